	.target	sm_80

	.elftype	@"ET_EXEC"


//--------------------- .note.nv.tkinfo           --------------------------
	.section	.note.nv.tkinfo,"",@"SHT_NOTE"
	.sectionflags	@"SHF_NOTE_NV_TKINFO"
	.tkinfo
        /*0018*/ 	.word	0x00000002
        /*0030*/ 	.string	""
        /*0030*/ 	.string	"ptxas"
        /*0030*/ 	.string	"Cuda compilation tools, release 13.0, V13.0.88"
        /*0030*/ 	.string	"Build cuda_13.0.r13.0/compiler.36424714_0"
        /*0030*/ 	.string	"-arch sm_80 -m 64 "



//--------------------- .note.nv.cuinfo           --------------------------
	.section	.note.nv.cuinfo,"",@"SHT_NOTE"
	.sectionflags	@"SHF_NOTE_NV_CUINFO"
        /*0018*/ 	.short	0x0002
        /*001a*/ 	.short	0x0050
        /*001c*/ 	.short	0x0082
	.zero		2


//--------------------- .nv.info                  --------------------------
	.section	.nv.info,"",@"SHT_CUDA_INFO"
	.align	4


	//----- nvinfo : EIATTR_REGCOUNT
	.align		4
        /*0000*/ 	.byte	0x04, 0x2f
        /*0002*/ 	.short	(.L_12 - .L_11)
	.align		4
.L_11:
        /*0004*/ 	.word	index@(_ZN5flash16flash_fwd_kernelI23Flash_fwd_kernel_traitsILi192ELi64ELi64ELi4ELb0ELb0EN7cutlass10bfloat16_tE19Flash_kernel_traitsILi192ELi64ELi64ELi4ES3_EELb0ELb0ELb1ELb1ELb0ELb0ELb1ELb0EEEvNS_16Flash_fwd_paramsE)
        /*0008*/ 	.word	0x000000ff


	//----- nvinfo : EIATTR_FRAME_SIZE
	.align		4
.L_12:
        /*000c*/ 	.byte	0x04, 0x11
        /*000e*/ 	.short	(.L_14 - .L_13)
	.align		4
.L_13:
        /*0010*/ 	.word	index@(_ZN5flash16flash_fwd_kernelI23Flash_fwd_kernel_traitsILi192ELi64ELi64ELi4ELb0ELb0EN7cutlass10bfloat16_tE19Flash_kernel_traitsILi192ELi64ELi64ELi4ES3_EELb0ELb0ELb1ELb1ELb0ELb0ELb1ELb0EEEvNS_16Flash_fwd_paramsE)
        /*0014*/ 	.word	0x00000000


	//----- nvinfo : EIATTR_REGCOUNT
	.align		4
.L_14:
        /*0018*/ 	.byte	0x04, 0x2f
        /*001a*/ 	.short	(.L_16 - .L_15)
	.align		4
.L_15:
        /*001c*/ 	.word	index@(_ZN5flash16flash_fwd_kernelI23Flash_fwd_kernel_traitsILi192ELi64ELi64ELi4ELb0ELb0EN7cutlass10bfloat16_tE19Flash_kernel_traitsILi192ELi64ELi64ELi4ES3_EELb1ELb0ELb1ELb1ELb0ELb0ELb0ELb1EEEvNS_16Flash_fwd_paramsE)
        /*0020*/ 	.word	0x000000ff


	//----- nvinfo : EIATTR_FRAME_SIZE
	.align		4
.L_16:
        /*0024*/ 	.byte	0x04, 0x11
        /*0026*/ 	.short	(.L_18 - .L_17)
	.align		4
.L_17:
        /*0028*/ 	.word	index@(_ZN5flash16flash_fwd_kernelI23Flash_fwd_kernel_traitsILi192ELi64ELi64ELi4ELb0ELb0EN7cutlass10bfloat16_tE19Flash_kernel_traitsILi192ELi64ELi64ELi4ES3_EELb1ELb0ELb1ELb1ELb0ELb0ELb0ELb1EEEvNS_16Flash_fwd_paramsE)
        /*002c*/ 	.word	0x000000e0


	//----- nvinfo : EIATTR_REGCOUNT
	.align		4
.L_18:
        /*0030*/ 	.byte	0x04, 0x2f
        /*0032*/ 	.short	(.L_20 - .L_19)
	.align		4
.L_19:
        /*0034*/ 	.word	index@(_ZN5flash16flash_fwd_kernelI23Flash_fwd_kernel_traitsILi192ELi64ELi64ELi4ELb0ELb0EN7cutlass10bfloat16_tE19Flash_kernel_traitsILi192ELi64ELi64ELi4ES3_EELb0ELb0ELb1ELb0ELb0ELb0ELb1ELb0EEEvNS_16Flash_fwd_paramsE)
        /*0038*/ 	.word	0x000000fe


	//----- nvinfo : EIATTR_FRAME_SIZE
	.align		4
.L_20:
        /*003c*/ 	.byte	0x04, 0x11
        /*003e*/ 	.short	(.L_22 - .L_21)
	.align		4
.L_21:
        /*0040*/ 	.word	index@(_ZN5flash16flash_fwd_kernelI23Flash_fwd_kernel_traitsILi192ELi64ELi64ELi4ELb0ELb0EN7cutlass10bfloat16_tE19Flash_kernel_traitsILi192ELi64ELi64ELi4ES3_EELb0ELb0ELb1ELb0ELb0ELb0ELb1ELb0EEEvNS_16Flash_fwd_paramsE)
        /*0044*/ 	.word	0x00000000


	//----- nvinfo : EIATTR_REGCOUNT
	.align		4
.L_22:
        /*0048*/ 	.byte	0x04, 0x2f
        /*004a*/ 	.short	(.L_24 - .L_23)
	.align		4
.L_23:
        /*004c*/ 	.word	index@(_ZN5flash16flash_fwd_kernelI23Flash_fwd_kernel_traitsILi192ELi64ELi64ELi4ELb0ELb0EN7cutlass10bfloat16_tE19Flash_kernel_traitsILi192ELi64ELi64ELi4ES3_EELb1ELb0ELb1ELb0ELb0ELb0ELb0ELb1EEEvNS_16Flash_fwd_paramsE)
        /*0050*/ 	.word	0x000000ff


	//----- nvinfo : EIATTR_FRAME_SIZE
	.align		4
.L_24:
        /*0054*/ 	.byte	0x04, 0x11
        /*0056*/ 	.short	(.L_26 - .L_25)
	.align		4
.L_25:
        /*0058*/ 	.word	index@(_ZN5flash16flash_fwd_kernelI23Flash_fwd_kernel_traitsILi192ELi64ELi64ELi4ELb0ELb0EN7cutlass10bfloat16_tE19Flash_kernel_traitsILi192ELi64ELi64ELi4ES3_EELb1ELb0ELb1ELb0ELb0ELb0ELb0ELb1EEEvNS_16Flash_fwd_paramsE)
        /*005c*/ 	.word	0x000000d8


	//----- nvinfo : EIATTR_REGCOUNT
	.align		4
.L_26:
        /*0060*/ 	.byte	0x04, 0x2f
        /*0062*/ 	.short	(.L_28 - .L_27)
	.align		4
.L_27:
        /*0064*/ 	.word	index@(_ZN5flash16flash_fwd_kernelI23Flash_fwd_kernel_traitsILi192ELi64ELi64ELi4ELb0ELb0EN7cutlass10bfloat16_tE19Flash_kernel_traitsILi192ELi64ELi64ELi4ES3_EELb1ELb0ELb1ELb1ELb0ELb0ELb0ELb0EEEvNS_16Flash_fwd_paramsE)
        /*0068*/ 	.word	0x000000fc


	//----- nvinfo : EIATTR_FRAME_SIZE
	.align		4
.L_28:
        /*006c*/ 	.byte	0x04, 0x11
        /*006e*/ 	.short	(.L_30 - .L_29)
	.align		4
.L_29:
        /*0070*/ 	.word	index@(_ZN5flash16flash_fwd_kernelI23Flash_fwd_kernel_traitsILi192ELi64ELi64ELi4ELb0ELb0EN7cutlass10bfloat16_tE19Flash_kernel_traitsILi192ELi64ELi64ELi4ES3_EELb1ELb0ELb1ELb1ELb0ELb0ELb0ELb0EEEvNS_16Flash_fwd_paramsE)
        /*0074*/ 	.word	0x00000000


	//----- nvinfo : EIATTR_REGCOUNT
	.align		4
.L_30:
        /*0078*/ 	.byte	0x04, 0x2f
        /*007a*/ 	.short	(.L_32 - .L_31)
	.align		4
.L_31:
        /*007c*/ 	.word	index@(_ZN5flash16flash_fwd_kernelI23Flash_fwd_kernel_traitsILi192ELi64ELi64ELi4ELb0ELb0EN7cutlass10bfloat16_tE19Flash_kernel_traitsILi192ELi64ELi64ELi4ES3_EELb0ELb0ELb1ELb0ELb0ELb1ELb1ELb0EEEvNS_16Flash_fwd_paramsE)
        /*0080*/ 	.word	0x000000ff


	//----- nvinfo : EIATTR_FRAME_SIZE
	.align		4
.L_32:
        /*0084*/ 	.byte	0x04, 0x11
        /*0086*/ 	.short	(.L_34 - .L_33)
	.align		4
.L_33:
        /*0088*/ 	.word	index@(_ZN5flash16flash_fwd_kernelI23Flash_fwd_kernel_traitsILi192ELi64ELi64ELi4ELb0ELb0EN7cutlass10bfloat16_tE19Flash_kernel_traitsILi192ELi64ELi64ELi4ES3_EELb0ELb0ELb1ELb0ELb0ELb1ELb1ELb0EEEvNS_16Flash_fwd_paramsE)
        /*008c*/ 	.word	0x00000000


	//----- nvinfo : EIATTR_REGCOUNT
	.align		4
.L_34:
        /*0090*/ 	.byte	0x04, 0x2f
        /*0092*/ 	.short	(.L_36 - .L_35)
	.align		4
.L_35:
        /*0094*/ 	.word	index@(_ZN5flash16flash_fwd_kernelI23Flash_fwd_kernel_traitsILi192ELi64ELi64ELi4ELb0ELb0EN7cutlass10bfloat16_tE19Flash_kernel_traitsILi192ELi64ELi64ELi4ES3_EELb1ELb0ELb1ELb0ELb0ELb1ELb0ELb0EEEvNS_16Flash_fwd_paramsE)
        /*0098*/ 	.word	0x000000fc


	//----- nvinfo : EIATTR_FRAME_SIZE
	.align		4
.L_36:
        /*009c*/ 	.byte	0x04, 0x11
        /*009e*/ 	.short	(.L_38 - .L_37)
	.align		4
.L_37:
        /*00a0*/ 	.word	index@(_ZN5flash16flash_fwd_kernelI23Flash_fwd_kernel_traitsILi192ELi64ELi64ELi4ELb0ELb0EN7cutlass10bfloat16_tE19Flash_kernel_traitsILi192ELi64ELi64ELi4ES3_EELb1ELb0ELb1ELb0ELb0ELb1ELb0ELb0EEEvNS_16Flash_fwd_paramsE)
        /*00a4*/ 	.word	0x00000000


	//----- nvinfo : EIATTR_REGCOUNT
	.align		4
.L_38:
        /*00a8*/ 	.byte	0x04, 0x2f
        /*00aa*/ 	.short	(.L_40 - .L_39)
	.align		4
.L_39:
        /*00ac*/ 	.word	index@(_ZN5flash16flash_fwd_kernelI23Flash_fwd_kernel_traitsILi192ELi64ELi64ELi4ELb0ELb0EN7cutlass10bfloat16_tE19Flash_kernel_traitsILi192ELi64ELi64ELi4ES3_EELb0ELb0ELb0ELb1ELb0ELb0ELb1ELb0EEEvNS_16Flash_fwd_paramsE)
        /*00b0*/ 	.word	0x000000fe


	//----- nvinfo : EIATTR_FRAME_SIZE
	.align		4
.L_40:
        /*00b4*/ 	.byte	0x04, 0x11
        /*00b6*/ 	.short	(.L_42 - .L_41)
	.align		4
.L_41:
        /*00b8*/ 	.word	index@(_ZN5flash16flash_fwd_kernelI23Flash_fwd_kernel_traitsILi192ELi64ELi64ELi4ELb0ELb0EN7cutlass10bfloat16_tE19Flash_kernel_traitsILi192ELi64ELi64ELi4ES3_EELb0ELb0ELb0ELb1ELb0ELb0ELb1ELb0EEEvNS_16Flash_fwd_paramsE)
        /*00bc*/ 	.word	0x00000000


	//----- nvinfo : EIATTR_REGCOUNT
	.align		4
.L_42:
        /*00c0*/ 	.byte	0x04, 0x2f
        /*00c2*/ 	.short	(.L_44 - .L_43)
	.align		4
.L_43:
        /*00c4*/ 	.word	index@(_ZN5flash16flash_fwd_kernelI23Flash_fwd_kernel_traitsILi192ELi64ELi64ELi4ELb0ELb0EN7cutlass10bfloat16_tE19Flash_kernel_traitsILi192ELi64ELi64ELi4ES3_EELb1ELb0ELb0ELb1ELb0ELb0ELb0ELb1EEEvNS_16Flash_fwd_paramsE)
        /*00c8*/ 	.word	0x000000ff


	//----- nvinfo : EIATTR_FRAME_SIZE
	.align		4
.L_44:
        /*00cc*/ 	.byte	0x04, 0x11
        /*00ce*/ 	.short	(.L_46 - .L_45)
	.align		4
.L_45:
        /*00d0*/ 	.word	index@(_ZN5flash16flash_fwd_kernelI23Flash_fwd_kernel_traitsILi192ELi64ELi64ELi4ELb0ELb0EN7cutlass10bfloat16_tE19Flash_kernel_traitsILi192ELi64ELi64ELi4ES3_EELb1ELb0ELb0ELb1ELb0ELb0ELb0ELb1EEEvNS_16Flash_fwd_paramsE)
        /*00d4*/ 	.word	0x000000f0


	//----- nvinfo : EIATTR_REGCOUNT
	.align		4
.L_46:
        /*00d8*/ 	.byte	0x04, 0x2f
        /*00da*/ 	.short	(.L_48 - .L_47)
	.align		4
.L_47:
        /*00dc*/ 	.word	index@(_ZN5flash16flash_fwd_kernelI23Flash_fwd_kernel_traitsILi192ELi64ELi64ELi4ELb0ELb0EN7cutlass10bfloat16_tE19Flash_kernel_traitsILi192ELi64ELi64ELi4ES3_EELb0ELb0ELb0ELb0ELb0ELb0ELb1ELb0EEEvNS_16Flash_fwd_paramsE)
        /*00e0*/ 	.word	0x000000ff


	//----- nvinfo : EIATTR_FRAME_SIZE
	.align		4
.L_48:
        /*00e4*/ 	.byte	0x04, 0x11
        /*00e6*/ 	.short	(.L_50 - .L_49)
	.align		4
.L_49:
        /*00e8*/ 	.word	index@(_ZN5flash16flash_fwd_kernelI23Flash_fwd_kernel_traitsILi192ELi64ELi64ELi4ELb0ELb0EN7cutlass10bfloat16_tE19Flash_kernel_traitsILi192ELi64ELi64ELi4ES3_EELb0ELb0ELb0ELb0ELb0ELb0ELb1ELb0EEEvNS_16Flash_fwd_paramsE)
        /*00ec*/ 	.word	0x00000000


	//----- nvinfo : EIATTR_REGCOUNT
	.align		4
.L_50:
        /*00f0*/ 	.byte	0x04, 0x2f
        /*00f2*/ 	.short	(.L_52 - .L_51)
	.align		4
.L_51:
        /*00f4*/ 	.word	index@(_ZN5flash16flash_fwd_kernelI23Flash_fwd_kernel_traitsILi192ELi64ELi64ELi4ELb0ELb0EN7cutlass10bfloat16_tE19Flash_kernel_traitsILi192ELi64ELi64ELi4ES3_EELb1ELb0ELb0ELb0ELb0ELb0ELb0ELb1EEEvNS_16Flash_fwd_paramsE)
        /*00f8*/ 	.word	0x000000ff


	//----- nvinfo : EIATTR_FRAME_SIZE
	.align		4
.L_52:
        /*00fc*/ 	.byte	0x04, 0x11
        /*00fe*/ 	.short	(.L_54 - .L_53)
	.align		4
.L_53:
        /*0100*/ 	.word	index@(_ZN5flash16flash_fwd_kernelI23Flash_fwd_kernel_traitsILi192ELi64ELi64ELi4ELb0ELb0EN7cutlass10bfloat16_tE19Flash_kernel_traitsILi192ELi64ELi64ELi4ES3_EELb1ELb0ELb0ELb0ELb0ELb0ELb0ELb1EEEvNS_16Flash_fwd_paramsE)
        /*0104*/ 	.word	0x00000098


	//----- nvinfo : EIATTR_REGCOUNT
	.align		4
.L_54:
        /*0108*/ 	.byte	0x04, 0x2f
        /*010a*/ 	.short	(.L_56 - .L_55)
	.align		4
.L_55:
        /*010c*/ 	.word	index@(_ZN5flash16flash_fwd_kernelI23Flash_fwd_kernel_traitsILi192ELi64ELi64ELi4ELb0ELb0EN7cutlass10bfloat16_tE19Flash_kernel_traitsILi192ELi64ELi64ELi4ES3_EELb1ELb0ELb0ELb1ELb0ELb0ELb0ELb0EEEvNS_16Flash_fwd_paramsE)
        /*0110*/ 	.word	0x000000f4


	//----- nvinfo : EIATTR_FRAME_SIZE
	.align		4
.L_56:
        /*0114*/ 	.byte	0x04, 0x11
        /*0116*/ 	.short	(.L_58 - .L_57)
	.align		4
.L_57:
        /*0118*/ 	.word	index@(_ZN5flash16flash_fwd_kernelI23Flash_fwd_kernel_traitsILi192ELi64ELi64ELi4ELb0ELb0EN7cutlass10bfloat16_tE19Flash_kernel_traitsILi192ELi64ELi64ELi4ES3_EELb1ELb0ELb0ELb1ELb0ELb0ELb0ELb0EEEvNS_16Flash_fwd_paramsE)
        /*011c*/ 	.word	0x00000000


	//----- nvinfo : EIATTR_REGCOUNT
	.align		4
.L_58:
        /*0120*/ 	.byte	0x04, 0x2f
        /*0122*/ 	.short	(.L_60 - .L_59)
	.align		4
.L_59:
        /*0124*/ 	.word	index@(_ZN5flash16flash_fwd_kernelI23Flash_fwd_kernel_traitsILi192ELi64ELi64ELi4ELb0ELb0EN7cutlass10bfloat16_tE19Flash_kernel_traitsILi192ELi64ELi64ELi4ES3_EELb0ELb0ELb0ELb0ELb0ELb1ELb1ELb0EEEvNS_16Flash_fwd_paramsE)
        /*0128*/ 	.word	0x000000ff


	//----- nvinfo : EIATTR_FRAME_SIZE
	.align		4
.L_60:
        /*012c*/ 	.byte	0x04, 0x11
        /*012e*/ 	.short	(.L_62 - .L_61)
	.align		4
.L_61:
        /*0130*/ 	.word	index@(_ZN5flash16flash_fwd_kernelI23Flash_fwd_kernel_traitsILi192ELi64ELi64ELi4ELb0ELb0EN7cutlass10bfloat16_tE19Flash_kernel_traitsILi192ELi64ELi64ELi4ES3_EELb0ELb0ELb0ELb0ELb0ELb1ELb1ELb0EEEvNS_16Flash_fwd_paramsE)
        /*0134*/ 	.word	0x00000000


	//----- nvinfo : EIATTR_REGCOUNT
	.align		4
.L_62:
        /*0138*/ 	.byte	0x04, 0x2f
        /*013a*/ 	.short	(.L_64 - .L_63)
	.align		4
.L_63:
        /*013c*/ 	.word	index@(_ZN5flash16flash_fwd_kernelI23Flash_fwd_kernel_traitsILi192ELi64ELi64ELi4ELb0ELb0EN7cutlass10bfloat16_tE19Flash_kernel_traitsILi192ELi64ELi64ELi4ES3_EELb1ELb0ELb0ELb0ELb0ELb1ELb0ELb0EEEvNS_16Flash_fwd_paramsE)
        /*0140*/ 	.word	0x000000ec


	//----- nvinfo : EIATTR_FRAME_SIZE
	.align		4
.L_64:
        /*0144*/ 	.byte	0x04, 0x11
        /*0146*/ 	.short	(.L_66 - .L_65)
	.align		4
.L_65:
        /*0148*/ 	.word	index@(_ZN5flash16flash_fwd_kernelI23Flash_fwd_kernel_traitsILi192ELi64ELi64ELi4ELb0ELb0EN7cutlass10bfloat16_tE19Flash_kernel_traitsILi192ELi64ELi64ELi4ES3_EELb1ELb0ELb0ELb0ELb0ELb1ELb0ELb0EEEvNS_16Flash_fwd_paramsE)
        /*014c*/ 	.word	0x00000000


	//----- nvinfo : EIATTR_REGCOUNT
	.align		4
.L_66:
        /*0150*/ 	.byte	0x04, 0x2f
        /*0152*/ 	.short	(.L_68 - .L_67)
	.align		4
.L_67:
        /*0154*/ 	.word	index@(_ZN5flash16flash_fwd_kernelI23Flash_fwd_kernel_traitsILi192ELi64ELi64ELi4ELb0ELb0EN7cutlass10bfloat16_tE19Flash_kernel_traitsILi192ELi64ELi64ELi4ES3_EELb1ELb0ELb1ELb0ELb0ELb0ELb0ELb0EEEvNS_16Flash_fwd_paramsE)
        /*0158*/ 	.word	0x000000fa


	//----- nvinfo : EIATTR_FRAME_SIZE
	.align		4
.L_68:
        /*015c*/ 	.byte	0x04, 0x11
        /*015e*/ 	.short	(.L_70 - .L_69)
	.align		4
.L_69:
        /*0160*/ 	.word	index@(_ZN5flash16flash_fwd_kernelI23Flash_fwd_kernel_traitsILi192ELi64ELi64ELi4ELb0ELb0EN7cutlass10bfloat16_tE19Flash_kernel_traitsILi192ELi64ELi64ELi4ES3_EELb1ELb0ELb1ELb0ELb0ELb0ELb0ELb0EEEvNS_16Flash_fwd_paramsE)
        /*0164*/ 	.word	0x00000000


	//----- nvinfo : EIATTR_REGCOUNT
	.align		4
.L_70:
        /*0168*/ 	.byte	0x04, 0x2f
        /*016a*/ 	.short	(.L_72 - .L_71)
	.align		4
.L_71:
        /*016c*/ 	.word	index@(_ZN5flash16flash_fwd_kernelI23Flash_fwd_kernel_traitsILi192ELi64ELi64ELi4ELb0ELb0EN7cutlass10bfloat16_tE19Flash_kernel_traitsILi192ELi64ELi64ELi4ES3_EELb1ELb0ELb0ELb0ELb0ELb0ELb0ELb0EEEvNS_16Flash_fwd_paramsE)
        /*0170*/ 	.word	0x000000f4


	//----- nvinfo : EIATTR_FRAME_SIZE
	.align		4
.L_72:
        /*0174*/ 	.byte	0x04, 0x11
        /*0176*/ 	.short	(.L_74 - .L_73)
	.align		4
.L_73:
        /*0178*/ 	.word	index@(_ZN5flash16flash_fwd_kernelI23Flash_fwd_kernel_traitsILi192ELi64ELi64ELi4ELb0ELb0EN7cutlass10bfloat16_tE19Flash_kernel_traitsILi192ELi64ELi64ELi4ES3_EELb1ELb0ELb0ELb0ELb0ELb0ELb0ELb0EEEvNS_16Flash_fwd_paramsE)
        /*017c*/ 	.word	0x00000000


	//----- nvinfo : EIATTR_REGCOUNT
	.align		4
.L_74:
        /*0180*/ 	.byte	0x04, 0x2f
        /*0182*/ 	.short	(.L_76 - .L_75)
	.align		4
.L_75:
        /*0184*/ 	.word	index@(_ZN5flash16flash_fwd_kernelI23Flash_fwd_kernel_traitsILi192ELi128ELi64ELi8ELb0ELb0EN7cutlass10bfloat16_tE19Flash_kernel_traitsILi192ELi128ELi64ELi8ES3_EELb0ELb0ELb1ELb1ELb0ELb0ELb1ELb0EEEvNS_16Flash_fwd_paramsE)
        /*0188*/ 	.word	0x000000ff


	//----- nvinfo : EIATTR_FRAME_SIZE
	.align		4
.L_76:
        /*018c*/ 	.byte	0x04, 0x11
        /*018e*/ 	.short	(.L_78 - .L_77)
	.align		4
.L_77:
        /*0190*/ 	.word	index@(_ZN5flash16flash_fwd_kernelI23Flash_fwd_kernel_traitsILi192ELi128ELi64ELi8ELb0ELb0EN7cutlass10bfloat16_tE19Flash_kernel_traitsILi192ELi128ELi64ELi8ES3_EELb0ELb0ELb1ELb1ELb0ELb0ELb1ELb0EEEvNS_16Flash_fwd_paramsE)
        /*0194*/ 	.word	0x00000000


	//----- nvinfo : EIATTR_REGCOUNT
	.align		4
.L_78:
        /*0198*/ 	.byte	0x04, 0x2f
        /*019a*/ 	.short	(.L_80 - .L_79)
	.align		4
.L_79:
        /*019c*/ 	.word	index@(_ZN5flash16flash_fwd_kernelI23Flash_fwd_kernel_traitsILi192ELi128ELi64ELi8ELb0ELb0EN7cutlass10bfloat16_tE19Flash_kernel_traitsILi192ELi128ELi64ELi8ES3_EELb0ELb0ELb1ELb1ELb0ELb0ELb0ELb0EEEvNS_16Flash_fwd_paramsE)
        /*01a0*/ 	.word	0x000000f4


	//----- nvinfo : EIATTR_FRAME_SIZE
	.align		4
.L_80:
        /*01a4*/ 	.byte	0x04, 0x11
        /*01a6*/ 	.short	(.L_82 - .L_81)
	.align		4
.L_81:
        /*01a8*/ 	.word	index@(_ZN5flash16flash_fwd_kernelI23Flash_fwd_kernel_traitsILi192ELi128ELi64ELi8ELb0ELb0EN7cutlass10bfloat16_tE19Flash_kernel_traitsILi192ELi128ELi64ELi8ES3_EELb0ELb0ELb1ELb1ELb0ELb0ELb0ELb0EEEvNS_16Flash_fwd_paramsE)
        /*01ac*/ 	.word	0x00000000


	//----- nvinfo : EIATTR_REGCOUNT
	.align		4
.L_82:
        /*01b0*/ 	.byte	0x04, 0x2f
        /*01b2*/ 	.short	(.L_84 - .L_83)
	.align		4
.L_83:
        /*01b4*/ 	.word	index@(_ZN5flash16flash_fwd_kernelI23Flash_fwd_kernel_traitsILi192ELi128ELi64ELi8ELb0ELb0EN7cutlass10bfloat16_tE19Flash_kernel_traitsILi192ELi128ELi64ELi8ES3_EELb0ELb0ELb1ELb0ELb0ELb0ELb1ELb0EEEvNS_16Flash_fwd_paramsE)
        /*01b8*/ 	.word	0x000000ff


	//----- nvinfo : EIATTR_FRAME_SIZE
	.align		4
.L_84:
        /*01bc*/ 	.byte	0x04, 0x11
        /*01be*/ 	.short	(.L_86 - .L_85)
	.align		4
.L_85:
        /*01c0*/ 	.word	index@(_ZN5flash16flash_fwd_kernelI23Flash_fwd_kernel_traitsILi192ELi128ELi64ELi8ELb0ELb0EN7cutlass10bfloat16_tE19Flash_kernel_traitsILi192ELi128ELi64ELi8ES3_EELb0ELb0ELb1ELb0ELb0ELb0ELb1ELb0EEEvNS_16Flash_fwd_paramsE)
        /*01c4*/ 	.word	0x00000000


	//----- nvinfo : EIATTR_REGCOUNT
	.align		4
.L_86:
        /*01c8*/ 	.byte	0x04, 0x2f
        /*01ca*/ 	.short	(.L_88 - .L_87)
	.align		4
.L_87:
        /*01cc*/ 	.word	index@(_ZN5flash16flash_fwd_kernelI23Flash_fwd_kernel_traitsILi192ELi128ELi64ELi8ELb0ELb0EN7cutlass10bfloat16_tE19Flash_kernel_traitsILi192ELi128ELi64ELi8ES3_EELb0ELb0ELb1ELb0ELb0ELb0ELb0ELb0EEEvNS_16Flash_fwd_paramsE)
        /*01d0*/ 	.word	0x000000f8


	//----- nvinfo : EIATTR_FRAME_SIZE
	.align		4
.L_88:
        /*01d4*/ 	.byte	0x04, 0x11
        /*01d6*/ 	.short	(.L_90 - .L_89)
	.align		4
.L_89:
        /*01d8*/ 	.word	index@(_ZN5flash16flash_fwd_kernelI23Flash_fwd_kernel_traitsILi192ELi128ELi64ELi8ELb0ELb0EN7cutlass10bfloat16_tE19Flash_kernel_traitsILi192ELi128ELi64ELi8ES3_EELb0ELb0ELb1ELb0ELb0ELb0ELb0ELb0EEEvNS_16Flash_fwd_paramsE)
        /*01dc*/ 	.word	0x00000000


	//----- nvinfo : EIATTR_REGCOUNT
	.align		4
.L_90:
        /*01e0*/ 	.byte	0x04, 0x2f
        /*01e2*/ 	.short	(.L_92 - .L_91)
	.align		4
.L_91:
        /*01e4*/ 	.word	index@(_ZN5flash16flash_fwd_kernelI23Flash_fwd_kernel_traitsILi192ELi128ELi64ELi8ELb0ELb0EN7cutlass10bfloat16_tE19Flash_kernel_traitsILi192ELi128ELi64ELi8ES3_EELb0ELb0ELb1ELb0ELb0ELb1ELb1ELb0EEEvNS_16Flash_fwd_paramsE)
        /*01e8*/ 	.word	0x000000ff


	//----- nvinfo : EIATTR_FRAME_SIZE
	.align		4
.L_92:
        /*01ec*/ 	.byte	0x04, 0x11
        /*01ee*/ 	.short	(.L_94 - .L_93)
	.align		4
.L_93:
        /*01f0*/ 	.word	index@(_ZN5flash16flash_fwd_kernelI23Flash_fwd_kernel_traitsILi192ELi128ELi64ELi8ELb0ELb0EN7cutlass10bfloat16_tE19Flash_kernel_traitsILi192ELi128ELi64ELi8ES3_EELb0ELb0ELb1ELb0ELb0ELb1ELb1ELb0EEEvNS_16Flash_fwd_paramsE)
        /*01f4*/ 	.word	0x00000000


	//----- nvinfo : EIATTR_REGCOUNT
	.align		4
.L_94:
        /*01f8*/ 	.byte	0x04, 0x2f
        /*01fa*/ 	.short	(.L_96 - .L_95)
	.align		4
.L_95:
        /*01fc*/ 	.word	index@(_ZN5flash16flash_fwd_kernelI23Flash_fwd_kernel_traitsILi192ELi128ELi64ELi8ELb0ELb0EN7cutlass10bfloat16_tE19Flash_kernel_traitsILi192ELi128ELi64ELi8ES3_EELb0ELb0ELb1ELb0ELb0ELb1ELb0ELb0EEEvNS_16Flash_fwd_paramsE)
        /*0200*/ 	.word	0x000000f2


	//----- nvinfo : EIATTR_FRAME_SIZE
	.align		4
.L_96:
        /*0204*/ 	.byte	0x04, 0x11
        /*0206*/ 	.short	(.L_98 - .L_97)
	.align		4
.L_97:
        /*0208*/ 	.word	index@(_ZN5flash16flash_fwd_kernelI23Flash_fwd_kernel_traitsILi192ELi128ELi64ELi8ELb0ELb0EN7cutlass10bfloat16_tE19Flash_kernel_traitsILi192ELi128ELi64ELi8ES3_EELb0ELb0ELb1ELb0ELb0ELb1ELb0ELb0EEEvNS_16Flash_fwd_paramsE)
        /*020c*/ 	.word	0x00000000


	//----- nvinfo : EIATTR_REGCOUNT
	.align		4
.L_98:
        /*0210*/ 	.byte	0x04, 0x2f
        /*0212*/ 	.short	(.L_100 - .L_99)
	.align		4
.L_99:
        /*0214*/ 	.word	index@(_ZN5flash16flash_fwd_kernelI23Flash_fwd_kernel_traitsILi192ELi128ELi64ELi8ELb0ELb0EN7cutlass10bfloat16_tE19Flash_kernel_traitsILi192ELi128ELi64ELi8ES3_EELb0ELb0ELb0ELb1ELb0ELb0ELb1ELb0EEEvNS_16Flash_fwd_paramsE)
        /*0218*/ 	.word	0x000000fe


	//----- nvinfo : EIATTR_FRAME_SIZE
	.align		4
.L_100:
        /*021c*/ 	.byte	0x04, 0x11
        /*021e*/ 	.short	(.L_102 - .L_101)
	.align		4
.L_101:
        /*0220*/ 	.word	index@(_ZN5flash16flash_fwd_kernelI23Flash_fwd_kernel_traitsILi192ELi128ELi64ELi8ELb0ELb0EN7cutlass10bfloat16_tE19Flash_kernel_traitsILi192ELi128ELi64ELi8ES3_EELb0ELb0ELb0ELb1ELb0ELb0ELb1ELb0EEEvNS_16Flash_fwd_paramsE)
        /*0224*/ 	.word	0x00000000


	//----- nvinfo : EIATTR_REGCOUNT
	.align		4
.L_102:
        /*0228*/ 	.byte	0x04, 0x2f
        /*022a*/ 	.short	(.L_104 - .L_103)
	.align		4
.L_103:
        /*022c*/ 	.word	index@(_ZN5flash16flash_fwd_kernelI23Flash_fwd_kernel_traitsILi192ELi128ELi64ELi8ELb0ELb0EN7cutlass10bfloat16_tE19Flash_kernel_traitsILi192ELi128ELi64ELi8ES3_EELb0ELb0ELb0ELb1ELb0ELb0ELb0ELb0EEEvNS_16Flash_fwd_paramsE)
        /*0230*/ 	.word	0x000000ec


	//----- nvinfo : EIATTR_FRAME_SIZE
	.align		4
.L_104:
        /*0234*/ 	.byte	0x04, 0x11
        /*0236*/ 	.short	(.L_106 - .L_105)
	.align		4
.L_105:
        /*0238*/ 	.word	index@(_ZN5flash16flash_fwd_kernelI23Flash_fwd_kernel_traitsILi192ELi128ELi64ELi8ELb0ELb0EN7cutlass10bfloat16_tE19Flash_kernel_traitsILi192ELi128ELi64ELi8ES3_EELb0ELb0ELb0ELb1ELb0ELb0ELb0ELb0EEEvNS_16Flash_fwd_paramsE)
        /*023c*/ 	.word	0x00000000


	//----- nvinfo : EIATTR_REGCOUNT
	.align		4
.L_106:
        /*0240*/ 	.byte	0x04, 0x2f
        /*0242*/ 	.short	(.L_108 - .L_107)
	.align		4
.L_107:
        /*0244*/ 	.word	index@(_ZN5flash16flash_fwd_kernelI23Flash_fwd_kernel_traitsILi192ELi128ELi64ELi8ELb0ELb0EN7cutlass10bfloat16_tE19Flash_kernel_traitsILi192ELi128ELi64ELi8ES3_EELb0ELb0ELb0ELb0ELb0ELb0ELb1ELb0EEEvNS_16Flash_fwd_paramsE)
        /*0248*/ 	.word	0x000000ff


	//----- nvinfo : EIATTR_FRAME_SIZE
	.align		4
.L_108:
        /*024c*/ 	.byte	0x04, 0x11
        /*024e*/ 	.short	(.L_110 - .L_109)
	.align		4
.L_109:
        /*0250*/ 	.word	index@(_ZN5flash16flash_fwd_kernelI23Flash_fwd_kernel_traitsILi192ELi128ELi64ELi8ELb0ELb0EN7cutlass10bfloat16_tE19Flash_kernel_traitsILi192ELi128ELi64ELi8ES3_EELb0ELb0ELb0ELb0ELb0ELb0ELb1ELb0EEEvNS_16Flash_fwd_paramsE)
        /*0254*/ 	.word	0x00000000


	//----- nvinfo : EIATTR_REGCOUNT
	.align		4
.L_110:
        /*0258*/ 	.byte	0x04, 0x2f
        /*025a*/ 	.short	(.L_112 - .L_111)
	.align		4
.L_111:
        /*025c*/ 	.word	index@(_ZN5flash16flash_fwd_kernelI23Flash_fwd_kernel_traitsILi192ELi128ELi64ELi8ELb0ELb0EN7cutlass10bfloat16_tE19Flash_kernel_traitsILi192ELi128ELi64ELi8ES3_EELb0ELb0ELb0ELb0ELb0ELb0ELb0ELb0EEEvNS_16Flash_fwd_paramsE)
        /*0260*/ 	.word	0x000000ea


	//----- nvinfo : EIATTR_FRAME_SIZE
	.align		4
.L_112:
        /*0264*/ 	.byte	0x04, 0x11
        /*0266*/ 	.short	(.L_114 - .L_113)
	.align		4
.L_113:
        /*0268*/ 	.word	index@(_ZN5flash16flash_fwd_kernelI23Flash_fwd_kernel_traitsILi192ELi128ELi64ELi8ELb0ELb0EN7cutlass10bfloat16_tE19Flash_kernel_traitsILi192ELi128ELi64ELi8ES3_EELb0ELb0ELb0ELb0ELb0ELb0ELb0ELb0EEEvNS_16Flash_fwd_paramsE)
        /*026c*/ 	.word	0x00000000


	//----- nvinfo : EIATTR_REGCOUNT
	.align		4
.L_114:
        /*0270*/ 	.byte	0x04, 0x2f
        /*0272*/ 	.short	(.L_116 - .L_115)
	.align		4
.L_115:
        /*0274*/ 	.word	index@(_ZN5flash16flash_fwd_kernelI23Flash_fwd_kernel_traitsILi192ELi128ELi64ELi8ELb0ELb0EN7cutlass10bfloat16_tE19Flash_kernel_traitsILi192ELi128ELi64ELi8ES3_EELb0ELb0ELb0ELb0ELb0ELb1ELb1ELb0EEEvNS_16Flash_fwd_paramsE)
        /*0278*/ 	.word	0x000000ff


	//----- nvinfo : EIATTR_FRAME_SIZE
	.align		4
.L_116:
        /*027c*/ 	.byte	0x04, 0x11
        /*027e*/ 	.short	(.L_118 - .L_117)
	.align		4
.L_117:
        /*0280*/ 	.word	index@(_ZN5flash16flash_fwd_kernelI23Flash_fwd_kernel_traitsILi192ELi128ELi64ELi8ELb0ELb0EN7cutlass10bfloat16_tE19Flash_kernel_traitsILi192ELi128ELi64ELi8ES3_EELb0ELb0ELb0ELb0ELb0ELb1ELb1ELb0EEEvNS_16Flash_fwd_paramsE)
        /*0284*/ 	.word	0x00000000


	//----- nvinfo : EIATTR_REGCOUNT
	.align		4
.L_118:
        /*0288*/ 	.byte	0x04, 0x2f
        /*028a*/ 	.short	(.L_120 - .L_119)
	.align		4
.L_119:
        /*028c*/ 	.word	index@(_ZN5flash16flash_fwd_kernelI23Flash_fwd_kernel_traitsILi192ELi128ELi64ELi8ELb0ELb0EN7cutlass10bfloat16_tE19Flash_kernel_traitsILi192ELi128ELi64ELi8ES3_EELb0ELb0ELb0ELb0ELb0ELb1ELb0ELb0EEEvNS_16Flash_fwd_paramsE)
        /*0290*/ 	.word	0x000000e3


	//----- nvinfo : EIATTR_FRAME_SIZE
	.align		4
.L_120:
        /*0294*/ 	.byte	0x04, 0x11
        /*0296*/ 	.short	(.L_122 - .L_121)
	.align		4
.L_121:
        /*0298*/ 	.word	index@(_ZN5flash16flash_fwd_kernelI23Flash_fwd_kernel_traitsILi192ELi128ELi64ELi8ELb0ELb0EN7cutlass10bfloat16_tE19Flash_kernel_traitsILi192ELi128ELi64ELi8ES3_EELb0ELb0ELb0ELb0ELb0ELb1ELb0ELb0EEEvNS_16Flash_fwd_paramsE)
        /*029c*/ 	.word	0x00000000


	//----- nvinfo : EIATTR_MIN_STACK_SIZE
	.align		4
.L_122:
        /*02a0*/ 	.byte	0x04, 0x12
        /*02a2*/ 	.short	(.L_124 - .L_123)
	.align		4
.L_123:
        /*02a4*/ 	.word	index@(_ZN5flash16flash_fwd_kernelI23Flash_fwd_kernel_traitsILi192ELi128ELi64ELi8ELb0ELb0EN7cutlass10bfloat16_tE19Flash_kernel_traitsILi192ELi128ELi64ELi8ES3_EELb0ELb0ELb0ELb0ELb0ELb1ELb0ELb0EEEvNS_16Flash_fwd_paramsE)
        /*02a8*/ 	.word	0x00000000


	//----- nvinfo : EIATTR_MIN_STACK_SIZE
	.align		4
.L_124:
        /*02ac*/ 	.byte	0x04, 0x12
        /*02ae*/ 	.short	(.L_126 - .L_125)
	.align		4
.L_125:
        /*02b0*/ 	.word	index@(_ZN5flash16flash_fwd_kernelI23Flash_fwd_kernel_traitsILi192ELi128ELi64ELi8ELb0ELb0EN7cutlass10bfloat16_tE19Flash_kernel_traitsILi192ELi128ELi64ELi8ES3_EELb0ELb0ELb0ELb0ELb0ELb1ELb1ELb0EEEvNS_16Flash_fwd_paramsE)
        /*02b4*/ 	.word	0x00000000


	//----- nvinfo : EIATTR_MIN_STACK_SIZE
	.align		4
.L_126:
        /*02b8*/ 	.byte	0x04, 0x12
        /*02ba*/ 	.short	(.L_128 - .L_127)
	.align		4
.L_127:
        /*02bc*/ 	.word	index@(_ZN5flash16flash_fwd_kernelI23Flash_fwd_kernel_traitsILi192ELi128ELi64ELi8ELb0ELb0EN7cutlass10bfloat16_tE19Flash_kernel_traitsILi192ELi128ELi64ELi8ES3_EELb0ELb0ELb0ELb0ELb0ELb0ELb0ELb0EEEvNS_16Flash_fwd_paramsE)
        /*02c0*/ 	.word	0x00000000


	//----- nvinfo : EIATTR_MIN_STACK_SIZE
	.align		4
.L_128:
        /*02c4*/ 	.byte	0x04, 0x12
        /*02c6*/ 	.short	(.L_130 - .L_129)
	.align		4
.L_129:
        /*02c8*/ 	.word	index@(_ZN5flash16flash_fwd_kernelI23Flash_fwd_kernel_traitsILi192ELi128ELi64ELi8ELb0ELb0EN7cutlass10bfloat16_tE19Flash_kernel_traitsILi192ELi128ELi64ELi8ES3_EELb0ELb0ELb0ELb0ELb0ELb0ELb1ELb0EEEvNS_16Flash_fwd_paramsE)
        /*02cc*/ 	.word	0x00000000


	//----- nvinfo : EIATTR_MIN_STACK_SIZE
	.align		4
.L_130:
        /*02d0*/ 	.byte	0x04, 0x12
        /*02d2*/ 	.short	(.L_132 - .L_131)
	.align		4
.L_131:
        /*02d4*/ 	.word	index@(_ZN5flash16flash_fwd_kernelI23Flash_fwd_kernel_traitsILi192ELi128ELi64ELi8ELb0ELb0EN7cutlass10bfloat16_tE19Flash_kernel_traitsILi192ELi128ELi64ELi8ES3_EELb0ELb0ELb0ELb1ELb0ELb0ELb0ELb0EEEvNS_16Flash_fwd_paramsE)
        /*02d8*/ 	.word	0x00000000


	//----- nvinfo : EIATTR_MIN_STACK_SIZE
	.align		4
.L_132:
        /*02dc*/ 	.byte	0x04, 0x12
        /*02de*/ 	.short	(.L_134 - .L_133)
	.align		4
.L_133:
        /*02e0*/ 	.word	index@(_ZN5flash16flash_fwd_kernelI23Flash_fwd_kernel_traitsILi192ELi128ELi64ELi8ELb0ELb0EN7cutlass10bfloat16_tE19Flash_kernel_traitsILi192ELi128ELi64ELi8ES3_EELb0ELb0ELb0ELb1ELb0ELb0ELb1ELb0EEEvNS_16Flash_fwd_paramsE)
        /*02e4*/ 	.word	0x00000000


	//----- nvinfo : EIATTR_MIN_STACK_SIZE
	.align		4
.L_134:
        /*02e8*/ 	.byte	0x04, 0x12
        /*02ea*/ 	.short	(.L_136 - .L_135)
	.align		4
.L_135:
        /*02ec*/ 	.word	index@(_ZN5flash16flash_fwd_kernelI23Flash_fwd_kernel_traitsILi192ELi128ELi64ELi8ELb0ELb0EN7cutlass10bfloat16_tE19Flash_kernel_traitsILi192ELi128ELi64ELi8ES3_EELb0ELb0ELb1ELb0ELb0ELb1ELb0ELb0EEEvNS_16Flash_fwd_paramsE)
        /*02f0*/ 	.word	0x00000000


	//----- nvinfo : EIATTR_MIN_STACK_SIZE
	.align		4
.L_136:
        /*02f4*/ 	.byte	0x04, 0x12
        /*02f6*/ 	.short	(.L_138 - .L_137)
	.align		4
.L_137:
        /*02f8*/ 	.word	index@(_ZN5flash16flash_fwd_kernelI23Flash_fwd_kernel_traitsILi192ELi128ELi64ELi8ELb0ELb0EN7cutlass10bfloat16_tE19Flash_kernel_traitsILi192ELi128ELi64ELi8ES3_EELb0ELb0ELb1ELb0ELb0ELb1ELb1ELb0EEEvNS_16Flash_fwd_paramsE)
        /*02fc*/ 	.word	0x00000000


	//----- nvinfo : EIATTR_MIN_STACK_SIZE
	.align		4
.L_138:
        /*0300*/ 	.byte	0x04, 0x12
        /*0302*/ 	.short	(.L_140 - .L_139)
	.align		4
.L_139:
        /*0304*/ 	.word	index@(_ZN5flash16flash_fwd_kernelI23Flash_fwd_kernel_traitsILi192ELi128ELi64ELi8ELb0ELb0EN7cutlass10bfloat16_tE19Flash_kernel_traitsILi192ELi128ELi64ELi8ES3_EELb0ELb0ELb1ELb0ELb0ELb0ELb0ELb0EEEvNS_16Flash_fwd_paramsE)
        /*0308*/ 	.word	0x00000000


	//----- nvinfo : EIATTR_MIN_STACK_SIZE
	.align		4
.L_140:
        /*030c*/ 	.byte	0x04, 0x12
        /*030e*/ 	.short	(.L_142 - .L_141)
	.align		4
.L_141:
        /*0310*/ 	.word	index@(_ZN5flash16flash_fwd_kernelI23Flash_fwd_kernel_traitsILi192ELi128ELi64ELi8ELb0ELb0EN7cutlass10bfloat16_tE19Flash_kernel_traitsILi192ELi128ELi64ELi8ES3_EELb0ELb0ELb1ELb0ELb0ELb0ELb1ELb0EEEvNS_16Flash_fwd_paramsE)
        /*0314*/ 	.word	0x00000000


	//----- nvinfo : EIATTR_MIN_STACK_SIZE
	.align		4
.L_142:
        /*0318*/ 	.byte	0x04, 0x12
        /*031a*/ 	.short	(.L_144 - .L_143)
	.align		4
.L_143:
        /*031c*/ 	.word	index@(_ZN5flash16flash_fwd_kernelI23Flash_fwd_kernel_traitsILi192ELi128ELi64ELi8ELb0ELb0EN7cutlass10bfloat16_tE19Flash_kernel_traitsILi192ELi128ELi64ELi8ES3_EELb0ELb0ELb1ELb1ELb0ELb0ELb0ELb0EEEvNS_16Flash_fwd_paramsE)
        /*0320*/ 	.word	0x00000000


	//----- nvinfo : EIATTR_MIN_STACK_SIZE
	.align		4
.L_144:
        /*0324*/ 	.byte	0x04, 0x12
        /*0326*/ 	.short	(.L_146 - .L_145)
	.align		4
.L_145:
        /*0328*/ 	.word	index@(_ZN5flash16flash_fwd_kernelI23Flash_fwd_kernel_traitsILi192ELi128ELi64ELi8ELb0ELb0EN7cutlass10bfloat16_tE19Flash_kernel_traitsILi192ELi128ELi64ELi8ES3_EELb0ELb0ELb1ELb1ELb0ELb0ELb1ELb0EEEvNS_16Flash_fwd_paramsE)
        /*032c*/ 	.word	0x00000000


	//----- nvinfo : EIATTR_MIN_STACK_SIZE
	.align		4
.L_146:
        /*0330*/ 	.byte	0x04, 0x12
        /*0332*/ 	.short	(.L_148 - .L_147)
	.align		4
.L_147:
        /*0334*/ 	.word	index@(_ZN5flash16flash_fwd_kernelI23Flash_fwd_kernel_traitsILi192ELi64ELi64ELi4ELb0ELb0EN7cutlass10bfloat16_tE19Flash_kernel_traitsILi192ELi64ELi64ELi4ES3_EELb1ELb0ELb0ELb0ELb0ELb0ELb0ELb0EEEvNS_16Flash_fwd_paramsE)
        /*0338*/ 	.word	0x00000000


	//----- nvinfo : EIATTR_MIN_STACK_SIZE
	.align		4
.L_148:
        /*033c*/ 	.byte	0x04, 0x12
        /*033e*/ 	.short	(.L_150 - .L_149)
	.align		4
.L_149:
        /*0340*/ 	.word	index@(_ZN5flash16flash_fwd_kernelI23Flash_fwd_kernel_traitsILi192ELi64ELi64ELi4ELb0ELb0EN7cutlass10bfloat16_tE19Flash_kernel_traitsILi192ELi64ELi64ELi4ES3_EELb1ELb0ELb1ELb0ELb0ELb0ELb0ELb0EEEvNS_16Flash_fwd_paramsE)
        /*0344*/ 	.word	0x00000000


	//----- nvinfo : EIATTR_MIN_STACK_SIZE
	.align		4
.L_150:
        /*0348*/ 	.byte	0x04, 0x12
        /*034a*/ 	.short	(.L_152 - .L_151)
	.align		4
.L_151:
        /*034c*/ 	.word	index@(_ZN5flash16flash_fwd_kernelI23Flash_fwd_kernel_traitsILi192ELi64ELi64ELi4ELb0ELb0EN7cutlass10bfloat16_tE19Flash_kernel_traitsILi192ELi64ELi64ELi4ES3_EELb1ELb0ELb0ELb0ELb0ELb1ELb0ELb0EEEvNS_16Flash_fwd_paramsE)
        /*0350*/ 	.word	0x00000000


	//----- nvinfo : EIATTR_MIN_STACK_SIZE
	.align		4
.L_152:
        /*0354*/ 	.byte	0x04, 0x12
        /*0356*/ 	.short	(.L_154 - .L_153)
	.align		4
.L_153:
        /*0358*/ 	.word	index@(_ZN5flash16flash_fwd_kernelI23Flash_fwd_kernel_traitsILi192ELi64ELi64ELi4ELb0ELb0EN7cutlass10bfloat16_tE19Flash_kernel_traitsILi192ELi64ELi64ELi4ES3_EELb0ELb0ELb0ELb0ELb0ELb1ELb1ELb0EEEvNS_16Flash_fwd_paramsE)
        /*035c*/ 	.word	0x00000000


	//----- nvinfo : EIATTR_MIN_STACK_SIZE
	.align		4
.L_154:
        /*0360*/ 	.byte	0x04, 0x12
        /*0362*/ 	.short	(.L_156 - .L_155)
	.align		4
.L_155:
        /*0364*/ 	.word	index@(_ZN5flash16flash_fwd_kernelI23Flash_fwd_kernel_traitsILi192ELi64ELi64ELi4ELb0ELb0EN7cutlass10bfloat16_tE19Flash_kernel_traitsILi192ELi64ELi64ELi4ES3_EELb1ELb0ELb0ELb1ELb0ELb0ELb0ELb0EEEvNS_16Flash_fwd_paramsE)
        /*0368*/ 	.word	0x00000000


	//----- nvinfo : EIATTR_MIN_STACK_SIZE
	.align		4
.L_156:
        /*036c*/ 	.byte	0x04, 0x12
        /*036e*/ 	.short	(.L_158 - .L_157)
	.align		4
.L_157:
        /*0370*/ 	.word	index@(_ZN5flash16flash_fwd_kernelI23Flash_fwd_kernel_traitsILi192ELi64ELi64ELi4ELb0ELb0EN7cutlass10bfloat16_tE19Flash_kernel_traitsILi192ELi64ELi64ELi4ES3_EELb1ELb0ELb0ELb0ELb0ELb0ELb0ELb1EEEvNS_16Flash_fwd_paramsE)
        /*0374*/ 	.word	0x00000098


	//----- nvinfo : EIATTR_MIN_STACK_SIZE
	.align		4
.L_158:
        /*0378*/ 	.byte	0x04, 0x12
        /*037a*/ 	.short	(.L_160 - .L_159)
	.align		4
.L_159:
        /*037c*/ 	.word	index@(_ZN5flash16flash_fwd_kernelI23Flash_fwd_kernel_traitsILi192ELi64ELi64ELi4ELb0ELb0EN7cutlass10bfloat16_tE19Flash_kernel_traitsILi192ELi64ELi64ELi4ES3_EELb0ELb0ELb0ELb0ELb0ELb0ELb1ELb0EEEvNS_16Flash_fwd_paramsE)
        /*0380*/ 	.word	0x00000000


	//----- nvinfo : EIATTR_MIN_STACK_SIZE
	.align		4
.L_160:
        /*0384*/ 	.byte	0x04, 0x12
        /*0386*/ 	.short	(.L_162 - .L_161)
	.align		4
.L_161:
        /*0388*/ 	.word	index@(_ZN5flash16flash_fwd_kernelI23Flash_fwd_kernel_traitsILi192ELi64ELi64ELi4ELb0ELb0EN7cutlass10bfloat16_tE19Flash_kernel_traitsILi192ELi64ELi64ELi4ES3_EELb1ELb0ELb0ELb1ELb0ELb0ELb0ELb1EEEvNS_16Flash_fwd_paramsE)
        /*038c*/ 	.word	0x000000f0


	//----- nvinfo : EIATTR_MIN_STACK_SIZE
	.align		4
.L_162:
        /*0390*/ 	.byte	0x04, 0x12
        /*0392*/ 	.short	(.L_164 - .L_163)
	.align		4
.L_163:
        /*0394*/ 	.word	index@(_ZN5flash16flash_fwd_kernelI23Flash_fwd_kernel_traitsILi192ELi64ELi64ELi4ELb0ELb0EN7cutlass10bfloat16_tE19Flash_kernel_traitsILi192ELi64ELi64ELi4ES3_EELb0ELb0ELb0ELb1ELb0ELb0ELb1ELb0EEEvNS_16Flash_fwd_paramsE)
        /*0398*/ 	.word	0x00000000


	//----- nvinfo : EIATTR_MIN_STACK_SIZE
	.align		4
.L_164:
        /*039c*/ 	.byte	0x04, 0x12
        /*039e*/ 	.short	(.L_166 - .L_165)
	.align		4
.L_165:
        /*03a0*/ 	.word	index@(_ZN5flash16flash_fwd_kernelI23Flash_fwd_kernel_traitsILi192ELi64ELi64ELi4ELb0ELb0EN7cutlass10bfloat16_tE19Flash_kernel_traitsILi192ELi64ELi64ELi4ES3_EELb1ELb0ELb1ELb0ELb0ELb1ELb0ELb0EEEvNS_16Flash_fwd_paramsE)
        /*03a4*/ 	.word	0x00000000


	//----- nvinfo : EIATTR_MIN_STACK_SIZE
	.align		4
.L_166:
        /*03a8*/ 	.byte	0x04, 0x12
        /*03aa*/ 	.short	(.L_168 - .L_167)
	.align		4
.L_167:
        /*03ac*/ 	.word	index@(_ZN5flash16flash_fwd_kernelI23Flash_fwd_kernel_traitsILi192ELi64ELi64ELi4ELb0ELb0EN7cutlass10bfloat16_tE19Flash_kernel_traitsILi192ELi64ELi64ELi4ES3_EELb0ELb0ELb1ELb0ELb0ELb1ELb1ELb0EEEvNS_16Flash_fwd_paramsE)
        /*03b0*/ 	.word	0x00000000


	//----- nvinfo : EIATTR_MIN_STACK_SIZE
	.align		4
.L_168:
        /*03b4*/ 	.byte	0x04, 0x12
        /*03b6*/ 	.short	(.L_170 - .L_169)
	.align		4
.L_169:
        /*03b8*/ 	.word	index@(_ZN5flash16flash_fwd_kernelI23Flash_fwd_kernel_traitsILi192ELi64ELi64ELi4ELb0ELb0EN7cutlass10bfloat16_tE19Flash_kernel_traitsILi192ELi64ELi64ELi4ES3_EELb1ELb0ELb1ELb1ELb0ELb0ELb0ELb0EEEvNS_16Flash_fwd_paramsE)
        /*03bc*/ 	.word	0x00000000


	//----- nvinfo : EIATTR_MIN_STACK_SIZE
	.align		4
.L_170:
        /*03c0*/ 	.byte	0x04, 0x12
        /*03c2*/ 	.short	(.L_172 - .L_171)
	.align		4
.L_171:
        /*03c4*/ 	.word	index@(_ZN5flash16flash_fwd_kernelI23Flash_fwd_kernel_traitsILi192ELi64ELi64ELi4ELb0ELb0EN7cutlass10bfloat16_tE19Flash_kernel_traitsILi192ELi64ELi64ELi4ES3_EELb1ELb0ELb1ELb0ELb0ELb0ELb0ELb1EEEvNS_16Flash_fwd_paramsE)
        /*03c8*/ 	.word	0x000000d8


	//----- nvinfo : EIATTR_MIN_STACK_SIZE
	.align		4
.L_172:
        /*03cc*/ 	.byte	0x04, 0x12
        /*03ce*/ 	.short	(.L_174 - .L_173)
	.align		4
.L_173:
        /*03d0*/ 	.word	index@(_ZN5flash16flash_fwd_kernelI23Flash_fwd_kernel_traitsILi192ELi64ELi64ELi4ELb0ELb0EN7cutlass10bfloat16_tE19Flash_kernel_traitsILi192ELi64ELi64ELi4ES3_EELb0ELb0ELb1ELb0ELb0ELb0ELb1ELb0EEEvNS_16Flash_fwd_paramsE)
        /*03d4*/ 	.word	0x00000000


	//----- nvinfo : EIATTR_MIN_STACK_SIZE
	.align		4
.L_174:
        /*03d8*/ 	.byte	0x04, 0x12
        /*03da*/ 	.short	(.L_176 - .L_175)
	.align		4
.L_175:
        /*03dc*/ 	.word	index@(_ZN5flash16flash_fwd_kernelI23Flash_fwd_kernel_traitsILi192ELi64ELi64ELi4ELb0ELb0EN7cutlass10bfloat16_tE19Flash_kernel_traitsILi192ELi64ELi64ELi4ES3_EELb1ELb0ELb1ELb1ELb0ELb0ELb0ELb1EEEvNS_16Flash_fwd_paramsE)
        /*03e0*/ 	.word	0x000000e0


	//----- nvinfo : EIATTR_MIN_STACK_SIZE
	.align		4
.L_176:
        /*03e4*/ 	.byte	0x04, 0x12
        /*03e6*/ 	.short	(.L_178 - .L_177)
	.align		4
.L_177:
        /*03e8*/ 	.word	index@(_ZN5flash16flash_fwd_kernelI23Flash_fwd_kernel_traitsILi192ELi64ELi64ELi4ELb0ELb0EN7cutlass10bfloat16_tE19Flash_kernel_traitsILi192ELi64ELi64ELi4ES3_EELb0ELb0ELb1ELb1ELb0ELb0ELb1ELb0EEEvNS_16Flash_fwd_paramsE)
        /*03ec*/ 	.word	0x00000000
.L_178:


//--------------------- .nv.info._ZN5flash16flash_fwd_kernelI23Flash_fwd_kernel_traitsILi192ELi128ELi64ELi8ELb0ELb0EN7cutlass10bfloat16_tE19Flash_kernel_traitsILi192ELi128ELi64ELi8ES3_EELb0ELb0ELb0ELb0ELb0ELb1ELb0ELb0EEEvNS_16Flash_fwd_paramsE --------------------------
	.section	.nv.info._ZN5flash16flash_fwd_kernelI23Flash_fwd_kernel_traitsILi192ELi128ELi64ELi8ELb0ELb0EN7cutlass10bfloat16_tE19Flash_kernel_traitsILi192ELi128ELi64ELi8ES3_EELb0ELb0ELb0ELb0ELb0ELb1ELb0ELb0EEEvNS_16Flash_fwd_paramsE,"",@"SHT_CUDA_INFO"
	.sectionflags	@""
	.align	4


	//----- nvinfo : EIATTR_CUDA_API_VERSION
	.align		4
        /*0000*/ 	.byte	0x04, 0x37
        /*0002*/ 	.short	(.L_180 - .L_179)
.L_179:
        /*0004*/ 	.word	0x00000082


	//----- nvinfo : EIATTR_SW2861232_WAR
	.align		4
.L_180:
        /*0008*/ 	.byte	0x01, 0x35
	.zero		2


	//----- nvinfo : EIATTR_PARAM_CBANK
	.align		4
        /*000c*/ 	.byte	0x04, 0x0a
        /*000e*/ 	.short	(.L_182 - .L_181)
	.align		4
.L_181:
        /*0010*/ 	.word	index@(.nv.constant0._ZN5flash16flash_fwd_kernelI23Flash_fwd_kernel_traitsILi192ELi128ELi64ELi8ELb0ELb0EN7cutlass10bfloat16_tE19Flash_kernel_traitsILi192ELi128ELi64ELi8ES3_EELb0ELb0ELb0ELb0ELb0ELb1ELb0ELb0EEEvNS_16Flash_fwd_paramsE)
        /*0014*/ 	.short	0x0160
        /*0016*/ 	.short	0x01d0


	//----- nvinfo : EIATTR_CBANK_PARAM_SIZE
	.align		4
.L_182:
        /*0018*/ 	.byte	0x03, 0x19
        /*001a*/ 	.short	0x01d0


	//----- nvinfo : EIATTR_KPARAM_INFO
	.align		4
        /*001c*/ 	.byte	0x04, 0x17
        /*001e*/ 	.short	(.L_184 - .L_183)
.L_183:
        /*0020*/ 	.word	0x00000000
        /*0024*/ 	.short	0x0000
        /*0026*/ 	.short	0x0000
        /*0028*/ 	.byte	0x00, 0xf0, 0x41, 0x07


	//----- nvinfo : EIATTR_MAXREG_COUNT
	.align		4
.L_184:
        /*002c*/ 	.byte	0x03, 0x1b
        /*002e*/ 	.short	0x00ff


	//----- nvinfo : EIATTR_NUM_BARRIERS
	.align		4
        /*0030*/ 	.byte	0x02, 0x4c
        /*0032*/ 	.byte	0x01
	.zero		1


	//----- nvinfo : EIATTR_MERCURY_ISA_VERSION
	.align		4
        /*0034*/ 	.byte	0x03, 0x5f
        /*0036*/ 	.short	0x0000


	//----- nvinfo : EIATTR_COOP_GROUP_MASK_REGIDS
	.align		4
        /*0038*/ 	.byte	0x04, 0x29
        /*003a*/ 	.short	(.L_186 - .L_185)


	//   ....[0]....
.L_185:
        /*003c*/ 	.word	0xffffffff


	//   ....[1]....
        /*0040*/ 	.word	0xffffffff


	//   ....[2]....
        /*0044*/ 	.word	0xffffffff


	//   ....[3]....
        /*0048*/ 	.word	0xffffffff


	//   ....[4]....
        /*004c*/ 	.word	0xffffffff


	//   ....[5]....
        /*0050*/ 	.word	0xffffffff


	//   ....[6]....
        /*0054*/ 	.word	0xffffffff


	//   ....[7]....
        /*0058*/ 	.word	0xffffffff


	//   ....[8]....
        /*005c*/ 	.word	0xffffffff


	//   ....[9]....
        /*0060*/ 	.word	0xffffffff


	//   ....[10]....
        /*0064*/ 	.word	0xffffffff


	//   ....[11]....
        /*0068*/ 	.word	0xffffffff


	//----- nvinfo : EIATTR_COOP_GROUP_INSTR_OFFSETS
	.align		4
.L_186:
        /*006c*/ 	.byte	0x04, 0x28
        /*006e*/ 	.short	(.L_188 - .L_187)


	//   ....[0]....
.L_187:
        /*0070*/ 	.word	0x000026e0


	//   ....[1]....
        /*0074*/ 	.word	0x00002700


	//   ....[2]....
        /*0078*/ 	.word	0x000027a0


	//   ....[3]....
        /*007c*/ 	.word	0x000027b0


	//   ....[4]....
        /*0080*/ 	.word	0x00004790


	//   ....[5]....
        /*0084*/ 	.word	0x000047b0


	//   ....[6]....
        /*0088*/ 	.word	0x000047e0


	//   ....[7]....
        /*008c*/ 	.word	0x000047f0


	//   ....[8]....
        /*0090*/ 	.word	0x00005eb0


	//   ....[9]....
        /*0094*/ 	.word	0x00005ef0


	//   ....[10]....
        /*0098*/ 	.word	0x00005f30


	//   ....[11]....
        /*009c*/ 	.word	0x00005f50


	//----- nvinfo : EIATTR_EXIT_INSTR_OFFSETS
	.align		4
.L_188:
        /*00a0*/ 	.byte	0x04, 0x1c
        /*00a2*/ 	.short	(.L_190 - .L_189)


	//   ....[0]....
.L_189:
        /*00a4*/ 	.word	0x000002e0


	//   ....[1]....
        /*00a8*/ 	.word	0x00007720


	//   ....[2]....
        /*00ac*/ 	.word	0x00007800


	//   ....[3]....
        /*00b0*/ 	.word	0x00008120


	//   ....[4]....
        /*00b4*/ 	.word	0x000081a0


	//----- nvinfo : EIATTR_CTAIDZ_USED
	.align		4
.L_190:
        /*00b8*/ 	.byte	0x01, 0x04
	.zero		2


	//----- nvinfo : EIATTR_CRS_STACK_SIZE
	.align		4
        /*00bc*/ 	.byte	0x04, 0x1e
        /*00be*/ 	.short	(.L_192 - .L_191)
.L_191:
        /*00c0*/ 	.word	0x00000000
.L_192:


//--------------------- .nv.info._ZN5flash16flash_fwd_kernelI23Flash_fwd_kernel_traitsILi192ELi128ELi64ELi8ELb0ELb0EN7cutlass10bfloat16_tE19Flash_kernel_traitsILi192ELi128ELi64ELi8ES3_EELb0ELb0ELb0ELb0ELb0ELb1ELb1ELb0EEEvNS_16Flash_fwd_paramsE --------------------------
	.section	.nv.info._ZN5flash16flash_fwd_kernelI23Flash_fwd_kernel_traitsILi192ELi128ELi64ELi8ELb0ELb0EN7cutlass10bfloat16_tE19Flash_kernel_traitsILi192ELi128ELi64ELi8ES3_EELb0ELb0ELb0ELb0ELb0ELb1ELb1ELb0EEEvNS_16Flash_fwd_paramsE,"",@"SHT_CUDA_INFO"
	.sectionflags	@""
	.align	4


	//----- nvinfo : EIATTR_CUDA_API_VERSION
	.align		4
        /*0000*/ 	.byte	0x04, 0x37
        /*0002*/ 	.short	(.L_194 - .L_193)
.L_193:
        /*0004*/ 	.word	0x00000082


	//----- nvinfo : EIATTR_SW2861232_WAR
	.align		4
.L_194:
        /*0008*/ 	.byte	0x01, 0x35
	.zero		2


	//----- nvinfo : EIATTR_PARAM_CBANK
	.align		4
        /*000c*/ 	.byte	0x04, 0x0a
        /*000e*/ 	.short	(.L_196 - .L_195)
	.align		4
.L_195:
        /*0010*/ 	.word	index@(.nv.constant0._ZN5flash16flash_fwd_kernelI23Flash_fwd_kernel_traitsILi192ELi128ELi64ELi8ELb0ELb0EN7cutlass10bfloat16_tE19Flash_kernel_traitsILi192ELi128ELi64ELi8ES3_EELb0ELb0ELb0ELb0ELb0ELb1ELb1ELb0EEEvNS_16Flash_fwd_paramsE)
        /*0014*/ 	.short	0x0160
        /*0016*/ 	.short	0x01d0


	//----- nvinfo : EIATTR_CBANK_PARAM_SIZE
	.align		4
.L_196:
        /*0018*/ 	.byte	0x03, 0x19
        /*001a*/ 	.short	0x01d0


	//----- nvinfo : EIATTR_KPARAM_INFO
	.align		4
        /*001c*/ 	.byte	0x04, 0x17
        /*001e*/ 	.short	(.L_198 - .L_197)
.L_197:
        /*0020*/ 	.word	0x00000000
        /*0024*/ 	.short	0x0000
        /*0026*/ 	.short	0x0000
        /*0028*/ 	.byte	0x00, 0xf0, 0x41, 0x07


	//----- nvinfo : EIATTR_MAXREG_COUNT
	.align		4
.L_198:
        /*002c*/ 	.byte	0x03, 0x1b
        /*002e*/ 	.short	0x00ff


	//----- nvinfo : EIATTR_NUM_BARRIERS
	.align		4
        /*0030*/ 	.byte	0x02, 0x4c
        /*0032*/ 	.byte	0x01
	.zero		1


	//----- nvinfo : EIATTR_MERCURY_ISA_VERSION
	.align		4
        /*0034*/ 	.byte	0x03, 0x5f
        /*0036*/ 	.short	0x0000


	//----- nvinfo : EIATTR_COOP_GROUP_MASK_REGIDS
	.align		4
        /*0038*/ 	.byte	0x04, 0x29
        /*003a*/ 	.short	(.L_200 - .L_199)


	//   ....[0]....
.L_199:
        /*003c*/ 	.word	0xffffffff


	//   ....[1]....
        /*0040*/ 	.word	0xffffffff


	//   ....[2]....
        /*0044*/ 	.word	0xffffffff


	//   ....[3]....
        /*0048*/ 	.word	0xffffffff


	//   ....[4]....
        /*004c*/ 	.word	0xffffffff


	//   ....[5]....
        /*0050*/ 	.word	0xffffffff


	//   ....[6]....
        /*0054*/ 	.word	0xffffffff


	//   ....[7]....
        /*0058*/ 	.word	0xffffffff


	//   ....[8]....
        /*005c*/ 	.word	0xffffffff


	//   ....[9]....
        /*0060*/ 	.word	0xffffffff


	//   ....[10]....
        /*0064*/ 	.word	0xffffffff


	//   ....[11]....
        /*0068*/ 	.word	0xffffffff


	//----- nvinfo : EIATTR_COOP_GROUP_INSTR_OFFSETS
	.align		4
.L_200:
        /*006c*/ 	.byte	0x04, 0x28
        /*006e*/ 	.short	(.L_202 - .L_201)


	//   ....[0]....
.L_201:
        /*0070*/ 	.word	0x00002ae0


	//   ....[1]....
        /*0074*/ 	.word	0x00002b00


	//   ....[2]....
        /*0078*/ 	.word	0x00002ba0


	//   ....[3]....
        /*007c*/ 	.word	0x00002bb0


	//   ....[4]....
        /*0080*/ 	.word	0x00004fc0


	//   ....[5]....
        /*0084*/ 	.word	0x00004fd0


	//   ....[6]....
        /*0088*/ 	.word	0x00005020


	//   ....[7]....
        /*008c*/ 	.word	0x00005030


	//   ....[8]....
        /*0090*/ 	.word	0x000066b0


	//   ....[9]....
        /*0094*/ 	.word	0x000066f0


	//   ....[10]....
        /*0098*/ 	.word	0x00006730


	//   ....[11]....
        /*009c*/ 	.word	0x00006750


	//----- nvinfo : EIATTR_EXIT_INSTR_OFFSETS
	.align		4
.L_202:
        /*00a0*/ 	.byte	0x04, 0x1c
        /*00a2*/ 	.short	(.L_204 - .L_203)


	//   ....[0]....
.L_203:
        /*00a4*/ 	.word	0x000002e0


	//   ....[1]....
        /*00a8*/ 	.word	0x00007f30


	//   ....[2]....
        /*00ac*/ 	.word	0x00008010


	//   ....[3]....
        /*00b0*/ 	.word	0x00008930


	//   ....[4]....
        /*00b4*/ 	.word	0x000089b0


	//----- nvinfo : EIATTR_CTAIDZ_USED
	.align		4
.L_204:
        /*00b8*/ 	.byte	0x01, 0x04
	.zero		2


	//----- nvinfo : EIATTR_CRS_STACK_SIZE
	.align		4
        /*00bc*/ 	.byte	0x04, 0x1e
        /*00be*/ 	.short	(.L_206 - .L_205)
.L_205:
        /*00c0*/ 	.word	0x00000000
.L_206:


//--------------------- .nv.info._ZN5flash16flash_fwd_kernelI23Flash_fwd_kernel_traitsILi192ELi128ELi64ELi8ELb0ELb0EN7cutlass10bfloat16_tE19Flash_kernel_traitsILi192ELi128ELi64ELi8ES3_EELb0ELb0ELb0ELb0ELb0ELb0ELb0ELb0EEEvNS_16Flash_fwd_paramsE --------------------------
	.section	.nv.info._ZN5flash16flash_fwd_kernelI23Flash_fwd_kernel_traitsILi192ELi128ELi64ELi8ELb0ELb0EN7cutlass10bfloat16_tE19Flash_kernel_traitsILi192ELi128ELi64ELi8ES3_EELb0ELb0ELb0ELb0ELb0ELb0ELb0ELb0EEEvNS_16Flash_fwd_paramsE,"",@"SHT_CUDA_INFO"
	.sectionflags	@""
	.align	4


	//----- nvinfo : EIATTR_CUDA_API_VERSION
	.align		4
        /*0000*/ 	.byte	0x04, 0x37
        /*0002*/ 	.short	(.L_208 - .L_207)
.L_207:
        /*0004*/ 	.word	0x00000082


	//----- nvinfo : EIATTR_SW2861232_WAR
	.align		4
.L_208:
        /*0008*/ 	.byte	0x01, 0x35
	.zero		2


	//----- nvinfo : EIATTR_PARAM_CBANK
	.align		4
        /*000c*/ 	.byte	0x04, 0x0a
        /*000e*/ 	.short	(.L_210 - .L_209)
	.align		4
.L_209:
        /*0010*/ 	.word	index@(.nv.constant0._ZN5flash16flash_fwd_kernelI23Flash_fwd_kernel_traitsILi192ELi128ELi64ELi8ELb0ELb0EN7cutlass10bfloat16_tE19Flash_kernel_traitsILi192ELi128ELi64ELi8ES3_EELb0ELb0ELb0ELb0ELb0ELb0ELb0ELb0EEEvNS_16Flash_fwd_paramsE)
        /*0014*/ 	.short	0x0160
        /*0016*/ 	.short	0x01d0


	//----- nvinfo : EIATTR_CBANK_PARAM_SIZE
	.align		4
.L_210:
        /*0018*/ 	.byte	0x03, 0x19
        /*001a*/ 	.short	0x01d0


	//----- nvinfo : EIATTR_KPARAM_INFO
	.align		4
        /*001c*/ 	.byte	0x04, 0x17
        /*001e*/ 	.short	(.L_212 - .L_211)
.L_211:
        /*0020*/ 	.word	0x00000000
        /*0024*/ 	.short	0x0000
        /*0026*/ 	.short	0x0000
        /*0028*/ 	.byte	0x00, 0xf0, 0x41, 0x07


	//----- nvinfo : EIATTR_MAXREG_COUNT
	.align		4
.L_212:
        /*002c*/ 	.byte	0x03, 0x1b
        /*002e*/ 	.short	0x00ff


	//----- nvinfo : EIATTR_NUM_BARRIERS
	.align		4
        /*0030*/ 	.byte	0x02, 0x4c
        /*0032*/ 	.byte	0x01
	.zero		1


	//----- nvinfo : EIATTR_MERCURY_ISA_VERSION
	.align		4
        /*0034*/ 	.byte	0x03, 0x5f
        /*0036*/ 	.short	0x0000


	//----- nvinfo : EIATTR_COOP_GROUP_MASK_REGIDS
	.align		4
        /*0038*/ 	.byte	0x04, 0x29
        /*003a*/ 	.short	(.L_214 - .L_213)


	//   ....[0]....
.L_213:
        /*003c*/ 	.word	0xffffffff


	//   ....[1]....
        /*0040*/ 	.word	0xffffffff


	//   ....[2]....
        /*0044*/ 	.word	0xffffffff


	//   ....[3]....
        /*0048*/ 	.word	0xffffffff


	//   ....[4]....
        /*004c*/ 	.word	0xffffffff


	//   ....[5]....
        /*0050*/ 	.word	0xffffffff


	//   ....[6]....
        /*0054*/ 	.word	0xffffffff


	//   ....[7]....
        /*0058*/ 	.word	0xffffffff


	//   ....[8]....
        /*005c*/ 	.word	0xffffffff


	//   ....[9]....
        /*0060*/ 	.word	0xffffffff


	//   ....[10]....
        /*0064*/ 	.word	0xffffffff


	//   ....[11]....
        /*0068*/ 	.word	0xffffffff


	//----- nvinfo : EIATTR_COOP_GROUP_INSTR_OFFSETS
	.align		4
.L_214:
        /*006c*/ 	.byte	0x04, 0x28
        /*006e*/ 	.short	(.L_216 - .L_215)


	//   ....[0]....
.L_215:
        /*0070*/ 	.word	0x00003430


	//   ....[1]....
        /*0074*/ 	.word	0x00003450


	//   ....[2]....
        /*0078*/ 	.word	0x000034f0


	//   ....[3]....
        /*007c*/ 	.word	0x00003500


	//   ....[4]....
        /*0080*/ 	.word	0x000058e0


	//   ....[5]....
        /*0084*/ 	.word	0x00005900


	//   ....[6]....
        /*0088*/ 	.word	0x00005930


	//   ....[7]....
        /*008c*/ 	.word	0x00005940


	//   ....[8]....
        /*0090*/ 	.word	0x00007000


	//   ....[9]....
        /*0094*/ 	.word	0x00007040


	//   ....[10]....
        /*0098*/ 	.word	0x00007080


	//   ....[11]....
        /*009c*/ 	.word	0x000070a0


	//----- nvinfo : EIATTR_EXIT_INSTR_OFFSETS
	.align		4
.L_216:
        /*00a0*/ 	.byte	0x04, 0x1c
        /*00a2*/ 	.short	(.L_218 - .L_217)


	//   ....[0]....
.L_217:
        /*00a4*/ 	.word	0x000002e0


	//   ....[1]....
        /*00a8*/ 	.word	0x00008950


	//   ....[2]....
        /*00ac*/ 	.word	0x00008a40


	//   ....[3]....
        /*00b0*/ 	.word	0x00008a60


	//   ....[4]....
        /*00b4*/ 	.word	0x00009450


	//   ....[5]....
        /*00b8*/ 	.word	0x000094d0


	//----- nvinfo : EIATTR_CTAIDZ_USED
	.align		4
.L_218:
        /*00bc*/ 	.byte	0x01, 0x04
	.zero		2


	//----- nvinfo : EIATTR_CRS_STACK_SIZE
	.align		4
        /*00c0*/ 	.byte	0x04, 0x1e
        /*00c2*/ 	.short	(.L_220 - .L_219)
.L_219:
        /*00c4*/ 	.word	0x00000000
.L_220:


//--------------------- .nv.info._ZN5flash16flash_fwd_kernelI23Flash_fwd_kernel_traitsILi192ELi128ELi64ELi8ELb0ELb0EN7cutlass10bfloat16_tE19Flash_kernel_traitsILi192ELi128ELi64ELi8ES3_EELb0ELb0ELb0ELb0ELb0ELb0ELb1ELb0EEEvNS_16Flash_fwd_paramsE --------------------------
	.section	.nv.info._ZN5flash16flash_fwd_kernelI23Flash_fwd_kernel_traitsILi192ELi128ELi64ELi8ELb0ELb0EN7cutlass10bfloat16_tE19Flash_kernel_traitsILi192ELi128ELi64ELi8ES3_EELb0ELb0ELb0ELb0ELb0ELb0ELb1ELb0EEEvNS_16Flash_fwd_paramsE,"",@"SHT_CUDA_INFO"
	.sectionflags	@""
	.align	4


	//----- nvinfo : EIATTR_CUDA_API_VERSION
	.align		4
        /*0000*/ 	.byte	0x04, 0x37
        /*0002*/ 	.short	(.L_222 - .L_221)
.L_221:
        /*0004*/ 	.word	0x00000082


	//----- nvinfo : EIATTR_SW2861232_WAR
	.align		4
.L_222:
        /*0008*/ 	.byte	0x01, 0x35
	.zero		2


	//----- nvinfo : EIATTR_PARAM_CBANK
	.align		4
        /*000c*/ 	.byte	0x04, 0x0a
        /*000e*/ 	.short	(.L_224 - .L_223)
	.align		4
.L_223:
        /*0010*/ 	.word	index@(.nv.constant0._ZN5flash16flash_fwd_kernelI23Flash_fwd_kernel_traitsILi192ELi128ELi64ELi8ELb0ELb0EN7cutlass10bfloat16_tE19Flash_kernel_traitsILi192ELi128ELi64ELi8ES3_EELb0ELb0ELb0ELb0ELb0ELb0ELb1ELb0EEEvNS_16Flash_fwd_paramsE)
        /*0014*/ 	.short	0x0160
        /*0016*/ 	.short	0x01d0


	//----- nvinfo : EIATTR_CBANK_PARAM_SIZE
	.align		4
.L_224:
        /*0018*/ 	.byte	0x03, 0x19
        /*001a*/ 	.short	0x01d0


	//----- nvinfo : EIATTR_KPARAM_INFO
	.align		4
        /*001c*/ 	.byte	0x04, 0x17
        /*001e*/ 	.short	(.L_226 - .L_225)
.L_225:
        /*0020*/ 	.word	0x00000000
        /*0024*/ 	.short	0x0000
        /*0026*/ 	.short	0x0000
        /*0028*/ 	.byte	0x00, 0xf0, 0x41, 0x07


	//----- nvinfo : EIATTR_MAXREG_COUNT
	.align		4
.L_226:
        /*002c*/ 	.byte	0x03, 0x1b
        /*002e*/ 	.short	0x00ff


	//----- nvinfo : EIATTR_NUM_BARRIERS
	.align		4
        /*0030*/ 	.byte	0x02, 0x4c
        /*0032*/ 	.byte	0x01
	.zero		1


	//----- nvinfo : EIATTR_MERCURY_ISA_VERSION
	.align		4
        /*0034*/ 	.byte	0x03, 0x5f
        /*0036*/ 	.short	0x0000


	//----- nvinfo : EIATTR_COOP_GROUP_MASK_REGIDS
	.align		4
        /*0038*/ 	.byte	0x04, 0x29
        /*003a*/ 	.short	(.L_228 - .L_227)


	//   ....[0]....
.L_227:
        /*003c*/ 	.word	0xffffffff


	//   ....[1]....
        /*0040*/ 	.word	0xffffffff


	//   ....[2]....
        /*0044*/ 	.word	0xffffffff


	//   ....[3]....
        /*0048*/ 	.word	0xffffffff


	//   ....[4]....
        /*004c*/ 	.word	0xffffffff


	//   ....[5]....
        /*0050*/ 	.word	0xffffffff


	//   ....[6]....
        /*0054*/ 	.word	0xffffffff


	//   ....[7]....
        /*0058*/ 	.word	0xffffffff


	//   ....[8]....
        /*005c*/ 	.word	0xffffffff


	//   ....[9]....
        /*0060*/ 	.word	0xffffffff


	//   ....[10]....
        /*0064*/ 	.word	0xffffffff


	//   ....[11]....
        /*0068*/ 	.word	0xffffffff


	//----- nvinfo : EIATTR_COOP_GROUP_INSTR_OFFSETS
	.align		4
.L_228:
        /*006c*/ 	.byte	0x04, 0x28
        /*006e*/ 	.short	(.L_230 - .L_229)


	//   ....[0]....
.L_229:
        /*0070*/ 	.word	0x00003830


	//   ....[1]....
        /*0074*/ 	.word	0x00003850


	//   ....[2]....
        /*0078*/ 	.word	0x000038f0


	//   ....[3]....
        /*007c*/ 	.word	0x00003900


	//   ....[4]....
        /*0080*/ 	.word	0x00006110


	//   ....[5]....
        /*0084*/ 	.word	0x00006120


	//   ....[6]....
        /*0088*/ 	.word	0x00006170


	//   ....[7]....
        /*008c*/ 	.word	0x00006180


	//   ....[8]....
        /*0090*/ 	.word	0x00007800


	//   ....[9]....
        /*0094*/ 	.word	0x00007840


	//   ....[10]....
        /*0098*/ 	.word	0x00007880


	//   ....[11]....
        /*009c*/ 	.word	0x000078a0


	//----- nvinfo : EIATTR_EXIT_INSTR_OFFSETS
	.align		4
.L_230:
        /*00a0*/ 	.byte	0x04, 0x1c
        /*00a2*/ 	.short	(.L_232 - .L_231)


	//   ....[0]....
.L_231:
        /*00a4*/ 	.word	0x000002e0


	//   ....[1]....
        /*00a8*/ 	.word	0x00009150


	//   ....[2]....
        /*00ac*/ 	.word	0x00009240


	//   ....[3]....
        /*00b0*/ 	.word	0x00009260


	//   ....[4]....
        /*00b4*/ 	.word	0x00009c50


	//   ....[5]....
        /*00b8*/ 	.word	0x00009cd0


	//----- nvinfo : EIATTR_CTAIDZ_USED
	.align		4
.L_232:
        /*00bc*/ 	.byte	0x01, 0x04
	.zero		2


	//----- nvinfo : EIATTR_CRS_STACK_SIZE
	.align		4
        /*00c0*/ 	.byte	0x04, 0x1e
        /*00c2*/ 	.short	(.L_234 - .L_233)
.L_233:
        /*00c4*/ 	.word	0x00000000
.L_234:


//--------------------- .nv.info._ZN5flash16flash_fwd_kernelI23Flash_fwd_kernel_traitsILi192ELi128ELi64ELi8ELb0ELb0EN7cutlass10bfloat16_tE19Flash_kernel_traitsILi192ELi128ELi64ELi8ES3_EELb0ELb0ELb0ELb1ELb0ELb0ELb0ELb0EEEvNS_16Flash_fwd_paramsE --------------------------
	.section	.nv.info._ZN5flash16flash_fwd_kernelI23Flash_fwd_kernel_traitsILi192ELi128ELi64ELi8ELb0ELb0EN7cutlass10bfloat16_tE19Flash_kernel_traitsILi192ELi128ELi64ELi8ES3_EELb0ELb0ELb0ELb1ELb0ELb0ELb0ELb0EEEvNS_16Flash_fwd_paramsE,"",@"SHT_CUDA_INFO"
	.sectionflags	@""
	.align	4


	//----- nvinfo : EIATTR_CUDA_API_VERSION
	.align		4
        /*0000*/ 	.byte	0x04, 0x37
        /*0002*/ 	.short	(.L_236 - .L_235)
.L_235:
        /*0004*/ 	.word	0x00000082


	//----- nvinfo : EIATTR_SW2861232_WAR
	.align		4
.L_236:
        /*0008*/ 	.byte	0x01, 0x35
	.zero		2


	//----- nvinfo : EIATTR_PARAM_CBANK
	.align		4
        /*000c*/ 	.byte	0x04, 0x0a
        /*000e*/ 	.short	(.L_238 - .L_237)
	.align		4
.L_237:
        /*0010*/ 	.word	index@(.nv.constant0._ZN5flash16flash_fwd_kernelI23Flash_fwd_kernel_traitsILi192ELi128ELi64ELi8ELb0ELb0EN7cutlass10bfloat16_tE19Flash_kernel_traitsILi192ELi128ELi64ELi8ES3_EELb0ELb0ELb0ELb1ELb0ELb0ELb0ELb0EEEvNS_16Flash_fwd_paramsE)
        /*0014*/ 	.short	0x0160
        /*0016*/ 	.short	0x01d0


	//----- nvinfo : EIATTR_CBANK_PARAM_SIZE
	.align		4
.L_238:
        /*0018*/ 	.byte	0x03, 0x19
        /*001a*/ 	.short	0x01d0


	//----- nvinfo : EIATTR_KPARAM_INFO
	.align		4
        /*001c*/ 	.byte	0x04, 0x17
        /*001e*/ 	.short	(.L_240 - .L_239)
.L_239:
        /*0020*/ 	.word	0x00000000
        /*0024*/ 	.short	0x0000
        /*0026*/ 	.short	0x0000
        /*0028*/ 	.byte	0x00, 0xf0, 0x41, 0x07


	//----- nvinfo : EIATTR_MAXREG_COUNT
	.align		4
.L_240:
        /*002c*/ 	.byte	0x03, 0x1b
        /*002e*/ 	.short	0x00ff


	//----- nvinfo : EIATTR_NUM_BARRIERS
	.align		4
        /*0030*/ 	.byte	0x02, 0x4c
        /*0032*/ 	.byte	0x01
	.zero		1


	//----- nvinfo : EIATTR_MERCURY_ISA_VERSION
	.align		4
        /*0034*/ 	.byte	0x03, 0x5f
        /*0036*/ 	.short	0x0000


	//----- nvinfo : EIATTR_COOP_GROUP_MASK_REGIDS
	.align		4
        /*0038*/ 	.byte	0x04, 0x29
        /*003a*/ 	.short	(.L_242 - .L_241)


	//   ....[0]....
.L_241:
        /*003c*/ 	.word	0xffffffff


	//   ....[1]....
        /*0040*/ 	.word	0xffffffff


	//   ....[2]....
        /*0044*/ 	.word	0xffffffff


	//   ....[3]....
        /*0048*/ 	.word	0xffffffff


	//   ....[4]....
        /*004c*/ 	.word	0xffffffff


	//   ....[5]....
        /*0050*/ 	.word	0xffffffff


	//   ....[6]....
        /*0054*/ 	.word	0xffffffff


	//   ....[7]....
        /*0058*/ 	.word	0xffffffff


	//   ....[8]....
        /*005c*/ 	.word	0xffffffff


	//   ....[9]....
        /*0060*/ 	.word	0xffffffff


	//   ....[10]....
        /*0064*/ 	.word	0xffffffff


	//   ....[11]....
        /*0068*/ 	.word	0xffffffff


	//----- nvinfo : EIATTR_COOP_GROUP_INSTR_OFFSETS
	.align		4
.L_242:
        /*006c*/ 	.byte	0x04, 0x28
        /*006e*/ 	.short	(.L_244 - .L_243)


	//   ....[0]....
.L_243:
        /*0070*/ 	.word	0x00003e90


	//   ....[1]....
        /*0074*/ 	.word	0x00003eb0


	//   ....[2]....
        /*0078*/ 	.word	0x00003f50


	//   ....[3]....
        /*007c*/ 	.word	0x00003f60


	//   ....[4]....
        /*0080*/ 	.word	0x00006a00


	//   ....[5]....
        /*0084*/ 	.word	0x00006a10


	//   ....[6]....
        /*0088*/ 	.word	0x00006a40


	//   ....[7]....
        /*008c*/ 	.word	0x00006a60


	//   ....[8]....
        /*0090*/ 	.word	0x00008130


	//   ....[9]....
        /*0094*/ 	.word	0x00008170


	//   ....[10]....
        /*0098*/ 	.word	0x000081d0


	//   ....[11]....
        /*009c*/ 	.word	0x000081e0


	//----- nvinfo : EIATTR_EXIT_INSTR_OFFSETS
	.align		4
.L_244:
        /*00a0*/ 	.byte	0x04, 0x1c
        /*00a2*/ 	.short	(.L_246 - .L_245)


	//   ....[0]....
.L_245:
        /*00a4*/ 	.word	0x000002e0


	//   ....[1]....
        /*00a8*/ 	.word	0x00009a50


	//   ....[2]....
        /*00ac*/ 	.word	0x00009b50


	//   ....[3]....
        /*00b0*/ 	.word	0x00009b70


	//   ....[4]....
        /*00b4*/ 	.word	0x0000a570


	//   ....[5]....
        /*00b8*/ 	.word	0x0000a5f0


	//----- nvinfo : EIATTR_CTAIDZ_USED
	.align		4
.L_246:
        /*00bc*/ 	.byte	0x01, 0x04
	.zero		2


	//----- nvinfo : EIATTR_CRS_STACK_SIZE
	.align		4
        /*00c0*/ 	.byte	0x04, 0x1e
        /*00c2*/ 	.short	(.L_248 - .L_247)
.L_247:
        /*00c4*/ 	.word	0x00000000
.L_248:


//--------------------- .nv.info._ZN5flash16flash_fwd_kernelI23Flash_fwd_kernel_traitsILi192ELi128ELi64ELi8ELb0ELb0EN7cutlass10bfloat16_tE19Flash_kernel_traitsILi192ELi128ELi64ELi8ES3_EELb0ELb0ELb0ELb1ELb0ELb0ELb1ELb0EEEvNS_16Flash_fwd_paramsE --------------------------
	.section	.nv.info._ZN5flash16flash_fwd_kernelI23Flash_fwd_kernel_traitsILi192ELi128ELi64ELi8ELb0ELb0EN7cutlass10bfloat16_tE19Flash_kernel_traitsILi192ELi128ELi64ELi8ES3_EELb0ELb0ELb0ELb1ELb0ELb0ELb1ELb0EEEvNS_16Flash_fwd_paramsE,"",@"SHT_CUDA_INFO"
	.sectionflags	@""
	.align	4


	//----- nvinfo : EIATTR_CUDA_API_VERSION
	.align		4
        /*0000*/ 	.byte	0x04, 0x37
        /*0002*/ 	.short	(.L_250 - .L_249)
.L_249:
        /*0004*/ 	.word	0x00000082


	//----- nvinfo : EIATTR_SW2861232_WAR
	.align		4
.L_250:
        /*0008*/ 	.byte	0x01, 0x35
	.zero		2


	//----- nvinfo : EIATTR_PARAM_CBANK
	.align		4
        /*000c*/ 	.byte	0x04, 0x0a
        /*000e*/ 	.short	(.L_252 - .L_251)
	.align		4
.L_251:
        /*0010*/ 	.word	index@(.nv.constant0._ZN5flash16flash_fwd_kernelI23Flash_fwd_kernel_traitsILi192ELi128ELi64ELi8ELb0ELb0EN7cutlass10bfloat16_tE19Flash_kernel_traitsILi192ELi128ELi64ELi8ES3_EELb0ELb0ELb0ELb1ELb0ELb0ELb1ELb0EEEvNS_16Flash_fwd_paramsE)
        /*0014*/ 	.short	0x0160
        /*0016*/ 	.short	0x01d0


	//----- nvinfo : EIATTR_CBANK_PARAM_SIZE
	.align		4
.L_252:
        /*0018*/ 	.byte	0x03, 0x19
        /*001a*/ 	.short	0x01d0


	//----- nvinfo : EIATTR_KPARAM_INFO
	.align		4
        /*001c*/ 	.byte	0x04, 0x17
        /*001e*/ 	.short	(.L_254 - .L_253)
.L_253:
        /*0020*/ 	.word	0x00000000
        /*0024*/ 	.short	0x0000
        /*0026*/ 	.short	0x0000
        /*0028*/ 	.byte	0x00, 0xf0, 0x41, 0x07


	//----- nvinfo : EIATTR_MAXREG_COUNT
	.align		4
.L_254:
        /*002c*/ 	.byte	0x03, 0x1b
        /*002e*/ 	.short	0x00ff


	//----- nvinfo : EIATTR_NUM_BARRIERS
	.align		4
        /*0030*/ 	.byte	0x02, 0x4c
        /*0032*/ 	.byte	0x01
	.zero		1


	//----- nvinfo : EIATTR_MERCURY_ISA_VERSION
	.align		4
        /*0034*/ 	.byte	0x03, 0x5f
        /*0036*/ 	.short	0x0000


	//----- nvinfo : EIATTR_COOP_GROUP_MASK_REGIDS
	.align		4
        /*0038*/ 	.byte	0x04, 0x29
        /*003a*/ 	.short	(.L_256 - .L_255)


	//   ....[0]....
.L_255:
        /*003c*/ 	.word	0xffffffff


	//   ....[1]....
        /*0040*/ 	.word	0xffffffff


	//   ....[2]....
        /*0044*/ 	.word	0xffffffff


	//   ....[3]....
        /*0048*/ 	.word	0xffffffff


	//   ....[4]....
        /*004c*/ 	.word	0xffffffff


	//   ....[5]....
        /*0050*/ 	.word	0xffffffff


	//   ....[6]....
        /*0054*/ 	.word	0xffffffff


	//   ....[7]....
        /*0058*/ 	.word	0xffffffff


	//   ....[8]....
        /*005c*/ 	.word	0xffffffff


	//   ....[9]....
        /*0060*/ 	.word	0xffffffff


	//   ....[10]....
        /*0064*/ 	.word	0xffffffff


	//   ....[11]....
        /*0068*/ 	.word	0xffffffff


	//----- nvinfo : EIATTR_COOP_GROUP_INSTR_OFFSETS
	.align		4
.L_256:
        /*006c*/ 	.byte	0x04, 0x28
        /*006e*/ 	.short	(.L_258 - .L_257)


	//   ....[0]....
.L_257:
        /*0070*/ 	.word	0x00004300


	//   ....[1]....
        /*0074*/ 	.word	0x00004320


	//   ....[2]....
        /*0078*/ 	.word	0x000043c0


	//   ....[3]....
        /*007c*/ 	.word	0x000043d0


	//   ....[4]....
        /*0080*/ 	.word	0x00007260


	//   ....[5]....
        /*0084*/ 	.word	0x00007280


	//   ....[6]....
        /*0088*/ 	.word	0x000072a0


	//   ....[7]....
        /*008c*/ 	.word	0x000072c0


	//   ....[8]....
        /*0090*/ 	.word	0x000089a0


	//   ....[9]....
        /*0094*/ 	.word	0x000089e0


	//   ....[10]....
        /*0098*/ 	.word	0x00008a40


	//   ....[11]....
        /*009c*/ 	.word	0x00008a50


	//----- nvinfo : EIATTR_EXIT_INSTR_OFFSETS
	.align		4
.L_258:
        /*00a0*/ 	.byte	0x04, 0x1c
        /*00a2*/ 	.short	(.L_260 - .L_259)


	//   ....[0]....
.L_259:
        /*00a4*/ 	.word	0x000002e0


	//   ....[1]....
        /*00a8*/ 	.word	0x0000a2c0


	//   ....[2]....
        /*00ac*/ 	.word	0x0000a3c0


	//   ....[3]....
        /*00b0*/ 	.word	0x0000a3e0


	//   ....[4]....
        /*00b4*/ 	.word	0x0000ade0


	//   ....[5]....
        /*00b8*/ 	.word	0x0000ae60


	//----- nvinfo : EIATTR_CTAIDZ_USED
	.align		4
.L_260:
        /*00bc*/ 	.byte	0x01, 0x04
	.zero		2


	//----- nvinfo : EIATTR_CRS_STACK_SIZE
	.align		4
        /*00c0*/ 	.byte	0x04, 0x1e
        /*00c2*/ 	.short	(.L_262 - .L_261)
.L_261:
        /*00c4*/ 	.word	0x00000000
.L_262:


//--------------------- .nv.info._ZN5flash16flash_fwd_kernelI23Flash_fwd_kernel_traitsILi192ELi128ELi64ELi8ELb0ELb0EN7cutlass10bfloat16_tE19Flash_kernel_traitsILi192ELi128ELi64ELi8ES3_EELb0ELb0ELb1ELb0ELb0ELb1ELb0ELb0EEEvNS_16Flash_fwd_paramsE --------------------------
	.section	.nv.info._ZN5flash16flash_fwd_kernelI23Flash_fwd_kernel_traitsILi192ELi128ELi64ELi8ELb0ELb0EN7cutlass10bfloat16_tE19Flash_kernel_traitsILi192ELi128ELi64ELi8ES3_EELb0ELb0ELb1ELb0ELb0ELb1ELb0ELb0EEEvNS_16Flash_fwd_paramsE,"",@"SHT_CUDA_INFO"
	.sectionflags	@""
	.align	4


	//----- nvinfo : EIATTR_CUDA_API_VERSION
	.align		4
        /*0000*/ 	.byte	0x04, 0x37
        /*0002*/ 	.short	(.L_264 - .L_263)
.L_263:
        /*0004*/ 	.word	0x00000082


	//----- nvinfo : EIATTR_SW2861232_WAR
	.align		4
.L_264:
        /*0008*/ 	.byte	0x01, 0x35
	.zero		2


	//----- nvinfo : EIATTR_PARAM_CBANK
	.align		4
        /*000c*/ 	.byte	0x04, 0x0a
        /*000e*/ 	.short	(.L_266 - .L_265)
	.align		4
.L_265:
        /*0010*/ 	.word	index@(.nv.constant0._ZN5flash16flash_fwd_kernelI23Flash_fwd_kernel_traitsILi192ELi128ELi64ELi8ELb0ELb0EN7cutlass10bfloat16_tE19Flash_kernel_traitsILi192ELi128ELi64ELi8ES3_EELb0ELb0ELb1ELb0ELb0ELb1ELb0ELb0EEEvNS_16Flash_fwd_paramsE)
        /*0014*/ 	.short	0x0160
        /*0016*/ 	.short	0x01d0


	//----- nvinfo : EIATTR_CBANK_PARAM_SIZE
	.align		4
.L_266:
        /*0018*/ 	.byte	0x03, 0x19
        /*001a*/ 	.short	0x01d0


	//----- nvinfo : EIATTR_KPARAM_INFO
	.align		4
        /*001c*/ 	.byte	0x04, 0x17
        /*001e*/ 	.short	(.L_268 - .L_267)
.L_267:
        /*0020*/ 	.word	0x00000000
        /*0024*/ 	.short	0x0000
        /*0026*/ 	.short	0x0000
        /*0028*/ 	.byte	0x00, 0xf0, 0x41, 0x07


	//----- nvinfo : EIATTR_MAXREG_COUNT
	.align		4
.L_268:
        /*002c*/ 	.byte	0x03, 0x1b
        /*002e*/ 	.short	0x00ff


	//----- nvinfo : EIATTR_NUM_BARRIERS
	.align		4
        /*0030*/ 	.byte	0x02, 0x4c
        /*0032*/ 	.byte	0x01
	.zero		1


	//----- nvinfo : EIATTR_MERCURY_ISA_VERSION
	.align		4
        /*0034*/ 	.byte	0x03, 0x5f
        /*0036*/ 	.short	0x0000


	//----- nvinfo : EIATTR_COOP_GROUP_MASK_REGIDS
	.align		4
        /*0038*/ 	.byte	0x04, 0x29
        /*003a*/ 	.short	(.L_270 - .L_269)


	//   ....[0]....
.L_269:
        /*003c*/ 	.word	0xffffffff


	//   ....[1]....
        /*0040*/ 	.word	0xffffffff


	//   ....[2]....
        /*0044*/ 	.word	0xffffffff


	//   ....[3]....
        /*0048*/ 	.word	0xffffffff


	//   ....[4]....
        /*004c*/ 	.word	0xffffffff


	//   ....[5]....
        /*0050*/ 	.word	0xffffffff


	//   ....[6]....
        /*0054*/ 	.word	0xffffffff


	//   ....[7]....
        /*0058*/ 	.word	0xffffffff


	//   ....[8]....
        /*005c*/ 	.word	0xffffffff


	//   ....[9]....
        /*0060*/ 	.word	0xffffffff


	//   ....[10]....
        /*0064*/ 	.word	0xffffffff


	//   ....[11]....
        /*0068*/ 	.word	0xffffffff


	//   ....[12]....
        /*006c*/ 	.word	0xffffffff


	//   ....[13]....
        /*0070*/ 	.word	0xffffffff


	//   ....[14]....
        /*0074*/ 	.word	0xffffffff


	//   ....[15]....
        /*0078*/ 	.word	0xffffffff


	//   ....[16]....
        /*007c*/ 	.word	0xffffffff


	//   ....[17]....
        /*0080*/ 	.word	0xffffffff


	//   ....[18]....
        /*0084*/ 	.word	0xffffffff


	//   ....[19]....
        /*0088*/ 	.word	0xffffffff


	//----- nvinfo : EIATTR_COOP_GROUP_INSTR_OFFSETS
	.align		4
.L_270:
        /*008c*/ 	.byte	0x04, 0x28
        /*008e*/ 	.short	(.L_272 - .L_271)


	//   ....[0]....
.L_271:
        /*0090*/ 	.word	0x000039c0


	//   ....[1]....
        /*0094*/ 	.word	0x000039e0


	//   ....[2]....
        /*0098*/ 	.word	0x00003a80


	//   ....[3]....
        /*009c*/ 	.word	0x00003a90


	//   ....[4]....
        /*00a0*/ 	.word	0x000061a0


	//   ....[5]....
        /*00a4*/ 	.word	0x000061b0


	//   ....[6]....
        /*00a8*/ 	.word	0x000061e0


	//   ....[7]....
        /*00ac*/ 	.word	0x000061f0


	//   ....[8]....
        /*00b0*/ 	.word	0x00008f10


	//   ....[9]....
        /*00b4*/ 	.word	0x00008ff0


	//   ....[10]....
        /*00b8*/ 	.word	0x00009000


	//   ....[11]....
        /*00bc*/ 	.word	0x00009030


	//   ....[12]....
        /*00c0*/ 	.word	0x0000be50


	//   ....[13]....
        /*00c4*/ 	.word	0x0000be70


	//   ....[14]....
        /*00c8*/ 	.word	0x0000bea0


	//   ....[15]....
        /*00cc*/ 	.word	0x0000beb0


	//   ....[16]....
        /*00d0*/ 	.word	0x0000d5d0


	//   ....[17]....
        /*00d4*/ 	.word	0x0000d610


	//   ....[18]....
        /*00d8*/ 	.word	0x0000d720


	//   ....[19]....
        /*00dc*/ 	.word	0x0000d750


	//----- nvinfo : EIATTR_EXIT_INSTR_OFFSETS
	.align		4
.L_272:
        /*00e0*/ 	.byte	0x04, 0x1c
        /*00e2*/ 	.short	(.L_274 - .L_273)


	//   ....[0]....
.L_273:
        /*00e4*/ 	.word	0x000004d0


	//   ....[1]....
        /*00e8*/ 	.word	0x00000fd0


	//   ....[2]....
        /*00ec*/ 	.word	0x00001050


	//   ....[3]....
        /*00f0*/ 	.word	0x0000ee80


	//   ....[4]....
        /*00f4*/ 	.word	0x0000ef50


	//----- nvinfo : EIATTR_CTAIDZ_USED
	.align		4
.L_274:
        /*00f8*/ 	.byte	0x01, 0x04
	.zero		2


	//----- nvinfo : EIATTR_CRS_STACK_SIZE
	.align		4
        /*00fc*/ 	.byte	0x04, 0x1e
        /*00fe*/ 	.short	(.L_276 - .L_275)
.L_275:
        /*0100*/ 	.word	0x00000000
.L_276:


//--------------------- .nv.info._ZN5flash16flash_fwd_kernelI23Flash_fwd_kernel_traitsILi192ELi128ELi64ELi8ELb0ELb0EN7cutlass10bfloat16_tE19Flash_kernel_traitsILi192ELi128ELi64ELi8ES3_EELb0ELb0ELb1ELb0ELb0ELb1ELb1ELb0EEEvNS_16Flash_fwd_paramsE --------------------------
	.section	.nv.info._ZN5flash16flash_fwd_kernelI23Flash_fwd_kernel_traitsILi192ELi128ELi64ELi8ELb0ELb0EN7cutlass10bfloat16_tE19Flash_kernel_traitsILi192ELi128ELi64ELi8ES3_EELb0ELb0ELb1ELb0ELb0ELb1ELb1ELb0EEEvNS_16Flash_fwd_paramsE,"",@"SHT_CUDA_INFO"
	.sectionflags	@""
	.align	4


	//----- nvinfo : EIATTR_CUDA_API_VERSION
	.align		4
        /*0000*/ 	.byte	0x04, 0x37
        /*0002*/ 	.short	(.L_278 - .L_277)
.L_277:
        /*0004*/ 	.word	0x00000082


	//----- nvinfo : EIATTR_SW2861232_WAR
	.align		4
.L_278:
        /*0008*/ 	.byte	0x01, 0x35
	.zero		2


	//----- nvinfo : EIATTR_PARAM_CBANK
	.align		4
        /*000c*/ 	.byte	0x04, 0x0a
        /*000e*/ 	.short	(.L_280 - .L_279)
	.align		4
.L_279:
        /*0010*/ 	.word	index@(.nv.constant0._ZN5flash16flash_fwd_kernelI23Flash_fwd_kernel_traitsILi192ELi128ELi64ELi8ELb0ELb0EN7cutlass10bfloat16_tE19Flash_kernel_traitsILi192ELi128ELi64ELi8ES3_EELb0ELb0ELb1ELb0ELb0ELb1ELb1ELb0EEEvNS_16Flash_fwd_paramsE)
        /*0014*/ 	.short	0x0160
        /*0016*/ 	.short	0x01d0


	//----- nvinfo : EIATTR_CBANK_PARAM_SIZE
	.align		4
.L_280:
        /*0018*/ 	.byte	0x03, 0x19
        /*001a*/ 	.short	0x01d0


	//----- nvinfo : EIATTR_KPARAM_INFO
	.align		4
        /*001c*/ 	.byte	0x04, 0x17
        /*001e*/ 	.short	(.L_282 - .L_281)
.L_281:
        /*0020*/ 	.word	0x00000000
        /*0024*/ 	.short	0x0000
        /*0026*/ 	.short	0x0000
        /*0028*/ 	.byte	0x00, 0xf0, 0x41, 0x07


	//----- nvinfo : EIATTR_MAXREG_COUNT
	.align		4
.L_282:
        /*002c*/ 	.byte	0x03, 0x1b
        /*002e*/ 	.short	0x00ff


	//----- nvinfo : EIATTR_NUM_BARRIERS
	.align		4
        /*0030*/ 	.byte	0x02, 0x4c
        /*0032*/ 	.byte	0x01
	.zero		1


	//----- nvinfo : EIATTR_MERCURY_ISA_VERSION
	.align		4
        /*0034*/ 	.byte	0x03, 0x5f
        /*0036*/ 	.short	0x0000


	//----- nvinfo : EIATTR_COOP_GROUP_MASK_REGIDS
	.align		4
        /*0038*/ 	.byte	0x04, 0x29
        /*003a*/ 	.short	(.L_284 - .L_283)


	//   ....[0]....
.L_283:
        /*003c*/ 	.word	0xffffffff


	//   ....[1]....
        /*0040*/ 	.word	0xffffffff


	//   ....[2]....
        /*0044*/ 	.word	0xffffffff


	//   ....[3]....
        /*0048*/ 	.word	0xffffffff


	//   ....[4]....
        /*004c*/ 	.word	0xffffffff


	//   ....[5]....
        /*0050*/ 	.word	0xffffffff


	//   ....[6]....
        /*0054*/ 	.word	0xffffffff


	//   ....[7]....
        /*0058*/ 	.word	0xffffffff


	//   ....[8]....
        /*005c*/ 	.word	0xffffffff


	//   ....[9]....
        /*0060*/ 	.word	0xffffffff


	//   ....[10]....
        /*0064*/ 	.word	0xffffffff


	//   ....[11]....
        /*0068*/ 	.word	0xffffffff


	//   ....[12]....
        /*006c*/ 	.word	0xffffffff


	//   ....[13]....
        /*0070*/ 	.word	0xffffffff


	//   ....[14]....
        /*0074*/ 	.word	0xffffffff


	//   ....[15]....
        /*0078*/ 	.word	0xffffffff


	//   ....[16]....
        /*007c*/ 	.word	0xffffffff


	//   ....[17]....
        /*0080*/ 	.word	0xffffffff


	//   ....[18]....
        /*0084*/ 	.word	0xffffffff


	//   ....[19]....
        /*0088*/ 	.word	0xffffffff


	//----- nvinfo : EIATTR_COOP_GROUP_INSTR_OFFSETS
	.align		4
.L_284:
        /*008c*/ 	.byte	0x04, 0x28
        /*008e*/ 	.short	(.L_286 - .L_285)


	//   ....[0]....
.L_285:
        /*0090*/ 	.word	0x00003da0


	//   ....[1]....
        /*0094*/ 	.word	0x00003dc0


	//   ....[2]....
        /*0098*/ 	.word	0x00003e60


	//   ....[3]....
        /*009c*/ 	.word	0x00003e70


	//   ....[4]....
        /*00a0*/ 	.word	0x00006970


	//   ....[5]....
        /*00a4*/ 	.word	0x00006980


	//   ....[6]....
        /*00a8*/ 	.word	0x000069b0


	//   ....[7]....
        /*00ac*/ 	.word	0x000069c0


	//   ....[8]....
        /*00b0*/ 	.word	0x00009ac0


	//   ....[9]....
        /*00b4*/ 	.word	0x00009b90


	//   ....[10]....
        /*00b8*/ 	.word	0x00009ba0


	//   ....[11]....
        /*00bc*/ 	.word	0x00009be0


	//   ....[12]....
        /*00c0*/ 	.word	0x0000ce20


	//   ....[13]....
        /*00c4*/ 	.word	0x0000ce40


	//   ....[14]....
        /*00c8*/ 	.word	0x0000ce80


	//   ....[15]....
        /*00cc*/ 	.word	0x0000ce90


	//   ....[16]....
        /*00d0*/ 	.word	0x0000e5b0


	//   ....[17]....
        /*00d4*/ 	.word	0x0000e5f0


	//   ....[18]....
        /*00d8*/ 	.word	0x0000e700


	//   ....[19]....
        /*00dc*/ 	.word	0x0000e730


	//----- nvinfo : EIATTR_EXIT_INSTR_OFFSETS
	.align		4
.L_286:
        /*00e0*/ 	.byte	0x04, 0x1c
        /*00e2*/ 	.short	(.L_288 - .L_287)


	//   ....[0]....
.L_287:
        /*00e4*/ 	.word	0x000004d0


	//   ....[1]....
        /*00e8*/ 	.word	0x00000fd0


	//   ....[2]....
        /*00ec*/ 	.word	0x00001050


	//   ....[3]....
        /*00f0*/ 	.word	0x0000fe60


	//   ....[4]....
        /*00f4*/ 	.word	0x0000ff30


	//----- nvinfo : EIATTR_CTAIDZ_USED
	.align		4
.L_288:
        /*00f8*/ 	.byte	0x01, 0x04
	.zero		2


	//----- nvinfo : EIATTR_CRS_STACK_SIZE
	.align		4
        /*00fc*/ 	.byte	0x04, 0x1e
        /*00fe*/ 	.short	(.L_290 - .L_289)
.L_289:
        /*0100*/ 	.word	0x00000000
.L_290:


//--------------------- .nv.info._ZN5flash16flash_fwd_kernelI23Flash_fwd_kernel_traitsILi192ELi128ELi64ELi8ELb0ELb0EN7cutlass10bfloat16_tE19Flash_kernel_traitsILi192ELi128ELi64ELi8ES3_EELb0ELb0ELb1ELb0ELb0ELb0ELb0ELb0EEEvNS_16Flash_fwd_paramsE --------------------------
	.section	.nv.info._ZN5flash16flash_fwd_kernelI23Flash_fwd_kernel_traitsILi192ELi128ELi64ELi8ELb0ELb0EN7cutlass10bfloat16_tE19Flash_kernel_traitsILi192ELi128ELi64ELi8ES3_EELb0ELb0ELb1ELb0ELb0ELb0ELb0ELb0EEEvNS_16Flash_fwd_paramsE,"",@"SHT_CUDA_INFO"
	.sectionflags	@""
	.align	4


	//----- nvinfo : EIATTR_CUDA_API_VERSION
	.align		4
        /*0000*/ 	.byte	0x04, 0x37
        /*0002*/ 	.short	(.L_292 - .L_291)
.L_291:
        /*0004*/ 	.word	0x00000082


	//----- nvinfo : EIATTR_SW2861232_WAR
	.align		4
.L_292:
        /*0008*/ 	.byte	0x01, 0x35
	.zero		2


	//----- nvinfo : EIATTR_PARAM_CBANK
	.align		4
        /*000c*/ 	.byte	0x04, 0x0a
        /*000e*/ 	.short	(.L_294 - .L_293)
	.align		4
.L_293:
        /*0010*/ 	.word	index@(.nv.constant0._ZN5flash16flash_fwd_kernelI23Flash_fwd_kernel_traitsILi192ELi128ELi64ELi8ELb0ELb0EN7cutlass10bfloat16_tE19Flash_kernel_traitsILi192ELi128ELi64ELi8ES3_EELb0ELb0ELb1ELb0ELb0ELb0ELb0ELb0EEEvNS_16Flash_fwd_paramsE)
        /*0014*/ 	.short	0x0160
        /*0016*/ 	.short	0x01d0


	//----- nvinfo : EIATTR_CBANK_PARAM_SIZE
	.align		4
.L_294:
        /*0018*/ 	.byte	0x03, 0x19
        /*001a*/ 	.short	0x01d0


	//----- nvinfo : EIATTR_KPARAM_INFO
	.align		4
        /*001c*/ 	.byte	0x04, 0x17
        /*001e*/ 	.short	(.L_296 - .L_295)
.L_295:
        /*0020*/ 	.word	0x00000000
        /*0024*/ 	.short	0x0000
        /*0026*/ 	.short	0x0000
        /*0028*/ 	.byte	0x00, 0xf0, 0x41, 0x07


	//----- nvinfo : EIATTR_MAXREG_COUNT
	.align		4
.L_296:
        /*002c*/ 	.byte	0x03, 0x1b
        /*002e*/ 	.short	0x00ff


	//----- nvinfo : EIATTR_NUM_BARRIERS
	.align		4
        /*0030*/ 	.byte	0x02, 0x4c
        /*0032*/ 	.byte	0x01
	.zero		1


	//----- nvinfo : EIATTR_MERCURY_ISA_VERSION
	.align		4
        /*0034*/ 	.byte	0x03, 0x5f
        /*0036*/ 	.short	0x0000


	//----- nvinfo : EIATTR_COOP_GROUP_MASK_REGIDS
	.align		4
        /*0038*/ 	.byte	0x04, 0x29
        /*003a*/ 	.short	(.L_298 - .L_297)


	//   ....[0]....
.L_297:
        /*003c*/ 	.word	0xffffffff


	//   ....[1]....
        /*0040*/ 	.word	0xffffffff


	//   ....[2]....
        /*0044*/ 	.word	0xffffffff


	//   ....[3]....
        /*0048*/ 	.word	0xffffffff


	//   ....[4]....
        /*004c*/ 	.word	0xffffffff


	//   ....[5]....
        /*0050*/ 	.word	0xffffffff


	//   ....[6]....
        /*0054*/ 	.word	0xffffffff


	//   ....[7]....
        /*0058*/ 	.word	0xffffffff


	//   ....[8]....
        /*005c*/ 	.word	0xffffffff


	//   ....[9]....
        /*0060*/ 	.word	0xffffffff


	//   ....[10]....
        /*0064*/ 	.word	0xffffffff


	//   ....[11]....
        /*0068*/ 	.word	0xffffffff


	//   ....[12]....
        /*006c*/ 	.word	0xffffffff


	//   ....[13]....
        /*0070*/ 	.word	0xffffffff


	//   ....[14]....
        /*0074*/ 	.word	0xffffffff


	//   ....[15]....
        /*0078*/ 	.word	0xffffffff


	//   ....[16]....
        /*007c*/ 	.word	0xffffffff


	//   ....[17]....
        /*0080*/ 	.word	0xffffffff


	//   ....[18]....
        /*0084*/ 	.word	0xffffffff


	//   ....[19]....
        /*0088*/ 	.word	0xffffffff


	//----- nvinfo : EIATTR_COOP_GROUP_INSTR_OFFSETS
	.align		4
.L_298:
        /*008c*/ 	.byte	0x04, 0x28
        /*008e*/ 	.short	(.L_300 - .L_299)


	//   ....[0]....
.L_299:
        /*0090*/ 	.word	0x000043f0


	//   ....[1]....
        /*0094*/ 	.word	0x00004410


	//   ....[2]....
        /*0098*/ 	.word	0x000044b0


	//   ....[3]....
        /*009c*/ 	.word	0x000044c0


	//   ....[4]....
        /*00a0*/ 	.word	0x00006f30


	//   ....[5]....
        /*00a4*/ 	.word	0x00006f40


	//   ....[6]....
        /*00a8*/ 	.word	0x00006f70


	//   ....[7]....
        /*00ac*/ 	.word	0x00006f80


	//   ....[8]....
        /*00b0*/ 	.word	0x0000a020


	//   ....[9]....
        /*00b4*/ 	.word	0x0000a0d0


	//   ....[10]....
        /*00b8*/ 	.word	0x0000a0f0


	//   ....[11]....
        /*00bc*/ 	.word	0x0000a120


	//   ....[12]....
        /*00c0*/ 	.word	0x0000d250


	//   ....[13]....
        /*00c4*/ 	.word	0x0000d270


	//   ....[14]....
        /*00c8*/ 	.word	0x0000d290


	//   ....[15]....
        /*00cc*/ 	.word	0x0000d2b0


	//   ....[16]....
        /*00d0*/ 	.word	0x0000e9e0


	//   ....[17]....
        /*00d4*/ 	.word	0x0000ea20


	//   ....[18]....
        /*00d8*/ 	.word	0x0000eaa0


	//   ....[19]....
        /*00dc*/ 	.word	0x0000eac0


	//----- nvinfo : EIATTR_EXIT_INSTR_OFFSETS
	.align		4
.L_300:
        /*00e0*/ 	.byte	0x04, 0x1c
        /*00e2*/ 	.short	(.L_302 - .L_301)


	//   ....[0]....
.L_301:
        /*00e4*/ 	.word	0x000002d0


	//   ....[1]....
        /*00e8*/ 	.word	0x00000df0


	//   ....[2]....
        /*00ec*/ 	.word	0x00000e70


	//   ....[3]....
        /*00f0*/ 	.word	0x00010390


	//   ....[4]....
        /*00f4*/ 	.word	0x00010480


	//   ....[5]....
        /*00f8*/ 	.word	0x000104a0


	//----- nvinfo : EIATTR_CTAIDZ_USED
	.align		4
.L_302:
        /*00fc*/ 	.byte	0x01, 0x04
	.zero		2


	//----- nvinfo : EIATTR_CRS_STACK_SIZE
	.align		4
        /*0100*/ 	.byte	0x04, 0x1e
        /*0102*/ 	.short	(.L_304 - .L_303)
.L_303:
        /*0104*/ 	.word	0x00000000
.L_304:


//--------------------- .nv.info._ZN5flash16flash_fwd_kernelI23Flash_fwd_kernel_traitsILi192ELi128ELi64ELi8ELb0ELb0EN7cutlass10bfloat16_tE19Flash_kernel_traitsILi192ELi128ELi64ELi8ES3_EELb0ELb0ELb1ELb0ELb0ELb0ELb1ELb0EEEvNS_16Flash_fwd_paramsE --------------------------
	.section	.nv.info._ZN5flash16flash_fwd_kernelI23Flash_fwd_kernel_traitsILi192ELi128ELi64ELi8ELb0ELb0EN7cutlass10bfloat16_tE19Flash_kernel_traitsILi192ELi128ELi64ELi8ES3_EELb0ELb0ELb1ELb0ELb0ELb0ELb1ELb0EEEvNS_16Flash_fwd_paramsE,"",@"SHT_CUDA_INFO"
	.sectionflags	@""
	.align	4


	//----- nvinfo : EIATTR_CUDA_API_VERSION
	.align		4
        /*0000*/ 	.byte	0x04, 0x37
        /*0002*/ 	.short	(.L_306 - .L_305)
.L_305:
        /*0004*/ 	.word	0x00000082


	//----- nvinfo : EIATTR_SW2861232_WAR
	.align		4
.L_306:
        /*0008*/ 	.byte	0x01, 0x35
	.zero		2


	//----- nvinfo : EIATTR_PARAM_CBANK
	.align		4
        /*000c*/ 	.byte	0x04, 0x0a
        /*000e*/ 	.short	(.L_308 - .L_307)
	.align		4
.L_307:
        /*0010*/ 	.word	index@(.nv.constant0._ZN5flash16flash_fwd_kernelI23Flash_fwd_kernel_traitsILi192ELi128ELi64ELi8ELb0ELb0EN7cutlass10bfloat16_tE19Flash_kernel_traitsILi192ELi128ELi64ELi8ES3_EELb0ELb0ELb1ELb0ELb0ELb0ELb1ELb0EEEvNS_16Flash_fwd_paramsE)
        /*0014*/ 	.short	0x0160
        /*0016*/ 	.short	0x01d0


	//----- nvinfo : EIATTR_CBANK_PARAM_SIZE
	.align		4
.L_308:
        /*0018*/ 	.byte	0x03, 0x19
        /*001a*/ 	.short	0x01d0


	//----- nvinfo : EIATTR_KPARAM_INFO
	.align		4
        /*001c*/ 	.byte	0x04, 0x17
        /*001e*/ 	.short	(.L_310 - .L_309)
.L_309:
        /*0020*/ 	.word	0x00000000
        /*0024*/ 	.short	0x0000
        /*0026*/ 	.short	0x0000
        /*0028*/ 	.byte	0x00, 0xf0, 0x41, 0x07


	//----- nvinfo : EIATTR_MAXREG_COUNT
	.align		4
.L_310:
        /*002c*/ 	.byte	0x03, 0x1b
        /*002e*/ 	.short	0x00ff


	//----- nvinfo : EIATTR_NUM_BARRIERS
	.align		4
        /*0030*/ 	.byte	0x02, 0x4c
        /*0032*/ 	.byte	0x01
	.zero		1


	//----- nvinfo : EIATTR_MERCURY_ISA_VERSION
	.align		4
        /*0034*/ 	.byte	0x03, 0x5f
        /*0036*/ 	.short	0x0000


	//----- nvinfo : EIATTR_COOP_GROUP_MASK_REGIDS
	.align		4
        /*0038*/ 	.byte	0x04, 0x29
        /*003a*/ 	.short	(.L_312 - .L_311)


	//   ....[0]....
.L_311:
        /*003c*/ 	.word	0xffffffff


	//   ....[1]....
        /*0040*/ 	.word	0xffffffff


	//   ....[2]....
        /*0044*/ 	.word	0xffffffff


	//   ....[3]....
        /*0048*/ 	.word	0xffffffff


	//   ....[4]....
        /*004c*/ 	.word	0xffffffff


	//   ....[5]....
        /*0050*/ 	.word	0xffffffff


	//   ....[6]....
        /*0054*/ 	.word	0xffffffff


	//   ....[7]....
        /*0058*/ 	.word	0xffffffff


	//   ....[8]....
        /*005c*/ 	.word	0xffffffff


	//   ....[9]....
        /*0060*/ 	.word	0xffffffff


	//   ....[10]....
        /*0064*/ 	.word	0xffffffff


	//   ....[11]....
        /*0068*/ 	.word	0xffffffff


	//   ....[12]....
        /*006c*/ 	.word	0xffffffff


	//   ....[13]....
        /*0070*/ 	.word	0xffffffff


	//   ....[14]....
        /*0074*/ 	.word	0xffffffff


	//   ....[15]....
        /*0078*/ 	.word	0xffffffff


	//   ....[16]....
        /*007c*/ 	.word	0xffffffff


	//   ....[17]....
        /*0080*/ 	.word	0xffffffff


	//   ....[18]....
        /*0084*/ 	.word	0xffffffff


	//   ....[19]....
        /*0088*/ 	.word	0xffffffff


	//----- nvinfo : EIATTR_COOP_GROUP_INSTR_OFFSETS
	.align		4
.L_312:
        /*008c*/ 	.byte	0x04, 0x28
        /*008e*/ 	.short	(.L_314 - .L_313)


	//   ....[0]....
.L_313:
        /*0090*/ 	.word	0x000047f0


	//   ....[1]....
        /*0094*/ 	.word	0x00004810


	//   ....[2]....
        /*0098*/ 	.word	0x000048b0


	//   ....[3]....
        /*009c*/ 	.word	0x000048c0


	//   ....[4]....
        /*00a0*/ 	.word	0x00007730


	//   ....[5]....
        /*00a4*/ 	.word	0x00007740


	//   ....[6]....
        /*00a8*/ 	.word	0x00007770


	//   ....[7]....
        /*00ac*/ 	.word	0x00007780


	//   ....[8]....
        /*00b0*/ 	.word	0x0000ac20


	//   ....[9]....
        /*00b4*/ 	.word	0x0000acb0


	//   ....[10]....
        /*00b8*/ 	.word	0x0000acd0


	//   ....[11]....
        /*00bc*/ 	.word	0x0000acf0


	//   ....[12]....
        /*00c0*/ 	.word	0x0000e250


	//   ....[13]....
        /*00c4*/ 	.word	0x0000e270


	//   ....[14]....
        /*00c8*/ 	.word	0x0000e2b0


	//   ....[15]....
        /*00cc*/ 	.word	0x0000e2c0


	//   ....[16]....
        /*00d0*/ 	.word	0x0000f9f0


	//   ....[17]....
        /*00d4*/ 	.word	0x0000fa30


	//   ....[18]....
        /*00d8*/ 	.word	0x0000fab0


	//   ....[19]....
        /*00dc*/ 	.word	0x0000fad0


	//----- nvinfo : EIATTR_EXIT_INSTR_OFFSETS
	.align		4
.L_314:
        /*00e0*/ 	.byte	0x04, 0x1c
        /*00e2*/ 	.short	(.L_316 - .L_315)


	//   ....[0]....
.L_315:
        /*00e4*/ 	.word	0x000002d0


	//   ....[1]....
        /*00e8*/ 	.word	0x00000df0


	//   ....[2]....
        /*00ec*/ 	.word	0x00000e70


	//   ....[3]....
        /*00f0*/ 	.word	0x000113a0


	//   ....[4]....
        /*00f4*/ 	.word	0x00011490


	//   ....[5]....
        /*00f8*/ 	.word	0x000114b0


	//----- nvinfo : EIATTR_CTAIDZ_USED
	.align		4
.L_316:
        /*00fc*/ 	.byte	0x01, 0x04
	.zero		2


	//----- nvinfo : EIATTR_CRS_STACK_SIZE
	.align		4
        /*0100*/ 	.byte	0x04, 0x1e
        /*0102*/ 	.short	(.L_318 - .L_317)
.L_317:
        /*0104*/ 	.word	0x00000000
.L_318:


//--------------------- .nv.info._ZN5flash16flash_fwd_kernelI23Flash_fwd_kernel_traitsILi192ELi128ELi64ELi8ELb0ELb0EN7cutlass10bfloat16_tE19Flash_kernel_traitsILi192ELi128ELi64ELi8ES3_EELb0ELb0ELb1ELb1ELb0ELb0ELb0ELb0EEEvNS_16Flash_fwd_paramsE --------------------------
	.section	.nv.info._ZN5flash16flash_fwd_kernelI23Flash_fwd_kernel_traitsILi192ELi128ELi64ELi8ELb0ELb0EN7cutlass10bfloat16_tE19Flash_kernel_traitsILi192ELi128ELi64ELi8ES3_EELb0ELb0ELb1ELb1ELb0ELb0ELb0ELb0EEEvNS_16Flash_fwd_paramsE,"",@"SHT_CUDA_INFO"
	.sectionflags	@""
	.align	4


	//----- nvinfo : EIATTR_CUDA_API_VERSION
	.align		4
        /*0000*/ 	.byte	0x04, 0x37
        /*0002*/ 	.short	(.L_320 - .L_319)
.L_319:
        /*0004*/ 	.word	0x00000082


	//----- nvinfo : EIATTR_SW2861232_WAR
	.align		4
.L_320:
        /*0008*/ 	.byte	0x01, 0x35
	.zero		2


	//----- nvinfo : EIATTR_PARAM_CBANK
	.align		4
        /*000c*/ 	.byte	0x04, 0x0a
        /*000e*/ 	.short	(.L_322 - .L_321)
	.align		4
.L_321:
        /*0010*/ 	.word	index@(.nv.constant0._ZN5flash16flash_fwd_kernelI23Flash_fwd_kernel_traitsILi192ELi128ELi64ELi8ELb0ELb0EN7cutlass10bfloat16_tE19Flash_kernel_traitsILi192ELi128ELi64ELi8ES3_EELb0ELb0ELb1ELb1ELb0ELb0ELb0ELb0EEEvNS_16Flash_fwd_paramsE)
        /*0014*/ 	.short	0x0160
        /*0016*/ 	.short	0x01d0


	//----- nvinfo : EIATTR_CBANK_PARAM_SIZE
	.align		4
.L_322:
        /*0018*/ 	.byte	0x03, 0x19
        /*001a*/ 	.short	0x01d0


	//----- nvinfo : EIATTR_KPARAM_INFO
	.align		4
        /*001c*/ 	.byte	0x04, 0x17
        /*001e*/ 	.short	(.L_324 - .L_323)
.L_323:
        /*0020*/ 	.word	0x00000000
        /*0024*/ 	.short	0x0000
        /*0026*/ 	.short	0x0000
        /*0028*/ 	.byte	0x00, 0xf0, 0x41, 0x07


	//----- nvinfo : EIATTR_MAXREG_COUNT
	.align		4
.L_324:
        /*002c*/ 	.byte	0x03, 0x1b
        /*002e*/ 	.short	0x00ff


	//----- nvinfo : EIATTR_NUM_BARRIERS
	.align		4
        /*0030*/ 	.byte	0x02, 0x4c
        /*0032*/ 	.byte	0x01
	.zero		1


	//----- nvinfo : EIATTR_MERCURY_ISA_VERSION
	.align		4
        /*0034*/ 	.byte	0x03, 0x5f
        /*0036*/ 	.short	0x0000


	//----- nvinfo : EIATTR_COOP_GROUP_MASK_REGIDS
	.align		4
        /*0038*/ 	.byte	0x04, 0x29
        /*003a*/ 	.short	(.L_326 - .L_325)


	//   ....[0]....
.L_325:
        /*003c*/ 	.word	0xffffffff


	//   ....[1]....
        /*0040*/ 	.word	0xffffffff


	//   ....[2]....
        /*0044*/ 	.word	0xffffffff


	//   ....[3]....
        /*0048*/ 	.word	0xffffffff


	//   ....[4]....
        /*004c*/ 	.word	0xffffffff


	//   ....[5]....
        /*0050*/ 	.word	0xffffffff


	//   ....[6]....
        /*0054*/ 	.word	0xffffffff


	//   ....[7]....
        /*0058*/ 	.word	0xffffffff


	//   ....[8]....
        /*005c*/ 	.word	0xffffffff


	//   ....[9]....
        /*0060*/ 	.word	0xffffffff


	//   ....[10]....
        /*0064*/ 	.word	0xffffffff


	//   ....[11]....
        /*0068*/ 	.word	0xffffffff


	//   ....[12]....
        /*006c*/ 	.word	0xffffffff


	//   ....[13]....
        /*0070*/ 	.word	0xffffffff


	//   ....[14]....
        /*0074*/ 	.word	0xffffffff


	//   ....[15]....
        /*0078*/ 	.word	0xffffffff


	//   ....[16]....
        /*007c*/ 	.word	0xffffffff


	//   ....[17]....
        /*0080*/ 	.word	0xffffffff


	//   ....[18]....
        /*0084*/ 	.word	0xffffffff


	//   ....[19]....
        /*0088*/ 	.word	0xffffffff


	//----- nvinfo : EIATTR_COOP_GROUP_INSTR_OFFSETS
	.align		4
.L_326:
        /*008c*/ 	.byte	0x04, 0x28
        /*008e*/ 	.short	(.L_328 - .L_327)


	//   ....[0]....
.L_327:
        /*0090*/ 	.word	0x000051c0


	//   ....[1]....
        /*0094*/ 	.word	0x000051e0


	//   ....[2]....
        /*0098*/ 	.word	0x00005280


	//   ....[3]....
        /*009c*/ 	.word	0x00005290


	//   ....[4]....
        /*00a0*/ 	.word	0x000085e0


	//   ....[5]....
        /*00a4*/ 	.word	0x000085f0


	//   ....[6]....
        /*00a8*/ 	.word	0x00008620


	//   ....[7]....
        /*00ac*/ 	.word	0x00008630


	//   ....[8]....
        /*00b0*/ 	.word	0x0000c060


	//   ....[9]....
        /*00b4*/ 	.word	0x0000c070


	//   ....[10]....
        /*00b8*/ 	.word	0x0000c0a0


	//   ....[11]....
        /*00bc*/ 	.word	0x0000c0b0


	//   ....[12]....
        /*00c0*/ 	.word	0x0000f980


	//   ....[13]....
        /*00c4*/ 	.word	0x0000fab0


	//   ....[14]....
        /*00c8*/ 	.word	0x0000fac0


	//   ....[15]....
        /*00cc*/ 	.word	0x0000fb20


	//   ....[16]....
        /*00d0*/ 	.word	0x00011200


	//   ....[17]....
        /*00d4*/ 	.word	0x00011240


	//   ....[18]....
        /*00d8*/ 	.word	0x00011350


	//   ....[19]....
        /*00dc*/ 	.word	0x00011380


	//----- nvinfo : EIATTR_EXIT_INSTR_OFFSETS
	.align		4
.L_328:
        /*00e0*/ 	.byte	0x04, 0x1c
        /*00e2*/ 	.short	(.L_330 - .L_329)


	//   ....[0]....
.L_329:
        /*00e4*/ 	.word	0x000004c0


	//   ....[1]....
        /*00e8*/ 	.word	0x000010b0


	//   ....[2]....
        /*00ec*/ 	.word	0x00001130


	//   ....[3]....
        /*00f0*/ 	.word	0x00012c20


	//   ....[4]....
        /*00f4*/ 	.word	0x00012d10


	//   ....[5]....
        /*00f8*/ 	.word	0x00012d30


	//----- nvinfo : EIATTR_CTAIDZ_USED
	.align		4
.L_330:
        /*00fc*/ 	.byte	0x01, 0x04
	.zero		2


	//----- nvinfo : EIATTR_CRS_STACK_SIZE
	.align		4
        /*0100*/ 	.byte	0x04, 0x1e
        /*0102*/ 	.short	(.L_332 - .L_331)
.L_331:
        /*0104*/ 	.word	0x00000000
.L_332:


//--------------------- .nv.info._ZN5flash16flash_fwd_kernelI23Flash_fwd_kernel_traitsILi192ELi128ELi64ELi8ELb0ELb0EN7cutlass10bfloat16_tE19Flash_kernel_traitsILi192ELi128ELi64ELi8ES3_EELb0ELb0ELb1ELb1ELb0ELb0ELb1ELb0EEEvNS_16Flash_fwd_paramsE --------------------------
	.section	.nv.info._ZN5flash16flash_fwd_kernelI23Flash_fwd_kernel_traitsILi192ELi128ELi64ELi8ELb0ELb0EN7cutlass10bfloat16_tE19Flash_kernel_traitsILi192ELi128ELi64ELi8ES3_EELb0ELb0ELb1ELb1ELb0ELb0ELb1ELb0EEEvNS_16Flash_fwd_paramsE,"",@"SHT_CUDA_INFO"
	.sectionflags	@""
	.align	4


	//----- nvinfo : EIATTR_CUDA_API_VERSION
	.align		4
        /*0000*/ 	.byte	0x04, 0x37
        /*0002*/ 	.short	(.L_334 - .L_333)
.L_333:
        /*0004*/ 	.word	0x00000082


	//----- nvinfo : EIATTR_SW2861232_WAR
	.align		4
.L_334:
        /*0008*/ 	.byte	0x01, 0x35
	.zero		2


	//----- nvinfo : EIATTR_PARAM_CBANK
	.align		4
        /*000c*/ 	.byte	0x04, 0x0a
        /*000e*/ 	.short	(.L_336 - .L_335)
	.align		4
.L_335:
        /*0010*/ 	.word	index@(.nv.constant0._ZN5flash16flash_fwd_kernelI23Flash_fwd_kernel_traitsILi192ELi128ELi64ELi8ELb0ELb0EN7cutlass10bfloat16_tE19Flash_kernel_traitsILi192ELi128ELi64ELi8ES3_EELb0ELb0ELb1ELb1ELb0ELb0ELb1ELb0EEEvNS_16Flash_fwd_paramsE)
        /*0014*/ 	.short	0x0160
        /*0016*/ 	.short	0x01d0


	//----- nvinfo : EIATTR_CBANK_PARAM_SIZE
	.align		4
.L_336:
        /*0018*/ 	.byte	0x03, 0x19
        /*001a*/ 	.short	0x01d0


	//----- nvinfo : EIATTR_KPARAM_INFO
	.align		4
        /*001c*/ 	.byte	0x04, 0x17
        /*001e*/ 	.short	(.L_338 - .L_337)
.L_337:
        /*0020*/ 	.word	0x00000000
        /*0024*/ 	.short	0x0000
        /*0026*/ 	.short	0x0000
        /*0028*/ 	.byte	0x00, 0xf0, 0x41, 0x07


	//----- nvinfo : EIATTR_MAXREG_COUNT
	.align		4
.L_338:
        /*002c*/ 	.byte	0x03, 0x1b
        /*002e*/ 	.short	0x00ff


	//----- nvinfo : EIATTR_NUM_BARRIERS
	.align		4
        /*0030*/ 	.byte	0x02, 0x4c
        /*0032*/ 	.byte	0x01
	.zero		1


	//----- nvinfo : EIATTR_MERCURY_ISA_VERSION
	.align		4
        /*0034*/ 	.byte	0x03, 0x5f
        /*0036*/ 	.short	0x0000


	//----- nvinfo : EIATTR_COOP_GROUP_MASK_REGIDS
	.align		4
        /*0038*/ 	.byte	0x04, 0x29
        /*003a*/ 	.short	(.L_340 - .L_339)


	//   ....[0]....
.L_339:
        /*003c*/ 	.word	0xffffffff


	//   ....[1]....
        /*0040*/ 	.word	0xffffffff


	//   ....[2]....
        /*0044*/ 	.word	0xffffffff


	//   ....[3]....
        /*0048*/ 	.word	0xffffffff


	//   ....[4]....
        /*004c*/ 	.word	0xffffffff


	//   ....[5]....
        /*0050*/ 	.word	0xffffffff


	//   ....[6]....
        /*0054*/ 	.word	0xffffffff


	//   ....[7]....
        /*0058*/ 	.word	0xffffffff


	//   ....[8]....
        /*005c*/ 	.word	0xffffffff


	//   ....[9]....
        /*0060*/ 	.word	0xffffffff


	//   ....[10]....
        /*0064*/ 	.word	0xffffffff


	//   ....[11]....
        /*0068*/ 	.word	0xffffffff


	//   ....[12]....
        /*006c*/ 	.word	0xffffffff


	//   ....[13]....
        /*0070*/ 	.word	0xffffffff


	//   ....[14]....
        /*0074*/ 	.word	0xffffffff


	//   ....[15]....
        /*0078*/ 	.word	0xffffffff


	//   ....[16]....
        /*007c*/ 	.word	0xffffffff


	//   ....[17]....
        /*0080*/ 	.word	0xffffffff


	//   ....[18]....
        /*0084*/ 	.word	0xffffffff


	//   ....[19]....
        /*0088*/ 	.word	0xffffffff


	//----- nvinfo : EIATTR_COOP_GROUP_INSTR_OFFSETS
	.align		4
.L_340:
        /*008c*/ 	.byte	0x04, 0x28
        /*008e*/ 	.short	(.L_342 - .L_341)


	//   ....[0]....
.L_341:
        /*0090*/ 	.word	0x00005680


	//   ....[1]....
        /*0094*/ 	.word	0x000056a0


	//   ....[2]....
        /*0098*/ 	.word	0x00005740


	//   ....[3]....
        /*009c*/ 	.word	0x00005750


	//   ....[4]....
        /*00a0*/ 	.word	0x00008f00


	//   ....[5]....
        /*00a4*/ 	.word	0x00008f10


	//   ....[6]....
        /*00a8*/ 	.word	0x00008f50


	//   ....[7]....
        /*00ac*/ 	.word	0x00008f60


	//   ....[8]....
        /*00b0*/ 	.word	0x0000ce20


	//   ....[9]....
        /*00b4*/ 	.word	0x0000ce30


	//   ....[10]....
        /*00b8*/ 	.word	0x0000ce70


	//   ....[11]....
        /*00bc*/ 	.word	0x0000ce80


	//   ....[12]....
        /*00c0*/ 	.word	0x00010b60


	//   ....[13]....
        /*00c4*/ 	.word	0x00010c90


	//   ....[14]....
        /*00c8*/ 	.word	0x00010ca0


	//   ....[15]....
        /*00cc*/ 	.word	0x00010cc0


	//   ....[16]....
        /*00d0*/ 	.word	0x000123e0


	//   ....[17]....
        /*00d4*/ 	.word	0x00012420


	//   ....[18]....
        /*00d8*/ 	.word	0x00012530


	//   ....[19]....
        /*00dc*/ 	.word	0x00012560


	//----- nvinfo : EIATTR_EXIT_INSTR_OFFSETS
	.align		4
.L_342:
        /*00e0*/ 	.byte	0x04, 0x1c
        /*00e2*/ 	.short	(.L_344 - .L_343)


	//   ....[0]....
.L_343:
        /*00e4*/ 	.word	0x000004c0


	//   ....[1]....
        /*00e8*/ 	.word	0x000010b0


	//   ....[2]....
        /*00ec*/ 	.word	0x00001130


	//   ....[3]....
        /*00f0*/ 	.word	0x00013e00


	//   ....[4]....
        /*00f4*/ 	.word	0x00013ef0


	//   ....[5]....
        /*00f8*/ 	.word	0x00013f10


	//----- nvinfo : EIATTR_CTAIDZ_USED
	.align		4
.L_344:
        /*00fc*/ 	.byte	0x01, 0x04
	.zero		2


	//----- nvinfo : EIATTR_CRS_STACK_SIZE
	.align		4
        /*0100*/ 	.byte	0x04, 0x1e
        /*0102*/ 	.short	(.L_346 - .L_345)
.L_345:
        /*0104*/ 	.word	0x00000000
.L_346:


//--------------------- .nv.info._ZN5flash16flash_fwd_kernelI23Flash_fwd_kernel_traitsILi192ELi64ELi64ELi4ELb0ELb0EN7cutlass10bfloat16_tE19Flash_kernel_traitsILi192ELi64ELi64ELi4ES3_EELb1ELb0ELb0ELb0ELb0ELb0ELb0ELb0EEEvNS_16Flash_fwd_paramsE --------------------------
	.section	.nv.info._ZN5flash16flash_fwd_kernelI23Flash_fwd_kernel_traitsILi192ELi64ELi64ELi4ELb0ELb0EN7cutlass10bfloat16_tE19Flash_kernel_traitsILi192ELi64ELi64ELi4ES3_EELb1ELb0ELb0ELb0ELb0ELb0ELb0ELb0EEEvNS_16Flash_fwd_paramsE,"",@"SHT_CUDA_INFO"
	.sectionflags	@""
	.align	4


	//----- nvinfo : EIATTR_CUDA_API_VERSION
	.align		4
        /*0000*/ 	.byte	0x04, 0x37
        /*0002*/ 	.short	(.L_348 - .L_347)
.L_347:
        /*0004*/ 	.word	0x00000082


	//----- nvinfo : EIATTR_SW2861232_WAR
	.align		4
.L_348:
        /*0008*/ 	.byte	0x01, 0x35
	.zero		2


	//----- nvinfo : EIATTR_PARAM_CBANK
	.align		4
        /*000c*/ 	.byte	0x04, 0x0a
        /*000e*/ 	.short	(.L_350 - .L_349)
	.align		4
.L_349:
        /*0010*/ 	.word	index@(.nv.constant0._ZN5flash16flash_fwd_kernelI23Flash_fwd_kernel_traitsILi192ELi64ELi64ELi4ELb0ELb0EN7cutlass10bfloat16_tE19Flash_kernel_traitsILi192ELi64ELi64ELi4ES3_EELb1ELb0ELb0ELb0ELb0ELb0ELb0ELb0EEEvNS_16Flash_fwd_paramsE)
        /*0014*/ 	.short	0x0160
        /*0016*/ 	.short	0x01d0


	//----- nvinfo : EIATTR_CBANK_PARAM_SIZE
	.align		4
.L_350:
        /*0018*/ 	.byte	0x03, 0x19
        /*001a*/ 	.short	0x01d0


	//----- nvinfo : EIATTR_KPARAM_INFO
	.align		4
        /*001c*/ 	.byte	0x04, 0x17
        /*001e*/ 	.short	(.L_352 - .L_351)
.L_351:
        /*0020*/ 	.word	0x00000000
        /*0024*/ 	.short	0x0000
        /*0026*/ 	.short	0x0000
        /*0028*/ 	.byte	0x00, 0xf0, 0x41, 0x07


	//----- nvinfo : EIATTR_MAXREG_COUNT
	.align		4
.L_352:
        /*002c*/ 	.byte	0x03, 0x1b
        /*002e*/ 	.short	0x00ff


	//----- nvinfo : EIATTR_NUM_BARRIERS
	.align		4
        /*0030*/ 	.byte	0x02, 0x4c
        /*0032*/ 	.byte	0x01
	.zero		1


	//----- nvinfo : EIATTR_MERCURY_ISA_VERSION
	.align		4
        /*0034*/ 	.byte	0x03, 0x5f
        /*0036*/ 	.short	0x0000


	//----- nvinfo : EIATTR_COOP_GROUP_MASK_REGIDS
	.align		4
        /*0038*/ 	.byte	0x04, 0x29
        /*003a*/ 	.short	(.L_354 - .L_353)


	//   ....[0]....
.L_353:
        /*003c*/ 	.word	0xffffffff


	//   ....[1]....
        /*0040*/ 	.word	0xffffffff


	//   ....[2]....
        /*0044*/ 	.word	0xffffffff


	//   ....[3]....
        /*0048*/ 	.word	0xffffffff


	//   ....[4]....
        /*004c*/ 	.word	0xffffffff


	//   ....[5]....
        /*0050*/ 	.word	0xffffffff


	//   ....[6]....
        /*0054*/ 	.word	0xffffffff


	//   ....[7]....
        /*0058*/ 	.word	0xffffffff


	//   ....[8]....
        /*005c*/ 	.word	0xffffffff


	//   ....[9]....
        /*0060*/ 	.word	0xffffffff


	//   ....[10]....
        /*0064*/ 	.word	0xffffffff


	//   ....[11]....
        /*0068*/ 	.word	0xffffffff


	//----- nvinfo : EIATTR_COOP_GROUP_INSTR_OFFSETS
	.align		4
.L_354:
        /*006c*/ 	.byte	0x04, 0x28
        /*006e*/ 	.short	(.L_356 - .L_355)


	//   ....[0]....
.L_355:
        /*0070*/ 	.word	0x00004710


	//   ....[1]....
        /*0074*/ 	.word	0x00004790


	//   ....[2]....
        /*0078*/ 	.word	0x000048a0


	//   ....[3]....
        /*007c*/ 	.word	0x000048d0


	//   ....[4]....
        /*0080*/ 	.word	0x00007af0


	//   ....[5]....
        /*0084*/ 	.word	0x00007b50


	//   ....[6]....
        /*0088*/ 	.word	0x00007b80


	//   ....[7]....
        /*008c*/ 	.word	0x00007b90


	//   ....[8]....
        /*0090*/ 	.word	0x00009b60


	//   ....[9]....
        /*0094*/ 	.word	0x00009ba0


	//   ....[10]....
        /*0098*/ 	.word	0x00009ca0


	//   ....[11]....
        /*009c*/ 	.word	0x00009cd0


	//----- nvinfo : EIATTR_EXIT_INSTR_OFFSETS
	.align		4
.L_356:
        /*00a0*/ 	.byte	0x04, 0x1c
        /*00a2*/ 	.short	(.L_358 - .L_357)


	//   ....[0]....
.L_357:
        /*00a4*/ 	.word	0x000006d0


	//   ....[1]....
        /*00a8*/ 	.word	0x0000b580


	//   ....[2]....
        /*00ac*/ 	.word	0x0000b680


	//   ....[3]....
        /*00b0*/ 	.word	0x0000b6a0


	//   ....[4]....
        /*00b4*/ 	.word	0x0000c120


	//   ....[5]....
        /*00b8*/ 	.word	0x0000c1a0


	//----- nvinfo : EIATTR_CTAIDZ_USED
	.align		4
.L_358:
        /*00bc*/ 	.byte	0x01, 0x04
	.zero		2


	//----- nvinfo : EIATTR_CRS_STACK_SIZE
	.align		4
        /*00c0*/ 	.byte	0x04, 0x1e
        /*00c2*/ 	.short	(.L_360 - .L_359)
.L_359:
        /*00c4*/ 	.word	0x00000000
.L_360:


//--------------------- .nv.info._ZN5flash16flash_fwd_kernelI23Flash_fwd_kernel_traitsILi192ELi64ELi64ELi4ELb0ELb0EN7cutlass10bfloat16_tE19Flash_kernel_traitsILi192ELi64ELi64ELi4ES3_EELb1ELb0ELb1ELb0ELb0ELb0ELb0ELb0EEEvNS_16Flash_fwd_paramsE --------------------------
	.section	.nv.info._ZN5flash16flash_fwd_kernelI23Flash_fwd_kernel_traitsILi192ELi64ELi64ELi4ELb0ELb0EN7cutlass10bfloat16_tE19Flash_kernel_traitsILi192ELi64ELi64ELi4ES3_EELb1ELb0ELb1ELb0ELb0ELb0ELb0ELb0EEEvNS_16Flash_fwd_paramsE,"",@"SHT_CUDA_INFO"
	.sectionflags	@""
	.align	4


	//----- nvinfo : EIATTR_CUDA_API_VERSION
	.align		4
        /*0000*/ 	.byte	0x04, 0x37
        /*0002*/ 	.short	(.L_362 - .L_361)
.L_361:
        /*0004*/ 	.word	0x00000082


	//----- nvinfo : EIATTR_SW2861232_WAR
	.align		4
.L_362:
        /*0008*/ 	.byte	0x01, 0x35
	.zero		2


	//----- nvinfo : EIATTR_PARAM_CBANK
	.align		4
        /*000c*/ 	.byte	0x04, 0x0a
        /*000e*/ 	.short	(.L_364 - .L_363)
	.align		4
.L_363:
        /*0010*/ 	.word	index@(.nv.constant0._ZN5flash16flash_fwd_kernelI23Flash_fwd_kernel_traitsILi192ELi64ELi64ELi4ELb0ELb0EN7cutlass10bfloat16_tE19Flash_kernel_traitsILi192ELi64ELi64ELi4ES3_EELb1ELb0ELb1ELb0ELb0ELb0ELb0ELb0EEEvNS_16Flash_fwd_paramsE)
        /*0014*/ 	.short	0x0160
        /*0016*/ 	.short	0x01d0


	//----- nvinfo : EIATTR_CBANK_PARAM_SIZE
	.align		4
.L_364:
        /*0018*/ 	.byte	0x03, 0x19
        /*001a*/ 	.short	0x01d0


	//----- nvinfo : EIATTR_KPARAM_INFO
	.align		4
        /*001c*/ 	.byte	0x04, 0x17
        /*001e*/ 	.short	(.L_366 - .L_365)
.L_365:
        /*0020*/ 	.word	0x00000000
        /*0024*/ 	.short	0x0000
        /*0026*/ 	.short	0x0000
        /*0028*/ 	.byte	0x00, 0xf0, 0x41, 0x07


	//----- nvinfo : EIATTR_MAXREG_COUNT
	.align		4
.L_366:
        /*002c*/ 	.byte	0x03, 0x1b
        /*002e*/ 	.short	0x00ff


	//----- nvinfo : EIATTR_NUM_BARRIERS
	.align		4
        /*0030*/ 	.byte	0x02, 0x4c
        /*0032*/ 	.byte	0x01
	.zero		1


	//----- nvinfo : EIATTR_MERCURY_ISA_VERSION
	.align		4
        /*0034*/ 	.byte	0x03, 0x5f
        /*0036*/ 	.short	0x0000


	//----- nvinfo : EIATTR_COOP_GROUP_MASK_REGIDS
	.align		4
        /*0038*/ 	.byte	0x04, 0x29
        /*003a*/ 	.short	(.L_368 - .L_367)


	//   ....[0]....
.L_367:
        /*003c*/ 	.word	0xffffffff


	//   ....[1]....
        /*0040*/ 	.word	0xffffffff


	//   ....[2]....
        /*0044*/ 	.word	0xffffffff


	//   ....[3]....
        /*0048*/ 	.word	0xffffffff


	//   ....[4]....
        /*004c*/ 	.word	0xffffffff


	//   ....[5]....
        /*0050*/ 	.word	0xffffffff


	//   ....[6]....
        /*0054*/ 	.word	0xffffffff


	//   ....[7]....
        /*0058*/ 	.word	0xffffffff


	//   ....[8]....
        /*005c*/ 	.word	0xffffffff


	//   ....[9]....
        /*0060*/ 	.word	0xffffffff


	//   ....[10]....
        /*0064*/ 	.word	0xffffffff


	//   ....[11]....
        /*0068*/ 	.word	0xffffffff


	//   ....[12]....
        /*006c*/ 	.word	0xffffffff


	//   ....[13]....
        /*0070*/ 	.word	0xffffffff


	//   ....[14]....
        /*0074*/ 	.word	0xffffffff


	//   ....[15]....
        /*0078*/ 	.word	0xffffffff


	//----- nvinfo : EIATTR_COOP_GROUP_INSTR_OFFSETS
	.align		4
.L_368:
        /*007c*/ 	.byte	0x04, 0x28
        /*007e*/ 	.short	(.L_370 - .L_369)


	//   ....[0]....
.L_369:
        /*0080*/ 	.word	0x00005760


	//   ....[1]....
        /*0084*/ 	.word	0x000057d0


	//   ....[2]....
        /*0088*/ 	.word	0x000058a0


	//   ....[3]....
        /*008c*/ 	.word	0x000058e0


	//   ....[4]....
        /*0090*/ 	.word	0x000090d0


	//   ....[5]....
        /*0094*/ 	.word	0x00009210


	//   ....[6]....
        /*0098*/ 	.word	0x00009240


	//   ....[7]....
        /*009c*/ 	.word	0x000092d0


	//   ....[8]....
        /*00a0*/ 	.word	0x0000d320


	//   ....[9]....
        /*00a4*/ 	.word	0x0000d3f0


	//   ....[10]....
        /*00a8*/ 	.word	0x0000d420


	//   ....[11]....
        /*00ac*/ 	.word	0x0000d430


	//   ....[12]....
        /*00b0*/ 	.word	0x0000f460


	//   ....[13]....
        /*00b4*/ 	.word	0x0000f4a0


	//   ....[14]....
        /*00b8*/ 	.word	0x0000f5d0


	//   ....[15]....
        /*00bc*/ 	.word	0x0000f610


	//----- nvinfo : EIATTR_EXIT_INSTR_OFFSETS
	.align		4
.L_370:
        /*00c0*/ 	.byte	0x04, 0x1c
        /*00c2*/ 	.short	(.L_372 - .L_371)


	//   ....[0]....
.L_371:
        /*00c4*/ 	.word	0x000006d0


	//   ....[1]....
        /*00c8*/ 	.word	0x000012b0


	//   ....[2]....
        /*00cc*/ 	.word	0x00001330


	//   ....[3]....
        /*00d0*/ 	.word	0x00010eb0


	//   ....[4]....
        /*00d4*/ 	.word	0x00010fb0


	//   ....[5]....
        /*00d8*/ 	.word	0x00010fd0


	//----- nvinfo : EIATTR_CTAIDZ_USED
	.align		4
.L_372:
        /*00dc*/ 	.byte	0x01, 0x04
	.zero		2


	//----- nvinfo : EIATTR_CRS_STACK_SIZE
	.align		4
        /*00e0*/ 	.byte	0x04, 0x1e
        /*00e2*/ 	.short	(.L_374 - .L_373)
.L_373:
        /*00e4*/ 	.word	0x00000000
.L_374:


//--------------------- .nv.info._ZN5flash16flash_fwd_kernelI23Flash_fwd_kernel_traitsILi192ELi64ELi64ELi4ELb0ELb0EN7cutlass10bfloat16_tE19Flash_kernel_traitsILi192ELi64ELi64ELi4ES3_EELb1ELb0ELb0ELb0ELb0ELb1ELb0ELb0EEEvNS_16Flash_fwd_paramsE --------------------------
	.section	.nv.info._ZN5flash16flash_fwd_kernelI23Flash_fwd_kernel_traitsILi192ELi64ELi64ELi4ELb0ELb0EN7cutlass10bfloat16_tE19Flash_kernel_traitsILi192ELi64ELi64ELi4ES3_EELb1ELb0ELb0ELb0ELb0ELb1ELb0ELb0EEEvNS_16Flash_fwd_paramsE,"",@"SHT_CUDA_INFO"
	.sectionflags	@""
	.align	4


	//----- nvinfo : EIATTR_CUDA_API_VERSION
	.align		4
        /*0000*/ 	.byte	0x04, 0x37
        /*0002*/ 	.short	(.L_376 - .L_375)
.L_375:
        /*0004*/ 	.word	0x00000082


	//----- nvinfo : EIATTR_SW2861232_WAR
	.align		4
.L_376:
        /*0008*/ 	.byte	0x01, 0x35
	.zero		2


	//----- nvinfo : EIATTR_PARAM_CBANK
	.align		4
        /*000c*/ 	.byte	0x04, 0x0a
        /*000e*/ 	.short	(.L_378 - .L_377)
	.align		4
.L_377:
        /*0010*/ 	.word	index@(.nv.constant0._ZN5flash16flash_fwd_kernelI23Flash_fwd_kernel_traitsILi192ELi64ELi64ELi4ELb0ELb0EN7cutlass10bfloat16_tE19Flash_kernel_traitsILi192ELi64ELi64ELi4ES3_EELb1ELb0ELb0ELb0ELb0ELb1ELb0ELb0EEEvNS_16Flash_fwd_paramsE)
        /*0014*/ 	.short	0x0160
        /*0016*/ 	.short	0x01d0


	//----- nvinfo : EIATTR_CBANK_PARAM_SIZE
	.align		4
.L_378:
        /*0018*/ 	.byte	0x03, 0x19
        /*001a*/ 	.short	0x01d0


	//----- nvinfo : EIATTR_KPARAM_INFO
	.align		4
        /*001c*/ 	.byte	0x04, 0x17
        /*001e*/ 	.short	(.L_380 - .L_379)
.L_379:
        /*0020*/ 	.word	0x00000000
        /*0024*/ 	.short	0x0000
        /*0026*/ 	.short	0x0000
        /*0028*/ 	.byte	0x00, 0xf0, 0x41, 0x07


	//----- nvinfo : EIATTR_MAXREG_COUNT
	.align		4
.L_380:
        /*002c*/ 	.byte	0x03, 0x1b
        /*002e*/ 	.short	0x00ff


	//----- nvinfo : EIATTR_NUM_BARRIERS
	.align		4
        /*0030*/ 	.byte	0x02, 0x4c
        /*0032*/ 	.byte	0x01
	.zero		1


	//----- nvinfo : EIATTR_MERCURY_ISA_VERSION
	.align		4
        /*0034*/ 	.byte	0x03, 0x5f
        /*0036*/ 	.short	0x0000


	//----- nvinfo : EIATTR_INT_WARP_WIDE_INSTR_OFFSETS
	.align		4
        /*0038*/ 	.byte	0x04, 0x31
        /*003a*/ 	.short	(.L_382 - .L_381)


	//   ....[0]....
.L_381:
        /*003c*/ 	.word	0x00001820


	//----- nvinfo : EIATTR_COOP_GROUP_MASK_REGIDS
	.align		4
.L_382:
        /*0040*/ 	.byte	0x04, 0x29
        /*0042*/ 	.short	(.L_384 - .L_383)


	//   ....[0]....
.L_383:
        /*0044*/ 	.word	0xffffffff


	//   ....[1]....
        /*0048*/ 	.word	0xffffffff


	//   ....[2]....
        /*004c*/ 	.word	0xffffffff


	//   ....[3]....
        /*0050*/ 	.word	0xffffffff


	//   ....[4]....
        /*0054*/ 	.word	0xffffffff


	//   ....[5]....
        /*0058*/ 	.word	0xffffffff


	//   ....[6]....
        /*005c*/ 	.word	0xffffffff


	//   ....[7]....
        /*0060*/ 	.word	0xffffffff


	//   ....[8]....
        /*0064*/ 	.word	0xffffffff


	//   ....[9]....
        /*0068*/ 	.word	0xffffffff


	//   ....[10]....
        /*006c*/ 	.word	0xffffffff


	//   ....[11]....
        /*0070*/ 	.word	0xffffffff


	//----- nvinfo : EIATTR_COOP_GROUP_INSTR_OFFSETS
	.align		4
.L_384:
        /*0074*/ 	.byte	0x04, 0x28
        /*0076*/ 	.short	(.L_386 - .L_385)


	//   ....[0]....
.L_385:
        /*0078*/ 	.word	0x00003200


	//   ....[1]....
        /*007c*/ 	.word	0x00003280


	//   ....[2]....
        /*0080*/ 	.word	0x00003340


	//   ....[3]....
        /*0084*/ 	.word	0x000033c0


	//   ....[4]....
        /*0088*/ 	.word	0x00005d40


	//   ....[5]....
        /*008c*/ 	.word	0x00005d80


	//   ....[6]....
        /*0090*/ 	.word	0x00005dc0


	//   ....[7]....
        /*0094*/ 	.word	0x00005dd0


	//   ....[8]....
        /*0098*/ 	.word	0x00007d90


	//   ....[9]....
        /*009c*/ 	.word	0x00007dd0


	//   ....[10]....
        /*00a0*/ 	.word	0x00007ed0


	//   ....[11]....
        /*00a4*/ 	.word	0x00007f00


	//----- nvinfo : EIATTR_EXIT_INSTR_OFFSETS
	.align		4
.L_386:
        /*00a8*/ 	.byte	0x04, 0x1c
        /*00aa*/ 	.short	(.L_388 - .L_387)


	//   ....[0]....
.L_387:
        /*00ac*/ 	.word	0x000006d0


	//   ....[1]....
        /*00b0*/ 	.word	0x000096a0


	//   ....[2]....
        /*00b4*/ 	.word	0x00009770


	//   ....[3]....
        /*00b8*/ 	.word	0x0000a110


	//   ....[4]....
        /*00bc*/ 	.word	0x0000a190


	//----- nvinfo : EIATTR_CTAIDZ_USED
	.align		4
.L_388:
        /*00c0*/ 	.byte	0x01, 0x04
	.zero		2


	//----- nvinfo : EIATTR_CRS_STACK_SIZE
	.align		4
        /*00c4*/ 	.byte	0x04, 0x1e
        /*00c6*/ 	.short	(.L_390 - .L_389)
.L_389:
        /*00c8*/ 	.word	0x00000000
.L_390:


//--------------------- .nv.info._ZN5flash16flash_fwd_kernelI23Flash_fwd_kernel_traitsILi192ELi64ELi64ELi4ELb0ELb0EN7cutlass10bfloat16_tE19Flash_kernel_traitsILi192ELi64ELi64ELi4ES3_EELb0ELb0ELb0ELb0ELb0ELb1ELb1ELb0EEEvNS_16Flash_fwd_paramsE --------------------------
	.section	.nv.info._ZN5flash16flash_fwd_kernelI23Flash_fwd_kernel_traitsILi192ELi64ELi64ELi4ELb0ELb0EN7cutlass10bfloat16_tE19Flash_kernel_traitsILi192ELi64ELi64ELi4ES3_EELb0ELb0ELb0ELb0ELb0ELb1ELb1ELb0EEEvNS_16Flash_fwd_paramsE,"",@"SHT_CUDA_INFO"
	.sectionflags	@""
	.align	4


	//----- nvinfo : EIATTR_CUDA_API_VERSION
	.align		4
        /*0000*/ 	.byte	0x04, 0x37
        /*0002*/ 	.short	(.L_392 - .L_391)
.L_391:
        /*0004*/ 	.word	0x00000082


	//----- nvinfo : EIATTR_SW2861232_WAR
	.align		4
.L_392:
        /*0008*/ 	.byte	0x01, 0x35
	.zero		2


	//----- nvinfo : EIATTR_PARAM_CBANK
	.align		4
        /*000c*/ 	.byte	0x04, 0x0a
        /*000e*/ 	.short	(.L_394 - .L_393)
	.align		4
.L_393:
        /*0010*/ 	.word	index@(.nv.constant0._ZN5flash16flash_fwd_kernelI23Flash_fwd_kernel_traitsILi192ELi64ELi64ELi4ELb0ELb0EN7cutlass10bfloat16_tE19Flash_kernel_traitsILi192ELi64ELi64ELi4ES3_EELb0ELb0ELb0ELb0ELb0ELb1ELb1ELb0EEEvNS_16Flash_fwd_paramsE)
        /*0014*/ 	.short	0x0160
        /*0016*/ 	.short	0x01d0


	//----- nvinfo : EIATTR_CBANK_PARAM_SIZE
	.align		4
.L_394:
        /*0018*/ 	.byte	0x03, 0x19
        /*001a*/ 	.short	0x01d0


	//----- nvinfo : EIATTR_KPARAM_INFO
	.align		4
        /*001c*/ 	.byte	0x04, 0x17
        /*001e*/ 	.short	(.L_396 - .L_395)
.L_395:
        /*0020*/ 	.word	0x00000000
        /*0024*/ 	.short	0x0000
        /*0026*/ 	.short	0x0000
        /*0028*/ 	.byte	0x00, 0xf0, 0x41, 0x07


	//----- nvinfo : EIATTR_MAXREG_COUNT
	.align		4
.L_396:
        /*002c*/ 	.byte	0x03, 0x1b
        /*002e*/ 	.short	0x00ff


	//----- nvinfo : EIATTR_NUM_BARRIERS
	.align		4
        /*0030*/ 	.byte	0x02, 0x4c
        /*0032*/ 	.byte	0x01
	.zero		1


	//----- nvinfo : EIATTR_MERCURY_ISA_VERSION
	.align		4
        /*0034*/ 	.byte	0x03, 0x5f
        /*0036*/ 	.short	0x0000


	//----- nvinfo : EIATTR_COOP_GROUP_MASK_REGIDS
	.align		4
        /*0038*/ 	.byte	0x04, 0x29
        /*003a*/ 	.short	(.L_398 - .L_397)


	//   ....[0]....
.L_397:
        /*003c*/ 	.word	0xffffffff


	//   ....[1]....
        /*0040*/ 	.word	0xffffffff


	//   ....[2]....
        /*0044*/ 	.word	0xffffffff


	//   ....[3]....
        /*0048*/ 	.word	0xffffffff


	//   ....[4]....
        /*004c*/ 	.word	0xffffffff


	//   ....[5]....
        /*0050*/ 	.word	0xffffffff


	//   ....[6]....
        /*0054*/ 	.word	0xffffffff


	//   ....[7]....
        /*0058*/ 	.word	0xffffffff


	//   ....[8]....
        /*005c*/ 	.word	0xffffffff


	//   ....[9]....
        /*0060*/ 	.word	0xffffffff


	//   ....[10]....
        /*0064*/ 	.word	0xffffffff


	//   ....[11]....
        /*0068*/ 	.word	0xffffffff


	//----- nvinfo : EIATTR_COOP_GROUP_INSTR_OFFSETS
	.align		4
.L_398:
        /*006c*/ 	.byte	0x04, 0x28
        /*006e*/ 	.short	(.L_400 - .L_399)


	//   ....[0]....
.L_399:
        /*0070*/ 	.word	0x00002e80


	//   ....[1]....
        /*0074*/ 	.word	0x00002ea0


	//   ....[2]....
        /*0078*/ 	.word	0x00002f40


	//   ....[3]....
        /*007c*/ 	.word	0x00002f50


	//   ....[4]....
        /*0080*/ 	.word	0x000054d0


	//   ....[5]....
        /*0084*/ 	.word	0x000054e0


	//   ....[6]....
        /*0088*/ 	.word	0x00005530


	//   ....[7]....
        /*008c*/ 	.word	0x00005540


	//   ....[8]....
        /*0090*/ 	.word	0x00006bc0


	//   ....[9]....
        /*0094*/ 	.word	0x00006c00


	//   ....[10]....
        /*0098*/ 	.word	0x00006c40


	//   ....[11]....
        /*009c*/ 	.word	0x00006c60


	//----- nvinfo : EIATTR_EXIT_INSTR_OFFSETS
	.align		4
.L_400:
        /*00a0*/ 	.byte	0x04, 0x1c
        /*00a2*/ 	.short	(.L_402 - .L_401)


	//   ....[0]....
.L_401:
        /*00a4*/ 	.word	0x000002e0


	//   ....[1]....
        /*00a8*/ 	.word	0x00008440


	//   ....[2]....
        /*00ac*/ 	.word	0x00008520


	//   ....[3]....
        /*00b0*/ 	.word	0x00008e50


	//   ....[4]....
        /*00b4*/ 	.word	0x00008ed0


	//----- nvinfo : EIATTR_CTAIDZ_USED
	.align		4
.L_402:
        /*00b8*/ 	.byte	0x01, 0x04
	.zero		2


	//----- nvinfo : EIATTR_CRS_STACK_SIZE
	.align		4
        /*00bc*/ 	.byte	0x04, 0x1e
        /*00be*/ 	.short	(.L_404 - .L_403)
.L_403:
        /*00c0*/ 	.word	0x00000000
.L_404:


//--------------------- .nv.info._ZN5flash16flash_fwd_kernelI23Flash_fwd_kernel_traitsILi192ELi64ELi64ELi4ELb0ELb0EN7cutlass10bfloat16_tE19Flash_kernel_traitsILi192ELi64ELi64ELi4ES3_EELb1ELb0ELb0ELb1ELb0ELb0ELb0ELb0EEEvNS_16Flash_fwd_paramsE --------------------------
	.section	.nv.info._ZN5flash16flash_fwd_kernelI23Flash_fwd_kernel_traitsILi192ELi64ELi64ELi4ELb0ELb0EN7cutlass10bfloat16_tE19Flash_kernel_traitsILi192ELi64ELi64ELi4ES3_EELb1ELb0ELb0ELb1ELb0ELb0ELb0ELb0EEEvNS_16Flash_fwd_paramsE,"",@"SHT_CUDA_INFO"
	.sectionflags	@""
	.align	4


	//----- nvinfo : EIATTR_CUDA_API_VERSION
	.align		4
        /*0000*/ 	.byte	0x04, 0x37
        /*0002*/ 	.short	(.L_406 - .L_405)
.L_405:
        /*0004*/ 	.word	0x00000082


	//----- nvinfo : EIATTR_SW2861232_WAR
	.align		4
.L_406:
        /*0008*/ 	.byte	0x01, 0x35
	.zero		2


	//----- nvinfo : EIATTR_PARAM_CBANK
	.align		4
        /*000c*/ 	.byte	0x04, 0x0a
        /*000e*/ 	.short	(.L_408 - .L_407)
	.align		4
.L_407:
        /*0010*/ 	.word	index@(.nv.constant0._ZN5flash16flash_fwd_kernelI23Flash_fwd_kernel_traitsILi192ELi64ELi64ELi4ELb0ELb0EN7cutlass10bfloat16_tE19Flash_kernel_traitsILi192ELi64ELi64ELi4ES3_EELb1ELb0ELb0ELb1ELb0ELb0ELb0ELb0EEEvNS_16Flash_fwd_paramsE)
        /*0014*/ 	.short	0x0160
        /*0016*/ 	.short	0x01d0


	//----- nvinfo : EIATTR_CBANK_PARAM_SIZE
	.align		4
.L_408:
        /*0018*/ 	.byte	0x03, 0x19
        /*001a*/ 	.short	0x01d0


	//----- nvinfo : EIATTR_KPARAM_INFO
	.align		4
        /*001c*/ 	.byte	0x04, 0x17
        /*001e*/ 	.short	(.L_410 - .L_409)
.L_409:
        /*0020*/ 	.word	0x00000000
        /*0024*/ 	.short	0x0000
        /*0026*/ 	.short	0x0000
        /*0028*/ 	.byte	0x00, 0xf0, 0x41, 0x07


	//----- nvinfo : EIATTR_MAXREG_COUNT
	.align		4
.L_410:
        /*002c*/ 	.byte	0x03, 0x1b
        /*002e*/ 	.short	0x00ff


	//----- nvinfo : EIATTR_NUM_BARRIERS
	.align		4
        /*0030*/ 	.byte	0x02, 0x4c
        /*0032*/ 	.byte	0x01
	.zero		1


	//----- nvinfo : EIATTR_MERCURY_ISA_VERSION
	.align		4
        /*0034*/ 	.byte	0x03, 0x5f
        /*0036*/ 	.short	0x0000


	//----- nvinfo : EIATTR_COOP_GROUP_MASK_REGIDS
	.align		4
        /*0038*/ 	.byte	0x04, 0x29
        /*003a*/ 	.short	(.L_412 - .L_411)


	//   ....[0]....
.L_411:
        /*003c*/ 	.word	0xffffffff


	//   ....[1]....
        /*0040*/ 	.word	0xffffffff


	//   ....[2]....
        /*0044*/ 	.word	0xffffffff


	//   ....[3]....
        /*0048*/ 	.word	0xffffffff


	//   ....[4]....
        /*004c*/ 	.word	0xffffffff


	//   ....[5]....
        /*0050*/ 	.word	0xffffffff


	//   ....[6]....
        /*0054*/ 	.word	0xffffffff


	//   ....[7]....
        /*0058*/ 	.word	0xffffffff


	//   ....[8]....
        /*005c*/ 	.word	0xffffffff


	//   ....[9]....
        /*0060*/ 	.word	0xffffffff


	//   ....[10]....
        /*0064*/ 	.word	0xffffffff


	//   ....[11]....
        /*0068*/ 	.word	0xffffffff


	//----- nvinfo : EIATTR_COOP_GROUP_INSTR_OFFSETS
	.align		4
.L_412:
        /*006c*/ 	.byte	0x04, 0x28
        /*006e*/ 	.short	(.L_414 - .L_413)


	//   ....[0]....
.L_413:
        /*0070*/ 	.word	0x00005180


	//   ....[1]....
        /*0074*/ 	.word	0x000051c0


	//   ....[2]....
        /*0078*/ 	.word	0x000052f0


	//   ....[3]....
        /*007c*/ 	.word	0x00005310


	//   ....[4]....
        /*0080*/ 	.word	0x00008c30


	//   ....[5]....
        /*0084*/ 	.word	0x00008d20


	//   ....[6]....
        /*0088*/ 	.word	0x00008d30


	//   ....[7]....
        /*008c*/ 	.word	0x00008dd0


	//   ....[8]....
        /*0090*/ 	.word	0x0000acd0


	//   ....[9]....
        /*0094*/ 	.word	0x0000ad10


	//   ....[10]....
        /*0098*/ 	.word	0x0000ae10


	//   ....[11]....
        /*009c*/ 	.word	0x0000ae40


	//----- nvinfo : EIATTR_EXIT_INSTR_OFFSETS
	.align		4
.L_414:
        /*00a0*/ 	.byte	0x04, 0x1c
        /*00a2*/ 	.short	(.L_416 - .L_415)


	//   ....[0]....
.L_415:
        /*00a4*/ 	.word	0x000006d0


	//   ....[1]....
        /*00a8*/ 	.word	0x0000c720


	//   ....[2]....
        /*00ac*/ 	.word	0x0000c820


	//   ....[3]....
        /*00b0*/ 	.word	0x0000c840


	//   ....[4]....
        /*00b4*/ 	.word	0x0000d2d0


	//   ....[5]....
        /*00b8*/ 	.word	0x0000d350


	//----- nvinfo : EIATTR_CTAIDZ_USED
	.align		4
.L_416:
        /*00bc*/ 	.byte	0x01, 0x04
	.zero		2


	//----- nvinfo : EIATTR_CRS_STACK_SIZE
	.align		4
        /*00c0*/ 	.byte	0x04, 0x1e
        /*00c2*/ 	.short	(.L_418 - .L_417)
.L_417:
        /*00c4*/ 	.word	0x00000000
.L_418:


//--------------------- .nv.info._ZN5flash16flash_fwd_kernelI23Flash_fwd_kernel_traitsILi192ELi64ELi64ELi4ELb0ELb0EN7cutlass10bfloat16_tE19Flash_kernel_traitsILi192ELi64ELi64ELi4ES3_EELb1ELb0ELb0ELb0ELb0ELb0ELb0ELb1EEEvNS_16Flash_fwd_paramsE --------------------------
	.section	.nv.info._ZN5flash16flash_fwd_kernelI23Flash_fwd_kernel_traitsILi192ELi64ELi64ELi4ELb0ELb0EN7cutlass10bfloat16_tE19Flash_kernel_traitsILi192ELi64ELi64ELi4ES3_EELb1ELb0ELb0ELb0ELb0ELb0ELb0ELb1EEEvNS_16Flash_fwd_paramsE,"",@"SHT_CUDA_INFO"
	.sectionflags	@""
	.align	4


	//----- nvinfo : EIATTR_CUDA_API_VERSION
	.align		4
        /*0000*/ 	.byte	0x04, 0x37
        /*0002*/ 	.short	(.L_420 - .L_419)
.L_419:
        /*0004*/ 	.word	0x00000082


	//----- nvinfo : EIATTR_SW2861232_WAR
	.align		4
.L_420:
        /*0008*/ 	.byte	0x01, 0x35
	.zero		2


	//----- nvinfo : EIATTR_PARAM_CBANK
	.align		4
        /*000c*/ 	.byte	0x04, 0x0a
        /*000e*/ 	.short	(.L_422 - .L_421)
	.align		4
.L_421:
        /*0010*/ 	.word	index@(.nv.constant0._ZN5flash16flash_fwd_kernelI23Flash_fwd_kernel_traitsILi192ELi64ELi64ELi4ELb0ELb0EN7cutlass10bfloat16_tE19Flash_kernel_traitsILi192ELi64ELi64ELi4ES3_EELb1ELb0ELb0ELb0ELb0ELb0ELb0ELb1EEEvNS_16Flash_fwd_paramsE)
        /*0014*/ 	.short	0x0160
        /*0016*/ 	.short	0x01d0


	//----- nvinfo : EIATTR_CBANK_PARAM_SIZE
	.align		4
.L_422:
        /*0018*/ 	.byte	0x03, 0x19
        /*001a*/ 	.short	0x01d0


	//----- nvinfo : EIATTR_KPARAM_INFO
	.align		4
        /*001c*/ 	.byte	0x04, 0x17
        /*001e*/ 	.short	(.L_424 - .L_423)
.L_423:
        /*0020*/ 	.word	0x00000000
        /*0024*/ 	.short	0x0000
        /*0026*/ 	.short	0x0000
        /*0028*/ 	.byte	0x00, 0xf0, 0x41, 0x07


	//----- nvinfo : EIATTR_MAXREG_COUNT
	.align		4
.L_424:
        /*002c*/ 	.byte	0x03, 0x1b
        /*002e*/ 	.short	0x00ff


	//----- nvinfo : EIATTR_NUM_BARRIERS
	.align		4
        /*0030*/ 	.byte	0x02, 0x4c
        /*0032*/ 	.byte	0x01
	.zero		1


	//----- nvinfo : EIATTR_ANNOTATIONS
	.align		4
        /*0034*/ 	.byte	0x04, 0x55
        /*0036*/ 	.short	(.L_426 - .L_425)


	//   ....[0]....
.L_425:
        /*0038*/ 	.word	0x00000001
        /*003c*/ 	.byte	0x30, 0x03, 0x00, 0x00, 0x01, 0x00, 0x00, 0x00, 0x60, 0x03, 0x00, 0x00, 0x01, 0x00, 0x00, 0x00
        /* <DEDUP_REMOVED lines=34> */
        /*026c*/ 	.byte	0x70, 0xde, 0x00, 0x00, 0x01, 0x00, 0x00, 0x00, 0xe0, 0xe0, 0x00, 0x00


	//----- nvinfo : EIATTR_MERCURY_ISA_VERSION
	.align		4
.L_426:
        /*0278*/ 	.byte	0x03, 0x5f
        /*027a*/ 	.short	0x0000


	//----- nvinfo : EIATTR_COOP_GROUP_MASK_REGIDS
	.align		4
        /*027c*/ 	.byte	0x04, 0x29
        /*027e*/ 	.short	(.L_428 - .L_427)


	//   ....[0]....
.L_427:
        /*0280*/ 	.word	0xffffffff


	//   ....[1]....
        /*0284*/ 	.word	0xffffffff


	//   ....[2]....
        /*0288*/ 	.word	0xffffffff


	//   ....[3]....
        /*028c*/ 	.word	0xffffffff


	//   ....[4]....
        /*0290*/ 	.word	0xffffffff


	//   ....[5]....
        /*0294*/ 	.word	0xffffffff


	//   ....[6]....
        /*0298*/ 	.word	0xffffffff


	//   ....[7]....
        /*029c*/ 	.word	0xffffffff


	//   ....[8]....
        /*02a0*/ 	.word	0xffffffff


	//   ....[9]....
        /*02a4*/ 	.word	0xffffffff


	//   ....[10]....
        /*02a8*/ 	.word	0xffffffff


	//   ....[11]....
        /*02ac*/ 	.word	0xffffffff


	//----- nvinfo : EIATTR_COOP_GROUP_INSTR_OFFSETS
	.align		4
.L_428:
        /*02b0*/ 	.byte	0x04, 0x28
        /*02b2*/ 	.short	(.L_430 - .L_429)


	//   ....[0]....
.L_429:
        /*02b4*/ 	.word	0x00004570


	//   ....[1]....
        /*02b8*/ 	.word	0x000045a0


	//   ....[2]....
        /*02bc*/ 	.word	0x00004680


	//   ....[3]....
        /*02c0*/ 	.word	0x000046b0


	//   ....[4]....
        /*02c4*/ 	.word	0x000092a0


	//   ....[5]....
        /*02c8*/ 	.word	0x00009320


	//   ....[6]....
        /*02cc*/ 	.word	0x00009350


	//   ....[7]....
        /*02d0*/ 	.word	0x00009370


	//   ....[8]....
        /*02d4*/ 	.word	0x0000c3c0


	//   ....[9]....
        /*02d8*/ 	.word	0x0000c3d0


	//   ....[10]....
        /*02dc*/ 	.word	0x0000c410


	//   ....[11]....
        /*02e0*/ 	.word	0x0000c430


	//----- nvinfo : EIATTR_EXIT_INSTR_OFFSETS
	.align		4
.L_430:
        /*02e4*/ 	.byte	0x04, 0x1c
        /*02e6*/ 	.short	(.L_432 - .L_431)


	//   ....[0]....
.L_431:
        /*02e8*/ 	.word	0x00000480


	//   ....[1]....
        /*02ec*/ 	.word	0x0000dd30


	//   ....[2]....
        /*02f0*/ 	.word	0x0000de30


	//   ....[3]....
        /*02f4*/ 	.word	0x0000de50


	//   ....[4]....
        /*02f8*/ 	.word	0x0000e890


	//   ....[5]....
        /*02fc*/ 	.word	0x0000e910


	//----- nvinfo : EIATTR_CTAIDZ_USED
	.align		4
.L_432:
        /*0300*/ 	.byte	0x01, 0x04
	.zero		2


	//----- nvinfo : EIATTR_CRS_STACK_SIZE
	.align		4
        /*0304*/ 	.byte	0x04, 0x1e
        /*0306*/ 	.short	(.L_434 - .L_433)
.L_433:
        /*0308*/ 	.word	0x00000000
.L_434:


//--------------------- .nv.info._ZN5flash16flash_fwd_kernelI23Flash_fwd_kernel_traitsILi192ELi64ELi64ELi4ELb0ELb0EN7cutlass10bfloat16_tE19Flash_kernel_traitsILi192ELi64ELi64ELi4ES3_EELb0ELb0ELb0ELb0ELb0ELb0ELb1ELb0EEEvNS_16Flash_fwd_paramsE --------------------------
	.section	.nv.info._ZN5flash16flash_fwd_kernelI23Flash_fwd_kernel_traitsILi192ELi64ELi64ELi4ELb0ELb0EN7cutlass10bfloat16_tE19Flash_kernel_traitsILi192ELi64ELi64ELi4ES3_EELb0ELb0ELb0ELb0ELb0ELb0ELb1ELb0EEEvNS_16Flash_fwd_paramsE,"",@"SHT_CUDA_INFO"
	.sectionflags	@""
	.align	4


	//----- nvinfo : EIATTR_CUDA_API_VERSION
	.align		4
        /*0000*/ 	.byte	0x04, 0x37
        /*0002*/ 	.short	(.L_436 - .L_435)
.L_435:
        /*0004*/ 	.word	0x00000082


	//----- nvinfo : EIATTR_SW2861232_WAR
	.align		4
.L_436:
        /*0008*/ 	.byte	0x01, 0x35
	.zero		2


	//----- nvinfo : EIATTR_PARAM_CBANK
	.align		4
        /*000c*/ 	.byte	0x04, 0x0a
        /*000e*/ 	.short	(.L_438 - .L_437)
	.align		4
.L_437:
        /*0010*/ 	.word	index@(.nv.constant0._ZN5flash16flash_fwd_kernelI23Flash_fwd_kernel_traitsILi192ELi64ELi64ELi4ELb0ELb0EN7cutlass10bfloat16_tE19Flash_kernel_traitsILi192ELi64ELi64ELi4ES3_EELb0ELb0ELb0ELb0ELb0ELb0ELb1ELb0EEEvNS_16Flash_fwd_paramsE)
        /*0014*/ 	.short	0x0160
        /*0016*/ 	.short	0x01d0


	//----- nvinfo : EIATTR_CBANK_PARAM_SIZE
	.align		4
.L_438:
        /*0018*/ 	.byte	0x03, 0x19
        /*001a*/ 	.short	0x01d0


	//----- nvinfo : EIATTR_KPARAM_INFO
	.align		4
        /*001c*/ 	.byte	0x04, 0x17
        /*001e*/ 	.short	(.L_440 - .L_439)
.L_439:
        /*0020*/ 	.word	0x00000000
        /*0024*/ 	.short	0x0000
        /*0026*/ 	.short	0x0000
        /*0028*/ 	.byte	0x00, 0xf0, 0x41, 0x07


	//----- nvinfo : EIATTR_MAXREG_COUNT
	.align		4
.L_440:
        /*002c*/ 	.byte	0x03, 0x1b
        /*002e*/ 	.short	0x00ff


	//----- nvinfo : EIATTR_NUM_BARRIERS
	.align		4
        /*0030*/ 	.byte	0x02, 0x4c
        /*0032*/ 	.byte	0x01
	.zero		1


	//----- nvinfo : EIATTR_MERCURY_ISA_VERSION
	.align		4
        /*0034*/ 	.byte	0x03, 0x5f
        /*0036*/ 	.short	0x0000


	//----- nvinfo : EIATTR_COOP_GROUP_MASK_REGIDS
	.align		4
        /*0038*/ 	.byte	0x04, 0x29
        /*003a*/ 	.short	(.L_442 - .L_441)


	//   ....[0]....
.L_441:
        /*003c*/ 	.word	0xffffffff


	//   ....[1]....
        /*0040*/ 	.word	0xffffffff


	//   ....[2]....
        /*0044*/ 	.word	0xffffffff


	//   ....[3]....
        /*0048*/ 	.word	0xffffffff


	//   ....[4]....
        /*004c*/ 	.word	0xffffffff


	//   ....[5]....
        /*0050*/ 	.word	0xffffffff


	//   ....[6]....
        /*0054*/ 	.word	0xffffffff


	//   ....[7]....
        /*0058*/ 	.word	0xffffffff


	//   ....[8]....
        /*005c*/ 	.word	0xffffffff


	//   ....[9]....
        /*0060*/ 	.word	0xffffffff


	//   ....[10]....
        /*0064*/ 	.word	0xffffffff


	//   ....[11]....
        /*0068*/ 	.word	0xffffffff


	//----- nvinfo : EIATTR_COOP_GROUP_INSTR_OFFSETS
	.align		4
.L_442:
        /*006c*/ 	.byte	0x04, 0x28
        /*006e*/ 	.short	(.L_444 - .L_443)


	//   ....[0]....
.L_443:
        /*0070*/ 	.word	0x000043a0


	//   ....[1]....
        /*0074*/ 	.word	0x000043c0


	//   ....[2]....
        /*0078*/ 	.word	0x00004460


	//   ....[3]....
        /*007c*/ 	.word	0x00004470


	//   ....[4]....
        /*0080*/ 	.word	0x00007260


	//   ....[5]....
        /*0084*/ 	.word	0x00007270


	//   ....[6]....
        /*0088*/ 	.word	0x000072a0


	//   ....[7]....
        /*008c*/ 	.word	0x000072c0


	//   ....[8]....
        /*0090*/ 	.word	0x00008950


	//   ....[9]....
        /*0094*/ 	.word	0x00008990


	//   ....[10]....
        /*0098*/ 	.word	0x000089e0


	//   ....[11]....
        /*009c*/ 	.word	0x00008a00


	//----- nvinfo : EIATTR_EXIT_INSTR_OFFSETS
	.align		4
.L_444:
        /*00a0*/ 	.byte	0x04, 0x1c
        /*00a2*/ 	.short	(.L_446 - .L_445)


	//   ....[0]....
.L_445:
        /*00a4*/ 	.word	0x000002e0


	//   ....[1]....
        /*00a8*/ 	.word	0x0000a2e0


	//   ....[2]....
        /*00ac*/ 	.word	0x0000a3d0


	//   ....[3]....
        /*00b0*/ 	.word	0x0000a3f0


	//   ....[4]....
        /*00b4*/ 	.word	0x0000adf0


	//   ....[5]....
        /*00b8*/ 	.word	0x0000ae70


	//----- nvinfo : EIATTR_CTAIDZ_USED
	.align		4
.L_446:
        /*00bc*/ 	.byte	0x01, 0x04
	.zero		2


	//----- nvinfo : EIATTR_CRS_STACK_SIZE
	.align		4
        /*00c0*/ 	.byte	0x04, 0x1e
        /*00c2*/ 	.short	(.L_448 - .L_447)
.L_447:
        /*00c4*/ 	.word	0x00000000
.L_448:


//--------------------- .nv.info._ZN5flash16flash_fwd_kernelI23Flash_fwd_kernel_traitsILi192ELi64ELi64ELi4ELb0ELb0EN7cutlass10bfloat16_tE19Flash_kernel_traitsILi192ELi64ELi64ELi4ES3_EELb1ELb0ELb0ELb1ELb0ELb0ELb0ELb1EEEvNS_16Flash_fwd_paramsE --------------------------
	.section	.nv.info._ZN5flash16flash_fwd_kernelI23Flash_fwd_kernel_traitsILi192ELi64ELi64ELi4ELb0ELb0EN7cutlass10bfloat16_tE19Flash_kernel_traitsILi192ELi64ELi64ELi4ES3_EELb1ELb0ELb0ELb1ELb0ELb0ELb0ELb1EEEvNS_16Flash_fwd_paramsE,"",@"SHT_CUDA_INFO"
	.sectionflags	@""
	.align	4


	//----- nvinfo : EIATTR_CUDA_API_VERSION
	.align		4
        /*0000*/ 	.byte	0x04, 0x37
        /*0002*/ 	.short	(.L_450 - .L_449)
.L_449:
        /*0004*/ 	.word	0x00000082


	//----- nvinfo : EIATTR_SW2861232_WAR
	.align		4
.L_450:
        /*0008*/ 	.byte	0x01, 0x35
	.zero		2


	//----- nvinfo : EIATTR_PARAM_CBANK
	.align		4
        /*000c*/ 	.byte	0x04, 0x0a
        /*000e*/ 	.short	(.L_452 - .L_451)
	.align		4
.L_451:
        /*0010*/ 	.word	index@(.nv.constant0._ZN5flash16flash_fwd_kernelI23Flash_fwd_kernel_traitsILi192ELi64ELi64ELi4ELb0ELb0EN7cutlass10bfloat16_tE19Flash_kernel_traitsILi192ELi64ELi64ELi4ES3_EELb1ELb0ELb0ELb1ELb0ELb0ELb0ELb1EEEvNS_16Flash_fwd_paramsE)
        /*0014*/ 	.short	0x0160
        /*0016*/ 	.short	0x01d0


	//----- nvinfo : EIATTR_CBANK_PARAM_SIZE
	.align		4
.L_452:
        /*0018*/ 	.byte	0x03, 0x19
        /*001a*/ 	.short	0x01d0


	//----- nvinfo : EIATTR_KPARAM_INFO
	.align		4
        /*001c*/ 	.byte	0x04, 0x17
        /*001e*/ 	.short	(.L_454 - .L_453)
.L_453:
        /*0020*/ 	.word	0x00000000
        /*0024*/ 	.short	0x0000
        /*0026*/ 	.short	0x0000
        /*0028*/ 	.byte	0x00, 0xf0, 0x41, 0x07


	//----- nvinfo : EIATTR_MAXREG_COUNT
	.align		4
.L_454:
        /*002c*/ 	.byte	0x03, 0x1b
        /*002e*/ 	.short	0x00ff


	//----- nvinfo : EIATTR_NUM_BARRIERS
	.align		4
        /*0030*/ 	.byte	0x02, 0x4c
        /*0032*/ 	.byte	0x01
	.zero		1


	//----- nvinfo : EIATTR_ANNOTATIONS
	.align		4
        /*0034*/ 	.byte	0x04, 0x55
        /*0036*/ 	.short	(.L_456 - .L_455)


	//   ....[0]....
.L_455:
        /* <DEDUP_REMOVED lines=56> */
        /*03ac*/ 	.byte	0x20, 0xf3, 0x00, 0x00


	//----- nvinfo : EIATTR_MERCURY_ISA_VERSION
	.align		4
.L_456:
        /*03b0*/ 	.byte	0x03, 0x5f
        /*03b2*/ 	.short	0x0000


	//----- nvinfo : EIATTR_COOP_GROUP_MASK_REGIDS
	.align		4
        /*03b4*/ 	.byte	0x04, 0x29
        /*03b6*/ 	.short	(.L_458 - .L_457)


	//   ....[0]....
.L_457:
        /*03b8*/ 	.word	0xffffffff


	//   ....[1]....
        /*03bc*/ 	.word	0xffffffff


	//   ....[2]....
        /*03c0*/ 	.word	0xffffffff


	//   ....[3]....
        /*03c4*/ 	.word	0xffffffff


	//   ....[4]....
        /*03c8*/ 	.word	0xffffffff


	//   ....[5]....
        /*03cc*/ 	.word	0xffffffff


	//   ....[6]....
        /*03d0*/ 	.word	0xffffffff


	//   ....[7]....
        /*03d4*/ 	.word	0xffffffff


	//   ....[8]....
        /*03d8*/ 	.word	0xffffffff


	//   ....[9]....
        /*03dc*/ 	.word	0xffffffff


	//   ....[10]....
        /*03e0*/ 	.word	0xffffffff


	//   ....[11]....
        /*03e4*/ 	.word	0xffffffff


	//----- nvinfo : EIATTR_COOP_GROUP_INSTR_OFFSETS
	.align		4
.L_458:
        /*03e8*/ 	.byte	0x04, 0x28
        /*03ea*/ 	.short	(.L_460 - .L_459)


	//   ....[0]....
.L_459:
        /*03ec*/ 	.word	0x000054b0


	//   ....[1]....
        /*03f0*/ 	.word	0x000054d0


	//   ....[2]....
        /*03f4*/ 	.word	0x00005560


	//   ....[3]....
        /*03f8*/ 	.word	0x00005580


	//   ....[4]....
        /*03fc*/ 	.word	0x0000ab90


	//   ....[5]....
        /*0400*/ 	.word	0x0000ac30


	//   ....[6]....
        /*0404*/ 	.word	0x0000ade0


	//   ....[7]....
        /*0408*/ 	.word	0x0000b0f0


	//   ....[8]....
        /*040c*/ 	.word	0x0000de70


	//   ....[9]....
        /*0410*/ 	.word	0x0000deb0


	//   ....[10]....
        /*0414*/ 	.word	0x0000dfc0


	//   ....[11]....
        /*0418*/ 	.word	0x0000dff0


	//----- nvinfo : EIATTR_EXIT_INSTR_OFFSETS
	.align		4
.L_460:
        /*041c*/ 	.byte	0x04, 0x1c
        /*041e*/ 	.short	(.L_462 - .L_461)


	//   ....[0]....
.L_461:
        /*0420*/ 	.word	0x000006a0


	//   ....[1]....
        /*0424*/ 	.word	0x0000f840


	//   ....[2]....
        /*0428*/ 	.word	0x0000f940


	//   ....[3]....
        /*042c*/ 	.word	0x0000f960


	//   ....[4]....
        /*0430*/ 	.word	0x000103f0


	//   ....[5]....
        /*0434*/ 	.word	0x00010470


	//----- nvinfo : EIATTR_CTAIDZ_USED
	.align		4
.L_462:
        /*0438*/ 	.byte	0x01, 0x04
	.zero		2


	//----- nvinfo : EIATTR_CRS_STACK_SIZE
	.align		4
        /*043c*/ 	.byte	0x04, 0x1e
        /*043e*/ 	.short	(.L_464 - .L_463)
.L_463:
        /*0440*/ 	.word	0x00000000
.L_464:


//--------------------- .nv.info._ZN5flash16flash_fwd_kernelI23Flash_fwd_kernel_traitsILi192ELi64ELi64ELi4ELb0ELb0EN7cutlass10bfloat16_tE19Flash_kernel_traitsILi192ELi64ELi64ELi4ES3_EELb0ELb0ELb0ELb1ELb0ELb0ELb1ELb0EEEvNS_16Flash_fwd_paramsE --------------------------
	.section	.nv.info._ZN5flash16flash_fwd_kernelI23Flash_fwd_kernel_traitsILi192ELi64ELi64ELi4ELb0ELb0EN7cutlass10bfloat16_tE19Flash_kernel_traitsILi192ELi64ELi64ELi4ES3_EELb0ELb0ELb0ELb1ELb0ELb0ELb1ELb0EEEvNS_16Flash_fwd_paramsE,"",@"SHT_CUDA_INFO"
	.sectionflags	@""
	.align	4


	//----- nvinfo : EIATTR_CUDA_API_VERSION
	.align		4
        /*0000*/ 	.byte	0x04, 0x37
        /*0002*/ 	.short	(.L_466 - .L_465)
.L_465:
        /*0004*/ 	.word	0x00000082


	//----- nvinfo : EIATTR_SW2861232_WAR
	.align		4
.L_466:
        /*0008*/ 	.byte	0x01, 0x35
	.zero		2


	//----- nvinfo : EIATTR_PARAM_CBANK
	.align		4
        /*000c*/ 	.byte	0x04, 0x0a
        /*000e*/ 	.short	(.L_468 - .L_467)
	.align		4
.L_467:
        /*0010*/ 	.word	index@(.nv.constant0._ZN5flash16flash_fwd_kernelI23Flash_fwd_kernel_traitsILi192ELi64ELi64ELi4ELb0ELb0EN7cutlass10bfloat16_tE19Flash_kernel_traitsILi192ELi64ELi64ELi4ES3_EELb0ELb0ELb0ELb1ELb0ELb0ELb1ELb0EEEvNS_16Flash_fwd_paramsE)
        /*0014*/ 	.short	0x0160
        /*0016*/ 	.short	0x01d0


	//----- nvinfo : EIATTR_CBANK_PARAM_SIZE
	.align		4
.L_468:
        /*0018*/ 	.byte	0x03, 0x19
        /*001a*/ 	.short	0x01d0


	//----- nvinfo : EIATTR_KPARAM_INFO
	.align		4
        /*001c*/ 	.byte	0x04, 0x17
        /*001e*/ 	.short	(.L_470 - .L_469)
.L_469:
        /*0020*/ 	.word	0x00000000
        /*0024*/ 	.short	0x0000
        /*0026*/ 	.short	0x0000
        /*0028*/ 	.byte	0x00, 0xf0, 0x41, 0x07


	//----- nvinfo : EIATTR_MAXREG_COUNT
	.align		4
.L_470:
        /*002c*/ 	.byte	0x03, 0x1b
        /*002e*/ 	.short	0x00ff


	//----- nvinfo : EIATTR_NUM_BARRIERS
	.align		4
        /*0030*/ 	.byte	0x02, 0x4c
        /*0032*/ 	.byte	0x01
	.zero		1


	//----- nvinfo : EIATTR_MERCURY_ISA_VERSION
	.align		4
        /*0034*/ 	.byte	0x03, 0x5f
        /*0036*/ 	.short	0x0000


	//----- nvinfo : EIATTR_COOP_GROUP_MASK_REGIDS
	.align		4
        /*0038*/ 	.byte	0x04, 0x29
        /*003a*/ 	.short	(.L_472 - .L_471)


	//   ....[0]....
.L_471:
        /*003c*/ 	.word	0xffffffff


	//   ....[1]....
        /*0040*/ 	.word	0xffffffff


	//   ....[2]....
        /*0044*/ 	.word	0xffffffff


	//   ....[3]....
        /*0048*/ 	.word	0xffffffff


	//   ....[4]....
        /*004c*/ 	.word	0xffffffff


	//   ....[5]....
        /*0050*/ 	.word	0xffffffff


	//   ....[6]....
        /*0054*/ 	.word	0xffffffff


	//   ....[7]....
        /*0058*/ 	.word	0xffffffff


	//   ....[8]....
        /*005c*/ 	.word	0xffffffff


	//   ....[9]....
        /*0060*/ 	.word	0xffffffff


	//   ....[10]....
        /*0064*/ 	.word	0xffffffff


	//   ....[11]....
        /*0068*/ 	.word	0xffffffff


	//----- nvinfo : EIATTR_COOP_GROUP_INSTR_OFFSETS
	.align		4
.L_472:
        /*006c*/ 	.byte	0x04, 0x28
        /*006e*/ 	.short	(.L_474 - .L_473)


	//   ....[0]....
.L_473:
        /*0070*/ 	.word	0x00004e70


	//   ....[1]....
        /*0074*/ 	.word	0x00004e90


	//   ....[2]....
        /*0078*/ 	.word	0x00004f30


	//   ....[3]....
        /*007c*/ 	.word	0x00004f40


	//   ....[4]....
        /*0080*/ 	.word	0x000083b0


	//   ....[5]....
        /*0084*/ 	.word	0x000083d0


	//   ....[6]....
        /*0088*/ 	.word	0x000083f0


	//   ....[7]....
        /*008c*/ 	.word	0x00008410


	//   ....[8]....
        /*0090*/ 	.word	0x00009af0


	//   ....[9]....
        /*0094*/ 	.word	0x00009b30


	//   ....[10]....
        /*0098*/ 	.word	0x00009bc0


	//   ....[11]....
        /*009c*/ 	.word	0x00009be0


	//----- nvinfo : EIATTR_EXIT_INSTR_OFFSETS
	.align		4
.L_474:
        /*00a0*/ 	.byte	0x04, 0x1c
        /*00a2*/ 	.short	(.L_476 - .L_475)


	//   ....[0]....
.L_475:
        /*00a4*/ 	.word	0x000002e0


	//   ....[1]....
        /*00a8*/ 	.word	0x0000b4b0


	//   ....[2]....
        /*00ac*/ 	.word	0x0000b5b0


	//   ....[3]....
        /*00b0*/ 	.word	0x0000b5d0


	//   ....[4]....
        /*00b4*/ 	.word	0x0000bfe0


	//   ....[5]....
        /*00b8*/ 	.word	0x0000c060


	//----- nvinfo : EIATTR_CTAIDZ_USED
	.align		4
.L_476:
        /*00bc*/ 	.byte	0x01, 0x04
	.zero		2


	//----- nvinfo : EIATTR_CRS_STACK_SIZE
	.align		4
        /*00c0*/ 	.byte	0x04, 0x1e
        /*00c2*/ 	.short	(.L_478 - .L_477)
.L_477:
        /*00c4*/ 	.word	0x00000000
.L_478:


//--------------------- .nv.info._ZN5flash16flash_fwd_kernelI23Flash_fwd_kernel_traitsILi192ELi64ELi64ELi4ELb0ELb0EN7cutlass10bfloat16_tE19Flash_kernel_traitsILi192ELi64ELi64ELi4ES3_EELb1ELb0ELb1ELb0ELb0ELb1ELb0ELb0EEEvNS_16Flash_fwd_paramsE --------------------------
	.section	.nv.info._ZN5flash16flash_fwd_kernelI23Flash_fwd_kernel_traitsILi192ELi64ELi64ELi4ELb0ELb0EN7cutlass10bfloat16_tE19Flash_kernel_traitsILi192ELi64ELi64ELi4ES3_EELb1ELb0ELb1ELb0ELb0ELb1ELb0ELb0EEEvNS_16Flash_fwd_paramsE,"",@"SHT_CUDA_INFO"
	.sectionflags	@""
	.align	4


	//----- nvinfo : EIATTR_CUDA_API_VERSION
	.align		4
        /*0000*/ 	.byte	0x04, 0x37
        /*0002*/ 	.short	(.L_480 - .L_479)
.L_479:
        /*0004*/ 	.word	0x00000082


	//----- nvinfo : EIATTR_SW2861232_WAR
	.align		4
.L_480:
        /*0008*/ 	.byte	0x01, 0x35
	.zero		2


	//----- nvinfo : EIATTR_PARAM_CBANK
	.align		4
        /*000c*/ 	.byte	0x04, 0x0a
        /*000e*/ 	.short	(.L_482 - .L_481)
	.align		4
.L_481:
        /*0010*/ 	.word	index@(.nv.constant0._ZN5flash16flash_fwd_kernelI23Flash_fwd_kernel_traitsILi192ELi64ELi64ELi4ELb0ELb0EN7cutlass10bfloat16_tE19Flash_kernel_traitsILi192ELi64ELi64ELi4ES3_EELb1ELb0ELb1ELb0ELb0ELb1ELb0ELb0EEEvNS_16Flash_fwd_paramsE)
        /*0014*/ 	.short	0x0160
        /*0016*/ 	.short	0x01d0


	//----- nvinfo : EIATTR_CBANK_PARAM_SIZE
	.align		4
.L_482:
        /*0018*/ 	.byte	0x03, 0x19
        /*001a*/ 	.short	0x01d0


	//----- nvinfo : EIATTR_KPARAM_INFO
	.align		4
        /*001c*/ 	.byte	0x04, 0x17
        /*001e*/ 	.short	(.L_484 - .L_483)
.L_483:
        /*0020*/ 	.word	0x00000000
        /*0024*/ 	.short	0x0000
        /*0026*/ 	.short	0x0000
        /*0028*/ 	.byte	0x00, 0xf0, 0x41, 0x07


	//----- nvinfo : EIATTR_MAXREG_COUNT
	.align		4
.L_484:
        /*002c*/ 	.byte	0x03, 0x1b
        /*002e*/ 	.short	0x00ff


	//----- nvinfo : EIATTR_NUM_BARRIERS
	.align		4
        /*0030*/ 	.byte	0x02, 0x4c
        /*0032*/ 	.byte	0x01
	.zero		1


	//----- nvinfo : EIATTR_MERCURY_ISA_VERSION
	.align		4
        /*0034*/ 	.byte	0x03, 0x5f
        /*0036*/ 	.short	0x0000


	//----- nvinfo : EIATTR_COOP_GROUP_MASK_REGIDS
	.align		4
        /*0038*/ 	.byte	0x04, 0x29
        /*003a*/ 	.short	(.L_486 - .L_485)


	//   ....[0]....
.L_485:
        /*003c*/ 	.word	0xffffffff


	//   ....[1]....
        /*0040*/ 	.word	0xffffffff


	//   ....[2]....
        /*0044*/ 	.word	0xffffffff


	//   ....[3]....
        /*0048*/ 	.word	0xffffffff


	//   ....[4]....
        /*004c*/ 	.word	0xffffffff


	//   ....[5]....
        /*0050*/ 	.word	0xffffffff


	//   ....[6]....
        /*0054*/ 	.word	0xffffffff


	//   ....[7]....
        /*0058*/ 	.word	0xffffffff


	//   ....[8]....
        /*005c*/ 	.word	0xffffffff


	//   ....[9]....
        /*0060*/ 	.word	0xffffffff


	//   ....[10]....
        /*0064*/ 	.word	0xffffffff


	//   ....[11]....
        /*0068*/ 	.word	0xffffffff


	//   ....[12]....
        /*006c*/ 	.word	0xffffffff


	//   ....[13]....
        /*0070*/ 	.word	0xffffffff


	//   ....[14]....
        /*0074*/ 	.word	0xffffffff


	//   ....[15]....
        /*0078*/ 	.word	0xffffffff


	//----- nvinfo : EIATTR_COOP_GROUP_INSTR_OFFSETS
	.align		4
.L_486:
        /*007c*/ 	.byte	0x04, 0x28
        /*007e*/ 	.short	(.L_488 - .L_487)


	//   ....[0]....
.L_487:
        /*0080*/ 	.word	0x00004180


	//   ....[1]....
        /*0084*/ 	.word	0x000041a0


	//   ....[2]....
        /*0088*/ 	.word	0x00004280


	//   ....[3]....
        /*008c*/ 	.word	0x00004320


	//   ....[4]....
        /*0090*/ 	.word	0x00007380


	//   ....[5]....
        /*0094*/ 	.word	0x000073b0


	//   ....[6]....
        /*0098*/ 	.word	0x000073e0


	//   ....[7]....
        /*009c*/ 	.word	0x00007430


	//   ....[8]....
        /*00a0*/ 	.word	0x0000ac90


	//   ....[9]....
        /*00a4*/ 	.word	0x0000ad50


	//   ....[10]....
        /*00a8*/ 	.word	0x0000ad80


	//   ....[11]....
        /*00ac*/ 	.word	0x0000ad90


	//   ....[12]....
        /*00b0*/ 	.word	0x0000cdb0


	//   ....[13]....
        /*00b4*/ 	.word	0x0000cdf0


	//   ....[14]....
        /*00b8*/ 	.word	0x0000cf20


	//   ....[15]....
        /*00bc*/ 	.word	0x0000cf60


	//----- nvinfo : EIATTR_EXIT_INSTR_OFFSETS
	.align		4
.L_488:
        /*00c0*/ 	.byte	0x04, 0x1c
        /*00c2*/ 	.short	(.L_490 - .L_489)


	//   ....[0]....
.L_489:
        /*00c4*/ 	.word	0x000006d0


	//   ....[1]....
        /*00c8*/ 	.word	0x000011e0


	//   ....[2]....
        /*00cc*/ 	.word	0x00001260


	//   ....[3]....
        /*00d0*/ 	.word	0x0000e690


	//   ....[4]....
        /*00d4*/ 	.word	0x0000e760


	//----- nvinfo : EIATTR_CTAIDZ_USED
	.align		4
.L_490:
        /*00d8*/ 	.byte	0x01, 0x04
	.zero		2


	//----- nvinfo : EIATTR_CRS_STACK_SIZE
	.align		4
        /*00dc*/ 	.byte	0x04, 0x1e
        /*00de*/ 	.short	(.L_492 - .L_491)
.L_491:
        /*00e0*/ 	.word	0x00000000
.L_492:


//--------------------- .nv.info._ZN5flash16flash_fwd_kernelI23Flash_fwd_kernel_traitsILi192ELi64ELi64ELi4ELb0ELb0EN7cutlass10bfloat16_tE19Flash_kernel_traitsILi192ELi64ELi64ELi4ES3_EELb0ELb0ELb1ELb0ELb0ELb1ELb1ELb0EEEvNS_16Flash_fwd_paramsE --------------------------
	.section	.nv.info._ZN5flash16flash_fwd_kernelI23Flash_fwd_kernel_traitsILi192ELi64ELi64ELi4ELb0ELb0EN7cutlass10bfloat16_tE19Flash_kernel_traitsILi192ELi64ELi64ELi4ES3_EELb0ELb0ELb1ELb0ELb0ELb1ELb1ELb0EEEvNS_16Flash_fwd_paramsE,"",@"SHT_CUDA_INFO"
	.sectionflags	@""
	.align	4


	//----- nvinfo : EIATTR_CUDA_API_VERSION
	.align		4
        /*0000*/ 	.byte	0x04, 0x37
        /*0002*/ 	.short	(.L_494 - .L_493)
.L_493:
        /*0004*/ 	.word	0x00000082


	//----- nvinfo : EIATTR_SW2861232_WAR
	.align		4
.L_494:
        /*0008*/ 	.byte	0x01, 0x35
	.zero		2


	//----- nvinfo : EIATTR_PARAM_CBANK
	.align		4
        /*000c*/ 	.byte	0x04, 0x0a
        /*000e*/ 	.short	(.L_496 - .L_495)
	.align		4
.L_495:
        /*0010*/ 	.word	index@(.nv.constant0._ZN5flash16flash_fwd_kernelI23Flash_fwd_kernel_traitsILi192ELi64ELi64ELi4ELb0ELb0EN7cutlass10bfloat16_tE19Flash_kernel_traitsILi192ELi64ELi64ELi4ES3_EELb0ELb0ELb1ELb0ELb0ELb1ELb1ELb0EEEvNS_16Flash_fwd_paramsE)
        /*0014*/ 	.short	0x0160
        /*0016*/ 	.short	0x01d0


	//----- nvinfo : EIATTR_CBANK_PARAM_SIZE
	.align		4
.L_496:
        /*0018*/ 	.byte	0x03, 0x19
        /*001a*/ 	.short	0x01d0


	//----- nvinfo : EIATTR_KPARAM_INFO
	.align		4
        /*001c*/ 	.byte	0x04, 0x17
        /*001e*/ 	.short	(.L_498 - .L_497)
.L_497:
        /*0020*/ 	.word	0x00000000
        /*0024*/ 	.short	0x0000
        /*0026*/ 	.short	0x0000
        /*0028*/ 	.byte	0x00, 0xf0, 0x41, 0x07


	//----- nvinfo : EIATTR_MAXREG_COUNT
	.align		4
.L_498:
        /*002c*/ 	.byte	0x03, 0x1b
        /*002e*/ 	.short	0x00ff


	//----- nvinfo : EIATTR_NUM_BARRIERS
	.align		4
        /*0030*/ 	.byte	0x02, 0x4c
        /*0032*/ 	.byte	0x01
	.zero		1


	//----- nvinfo : EIATTR_MERCURY_ISA_VERSION
	.align		4
        /*0034*/ 	.byte	0x03, 0x5f
        /*0036*/ 	.short	0x0000


	//----- nvinfo : EIATTR_INT_WARP_WIDE_INSTR_OFFSETS
	.align		4
        /*0038*/ 	.byte	0x04, 0x31
        /*003a*/ 	.short	(.L_500 - .L_499)


	//   ....[0]....
.L_499:
        /*003c*/ 	.word	0x00001e10


	//   ....[1]....
        /*0040*/ 	.word	0x00002120


	//----- nvinfo : EIATTR_COOP_GROUP_MASK_REGIDS
	.align		4
.L_500:
        /*0044*/ 	.byte	0x04, 0x29
        /*0046*/ 	.short	(.L_502 - .L_501)


	//   ....[0]....
.L_501:
        /*0048*/ 	.word	0xffffffff


	//   ....[1]....
        /*004c*/ 	.word	0xffffffff


	//   ....[2]....
        /*0050*/ 	.word	0xffffffff


	//   ....[3]....
        /*0054*/ 	.word	0xffffffff


	//   ....[4]....
        /*0058*/ 	.word	0xffffffff


	//   ....[5]....
        /*005c*/ 	.word	0xffffffff


	//   ....[6]....
        /*0060*/ 	.word	0xffffffff


	//   ....[7]....
        /*0064*/ 	.word	0xffffffff


	//   ....[8]....
        /*0068*/ 	.word	0xffffffff


	//   ....[9]....
        /*006c*/ 	.word	0xffffffff


	//   ....[10]....
        /*0070*/ 	.word	0xffffffff


	//   ....[11]....
        /*0074*/ 	.word	0xffffffff


	//   ....[12]....
        /*0078*/ 	.word	0xffffffff


	//   ....[13]....
        /*007c*/ 	.word	0xffffffff


	//   ....[14]....
        /*0080*/ 	.word	0xffffffff


	//   ....[15]....
        /*0084*/ 	.word	0xffffffff


	//----- nvinfo : EIATTR_COOP_GROUP_INSTR_OFFSETS
	.align		4
.L_502:
        /*0088*/ 	.byte	0x04, 0x28
        /*008a*/ 	.short	(.L_504 - .L_503)


	//   ....[0]....
.L_503:
        /*008c*/ 	.word	0x00004200


	//   ....[1]....
        /*0090*/ 	.word	0x00004220


	//   ....[2]....
        /*0094*/ 	.word	0x000042c0


	//   ....[3]....
        /*0098*/ 	.word	0x000042d0


	//   ....[4]....
        /*009c*/ 	.word	0x00006f20


	//   ....[5]....
        /*00a0*/ 	.word	0x00006f30


	//   ....[6]....
        /*00a4*/ 	.word	0x00006f60


	//   ....[7]....
        /*00a8*/ 	.word	0x00006f70


	//   ....[8]....
        /*00ac*/ 	.word	0x0000a300


	//   ....[9]....
        /*00b0*/ 	.word	0x0000a320


	//   ....[10]....
        /*00b4*/ 	.word	0x0000a360


	//   ....[11]....
        /*00b8*/ 	.word	0x0000a370


	//   ....[12]....
        /*00bc*/ 	.word	0x0000ba90


	//   ....[13]....
        /*00c0*/ 	.word	0x0000bad0


	//   ....[14]....
        /*00c4*/ 	.word	0x0000bbe0


	//   ....[15]....
        /*00c8*/ 	.word	0x0000bc10


	//----- nvinfo : EIATTR_EXIT_INSTR_OFFSETS
	.align		4
.L_504:
        /*00cc*/ 	.byte	0x04, 0x1c
        /*00ce*/ 	.short	(.L_506 - .L_505)


	//   ....[0]....
.L_505:
        /*00d0*/ 	.word	0x000004d0


	//   ....[1]....
        /*00d4*/ 	.word	0x00000fd0


	//   ....[2]....
        /*00d8*/ 	.word	0x00001050


	//   ....[3]....
        /*00dc*/ 	.word	0x0000d340


	//   ....[4]....
        /*00e0*/ 	.word	0x0000d410


	//----- nvinfo : EIATTR_CTAIDZ_USED
	.align		4
.L_506:
        /*00e4*/ 	.byte	0x01, 0x04
	.zero		2


	//----- nvinfo : EIATTR_CRS_STACK_SIZE
	.align		4
        /*00e8*/ 	.byte	0x04, 0x1e
        /*00ea*/ 	.short	(.L_508 - .L_507)
.L_507:
        /*00ec*/ 	.word	0x00000000
.L_508:


//--------------------- .nv.info._ZN5flash16flash_fwd_kernelI23Flash_fwd_kernel_traitsILi192ELi64ELi64ELi4ELb0ELb0EN7cutlass10bfloat16_tE19Flash_kernel_traitsILi192ELi64ELi64ELi4ES3_EELb1ELb0ELb1ELb1ELb0ELb0ELb0ELb0EEEvNS_16Flash_fwd_paramsE --------------------------
	.section	.nv.info._ZN5flash16flash_fwd_kernelI23Flash_fwd_kernel_traitsILi192ELi64ELi64ELi4ELb0ELb0EN7cutlass10bfloat16_tE19Flash_kernel_traitsILi192ELi64ELi64ELi4ES3_EELb1ELb0ELb1ELb1ELb0ELb0ELb0ELb0EEEvNS_16Flash_fwd_paramsE,"",@"SHT_CUDA_INFO"
	.sectionflags	@""
	.align	4


	//----- nvinfo : EIATTR_CUDA_API_VERSION
	.align		4
        /*0000*/ 	.byte	0x04, 0x37
        /*0002*/ 	.short	(.L_510 - .L_509)
.L_509:
        /*0004*/ 	.word	0x00000082


	//----- nvinfo : EIATTR_SW2861232_WAR
	.align		4
.L_510:
        /*0008*/ 	.byte	0x01, 0x35
	.zero		2


	//----- nvinfo : EIATTR_PARAM_CBANK
	.align		4
        /*000c*/ 	.byte	0x04, 0x0a
        /*000e*/ 	.short	(.L_512 - .L_511)
	.align		4
.L_511:
        /*0010*/ 	.word	index@(.nv.constant0._ZN5flash16flash_fwd_kernelI23Flash_fwd_kernel_traitsILi192ELi64ELi64ELi4ELb0ELb0EN7cutlass10bfloat16_tE19Flash_kernel_traitsILi192ELi64ELi64ELi4ES3_EELb1ELb0ELb1ELb1ELb0ELb0ELb0ELb0EEEvNS_16Flash_fwd_paramsE)
        /*0014*/ 	.short	0x0160
        /*0016*/ 	.short	0x01d0


	//----- nvinfo : EIATTR_CBANK_PARAM_SIZE
	.align		4
.L_512:
        /*0018*/ 	.byte	0x03, 0x19
        /*001a*/ 	.short	0x01d0


	//----- nvinfo : EIATTR_KPARAM_INFO
	.align		4
        /*001c*/ 	.byte	0x04, 0x17
        /*001e*/ 	.short	(.L_514 - .L_513)
.L_513:
        /*0020*/ 	.word	0x00000000
        /*0024*/ 	.short	0x0000
        /*0026*/ 	.short	0x0000
        /*0028*/ 	.byte	0x00, 0xf0, 0x41, 0x07


	//----- nvinfo : EIATTR_MAXREG_COUNT
	.align		4
.L_514:
        /*002c*/ 	.byte	0x03, 0x1b
        /*002e*/ 	.short	0x00ff


	//----- nvinfo : EIATTR_NUM_BARRIERS
	.align		4
        /*0030*/ 	.byte	0x02, 0x4c
        /*0032*/ 	.byte	0x01
	.zero		1


	//----- nvinfo : EIATTR_MERCURY_ISA_VERSION
	.align		4
        /*0034*/ 	.byte	0x03, 0x5f
        /*0036*/ 	.short	0x0000


	//----- nvinfo : EIATTR_COOP_GROUP_MASK_REGIDS
	.align		4
        /*0038*/ 	.byte	0x04, 0x29
        /*003a*/ 	.short	(.L_516 - .L_515)


	//   ....[0]....
.L_515:
        /*003c*/ 	.word	0xffffffff


	//   ....[1]....
        /*0040*/ 	.word	0xffffffff


	//   ....[2]....
        /*0044*/ 	.word	0xffffffff


	//   ....[3]....
        /*0048*/ 	.word	0xffffffff


	//   ....[4]....
        /*004c*/ 	.word	0xffffffff


	//   ....[5]....
        /*0050*/ 	.word	0xffffffff


	//   ....[6]....
        /*0054*/ 	.word	0xffffffff


	//   ....[7]....
        /*0058*/ 	.word	0xffffffff


	//   ....[8]....
        /*005c*/ 	.word	0xffffffff


	//   ....[9]....
        /*0060*/ 	.word	0xffffffff


	//   ....[10]....
        /*0064*/ 	.word	0xffffffff


	//   ....[11]....
        /*0068*/ 	.word	0xffffffff


	//   ....[12]....
        /*006c*/ 	.word	0xffffffff


	//   ....[13]....
        /*0070*/ 	.word	0xffffffff


	//   ....[14]....
        /*0074*/ 	.word	0xffffffff


	//   ....[15]....
        /*0078*/ 	.word	0xffffffff


	//----- nvinfo : EIATTR_COOP_GROUP_INSTR_OFFSETS
	.align		4
.L_516:
        /*007c*/ 	.byte	0x04, 0x28
        /*007e*/ 	.short	(.L_518 - .L_517)


	//   ....[0]....
.L_517:
        /*0080*/ 	.word	0x00006160


	//   ....[1]....
        /*0084*/ 	.word	0x000061c0


	//   ....[2]....
        /*0088*/ 	.word	0x00006250


	//   ....[3]....
        /*008c*/ 	.word	0x00006300


	//   ....[4]....
        /*0090*/ 	.word	0x0000a490


	//   ....[5]....
        /*0094*/ 	.word	0x0000a4c0


	//   ....[6]....
        /*0098*/ 	.word	0x0000a550


	//   ....[7]....
        /*009c*/ 	.word	0x0000a570


	//   ....[8]....
        /*00a0*/ 	.word	0x0000ee20


	//   ....[9]....
        /*00a4*/ 	.word	0x0000eed0


	//   ....[10]....
        /*00a8*/ 	.word	0x0000eef0


	//   ....[11]....
        /*00ac*/ 	.word	0x0000ef10


	//   ....[12]....
        /*00b0*/ 	.word	0x00010f40


	//   ....[13]....
        /*00b4*/ 	.word	0x00010f80


	//   ....[14]....
        /*00b8*/ 	.word	0x000110b0


	//   ....[15]....
        /*00bc*/ 	.word	0x000110f0


	//----- nvinfo : EIATTR_EXIT_INSTR_OFFSETS
	.align		4
.L_518:
        /*00c0*/ 	.byte	0x04, 0x1c
        /*00c2*/ 	.short	(.L_520 - .L_519)


	//   ....[0]....
.L_519:
        /*00c4*/ 	.word	0x000006d0


	//   ....[1]....
        /*00c8*/ 	.word	0x000012b0


	//   ....[2]....
        /*00cc*/ 	.word	0x00001330


	//   ....[3]....
        /*00d0*/ 	.word	0x00012990


	//   ....[4]....
        /*00d4*/ 	.word	0x00012a90


	//   ....[5]....
        /*00d8*/ 	.word	0x00012ab0


	//----- nvinfo : EIATTR_CTAIDZ_USED
	.align		4
.L_520:
        /*00dc*/ 	.byte	0x01, 0x04
	.zero		2


	//----- nvinfo : EIATTR_CRS_STACK_SIZE
	.align		4
        /*00e0*/ 	.byte	0x04, 0x1e
        /*00e2*/ 	.short	(.L_522 - .L_521)
.L_521:
        /*00e4*/ 	.word	0x00000000
.L_522:


//--------------------- .nv.info._ZN5flash16flash_fwd_kernelI23Flash_fwd_kernel_traitsILi192ELi64ELi64ELi4ELb0ELb0EN7cutlass10bfloat16_tE19Flash_kernel_traitsILi192ELi64ELi64ELi4ES3_EELb1ELb0ELb1ELb0ELb0ELb0ELb0ELb1EEEvNS_16Flash_fwd_paramsE --------------------------
	.section	.nv.info._ZN5flash16flash_fwd_kernelI23Flash_fwd_kernel_traitsILi192ELi64ELi64ELi4ELb0ELb0EN7cutlass10bfloat16_tE19Flash_kernel_traitsILi192ELi64ELi64ELi4ES3_EELb1ELb0ELb1ELb0ELb0ELb0ELb0ELb1EEEvNS_16Flash_fwd_paramsE,"",@"SHT_CUDA_INFO"
	.sectionflags	@""
	.align	4


	//----- nvinfo : EIATTR_CUDA_API_VERSION
	.align		4
        /*0000*/ 	.byte	0x04, 0x37
        /*0002*/ 	.short	(.L_524 - .L_523)
.L_523:
        /*0004*/ 	.word	0x00000082


	//----- nvinfo : EIATTR_SW2861232_WAR
	.align		4
.L_524:
        /*0008*/ 	.byte	0x01, 0x35
	.zero		2


	//----- nvinfo : EIATTR_PARAM_CBANK
	.align		4
        /*000c*/ 	.byte	0x04, 0x0a
        /*000e*/ 	.short	(.L_526 - .L_525)
	.align		4
.L_525:
        /*0010*/ 	.word	index@(.nv.constant0._ZN5flash16flash_fwd_kernelI23Flash_fwd_kernel_traitsILi192ELi64ELi64ELi4ELb0ELb0EN7cutlass10bfloat16_tE19Flash_kernel_traitsILi192ELi64ELi64ELi4ES3_EELb1ELb0ELb1ELb0ELb0ELb0ELb0ELb1EEEvNS_16Flash_fwd_paramsE)
        /*0014*/ 	.short	0x0160
        /*0016*/ 	.short	0x01d0


	//----- nvinfo : EIATTR_CBANK_PARAM_SIZE
	.align		4
.L_526:
        /*0018*/ 	.byte	0x03, 0x19
        /*001a*/ 	.short	0x01d0


	//----- nvinfo : EIATTR_KPARAM_INFO
	.align		4
        /*001c*/ 	.byte	0x04, 0x17
        /*001e*/ 	.short	(.L_528 - .L_527)
.L_527:
        /*0020*/ 	.word	0x00000000
        /*0024*/ 	.short	0x0000
        /*0026*/ 	.short	0x0000
        /*0028*/ 	.byte	0x00, 0xf0, 0x41, 0x07


	//----- nvinfo : EIATTR_MAXREG_COUNT
	.align		4
.L_528:
        /*002c*/ 	.byte	0x03, 0x1b
        /*002e*/ 	.short	0x00ff


	//----- nvinfo : EIATTR_NUM_BARRIERS
	.align		4
        /*0030*/ 	.byte	0x02, 0x4c
        /*0032*/ 	.byte	0x01
	.zero		1


	//----- nvinfo : EIATTR_ANNOTATIONS
	.align		4
        /*0034*/ 	.byte	0x04, 0x55
        /*0036*/ 	.short	(.L_530 - .L_529)


	//   ....[0]....
.L_529:
        /* <DEDUP_REMOVED lines=79> */


	//----- nvinfo : EIATTR_MERCURY_ISA_VERSION
	.align		4
.L_530:
        /*0518*/ 	.byte	0x03, 0x5f
        /*051a*/ 	.short	0x0000


	//----- nvinfo : EIATTR_COOP_GROUP_MASK_REGIDS
	.align		4
        /*051c*/ 	.byte	0x04, 0x29
        /*051e*/ 	.short	(.L_532 - .L_531)


	//   ....[0]....
.L_531:
        /*0520*/ 	.word	0xffffffff


	//   ....[1]....
        /*0524*/ 	.word	0xffffffff


	//   ....[2]....
        /*0528*/ 	.word	0xffffffff


	//   ....[3]....
        /*052c*/ 	.word	0xffffffff


	//   ....[4]....
        /*0530*/ 	.word	0xffffffff


	//   ....[5]....
        /*0534*/ 	.word	0xffffffff


	//   ....[6]....
        /*0538*/ 	.word	0xffffffff


	//   ....[7]....
        /*053c*/ 	.word	0xffffffff


	//   ....[8]....
        /*0540*/ 	.word	0xffffffff


	//   ....[9]....
        /*0544*/ 	.word	0xffffffff


	//   ....[10]....
        /*0548*/ 	.word	0xffffffff


	//   ....[11]....
        /*054c*/ 	.word	0xffffffff


	//   ....[12]....
        /*0550*/ 	.word	0xffffffff


	//   ....[13]....
        /*0554*/ 	.word	0xffffffff


	//   ....[14]....
        /*0558*/ 	.word	0xffffffff


	//   ....[15]....
        /*055c*/ 	.word	0xffffffff


	//----- nvinfo : EIATTR_COOP_GROUP_INSTR_OFFSETS
	.align		4
.L_532:
        /*0560*/ 	.byte	0x04, 0x28
        /*0562*/ 	.short	(.L_534 - .L_533)


	//   ....[0]....
.L_533:
        /*0564*/ 	.word	0x000059f0


	//   ....[1]....
        /*0568*/ 	.word	0x00005a00


	//   ....[2]....
        /*056c*/ 	.word	0x00005a60


	//   ....[3]....
        /*0570*/ 	.word	0x00005a90


	//   ....[4]....
        /*0574*/ 	.word	0x0000af20


	//   ....[5]....
        /*0578*/ 	.word	0x0000afa0


	//   ....[6]....
        /*057c*/ 	.word	0x0000afb0


	//   ....[7]....
        /*0580*/ 	.word	0x0000b070


	//   ....[8]....
        /*0584*/ 	.word	0x000112c0


	//   ....[9]....
        /*0588*/ 	.word	0x000112e0


	//   ....[10]....
        /*058c*/ 	.word	0x00011300


	//   ....[11]....
        /*0590*/ 	.word	0x00011320


	//   ....[12]....
        /*0594*/ 	.word	0x000149f0


	//   ....[13]....
        /*0598*/ 	.word	0x00014a00


	//   ....[14]....
        /*059c*/ 	.word	0x00014a20


	//   ....[15]....
        /*05a0*/ 	.word	0x00014a40


	//----- nvinfo : EIATTR_EXIT_INSTR_OFFSETS
	.align		4
.L_534:
        /*05a4*/ 	.byte	0x04, 0x1c
        /*05a6*/ 	.short	(.L_536 - .L_535)


	//   ....[0]....
.L_535:
        /*05a8*/ 	.word	0x000006a0


	//   ....[1]....
        /*05ac*/ 	.word	0x000012a0


	//   ....[2]....
        /*05b0*/ 	.word	0x00001320


	//   ....[3]....
        /*05b4*/ 	.word	0x000160a0


	//   ....[4]....
        /*05b8*/ 	.word	0x000161a0


	//   ....[5]....
        /*05bc*/ 	.word	0x000161c0


	//----- nvinfo : EIATTR_CTAIDZ_USED
	.align		4
.L_536:
        /*05c0*/ 	.byte	0x01, 0x04
	.zero		2


	//----- nvinfo : EIATTR_CRS_STACK_SIZE
	.align		4
        /*05c4*/ 	.byte	0x04, 0x1e
        /*05c6*/ 	.short	(.L_538 - .L_537)
.L_537:
        /*05c8*/ 	.word	0x00000000
.L_538:


//--------------------- .nv.info._ZN5flash16flash_fwd_kernelI23Flash_fwd_kernel_traitsILi192ELi64ELi64ELi4ELb0ELb0EN7cutlass10bfloat16_tE19Flash_kernel_traitsILi192ELi64ELi64ELi4ES3_EELb0ELb0ELb1ELb0ELb0ELb0ELb1ELb0EEEvNS_16Flash_fwd_paramsE --------------------------
	.section	.nv.info._ZN5flash16flash_fwd_kernelI23Flash_fwd_kernel_traitsILi192ELi64ELi64ELi4ELb0ELb0EN7cutlass10bfloat16_tE19Flash_kernel_traitsILi192ELi64ELi64ELi4ES3_EELb0ELb0ELb1ELb0ELb0ELb0ELb1ELb0EEEvNS_16Flash_fwd_paramsE,"",@"SHT_CUDA_INFO"
	.sectionflags	@""
	.align	4


	//----- nvinfo : EIATTR_CUDA_API_VERSION
	.align		4
        /*0000*/ 	.byte	0x04, 0x37
        /*0002*/ 	.short	(.L_540 - .L_539)
.L_539:
        /*0004*/ 	.word	0x00000082


	//----- nvinfo : EIATTR_SW2861232_WAR
	.align		4
.L_540:
        /*0008*/ 	.byte	0x01, 0x35
	.zero		2


	//----- nvinfo : EIATTR_PARAM_CBANK
	.align		4
        /*000c*/ 	.byte	0x04, 0x0a
        /*000e*/ 	.short	(.L_542 - .L_541)
	.align		4
.L_541:
        /*0010*/ 	.word	index@(.nv.constant0._ZN5flash16flash_fwd_kernelI23Flash_fwd_kernel_traitsILi192ELi64ELi64ELi4ELb0ELb0EN7cutlass10bfloat16_tE19Flash_kernel_traitsILi192ELi64ELi64ELi4ES3_EELb0ELb0ELb1ELb0ELb0ELb0ELb1ELb0EEEvNS_16Flash_fwd_paramsE)
        /*0014*/ 	.short	0x0160
        /*0016*/ 	.short	0x01d0


	//----- nvinfo : EIATTR_CBANK_PARAM_SIZE
	.align		4
.L_542:
        /*0018*/ 	.byte	0x03, 0x19
        /*001a*/ 	.short	0x01d0


	//----- nvinfo : EIATTR_KPARAM_INFO
	.align		4
        /*001c*/ 	.byte	0x04, 0x17
        /*001e*/ 	.short	(.L_544 - .L_543)
.L_543:
        /*0020*/ 	.word	0x00000000
        /*0024*/ 	.short	0x0000
        /*0026*/ 	.short	0x0000
        /*0028*/ 	.byte	0x00, 0xf0, 0x41, 0x07


	//----- nvinfo : EIATTR_MAXREG_COUNT
	.align		4
.L_544:
        /*002c*/ 	.byte	0x03, 0x1b
        /*002e*/ 	.short	0x00ff


	//----- nvinfo : EIATTR_NUM_BARRIERS
	.align		4
        /*0030*/ 	.byte	0x02, 0x4c
        /*0032*/ 	.byte	0x01
	.zero		1


	//----- nvinfo : EIATTR_MERCURY_ISA_VERSION
	.align		4
        /*0034*/ 	.byte	0x03, 0x5f
        /*0036*/ 	.short	0x0000


	//----- nvinfo : EIATTR_COOP_GROUP_MASK_REGIDS
	.align		4
        /*0038*/ 	.byte	0x04, 0x29
        /*003a*/ 	.short	(.L_546 - .L_545)


	//   ....[0]....
.L_545:
        /*003c*/ 	.word	0xffffffff


	//   ....[1]....
        /*0040*/ 	.word	0xffffffff


	//   ....[2]....
        /*0044*/ 	.word	0xffffffff


	//   ....[3]....
        /*0048*/ 	.word	0xffffffff


	//   ....[4]....
        /*004c*/ 	.word	0xffffffff


	//   ....[5]....
        /*0050*/ 	.word	0xffffffff


	//   ....[6]....
        /*0054*/ 	.word	0xffffffff


	//   ....[7]....
        /*0058*/ 	.word	0xffffffff


	//   ....[8]....
        /*005c*/ 	.word	0xffffffff


	//   ....[9]....
        /*0060*/ 	.word	0xffffffff


	//   ....[10]....
        /*0064*/ 	.word	0xffffffff


	//   ....[11]....
        /*0068*/ 	.word	0xffffffff


	//   ....[12]....
        /*006c*/ 	.word	0xffffffff


	//   ....[13]....
        /*0070*/ 	.word	0xffffffff


	//   ....[14]....
        /*0074*/ 	.word	0xffffffff


	//   ....[15]....
        /*0078*/ 	.word	0xffffffff


	//----- nvinfo : EIATTR_COOP_GROUP_INSTR_OFFSETS
	.align		4
.L_546:
        /*007c*/ 	.byte	0x04, 0x28
        /*007e*/ 	.short	(.L_548 - .L_547)


	//   ....[0]....
.L_547:
        /*0080*/ 	.word	0x000057a0


	//   ....[1]....
        /*0084*/ 	.word	0x000057c0


	//   ....[2]....
        /*0088*/ 	.word	0x00005860


	//   ....[3]....
        /*008c*/ 	.word	0x00005870


	//   ....[4]....
        /*0090*/ 	.word	0x00008cb0


	//   ....[5]....
        /*0094*/ 	.word	0x00008d00


	//   ....[6]....
        /*0098*/ 	.word	0x00008d20


	//   ....[7]....
        /*009c*/ 	.word	0x00008d40


	//   ....[8]....
        /*00a0*/ 	.word	0x0000c930


	//   ....[9]....
        /*00a4*/ 	.word	0x0000c950


	//   ....[10]....
        /*00a8*/ 	.word	0x0000c990


	//   ....[11]....
        /*00ac*/ 	.word	0x0000c9a0


	//   ....[12]....
        /*00b0*/ 	.word	0x0000e0c0


	//   ....[13]....
        /*00b4*/ 	.word	0x0000e100


	//   ....[14]....
        /*00b8*/ 	.word	0x0000e200


	//   ....[15]....
        /*00bc*/ 	.word	0x0000e230


	//----- nvinfo : EIATTR_EXIT_INSTR_OFFSETS
	.align		4
.L_548:
        /*00c0*/ 	.byte	0x04, 0x1c
        /*00c2*/ 	.short	(.L_550 - .L_549)


	//   ....[0]....
.L_549:
        /*00c4*/ 	.word	0x000004d0


	//   ....[1]....
        /*00c8*/ 	.word	0x000010b0


	//   ....[2]....
        /*00cc*/ 	.word	0x00001130


	//   ....[3]....
        /*00d0*/ 	.word	0x0000faf0


	//   ....[4]....
        /*00d4*/ 	.word	0x0000fbf0


	//   ....[5]....
        /*00d8*/ 	.word	0x0000fc10


	//----- nvinfo : EIATTR_CTAIDZ_USED
	.align		4
.L_550:
        /*00dc*/ 	.byte	0x01, 0x04
	.zero		2


	//----- nvinfo : EIATTR_CRS_STACK_SIZE
	.align		4
        /*00e0*/ 	.byte	0x04, 0x1e
        /*00e2*/ 	.short	(.L_552 - .L_551)
.L_551:
        /*00e4*/ 	.word	0x00000000
.L_552:


//--------------------- .nv.info._ZN5flash16flash_fwd_kernelI23Flash_fwd_kernel_traitsILi192ELi64ELi64ELi4ELb0ELb0EN7cutlass10bfloat16_tE19Flash_kernel_traitsILi192ELi64ELi64ELi4ES3_EELb1ELb0ELb1ELb1ELb0ELb0ELb0ELb1EEEvNS_16Flash_fwd_paramsE --------------------------
	.section	.nv.info._ZN5flash16flash_fwd_kernelI23Flash_fwd_kernel_traitsILi192ELi64ELi64ELi4ELb0ELb0EN7cutlass10bfloat16_tE19Flash_kernel_traitsILi192ELi64ELi64ELi4ES3_EELb1ELb0ELb1ELb1ELb0ELb0ELb0ELb1EEEvNS_16Flash_fwd_paramsE,"",@"SHT_CUDA_INFO"
	.sectionflags	@""
	.align	4


	//----- nvinfo : EIATTR_CUDA_API_VERSION
	.align		4
        /*0000*/ 	.byte	0x04, 0x37
        /*0002*/ 	.short	(.L_554 - .L_553)
.L_553:
        /*0004*/ 	.word	0x00000082


	//----- nvinfo : EIATTR_SW2861232_WAR
	.align		4
.L_554:
        /*0008*/ 	.byte	0x01, 0x35
	.zero		2


	//----- nvinfo : EIATTR_PARAM_CBANK
	.align		4
        /*000c*/ 	.byte	0x04, 0x0a
        /*000e*/ 	.short	(.L_556 - .L_555)
	.align		4
.L_555:
        /*0010*/ 	.word	index@(.nv.constant0._ZN5flash16flash_fwd_kernelI23Flash_fwd_kernel_traitsILi192ELi64ELi64ELi4ELb0ELb0EN7cutlass10bfloat16_tE19Flash_kernel_traitsILi192ELi64ELi64ELi4ES3_EELb1ELb0ELb1ELb1ELb0ELb0ELb0ELb1EEEvNS_16Flash_fwd_paramsE)
        /*0014*/ 	.short	0x0160
        /*0016*/ 	.short	0x01d0


	//----- nvinfo : EIATTR_CBANK_PARAM_SIZE
	.align		4
.L_556:
        /*0018*/ 	.byte	0x03, 0x19
        /*001a*/ 	.short	0x01d0


	//----- nvinfo : EIATTR_KPARAM_INFO
	.align		4
        /*001c*/ 	.byte	0x04, 0x17
        /*001e*/ 	.short	(.L_558 - .L_557)
.L_557:
        /*0020*/ 	.word	0x00000000
        /*0024*/ 	.short	0x0000
        /*0026*/ 	.short	0x0000
        /*0028*/ 	.byte	0x00, 0xf0, 0x41, 0x07


	//----- nvinfo : EIATTR_MAXREG_COUNT
	.align		4
.L_558:
        /*002c*/ 	.byte	0x03, 0x1b
        /*002e*/ 	.short	0x00ff


	//----- nvinfo : EIATTR_NUM_BARRIERS
	.align		4
        /*0030*/ 	.byte	0x02, 0x4c
        /*0032*/ 	.byte	0x01
	.zero		1


	//----- nvinfo : EIATTR_ANNOTATIONS
	.align		4
        /*0034*/ 	.byte	0x04, 0x55
        /*0036*/ 	.short	(.L_560 - .L_559)


	//   ....[0]....
.L_559:
        /* <DEDUP_REMOVED lines=72> */


	//----- nvinfo : EIATTR_MERCURY_ISA_VERSION
	.align		4
.L_560:
        /*04a0*/ 	.byte	0x03, 0x5f
        /*04a2*/ 	.short	0x0000


	//----- nvinfo : EIATTR_COOP_GROUP_MASK_REGIDS
	.align		4
        /*04a4*/ 	.byte	0x04, 0x29
        /*04a6*/ 	.short	(.L_562 - .L_561)


	//   ....[0]....
.L_561:
        /*04a8*/ 	.word	0xffffffff


	//   ....[1]....
        /*04ac*/ 	.word	0xffffffff


	//   ....[2]....
        /*04b0*/ 	.word	0xffffffff


	//   ....[3]....
        /*04b4*/ 	.word	0xffffffff


	//   ....[4]....
        /*04b8*/ 	.word	0xffffffff


	//   ....[5]....
        /*04bc*/ 	.word	0xffffffff


	//   ....[6]....
        /*04c0*/ 	.word	0xffffffff


	//   ....[7]....
        /*04c4*/ 	.word	0xffffffff


	//   ....[8]....
        /*04c8*/ 	.word	0xffffffff


	//   ....[9]....
        /*04cc*/ 	.word	0xffffffff


	//   ....[10]....
        /*04d0*/ 	.word	0xffffffff


	//   ....[11]....
        /*04d4*/ 	.word	0xffffffff


	//   ....[12]....
        /*04d8*/ 	.word	0xffffffff


	//   ....[13]....
        /*04dc*/ 	.word	0xffffffff


	//   ....[14]....
        /*04e0*/ 	.word	0xffffffff


	//   ....[15]....
        /*04e4*/ 	.word	0xffffffff


	//----- nvinfo : EIATTR_COOP_GROUP_INSTR_OFFSETS
	.align		4
.L_562:
        /*04e8*/ 	.byte	0x04, 0x28
        /*04ea*/ 	.short	(.L_564 - .L_563)


	//   ....[0]....
.L_563:
        /*04ec*/ 	.word	0x00006470


	//   ....[1]....
        /*04f0*/ 	.word	0x00006480


	//   ....[2]....
        /*04f4*/ 	.word	0x00006510


	//   ....[3]....
        /*04f8*/ 	.word	0x00006530


	//   ....[4]....
        /*04fc*/ 	.word	0x0000c2b0


	//   ....[5]....
        /*0500*/ 	.word	0x0000c330


	//   ....[6]....
        /*0504*/ 	.word	0x0000c340


	//   ....[7]....
        /*0508*/ 	.word	0x0000c3f0


	//   ....[8]....
        /*050c*/ 	.word	0x00012740


	//   ....[9]....
        /*0510*/ 	.word	0x00012820


	//   ....[10]....
        /*0514*/ 	.word	0x00012840


	//   ....[11]....
        /*0518*/ 	.word	0x000128d0


	//   ....[12]....
        /*051c*/ 	.word	0x00015e80


	//   ....[13]....
        /*0520*/ 	.word	0x00015e90


	//   ....[14]....
        /*0524*/ 	.word	0x00015eb0


	//   ....[15]....
        /*0528*/ 	.word	0x00015ed0


	//----- nvinfo : EIATTR_EXIT_INSTR_OFFSETS
	.align		4
.L_564:
        /*052c*/ 	.byte	0x04, 0x1c
        /*052e*/ 	.short	(.L_566 - .L_565)


	//   ....[0]....
.L_565:
        /*0530*/ 	.word	0x000006a0


	//   ....[1]....
        /*0534*/ 	.word	0x000012a0


	//   ....[2]....
        /*0538*/ 	.word	0x00001320


	//   ....[3]....
        /*053c*/ 	.word	0x00017530


	//   ....[4]....
        /*0540*/ 	.word	0x00017630


	//   ....[5]....
        /*0544*/ 	.word	0x00017650


	//----- nvinfo : EIATTR_CTAIDZ_USED
	.align		4
.L_566:
        /*0548*/ 	.byte	0x01, 0x04
	.zero		2


	//----- nvinfo : EIATTR_CRS_STACK_SIZE
	.align		4
        /*054c*/ 	.byte	0x04, 0x1e
        /*054e*/ 	.short	(.L_568 - .L_567)
.L_567:
        /*0550*/ 	.word	0x00000000
.L_568:


//--------------------- .nv.info._ZN5flash16flash_fwd_kernelI23Flash_fwd_kernel_traitsILi192ELi64ELi64ELi4ELb0ELb0EN7cutlass10bfloat16_tE19Flash_kernel_traitsILi192ELi64ELi64ELi4ES3_EELb0ELb0ELb1ELb1ELb0ELb0ELb1ELb0EEEvNS_16Flash_fwd_paramsE --------------------------
	.section	.nv.info._ZN5flash16flash_fwd_kernelI23Flash_fwd_kernel_traitsILi192ELi64ELi64ELi4ELb0ELb0EN7cutlass10bfloat16_tE19Flash_kernel_traitsILi192ELi64ELi64ELi4ES3_EELb0ELb0ELb1ELb1ELb0ELb0ELb1ELb0EEEvNS_16Flash_fwd_paramsE,"",@"SHT_CUDA_INFO"
	.sectionflags	@""
	.align	4


	//----- nvinfo : EIATTR_CUDA_API_VERSION
	.align		4
        /*0000*/ 	.byte	0x04, 0x37
        /*0002*/ 	.short	(.L_570 - .L_569)
.L_569:
        /*0004*/ 	.word	0x00000082


	//----- nvinfo : EIATTR_SW2861232_WAR
	.align		4
.L_570:
        /*0008*/ 	.byte	0x01, 0x35
	.zero		2


	//----- nvinfo : EIATTR_PARAM_CBANK
	.align		4
        /*000c*/ 	.byte	0x04, 0x0a
        /*000e*/ 	.short	(.L_572 - .L_571)
	.align		4
.L_571:
        /*0010*/ 	.word	index@(.nv.constant0._ZN5flash16flash_fwd_kernelI23Flash_fwd_kernel_traitsILi192ELi64ELi64ELi4ELb0ELb0EN7cutlass10bfloat16_tE19Flash_kernel_traitsILi192ELi64ELi64ELi4ES3_EELb0ELb0ELb1ELb1ELb0ELb0ELb1ELb0EEEvNS_16Flash_fwd_paramsE)
        /*0014*/ 	.short	0x0160
        /*0016*/ 	.short	0x01d0


	//----- nvinfo : EIATTR_CBANK_PARAM_SIZE
	.align		4
.L_572:
        /*0018*/ 	.byte	0x03, 0x19
        /*001a*/ 	.short	0x01d0


	//----- nvinfo : EIATTR_KPARAM_INFO
	.align		4
        /*001c*/ 	.byte	0x04, 0x17
        /*001e*/ 	.short	(.L_574 - .L_573)
.L_573:
        /*0020*/ 	.word	0x00000000
        /*0024*/ 	.short	0x0000
        /*0026*/ 	.short	0x0000
        /*0028*/ 	.byte	0x00, 0xf0, 0x41, 0x07


	//----- nvinfo : EIATTR_MAXREG_COUNT
	.align		4
.L_574:
        /*002c*/ 	.byte	0x03, 0x1b
        /*002e*/ 	.short	0x00ff


	//----- nvinfo : EIATTR_NUM_BARRIERS
	.align		4
        /*0030*/ 	.byte	0x02, 0x4c
        /*0032*/ 	.byte	0x01
	.zero		1


	//----- nvinfo : EIATTR_MERCURY_ISA_VERSION
	.align		4
        /*0034*/ 	.byte	0x03, 0x5f
        /*0036*/ 	.short	0x0000


	//----- nvinfo : EIATTR_COOP_GROUP_MASK_REGIDS
	.align		4
        /*0038*/ 	.byte	0x04, 0x29
        /*003a*/ 	.short	(.L_576 - .L_575)


	//   ....[0]....
.L_575:
        /*003c*/ 	.word	0xffffffff


	//   ....[1]....
        /*0040*/ 	.word	0xffffffff


	//   ....[2]....
        /*0044*/ 	.word	0xffffffff


	//   ....[3]....
        /*0048*/ 	.word	0xffffffff


	//   ....[4]....
        /*004c*/ 	.word	0xffffffff


	//   ....[5]....
        /*0050*/ 	.word	0xffffffff


	//   ....[6]....
        /*0054*/ 	.word	0xffffffff


	//   ....[7]....
        /*0058*/ 	.word	0xffffffff


	//   ....[8]....
        /*005c*/ 	.word	0xffffffff


	//   ....[9]....
        /*0060*/ 	.word	0xffffffff


	//   ....[10]....
        /*0064*/ 	.word	0xffffffff


	//   ....[11]....
        /*0068*/ 	.word	0xffffffff


	//   ....[12]....
        /*006c*/ 	.word	0xffffffff


	//   ....[13]....
        /*0070*/ 	.word	0xffffffff


	//   ....[14]....
        /*0074*/ 	.word	0xffffffff


	//   ....[15]....
        /*0078*/ 	.word	0xffffffff


	//----- nvinfo : EIATTR_COOP_GROUP_INSTR_OFFSETS
	.align		4
.L_576:
        /*007c*/ 	.byte	0x04, 0x28
        /*007e*/ 	.short	(.L_578 - .L_577)


	//   ....[0]....
.L_577:
        /*0080*/ 	.word	0x00006280


	//   ....[1]....
        /*0084*/ 	.word	0x000062a0


	//   ....[2]....
        /*0088*/ 	.word	0x00006340


	//   ....[3]....
        /*008c*/ 	.word	0x00006350


	//   ....[4]....
        /*0090*/ 	.word	0x0000a100


	//   ....[5]....
        /*0094*/ 	.word	0x0000a110


	//   ....[6]....
        /*0098*/ 	.word	0x0000a140


	//   ....[7]....
        /*009c*/ 	.word	0x0000a150


	//   ....[8]....
        /*00a0*/ 	.word	0x0000e430


	//   ....[9]....
        /*00a4*/ 	.word	0x0000e560


	//   ....[10]....
        /*00a8*/ 	.word	0x0000e570


	//   ....[11]....
        /*00ac*/ 	.word	0x0000e590


	//   ....[12]....
        /*00b0*/ 	.word	0x0000fcb0


	//   ....[13]....
        /*00b4*/ 	.word	0x0000fcf0


	//   ....[14]....
        /*00b8*/ 	.word	0x0000fdf0


	//   ....[15]....
        /*00bc*/ 	.word	0x0000fe20


	//----- nvinfo : EIATTR_EXIT_INSTR_OFFSETS
	.align		4
.L_578:
        /*00c0*/ 	.byte	0x04, 0x1c
        /*00c2*/ 	.short	(.L_580 - .L_579)


	//   ....[0]....
.L_579:
        /*00c4*/ 	.word	0x000004d0


	//   ....[1]....
        /*00c8*/ 	.word	0x000010b0


	//   ....[2]....
        /*00cc*/ 	.word	0x00001130


	//   ....[3]....
        /*00d0*/ 	.word	0x000116e0


	//   ....[4]....
        /*00d4*/ 	.word	0x000117e0


	//   ....[5]....
        /*00d8*/ 	.word	0x00011800


	//----- nvinfo : EIATTR_CTAIDZ_USED
	.align		4
.L_580:
        /*00dc*/ 	.byte	0x01, 0x04
	.zero		2


	//----- nvinfo : EIATTR_CRS_STACK_SIZE
	.align		4
        /*00e0*/ 	.byte	0x04, 0x1e
        /*00e2*/ 	.short	(.L_582 - .L_581)
.L_581:
        /*00e4*/ 	.word	0x00000000
.L_582:


//--------------------- .nv.callgraph             --------------------------
	.section	.nv.callgraph,"",@"SHT_CUDA_CALLGRAPH"
	.align	4
	.sectionentsize	8
	.align		4
        /*0000*/ 	.word	0x00000000
	.align		4
        /*0004*/ 	.word	0xffffffff
	.align		4
        /*0008*/ 	.word	0x00000000
	.align		4
        /*000c*/ 	.word	0xfffffffe
	.align		4
        /*0010*/ 	.word	0x00000000
	.align		4
        /*0014*/ 	.word	0xfffffffd
	.align		4
        /*0018*/ 	.word	0x00000000
	.align		4
        /*001c*/ 	.word	0xfffffffc


//--------------------- .nv.rel.action            --------------------------
	.section	.nv.rel.action,"",@"SHT_CUDA_RELOCINFO"
	.align	8
	.sectionentsize	8
        /*0000*/ 	.byte	0x73, 0x00, 0x00, 0x00, 0x00, 0x00, 0x00, 0x00, 0x00, 0x00, 0x00, 0x11, 0x25, 0x00, 0x05, 0x36


//--------------------- .nv.constant4             --------------------------
	.section	.nv.constant4,"a",@progbits
	.align	8
	.align		8
.nv.constant4:
        /*0000*/ 	.dword	_ZN66_INTERNAL_9144f5bb_30_flash_fwd_hdim192_bf16_sm80_cu_1d5d5cfe_28554cuda3std3__45__cpo5beginE
	.align		8
        /*0008*/ 	.dword	_ZN66_INTERNAL_9144f5bb_30_flash_fwd_hdim192_bf16_sm80_cu_1d5d5cfe_28554cuda3std3__45__cpo3endE
	.align		8
        /*0010*/ 	.dword	_ZN66_INTERNAL_9144f5bb_30_flash_fwd_hdim192_bf16_sm80_cu_1d5d5cfe_28554cuda3std3__45__cpo6cbeginE
	.align		8
        /*0018*/ 	.dword	_ZN66_INTERNAL_9144f5bb_30_flash_fwd_hdim192_bf16_sm80_cu_1d5d5cfe_28554cuda3std3__45__cpo4cendE
	.align		8
        /*0020*/ 	.dword	_ZN66_INTERNAL_9144f5bb_30_flash_fwd_hdim192_bf16_sm80_cu_1d5d5cfe_28554cuda3std3__468_GLOBAL__N__9144f5bb_30_flash_fwd_hdim192_bf16_sm80_cu_1d5d5cfe_28556ignoreE
	.align		8
        /*0028*/ 	.dword	_ZN66_INTERNAL_9144f5bb_30_flash_fwd_hdim192_bf16_sm80_cu_1d5d5cfe_28554cuda3std3__419piecewise_constructE
	.align		8
        /*0030*/ 	.dword	_ZN66_INTERNAL_9144f5bb_30_flash_fwd_hdim192_bf16_sm80_cu_1d5d5cfe_28554cuda3std3__48in_placeE
	.align		8
        /*0038*/ 	.dword	_ZN66_INTERNAL_9144f5bb_30_flash_fwd_hdim192_bf16_sm80_cu_1d5d5cfe_28554cuda3std6ranges3__45__cpo4swapE
	.align		8
        /*0040*/ 	.dword	_ZN66_INTERNAL_9144f5bb_30_flash_fwd_hdim192_bf16_sm80_cu_1d5d5cfe_28554cuda3std6ranges3__45__cpo9iter_moveE
	.align		8
        /*0048*/ 	.dword	_ZN66_INTERNAL_9144f5bb_30_flash_fwd_hdim192_bf16_sm80_cu_1d5d5cfe_28554cute7productE
	.align		8
        /*0050*/ 	.dword	_ZN66_INTERNAL_9144f5bb_30_flash_fwd_hdim192_bf16_sm80_cu_1d5d5cfe_28554cute1_E


//--------------------- .nv.constant0._ZN5flash16flash_fwd_kernelI23Flash_fwd_kernel_traitsILi192ELi128ELi64ELi8ELb0ELb0EN7cutlass10bfloat16_tE19Flash_kernel_traitsILi192ELi128ELi64ELi8ES3_EELb0ELb0ELb0ELb0ELb0ELb1ELb0ELb0EEEvNS_16Flash_fwd_paramsE --------------------------
	.section	.nv.constant0._ZN5flash16flash_fwd_kernelI23Flash_fwd_kernel_traitsILi192ELi128ELi64ELi8ELb0ELb0EN7cutlass10bfloat16_tE19Flash_kernel_traitsILi192ELi128ELi64ELi8ES3_EELb0ELb0ELb0ELb0ELb0ELb1ELb0ELb0EEEvNS_16Flash_fwd_paramsE,"a",@progbits
	.sectionflags	@""
	.align	4
.nv.constant0._ZN5flash16flash_fwd_kernelI23Flash_fwd_kernel_traitsILi192ELi128ELi64ELi8ELb0ELb0EN7cutlass10bfloat16_tE19Flash_kernel_traitsILi192ELi128ELi64ELi8ES3_EELb0ELb0ELb0ELb0ELb0ELb1ELb0ELb0EEEvNS_16Flash_fwd_paramsE:
	.zero		816


//--------------------- .nv.constant0._ZN5flash16flash_fwd_kernelI23Flash_fwd_kernel_traitsILi192ELi128ELi64ELi8ELb0ELb0EN7cutlass10bfloat16_tE19Flash_kernel_traitsILi192ELi128ELi64ELi8ES3_EELb0ELb0ELb0ELb0ELb0ELb1ELb1ELb0EEEvNS_16Flash_fwd_paramsE --------------------------
	.section	.nv.constant0._ZN5flash16flash_fwd_kernelI23Flash_fwd_kernel_traitsILi192ELi128ELi64ELi8ELb0ELb0EN7cutlass10bfloat16_tE19Flash_kernel_traitsILi192ELi128ELi64ELi8ES3_EELb0ELb0ELb0ELb0ELb0ELb1ELb1ELb0EEEvNS_16Flash_fwd_paramsE,"a",@progbits
	.sectionflags	@""
	.align	4
.nv.constant0._ZN5flash16flash_fwd_kernelI23Flash_fwd_kernel_traitsILi192ELi128ELi64ELi8ELb0ELb0EN7cutlass10bfloat16_tE19Flash_kernel_traitsILi192ELi128ELi64ELi8ES3_EELb0ELb0ELb0ELb0ELb0ELb1ELb1ELb0EEEvNS_16Flash_fwd_paramsE:
	.zero		816


//--------------------- .nv.constant0._ZN5flash16flash_fwd_kernelI23Flash_fwd_kernel_traitsILi192ELi128ELi64ELi8ELb0ELb0EN7cutlass10bfloat16_tE19Flash_kernel_traitsILi192ELi128ELi64ELi8ES3_EELb0ELb0ELb0ELb0ELb0ELb0ELb0ELb0EEEvNS_16Flash_fwd_paramsE --------------------------
	.section	.nv.constant0._ZN5flash16flash_fwd_kernelI23Flash_fwd_kernel_traitsILi192ELi128ELi64ELi8ELb0ELb0EN7cutlass10bfloat16_tE19Flash_kernel_traitsILi192ELi128ELi64ELi8ES3_EELb0ELb0ELb0ELb0ELb0ELb0ELb0ELb0EEEvNS_16Flash_fwd_paramsE,"a",@progbits
	.sectionflags	@""
	.align	4
.nv.constant0._ZN5flash16flash_fwd_kernelI23Flash_fwd_kernel_traitsILi192ELi128ELi64ELi8ELb0ELb0EN7cutlass10bfloat16_tE19Flash_kernel_traitsILi192ELi128ELi64ELi8ES3_EELb0ELb0ELb0ELb0ELb0ELb0ELb0ELb0EEEvNS_16Flash_fwd_paramsE:
	.zero		816


//--------------------- .nv.constant0._ZN5flash16flash_fwd_kernelI23Flash_fwd_kernel_traitsILi192ELi128ELi64ELi8ELb0ELb0EN7cutlass10bfloat16_tE19Flash_kernel_traitsILi192ELi128ELi64ELi8ES3_EELb0ELb0ELb0ELb0ELb0ELb0ELb1ELb0EEEvNS_16Flash_fwd_paramsE --------------------------
	.section	.nv.constant0._ZN5flash16flash_fwd_kernelI23Flash_fwd_kernel_traitsILi192ELi128ELi64ELi8ELb0ELb0EN7cutlass10bfloat16_tE19Flash_kernel_traitsILi192ELi128ELi64ELi8ES3_EELb0ELb0ELb0ELb0ELb0ELb0ELb1ELb0EEEvNS_16Flash_fwd_paramsE,"a",@progbits
	.sectionflags	@""
	.align	4
.nv.constant0._ZN5flash16flash_fwd_kernelI23Flash_fwd_kernel_traitsILi192ELi128ELi64ELi8ELb0ELb0EN7cutlass10bfloat16_tE19Flash_kernel_traitsILi192ELi128ELi64ELi8ES3_EELb0ELb0ELb0ELb0ELb0ELb0ELb1ELb0EEEvNS_16Flash_fwd_paramsE:
	.zero		816


//--------------------- .nv.constant0._ZN5flash16flash_fwd_kernelI23Flash_fwd_kernel_traitsILi192ELi128ELi64ELi8ELb0ELb0EN7cutlass10bfloat16_tE19Flash_kernel_traitsILi192ELi128ELi64ELi8ES3_EELb0ELb0ELb0ELb1ELb0ELb0ELb0ELb0EEEvNS_16Flash_fwd_paramsE --------------------------
	.section	.nv.constant0._ZN5flash16flash_fwd_kernelI23Flash_fwd_kernel_traitsILi192ELi128ELi64ELi8ELb0ELb0EN7cutlass10bfloat16_tE19Flash_kernel_traitsILi192ELi128ELi64ELi8ES3_EELb0ELb0ELb0ELb1ELb0ELb0ELb0ELb0EEEvNS_16Flash_fwd_paramsE,"a",@progbits
	.sectionflags	@""
	.align	4
.nv.constant0._ZN5flash16flash_fwd_kernelI23Flash_fwd_kernel_traitsILi192ELi128ELi64ELi8ELb0ELb0EN7cutlass10bfloat16_tE19Flash_kernel_traitsILi192ELi128ELi64ELi8ES3_EELb0ELb0ELb0ELb1ELb0ELb0ELb0ELb0EEEvNS_16Flash_fwd_paramsE:
	.zero		816


//--------------------- .nv.constant0._ZN5flash16flash_fwd_kernelI23Flash_fwd_kernel_traitsILi192ELi128ELi64ELi8ELb0ELb0EN7cutlass10bfloat16_tE19Flash_kernel_traitsILi192ELi128ELi64ELi8ES3_EELb0ELb0ELb0ELb1ELb0ELb0ELb1ELb0EEEvNS_16Flash_fwd_paramsE --------------------------
	.section	.nv.constant0._ZN5flash16flash_fwd_kernelI23Flash_fwd_kernel_traitsILi192ELi128ELi64ELi8ELb0ELb0EN7cutlass10bfloat16_tE19Flash_kernel_traitsILi192ELi128ELi64ELi8ES3_EELb0ELb0ELb0ELb1ELb0ELb0ELb1ELb0EEEvNS_16Flash_fwd_paramsE,"a",@progbits
	.sectionflags	@""
	.align	4
.nv.constant0._ZN5flash16flash_fwd_kernelI23Flash_fwd_kernel_traitsILi192ELi128ELi64ELi8ELb0ELb0EN7cutlass10bfloat16_tE19Flash_kernel_traitsILi192ELi128ELi64ELi8ES3_EELb0ELb0ELb0ELb1ELb0ELb0ELb1ELb0EEEvNS_16Flash_fwd_paramsE:
	.zero		816


//--------------------- .nv.constant0._ZN5flash16flash_fwd_kernelI23Flash_fwd_kernel_traitsILi192ELi128ELi64ELi8ELb0ELb0EN7cutlass10bfloat16_tE19Flash_kernel_traitsILi192ELi128ELi64ELi8ES3_EELb0ELb0ELb1ELb0ELb0ELb1ELb0ELb0EEEvNS_16Flash_fwd_paramsE --------------------------
	.section	.nv.constant0._ZN5flash16flash_fwd_kernelI23Flash_fwd_kernel_traitsILi192ELi128ELi64ELi8ELb0ELb0EN7cutlass10bfloat16_tE19Flash_kernel_traitsILi192ELi128ELi64ELi8ES3_EELb0ELb0ELb1ELb0ELb0ELb1ELb0ELb0EEEvNS_16Flash_fwd_paramsE,"a",@progbits
	.sectionflags	@""
	.align	4
.nv.constant0._ZN5flash16flash_fwd_kernelI23Flash_fwd_kernel_traitsILi192ELi128ELi64ELi8ELb0ELb0EN7cutlass10bfloat16_tE19Flash_kernel_traitsILi192ELi128ELi64ELi8ES3_EELb0ELb0ELb1ELb0ELb0ELb1ELb0ELb0EEEvNS_16Flash_fwd_paramsE:
	.zero		816


//--------------------- .nv.constant0._ZN5flash16flash_fwd_kernelI23Flash_fwd_kernel_traitsILi192ELi128ELi64ELi8ELb0ELb0EN7cutlass10bfloat16_tE19Flash_kernel_traitsILi192ELi128ELi64ELi8ES3_EELb0ELb0ELb1ELb0ELb0ELb1ELb1ELb0EEEvNS_16Flash_fwd_paramsE --------------------------
	.section	.nv.constant0._ZN5flash16flash_fwd_kernelI23Flash_fwd_kernel_traitsILi192ELi128ELi64ELi8ELb0ELb0EN7cutlass10bfloat16_tE19Flash_kernel_traitsILi192ELi128ELi64ELi8ES3_EELb0ELb0ELb1ELb0ELb0ELb1ELb1ELb0EEEvNS_16Flash_fwd_paramsE,"a",@progbits
	.sectionflags	@""
	.align	4
.nv.constant0._ZN5flash16flash_fwd_kernelI23Flash_fwd_kernel_traitsILi192ELi128ELi64ELi8ELb0ELb0EN7cutlass10bfloat16_tE19Flash_kernel_traitsILi192ELi128ELi64ELi8ES3_EELb0ELb0ELb1ELb0ELb0ELb1ELb1ELb0EEEvNS_16Flash_fwd_paramsE:
	.zero		816


//--------------------- .nv.constant0._ZN5flash16flash_fwd_kernelI23Flash_fwd_kernel_traitsILi192ELi128ELi64ELi8ELb0ELb0EN7cutlass10bfloat16_tE19Flash_kernel_traitsILi192ELi128ELi64ELi8ES3_EELb0ELb0ELb1ELb0ELb0ELb0ELb0ELb0EEEvNS_16Flash_fwd_paramsE --------------------------
	.section	.nv.constant0._ZN5flash16flash_fwd_kernelI23Flash_fwd_kernel_traitsILi192ELi128ELi64ELi8ELb0ELb0EN7cutlass10bfloat16_tE19Flash_kernel_traitsILi192ELi128ELi64ELi8ES3_EELb0ELb0ELb1ELb0ELb0ELb0ELb0ELb0EEEvNS_16Flash_fwd_paramsE,"a",@progbits
	.sectionflags	@""
	.align	4
.nv.constant0._ZN5flash16flash_fwd_kernelI23Flash_fwd_kernel_traitsILi192ELi128ELi64ELi8ELb0ELb0EN7cutlass10bfloat16_tE19Flash_kernel_traitsILi192ELi128ELi64ELi8ES3_EELb0ELb0ELb1ELb0ELb0ELb0ELb0ELb0EEEvNS_16Flash_fwd_paramsE:
	.zero		816


//--------------------- .nv.constant0._ZN5flash16flash_fwd_kernelI23Flash_fwd_kernel_traitsILi192ELi128ELi64ELi8ELb0ELb0EN7cutlass10bfloat16_tE19Flash_kernel_traitsILi192ELi128ELi64ELi8ES3_EELb0ELb0ELb1ELb0ELb0ELb0ELb1ELb0EEEvNS_16Flash_fwd_paramsE --------------------------
	.section	.nv.constant0._ZN5flash16flash_fwd_kernelI23Flash_fwd_kernel_traitsILi192ELi128ELi64ELi8ELb0ELb0EN7cutlass10bfloat16_tE19Flash_kernel_traitsILi192ELi128ELi64ELi8ES3_EELb0ELb0ELb1ELb0ELb0ELb0ELb1ELb0EEEvNS_16Flash_fwd_paramsE,"a",@progbits
	.sectionflags	@""
	.align	4
.nv.constant0._ZN5flash16flash_fwd_kernelI23Flash_fwd_kernel_traitsILi192ELi128ELi64ELi8ELb0ELb0EN7cutlass10bfloat16_tE19Flash_kernel_traitsILi192ELi128ELi64ELi8ES3_EELb0ELb0ELb1ELb0ELb0ELb0ELb1ELb0EEEvNS_16Flash_fwd_paramsE:
	.zero		816


//--------------------- .nv.constant0._ZN5flash16flash_fwd_kernelI23Flash_fwd_kernel_traitsILi192ELi128ELi64ELi8ELb0ELb0EN7cutlass10bfloat16_tE19Flash_kernel_traitsILi192ELi128ELi64ELi8ES3_EELb0ELb0ELb1ELb1ELb0ELb0ELb0ELb0EEEvNS_16Flash_fwd_paramsE --------------------------
	.section	.nv.constant0._ZN5flash16flash_fwd_kernelI23Flash_fwd_kernel_traitsILi192ELi128ELi64ELi8ELb0ELb0EN7cutlass10bfloat16_tE19Flash_kernel_traitsILi192ELi128ELi64ELi8ES3_EELb0ELb0ELb1ELb1ELb0ELb0ELb0ELb0EEEvNS_16Flash_fwd_paramsE,"a",@progbits
	.sectionflags	@""
	.align	4
.nv.constant0._ZN5flash16flash_fwd_kernelI23Flash_fwd_kernel_traitsILi192ELi128ELi64ELi8ELb0ELb0EN7cutlass10bfloat16_tE19Flash_kernel_traitsILi192ELi128ELi64ELi8ES3_EELb0ELb0ELb1ELb1ELb0ELb0ELb0ELb0EEEvNS_16Flash_fwd_paramsE:
	.zero		816


//--------------------- .nv.constant0._ZN5flash16flash_fwd_kernelI23Flash_fwd_kernel_traitsILi192ELi128ELi64ELi8ELb0ELb0EN7cutlass10bfloat16_tE19Flash_kernel_traitsILi192ELi128ELi64ELi8ES3_EELb0ELb0ELb1ELb1ELb0ELb0ELb1ELb0EEEvNS_16Flash_fwd_paramsE --------------------------
	.section	.nv.constant0._ZN5flash16flash_fwd_kernelI23Flash_fwd_kernel_traitsILi192ELi128ELi64ELi8ELb0ELb0EN7cutlass10bfloat16_tE19Flash_kernel_traitsILi192ELi128ELi64ELi8ES3_EELb0ELb0ELb1ELb1ELb0ELb0ELb1ELb0EEEvNS_16Flash_fwd_paramsE,"a",@progbits
	.sectionflags	@""
	.align	4
.nv.constant0._ZN5flash16flash_fwd_kernelI23Flash_fwd_kernel_traitsILi192ELi128ELi64ELi8ELb0ELb0EN7cutlass10bfloat16_tE19Flash_kernel_traitsILi192ELi128ELi64ELi8ES3_EELb0ELb0ELb1ELb1ELb0ELb0ELb1ELb0EEEvNS_16Flash_fwd_paramsE:
	.zero		816


//--------------------- .nv.constant0._ZN5flash16flash_fwd_kernelI23Flash_fwd_kernel_traitsILi192ELi64ELi64ELi4ELb0ELb0EN7cutlass10bfloat16_tE19Flash_kernel_traitsILi192ELi64ELi64ELi4ES3_EELb1ELb0ELb0ELb0ELb0ELb0ELb0ELb0EEEvNS_16Flash_fwd_paramsE --------------------------
	.section	.nv.constant0._ZN5flash16flash_fwd_kernelI23Flash_fwd_kernel_traitsILi192ELi64ELi64ELi4ELb0ELb0EN7cutlass10bfloat16_tE19Flash_kernel_traitsILi192ELi64ELi64ELi4ES3_EELb1ELb0ELb0ELb0ELb0ELb0ELb0ELb0EEEvNS_16Flash_fwd_paramsE,"a",@progbits
	.sectionflags	@""
	.align	4
.nv.constant0._ZN5flash16flash_fwd_kernelI23Flash_fwd_kernel_traitsILi192ELi64ELi64ELi4ELb0ELb0EN7cutlass10bfloat16_tE19Flash_kernel_traitsILi192ELi64ELi64ELi4ES3_EELb1ELb0ELb0ELb0ELb0ELb0ELb0ELb0EEEvNS_16Flash_fwd_paramsE:
	.zero		816


//--------------------- .nv.constant0._ZN5flash16flash_fwd_kernelI23Flash_fwd_kernel_traitsILi192ELi64ELi64ELi4ELb0ELb0EN7cutlass10bfloat16_tE19Flash_kernel_traitsILi192ELi64ELi64ELi4ES3_EELb1ELb0ELb1ELb0ELb0ELb0ELb0ELb0EEEvNS_16Flash_fwd_paramsE --------------------------
	.section	.nv.constant0._ZN5flash16flash_fwd_kernelI23Flash_fwd_kernel_traitsILi192ELi64ELi64ELi4ELb0ELb0EN7cutlass10bfloat16_tE19Flash_kernel_traitsILi192ELi64ELi64ELi4ES3_EELb1ELb0ELb1ELb0ELb0ELb0ELb0ELb0EEEvNS_16Flash_fwd_paramsE,"a",@progbits
	.sectionflags	@""
	.align	4
.nv.constant0._ZN5flash16flash_fwd_kernelI23Flash_fwd_kernel_traitsILi192ELi64ELi64ELi4ELb0ELb0EN7cutlass10bfloat16_tE19Flash_kernel_traitsILi192ELi64ELi64ELi4ES3_EELb1ELb0ELb1ELb0ELb0ELb0ELb0ELb0EEEvNS_16Flash_fwd_paramsE:
	.zero		816


//--------------------- .nv.constant0._ZN5flash16flash_fwd_kernelI23Flash_fwd_kernel_traitsILi192ELi64ELi64ELi4ELb0ELb0EN7cutlass10bfloat16_tE19Flash_kernel_traitsILi192ELi64ELi64ELi4ES3_EELb1ELb0ELb0ELb0ELb0ELb1ELb0ELb0EEEvNS_16Flash_fwd_paramsE --------------------------
	.section	.nv.constant0._ZN5flash16flash_fwd_kernelI23Flash_fwd_kernel_traitsILi192ELi64ELi64ELi4ELb0ELb0EN7cutlass10bfloat16_tE19Flash_kernel_traitsILi192ELi64ELi64ELi4ES3_EELb1ELb0ELb0ELb0ELb0ELb1ELb0ELb0EEEvNS_16Flash_fwd_paramsE,"a",@progbits
	.sectionflags	@""
	.align	4
.nv.constant0._ZN5flash16flash_fwd_kernelI23Flash_fwd_kernel_traitsILi192ELi64ELi64ELi4ELb0ELb0EN7cutlass10bfloat16_tE19Flash_kernel_traitsILi192ELi64ELi64ELi4ES3_EELb1ELb0ELb0ELb0ELb0ELb1ELb0ELb0EEEvNS_16Flash_fwd_paramsE:
	.zero		816


//--------------------- .nv.constant0._ZN5flash16flash_fwd_kernelI23Flash_fwd_kernel_traitsILi192ELi64ELi64ELi4ELb0ELb0EN7cutlass10bfloat16_tE19Flash_kernel_traitsILi192ELi64ELi64ELi4ES3_EELb0ELb0ELb0ELb0ELb0ELb1ELb1ELb0EEEvNS_16Flash_fwd_paramsE --------------------------
	.section	.nv.constant0._ZN5flash16flash_fwd_kernelI23Flash_fwd_kernel_traitsILi192ELi64ELi64ELi4ELb0ELb0EN7cutlass10bfloat16_tE19Flash_kernel_traitsILi192ELi64ELi64ELi4ES3_EELb0ELb0ELb0ELb0ELb0ELb1ELb1ELb0EEEvNS_16Flash_fwd_paramsE,"a",@progbits
	.sectionflags	@""
	.align	4
.nv.constant0._ZN5flash16flash_fwd_kernelI23Flash_fwd_kernel_traitsILi192ELi64ELi64ELi4ELb0ELb0EN7cutlass10bfloat16_tE19Flash_kernel_traitsILi192ELi64ELi64ELi4ES3_EELb0ELb0ELb0ELb0ELb0ELb1ELb1ELb0EEEvNS_16Flash_fwd_paramsE:
	.zero		816


//--------------------- .nv.constant0._ZN5flash16flash_fwd_kernelI23Flash_fwd_kernel_traitsILi192ELi64ELi64ELi4ELb0ELb0EN7cutlass10bfloat16_tE19Flash_kernel_traitsILi192ELi64ELi64ELi4ES3_EELb1ELb0ELb0ELb1ELb0ELb0ELb0ELb0EEEvNS_16Flash_fwd_paramsE --------------------------
	.section	.nv.constant0._ZN5flash16flash_fwd_kernelI23Flash_fwd_kernel_traitsILi192ELi64ELi64ELi4ELb0ELb0EN7cutlass10bfloat16_tE19Flash_kernel_traitsILi192ELi64ELi64ELi4ES3_EELb1ELb0ELb0ELb1ELb0ELb0ELb0ELb0EEEvNS_16Flash_fwd_paramsE,"a",@progbits
	.sectionflags	@""
	.align	4
.nv.constant0._ZN5flash16flash_fwd_kernelI23Flash_fwd_kernel_traitsILi192ELi64ELi64ELi4ELb0ELb0EN7cutlass10bfloat16_tE19Flash_kernel_traitsILi192ELi64ELi64ELi4ES3_EELb1ELb0ELb0ELb1ELb0ELb0ELb0ELb0EEEvNS_16Flash_fwd_paramsE:
	.zero		816


//--------------------- .nv.constant0._ZN5flash16flash_fwd_kernelI23Flash_fwd_kernel_traitsILi192ELi64ELi64ELi4ELb0ELb0EN7cutlass10bfloat16_tE19Flash_kernel_traitsILi192ELi64ELi64ELi4ES3_EELb1ELb0ELb0ELb0ELb0ELb0ELb0ELb1EEEvNS_16Flash_fwd_paramsE --------------------------
	.section	.nv.constant0._ZN5flash16flash_fwd_kernelI23Flash_fwd_kernel_traitsILi192ELi64ELi64ELi4ELb0ELb0EN7cutlass10bfloat16_tE19Flash_kernel_traitsILi192ELi64ELi64ELi4ES3_EELb1ELb0ELb0ELb0ELb0ELb0ELb0ELb1EEEvNS_16Flash_fwd_paramsE,"a",@progbits
	.sectionflags	@""
	.align	4
.nv.constant0._ZN5flash16flash_fwd_kernelI23Flash_fwd_kernel_traitsILi192ELi64ELi64ELi4ELb0ELb0EN7cutlass10bfloat16_tE19Flash_kernel_traitsILi192ELi64ELi64ELi4ES3_EELb1ELb0ELb0ELb0ELb0ELb0ELb0ELb1EEEvNS_16Flash_fwd_paramsE:
	.zero		816


//--------------------- .nv.constant0._ZN5flash16flash_fwd_kernelI23Flash_fwd_kernel_traitsILi192ELi64ELi64ELi4ELb0ELb0EN7cutlass10bfloat16_tE19Flash_kernel_traitsILi192ELi64ELi64ELi4ES3_EELb0ELb0ELb0ELb0ELb0ELb0ELb1ELb0EEEvNS_16Flash_fwd_paramsE --------------------------
	.section	.nv.constant0._ZN5flash16flash_fwd_kernelI23Flash_fwd_kernel_traitsILi192ELi64ELi64ELi4ELb0ELb0EN7cutlass10bfloat16_tE19Flash_kernel_traitsILi192ELi64ELi64ELi4ES3_EELb0ELb0ELb0ELb0ELb0ELb0ELb1ELb0EEEvNS_16Flash_fwd_paramsE,"a",@progbits
	.sectionflags	@""
	.align	4
.nv.constant0._ZN5flash16flash_fwd_kernelI23Flash_fwd_kernel_traitsILi192ELi64ELi64ELi4ELb0ELb0EN7cutlass10bfloat16_tE19Flash_kernel_traitsILi192ELi64ELi64ELi4ES3_EELb0ELb0ELb0ELb0ELb0ELb0ELb1ELb0EEEvNS_16Flash_fwd_paramsE:
	.zero		816


//--------------------- .nv.constant0._ZN5flash16flash_fwd_kernelI23Flash_fwd_kernel_traitsILi192ELi64ELi64ELi4ELb0ELb0EN7cutlass10bfloat16_tE19Flash_kernel_traitsILi192ELi64ELi64ELi4ES3_EELb1ELb0ELb0ELb1ELb0ELb0ELb0ELb1EEEvNS_16Flash_fwd_paramsE --------------------------
	.section	.nv.constant0._ZN5flash16flash_fwd_kernelI23Flash_fwd_kernel_traitsILi192ELi64ELi64ELi4ELb0ELb0EN7cutlass10bfloat16_tE19Flash_kernel_traitsILi192ELi64ELi64ELi4ES3_EELb1ELb0ELb0ELb1ELb0ELb0ELb0ELb1EEEvNS_16Flash_fwd_paramsE,"a",@progbits
	.sectionflags	@""
	.align	4
.nv.constant0._ZN5flash16flash_fwd_kernelI23Flash_fwd_kernel_traitsILi192ELi64ELi64ELi4ELb0ELb0EN7cutlass10bfloat16_tE19Flash_kernel_traitsILi192ELi64ELi64ELi4ES3_EELb1ELb0ELb0ELb1ELb0ELb0ELb0ELb1EEEvNS_16Flash_fwd_paramsE:
	.zero		816


//--------------------- .nv.constant0._ZN5flash16flash_fwd_kernelI23Flash_fwd_kernel_traitsILi192ELi64ELi64ELi4ELb0ELb0EN7cutlass10bfloat16_tE19Flash_kernel_traitsILi192ELi64ELi64ELi4ES3_EELb0ELb0ELb0ELb1ELb0ELb0ELb1ELb0EEEvNS_16Flash_fwd_paramsE --------------------------
	.section	.nv.constant0._ZN5flash16flash_fwd_kernelI23Flash_fwd_kernel_traitsILi192ELi64ELi64ELi4ELb0ELb0EN7cutlass10bfloat16_tE19Flash_kernel_traitsILi192ELi64ELi64ELi4ES3_EELb0ELb0ELb0ELb1ELb0ELb0ELb1ELb0EEEvNS_16Flash_fwd_paramsE,"a",@progbits
	.sectionflags	@""
	.align	4
.nv.constant0._ZN5flash16flash_fwd_kernelI23Flash_fwd_kernel_traitsILi192ELi64ELi64ELi4ELb0ELb0EN7cutlass10bfloat16_tE19Flash_kernel_traitsILi192ELi64ELi64ELi4ES3_EELb0ELb0ELb0ELb1ELb0ELb0ELb1ELb0EEEvNS_16Flash_fwd_paramsE:
	.zero		816


//--------------------- .nv.constant0._ZN5flash16flash_fwd_kernelI23Flash_fwd_kernel_traitsILi192ELi64ELi64ELi4ELb0ELb0EN7cutlass10bfloat16_tE19Flash_kernel_traitsILi192ELi64ELi64ELi4ES3_EELb1ELb0ELb1ELb0ELb0ELb1ELb0ELb0EEEvNS_16Flash_fwd_paramsE --------------------------
	.section	.nv.constant0._ZN5flash16flash_fwd_kernelI23Flash_fwd_kernel_traitsILi192ELi64ELi64ELi4ELb0ELb0EN7cutlass10bfloat16_tE19Flash_kernel_traitsILi192ELi64ELi64ELi4ES3_EELb1ELb0ELb1ELb0ELb0ELb1ELb0ELb0EEEvNS_16Flash_fwd_paramsE,"a",@progbits
	.sectionflags	@""
	.align	4
.nv.constant0._ZN5flash16flash_fwd_kernelI23Flash_fwd_kernel_traitsILi192ELi64ELi64ELi4ELb0ELb0EN7cutlass10bfloat16_tE19Flash_kernel_traitsILi192ELi64ELi64ELi4ES3_EELb1ELb0ELb1ELb0ELb0ELb1ELb0ELb0EEEvNS_16Flash_fwd_paramsE:
	.zero		816


//--------------------- .nv.constant0._ZN5flash16flash_fwd_kernelI23Flash_fwd_kernel_traitsILi192ELi64ELi64ELi4ELb0ELb0EN7cutlass10bfloat16_tE19Flash_kernel_traitsILi192ELi64ELi64ELi4ES3_EELb0ELb0ELb1ELb0ELb0ELb1ELb1ELb0EEEvNS_16Flash_fwd_paramsE --------------------------
	.section	.nv.constant0._ZN5flash16flash_fwd_kernelI23Flash_fwd_kernel_traitsILi192ELi64ELi64ELi4ELb0ELb0EN7cutlass10bfloat16_tE19Flash_kernel_traitsILi192ELi64ELi64ELi4ES3_EELb0ELb0ELb1ELb0ELb0ELb1ELb1ELb0EEEvNS_16Flash_fwd_paramsE,"a",@progbits
	.sectionflags	@""
	.align	4
.nv.constant0._ZN5flash16flash_fwd_kernelI23Flash_fwd_kernel_traitsILi192ELi64ELi64ELi4ELb0ELb0EN7cutlass10bfloat16_tE19Flash_kernel_traitsILi192ELi64ELi64ELi4ES3_EELb0ELb0ELb1ELb0ELb0ELb1ELb1ELb0EEEvNS_16Flash_fwd_paramsE:
	.zero		816


//--------------------- .nv.constant0._ZN5flash16flash_fwd_kernelI23Flash_fwd_kernel_traitsILi192ELi64ELi64ELi4ELb0ELb0EN7cutlass10bfloat16_tE19Flash_kernel_traitsILi192ELi64ELi64ELi4ES3_EELb1ELb0ELb1ELb1ELb0ELb0ELb0ELb0EEEvNS_16Flash_fwd_paramsE --------------------------
	.section	.nv.constant0._ZN5flash16flash_fwd_kernelI23Flash_fwd_kernel_traitsILi192ELi64ELi64ELi4ELb0ELb0EN7cutlass10bfloat16_tE19Flash_kernel_traitsILi192ELi64ELi64ELi4ES3_EELb1ELb0ELb1ELb1ELb0ELb0ELb0ELb0EEEvNS_16Flash_fwd_paramsE,"a",@progbits
	.sectionflags	@""
	.align	4
.nv.constant0._ZN5flash16flash_fwd_kernelI23Flash_fwd_kernel_traitsILi192ELi64ELi64ELi4ELb0ELb0EN7cutlass10bfloat16_tE19Flash_kernel_traitsILi192ELi64ELi64ELi4ES3_EELb1ELb0ELb1ELb1ELb0ELb0ELb0ELb0EEEvNS_16Flash_fwd_paramsE:
	.zero		816


//--------------------- .nv.constant0._ZN5flash16flash_fwd_kernelI23Flash_fwd_kernel_traitsILi192ELi64ELi64ELi4ELb0ELb0EN7cutlass10bfloat16_tE19Flash_kernel_traitsILi192ELi64ELi64ELi4ES3_EELb1ELb0ELb1ELb0ELb0ELb0ELb0ELb1EEEvNS_16Flash_fwd_paramsE --------------------------
	.section	.nv.constant0._ZN5flash16flash_fwd_kernelI23Flash_fwd_kernel_traitsILi192ELi64ELi64ELi4ELb0ELb0EN7cutlass10bfloat16_tE19Flash_kernel_traitsILi192ELi64ELi64ELi4ES3_EELb1ELb0ELb1ELb0ELb0ELb0ELb0ELb1EEEvNS_16Flash_fwd_paramsE,"a",@progbits
	.sectionflags	@""
	.align	4
.nv.constant0._ZN5flash16flash_fwd_kernelI23Flash_fwd_kernel_traitsILi192ELi64ELi64ELi4ELb0ELb0EN7cutlass10bfloat16_tE19Flash_kernel_traitsILi192ELi64ELi64ELi4ES3_EELb1ELb0ELb1ELb0ELb0ELb0ELb0ELb1EEEvNS_16Flash_fwd_paramsE:
	.zero		816


//--------------------- .nv.constant0._ZN5flash16flash_fwd_kernelI23Flash_fwd_kernel_traitsILi192ELi64ELi64ELi4ELb0ELb0EN7cutlass10bfloat16_tE19Flash_kernel_traitsILi192ELi64ELi64ELi4ES3_EELb0ELb0ELb1ELb0ELb0ELb0ELb1ELb0EEEvNS_16Flash_fwd_paramsE --------------------------
	.section	.nv.constant0._ZN5flash16flash_fwd_kernelI23Flash_fwd_kernel_traitsILi192ELi64ELi64ELi4ELb0ELb0EN7cutlass10bfloat16_tE19Flash_kernel_traitsILi192ELi64ELi64ELi4ES3_EELb0ELb0ELb1ELb0ELb0ELb0ELb1ELb0EEEvNS_16Flash_fwd_paramsE,"a",@progbits
	.sectionflags	@""
	.align	4
.nv.constant0._ZN5flash16flash_fwd_kernelI23Flash_fwd_kernel_traitsILi192ELi64ELi64ELi4ELb0ELb0EN7cutlass10bfloat16_tE19Flash_kernel_traitsILi192ELi64ELi64ELi4ES3_EELb0ELb0ELb1ELb0ELb0ELb0ELb1ELb0EEEvNS_16Flash_fwd_paramsE:
	.zero		816


//--------------------- .nv.constant0._ZN5flash16flash_fwd_kernelI23Flash_fwd_kernel_traitsILi192ELi64ELi64ELi4ELb0ELb0EN7cutlass10bfloat16_tE19Flash_kernel_traitsILi192ELi64ELi64ELi4ES3_EELb1ELb0ELb1ELb1ELb0ELb0ELb0ELb1EEEvNS_16Flash_fwd_paramsE --------------------------
	.section	.nv.constant0._ZN5flash16flash_fwd_kernelI23Flash_fwd_kernel_traitsILi192ELi64ELi64ELi4ELb0ELb0EN7cutlass10bfloat16_tE19Flash_kernel_traitsILi192ELi64ELi64ELi4ES3_EELb1ELb0ELb1ELb1ELb0ELb0ELb0ELb1EEEvNS_16Flash_fwd_paramsE,"a",@progbits
	.sectionflags	@""
	.align	4
.nv.constant0._ZN5flash16flash_fwd_kernelI23Flash_fwd_kernel_traitsILi192ELi64ELi64ELi4ELb0ELb0EN7cutlass10bfloat16_tE19Flash_kernel_traitsILi192ELi64ELi64ELi4ES3_EELb1ELb0ELb1ELb1ELb0ELb0ELb0ELb1EEEvNS_16Flash_fwd_paramsE:
	.zero		816


//--------------------- .nv.constant0._ZN5flash16flash_fwd_kernelI23Flash_fwd_kernel_traitsILi192ELi64ELi64ELi4ELb0ELb0EN7cutlass10bfloat16_tE19Flash_kernel_traitsILi192ELi64ELi64ELi4ES3_EELb0ELb0ELb1ELb1ELb0ELb0ELb1ELb0EEEvNS_16Flash_fwd_paramsE --------------------------
	.section	.nv.constant0._ZN5flash16flash_fwd_kernelI23Flash_fwd_kernel_traitsILi192ELi64ELi64ELi4ELb0ELb0EN7cutlass10bfloat16_tE19Flash_kernel_traitsILi192ELi64ELi64ELi4ES3_EELb0ELb0ELb1ELb1ELb0ELb0ELb1ELb0EEEvNS_16Flash_fwd_paramsE,"a",@progbits
	.sectionflags	@""
	.align	4
.nv.constant0._ZN5flash16flash_fwd_kernelI23Flash_fwd_kernel_traitsILi192ELi64ELi64ELi4ELb0ELb0EN7cutlass10bfloat16_tE19Flash_kernel_traitsILi192ELi64ELi64ELi4ES3_EELb0ELb0ELb1ELb1ELb0ELb0ELb1ELb0EEEvNS_16Flash_fwd_paramsE:
	.zero		816


//--------------------- .text._ZN5flash16flash_fwd_kernelI23Flash_fwd_kernel_traitsILi192ELi128ELi64ELi8ELb0ELb0EN7cutlass10bfloat16_tE19Flash_kernel_traitsILi192ELi128ELi64ELi8ES3_EELb0ELb0ELb0ELb0ELb0ELb1ELb0ELb0EEEvNS_16Flash_fwd_paramsE --------------------------
	.section	.text._ZN5flash16flash_fwd_kernelI23Flash_fwd_kernel_traitsILi192ELi128ELi64ELi8ELb0ELb0EN7cutlass10bfloat16_tE19Flash_kernel_traitsILi192ELi128ELi64ELi8ES3_EELb0ELb0ELb0ELb0ELb0ELb1ELb0ELb0EEEvNS_16Flash_fwd_paramsE,"ax",@progbits
	.sectioninfo	@"SHI_REGISTERS=227"
	.align	128
        .global         _ZN5flash16flash_fwd_kernelI23Flash_fwd_kernel_traitsILi192ELi128ELi64ELi8ELb0ELb0EN7cutlass10bfloat16_tE19Flash_kernel_traitsILi192ELi128ELi64ELi8ES3_EELb0ELb0ELb0ELb0ELb0ELb1ELb0ELb0EEEvNS_16Flash_fwd_paramsE
        .type           _ZN5flash16flash_fwd_kernelI23Flash_fwd_kernel_traitsILi192ELi128ELi64ELi8ELb0ELb0EN7cutlass10bfloat16_tE19Flash_kernel_traitsILi192ELi128ELi64ELi8ES3_EELb0ELb0ELb0ELb0ELb0ELb1ELb0ELb0EEEvNS_16Flash_fwd_paramsE,@function
        .size           _ZN5flash16flash_fwd_kernelI23Flash_fwd_kernel_traitsILi192ELi128ELi64ELi8ELb0ELb0EN7cutlass10bfloat16_tE19Flash_kernel_traitsILi192ELi128ELi64ELi8ES3_EELb0ELb0ELb0ELb0ELb0ELb1ELb0ELb0EEEvNS_16Flash_fwd_paramsE,(.L_x_1274 - _ZN5flash16flash_fwd_kernelI23Flash_fwd_kernel_traitsILi192ELi128ELi64ELi8ELb0ELb0EN7cutlass10bfloat16_tE19Flash_kernel_traitsILi192ELi128ELi64ELi8ES3_EELb0ELb0ELb0ELb0ELb0ELb1ELb0ELb0EEEvNS_16Flash_fwd_paramsE)
        .other          _ZN5flash16flash_fwd_kernelI23Flash_fwd_kernel_traitsILi192ELi128ELi64ELi8ELb0ELb0EN7cutlass10bfloat16_tE19Flash_kernel_traitsILi192ELi128ELi64ELi8ES3_EELb0ELb0ELb0ELb0ELb0ELb1ELb0ELb0EEEvNS_16Flash_fwd_paramsE,@"STO_CUDA_ENTRY STV_DEFAULT"
_ZN5flash16flash_fwd_kernelI23Flash_fwd_kernel_traitsILi192ELi128ELi64ELi8ELb0ELb0EN7cutlass10bfloat16_tE19Flash_kernel_traitsILi192ELi128ELi64ELi8ES3_EELb0ELb0ELb0ELb0ELb0ELb1ELb0ELb0EEEvNS_16Flash_fwd_paramsE:
.text._ZN5flash16flash_fwd_kernelI23Flash_fwd_kernel_traitsILi192ELi128ELi64ELi8ELb0ELb0EN7cutlass10bfloat16_tE19Flash_kernel_traitsILi192ELi128ELi64ELi8ES3_EELb0ELb0ELb0ELb0ELb0ELb1ELb0ELb0EEEvNS_16Flash_fwd_paramsE:
[----:B------:R-:W-:Y:S02]  /*0000*/  MOV R1, c[0x0][0x28] ;  /* 0x00000a0000017a02 */ /* 0x000fe40000000f00 */
[----:B------:R-:W1:Y:S01]  /*0010*/  LDC.U8 R2, c[0x0][0x312] ;  /* 0x0000c480ff027b82 */ /* 0x000e620000000000 */
[----:B------:R-:W2:Y:S01]  /*0020*/  S2R R0, SR_CTAID.Y ;  /* 0x0000000000007919 */ /* 0x000ea20000002600 */
[----:B------:R-:W-:Y:S01]  /*0030*/  ISETP.NE.U32.AND P2, PT, RZ, c[0x0][0x240], PT ;  /* 0x00009000ff007a0c */ /* 0x000fe20003f45070 */
[----:B------:R-:W-:Y:S01]  /*0040*/  IMAD.MOV.U32 R3, RZ, RZ, 0x4 ;  /* 0x00000004ff037424 */ /* 0x000fe200078e00ff */
[----:B------:R-:W-:Y:S01]  /*0050*/  ISETP.EQ.U32.AND P1, PT, RZ, c[0x0][0x248], PT ;  /* 0x00009200ff007a0c */ /* 0x000fe20003f22070 */
[----:B------:R-:W-:Y:S01]  /*0060*/  IMAD.MOV.U32 R203, RZ, RZ, -0x1 ;  /* 0xffffffffffcb7424 */ /* 0x000fe200078e00ff */
[----:B------:R-:W-:Y:S01]  /*0070*/  ISETP.NE.AND.EX P2, PT, RZ, c[0x0][0x244], PT, P2 ;  /* 0x00009100ff007a0c */ /* 0x000fe20003f45320 */
[----:B------:R-:W-:Y:S01]  /*0080*/  ULDC.64 UR6, c[0x0][0x118] ;  /* 0x0000460000067ab9 */ /* 0x000fe20000000a00 */
[----:B------:R-:W-:Y:S01]  /*0090*/  IMAD.MOV.U32 R13, RZ, RZ, -0x1 ;  /* 0xffffffffff0d7424 */ /* 0x000fe200078e00ff */
[----:B------:R-:W-:-:S04]  /*00a0*/  ISETP.NE.U32.AND P0, PT, RZ, c[0x0][0x250], PT ;  /* 0x00009400ff007a0c */ /* 0x000fc80003f05070 */
[----:B------:R-:W-:Y:S02]  /*00b0*/  ISETP.NE.AND.EX P0, PT, RZ, c[0x0][0x254], PT, P0 ;  /* 0x00009500ff007a0c */ /* 0x000fe40003f05300 */
[----:B-1----:R-:W-:Y:S01]  /*00c0*/  ISETP.NE.AND P3, PT, R2, RZ, PT ;  /* 0x000000ff0200720c */ /* 0x002fe20003f65270 */
[----:B--2---:R-:W-:-:S03]  /*00d0*/  IMAD.WIDE R14, R0, R3, c[0x0][0x240] ;  /* 0x00009000000e7625 */ /* 0x004fc600078e0203 */
[----:B------:R-:W-:Y:S01]  /*00e0*/  ISETP.EQ.OR.EX P1, PT, RZ, c[0x0][0x24c], !P3, P1 ;  /* 0x00009300ff007a0c */ /* 0x000fe20005f22710 */
[CC--:B------:R-:W-:Y:S01]  /*00f0*/  IMAD.WIDE R8, R0.reuse, R3.reuse, c[0x0][0x248] ;  /* 0x0000920000087625 */ /* 0x0c0fe200078e0203 */
[----:B------:R-:W2:Y:S04]  /*0100*/  @P2 LDG.E R203, [R14.64] ;  /* 0x000000060ecb2981 */ /* 0x000ea8000c1e1900 */
[----:B------:R-:W2:Y:S01]  /*0110*/  @P2 LDG.E R206, [R14.64+0x4] ;  /* 0x000004060ece2981 */ /* 0x000ea2000c1e1900 */
[----:B------:R-:W-:Y:S02]  /*0120*/  IMAD.MOV.U32 R4, RZ, RZ, RZ ;  /* 0x000000ffff047224 */ /* 0x000fe400078e00ff */
[----:B------:R-:W-:-:S04]  /*0130*/  @P0 IMAD.WIDE R10, R0, R3, c[0x0][0x250] ;  /* 0x00009400000a0625 */ /* 0x000fc800078e0203 */
[----:B------:R1:W5:Y:S04]  /*0140*/  @!P1 LDG.E R13, [R8.64] ;  /* 0x00000006080d9981 */ /* 0x000368000c1e1900 */
[----:B------:R1:W5:Y:S01]  /*0150*/  @P0 LDG.E R4, [R10.64] ;  /* 0x000000060a040981 */ /* 0x000362000c1e1900 */
[----:B------:R-:W-:-:S03]  /*0160*/  ISETP.NE.U32.AND P0, PT, RZ, c[0x0][0x248], PT ;  /* 0x00009200ff007a0c */ /* 0x000fc60003f05070 */
[----:B------:R-:W3:Y:S04]  /*0170*/  S2R R217, SR_CTAID.X ;  /* 0x0000000000d97919 */ /* 0x000ee80000002500 */
[----:B------:R-:W4:Y:S04]  /*0180*/  S2R R18, SR_CTAID.Z ;  /* 0x0000000000127919 */ /* 0x000f280000002700 */
[----:B------:R-:W1:Y:S01]  /*0190*/  S2R R6, SR_TID.X ;  /* 0x0000000000067919 */ /* 0x000e620000002100 */
[----:B------:R-:W-:Y:S01]  /*01a0*/  ISETP.NE.AND.EX P0, PT, RZ, c[0x0][0x24c], PT, P0 ;  /* 0x00009300ff007a0c */ /* 0x000fe20003f05300 */
[----:B--2---:R-:W-:-:S02]  /*01b0*/  @P2 IMAD.IADD R206, R206, 0x1, -R203 ;  /* 0x00000001cece2824 */ /* 0x004fc400078e0acb */
[----:B------:R-:W-:-:S10]  /*01c0*/  @!P2 IMAD.MOV.U32 R206, RZ, RZ, c[0x0][0x214] ;  /* 0x00008500ffcea624 */ /* 0x000fd400078e00ff */
[----:B------:R-:W-:Y:S05]  /*01d0*/  @!P0 BRA `(.L_x_0) ;  /* 0x0000004000008947 */ /* 0x000fea0003800000 */
[----:B-1-34-:R-:W2:Y:S02]  /*01e0*/  @P3 LDG.E R2, [R8.64+0x4] ;  /* 0x0000040608023981 */ /* 0x01aea4000c1e1900 */
[----:B--2--5:R-:W-:-:S06]  /*01f0*/  @P3 IADD3 R2, R2, -R13, RZ ;  /* 0x8000000d02023210 */ /* 0x024fcc0007ffe0ff */
[----:B------:R1:W5:Y:S01]  /*0200*/  @!P3 LDG.E R2, [R8.64] ;  /* 0x000000060802b981 */ /* 0x000362000c1e1900 */
[----:B------:R-:W-:Y:S05]  /*0210*/  BRA `(.L_x_1) ;  /* 0x0000001000007947 */ /* 0x000fea0003800000 */
.L_x_0:
[----:B-1-34-:R-:W-:Y:S02]  /*0220*/  MOV R2, c[0x0][0x218] ;  /* 0x0000860000027a02 */ /* 0x01afe40000000f00 */
.L_x_1:
[----:B------:R-:W-:-:S04]  /*0230*/  ISETP.NE.U32.AND P2, PT, RZ, c[0x0][0x258], PT ;  /* 0x00009600ff007a0c */ /* 0x000fc80003f45070 */
[----:B------:R-:W-:-:S13]  /*0240*/  ISETP.NE.AND.EX P2, PT, RZ, c[0x0][0x25c], PT, P2 ;  /* 0x00009700ff007a0c */ /* 0x000fda0003f45320 */
[----:B-1----:R-:W-:-:S05]  /*0250*/  @P2 IMAD.WIDE R8, R0, R3, c[0x0][0x258] ;  /* 0x0000960000082625 */ /* 0x002fca00078e0203 */
[----:B------:R-:W2:Y:S01]  /*0260*/  @P2 LDG.E R7, [R8.64] ;  /* 0x0000000608072981 */ /* 0x000ea2000c1e1900 */
[----:B------:R-:W-:Y:S01]  /*0270*/  IMAD.SHL.U32 R5, R217, 0x80, RZ ;  /* 0x00000080d9057824 */ /* 0x000fe200078e00ff */
[----:B------:R-:W-:-:S04]  /*0280*/  @!P2 ISETP.NE.U32.AND P1, PT, RZ, c[0x0][0x268], PT ;  /* 0x00009a00ff00aa0c */ /* 0x000fc80003f25070 */
[----:B------:R-:W-:Y:S02]  /*0290*/  ISETP.GT.AND P0, PT, R206, R5, PT ;  /* 0x00000005ce00720c */ /* 0x000fe40003f04270 */
[----:B------:R-:W-:-:S04]  /*02a0*/  @!P2 ISETP.NE.AND.EX P1, PT, RZ, c[0x0][0x26c], PT, P1 ;  /* 0x00009b00ff00aa0c */ /* 0x000fc80003f25310 */
[----:B------:R-:W-:Y:S01]  /*02b0*/  @!P2 SEL R3, RZ, c[0x0][0x21c], !P1 ;  /* 0x00008700ff03aa07 */ /* 0x000fe20004800000 */
[----:B--2--5:R-:W-:-:S03]  /*02c0*/  @P2 IMAD.IADD R86, R7, 0x1, -R4 ;  /* 0x0000000107562824 */ /* 0x024fc600078e0a04 */
[----:B------:R-:W-:-:S03]  /*02d0*/  @!P2 IADD3 R86, R3, R2, -R4 ;  /* 0x000000020356a210 */ /* 0x000fc60007ffe804 */
[----:B------:R-:W-:Y:S05]  /*02e0*/  @!P0 EXIT ;  /* 0x000000000000894d */ /* 0x000fea0003800000 */
[C---:B------:R-:W-:Y:S02]  /*02f0*/  ISETP.GE.AND P0, PT, R86.reuse, 0x1, PT ;  /* 0x000000015600780c */ /* 0x040fe40003f06270 */
[----:B------:R-:W-:-:S04]  /*0300*/  IADD3 R3, R86, 0x3f, RZ ;  /* 0x0000003f56037810 */ /* 0x000fc80007ffe0ff */
[----:B------:R-:W-:-:S04]  /*0310*/  SHF.R.S32.HI R2, RZ, 0x1f, R3 ;  /* 0x0000001fff027819 */ /* 0x000fc80000011403 */
[----:B------:R-:W-:-:S03]  /*0320*/  LEA.HI R2, R2, R3, RZ, 0x6 ;  /* 0x0000000302027211 */ /* 0x000fc600078f30ff */
[----:B------:R-:W-:Y:S05]  /*0330*/  @!P0 BRA `(.L_x_2) ;  /* 0x000074d000008947 */ /* 0x000fea0003800000 */
[----:B------:R-:W-:Y:S02]  /*0340*/  ISETP.NE.AND P1, PT, R203, -0x1, PT ;  /* 0xffffffffcb00780c */ /* 0x000fe40003f25270 */
[----:B------:R-:W-:-:S11]  /*0350*/  ISETP.NE.AND P0, PT, R13, -0x1, PT ;  /* 0xffffffff0d00780c */ /* 0x000fd60003f05270 */
[----:B------:R-:W-:Y:S01]  /*0360*/  @!P1 SHF.R.S32.HI R7, RZ, 0x1f, R0 ;  /* 0x0000001fff079819 */ /* 0x000fe20000011400 */
[----:B------:R-:W-:Y:S01]  /*0370*/  @P1 IMAD.WIDE.U32 R8, R203, c[0x0][0x190], RZ ;  /* 0x00006400cb081a25 */ /* 0x000fe200078e00ff */
[----:B------:R-:W-:-:S03]  /*0380*/  @P0 IADD3 R3, R4, R13, RZ ;  /* 0x0000000d04030210 */ /* 0x000fc60007ffe0ff */
[----:B------:R-:W-:Y:S01]  /*0390*/  @!P1 IMAD R7, R7, c[0x0][0x178], RZ ;  /* 0x00005e0007079a24 */ /* 0x000fe200078e02ff */
[----:B------:R-:W-:Y:S01]  /*03a0*/  @P1 MOV R12, R8 ;  /* 0x00000008000c1202 */ /* 0x000fe20000000f00 */
[----:B------:R-:W-:Y:S02]  /*03b0*/  @P1 IMAD R11, R203, c[0x0][0x194], R9 ;  /* 0x00006500cb0b1a24 */ /* 0x000fe400078e0209 */
[----:B------:R-:W-:-:S04]  /*03c0*/  @!P1 IMAD.WIDE.U32 R14, R0, c[0x0][0x178], RZ ;  /* 0x00005e00000e9a25 */ /* 0x000fc800078e00ff */
[----:B------:R-:W-:Y:S01]  /*03d0*/  @!P1 IMAD R7, R0, c[0x0][0x17c], R7 ;  /* 0x00005f0000079a24 */ /* 0x000fe200078e0207 */
[----:B------:R-:W-:Y:S01]  /*03e0*/  @!P1 MOV R12, R14 ;  /* 0x0000000e000c9202 */ /* 0x000fe20000000f00 */
[----:B------:R-:W-:-:S03]  /*03f0*/  @P0 IMAD.WIDE.U32 R8, R3, c[0x0][0x198], RZ ;  /* 0x0000660003080a25 */ /* 0x000fc600078e00ff */
[----:B------:R-:W-:Y:S01]  /*0400*/  @!P1 IADD3 R11, R15, R7, RZ ;  /* 0x000000070f0b9210 */ /* 0x000fe20007ffe0ff */
[----:B------:R-:W-:Y:S01]  /*0410*/  @P0 IMAD R3, R3, c[0x0][0x19c], R9 ;  /* 0x0000670003030a24 */ /* 0x000fe200078e0209 */
[----:B------:R-:W-:Y:S05]  /*0420*/  @P0 BRA `(.L_x_3) ;  /* 0x000000a000000947 */ /* 0x000fea0003800000 */
[----:B------:R-:W-:Y:S01]  /*0430*/  SHF.R.S32.HI R7, RZ, 0x1f, R4 ;  /* 0x0000001fff077819 */ /* 0x000fe20000011404 */
[----:B------:R-:W-:Y:S01]  /*0440*/  IMAD.WIDE.U32 R8, R4, c[0x0][0x198], RZ ;  /* 0x0000660004087a25 */ /* 0x000fe200078e00ff */
[----:B------:R-:W-:-:S03]  /*0450*/  SHF.R.S32.HI R3, RZ, 0x1f, R0 ;  /* 0x0000001fff037819 */ /* 0x000fc60000011400 */
[----:B------:R-:W-:Y:S02]  /*0460*/  IMAD R7, R7, c[0x0][0x198], RZ ;  /* 0x0000660007077a24 */ /* 0x000fe400078e02ff */
[----:B------:R-:W-:Y:S02]  /*0470*/  IMAD R3, R3, c[0x0][0x180], RZ ;  /* 0x0000600003037a24 */ /* 0x000fe400078e02ff */
[----:B------:R-:W-:Y:S02]  /*0480*/  IMAD R7, R4, c[0x0][0x19c], R7 ;  /* 0x0000670004077a24 */ /* 0x000fe400078e0207 */
[----:B------:R-:W-:-:S03]  /*0490*/  IMAD R3, R0, c[0x0][0x184], R3 ;  /* 0x0000610000037a24 */ /* 0x000fc600078e0203 */
[----:B------:R-:W-:-:S05]  /*04a0*/  IADD3 R9, R9, R7, RZ ;  /* 0x0000000709097210 */ /* 0x000fca0007ffe0ff */
[----:B------:R-:W-:-:S05]  /*04b0*/  IMAD.WIDE.U32 R8, R0, c[0x0][0x180], R8 ;  /* 0x0000600000087a25 */ /* 0x000fca00078e0008 */
[----:B------:R-:W-:Y:S02]  /*04c0*/  IADD3 R3, R9, R3, RZ ;  /* 0x0000000309037210 */ /* 0x000fe40007ffe0ff */
.L_x_3:
[----:B------:R-:W-:Y:S01]  /*04d0*/  IABS R10, c[0x0][0x1c8] ;  /* 0x00007200000a7a13 */ /* 0x000fe20000000000 */
[----:B------:R-:W-:Y:S02]  /*04e0*/  IMAD.MOV.U32 R14, RZ, RZ, RZ ;  /* 0x000000ffff0e7224 */ /* 0x000fe400078e00ff */
[----:B------:R-:W-:Y:S01]  /*04f0*/  @P0 IMAD.IADD R13, R4, 0x1, R13 ;  /* 0x00000001040d0824 */ /* 0x000fe200078e020d */
[----:B------:R-:W1:Y:S03]  /*0500*/  I2F.RP R16, R10 ;  /* 0x0000000a00107306 */ /* 0x000e660000209400 */
[----:B------:R-:W-:-:S05]  /*0510*/  @P0 IMAD.WIDE.U32 R22, R13, c[0x0][0x1a0], RZ ;  /* 0x000068000d160a25 */ /* 0x000fca00078e00ff */
[----:B-1----:R-:W1:Y:S02]  /*0520*/  MUFU.RCP R15, R16 ;  /* 0x00000010000f7308 */ /* 0x002e640000001000 */
[----:B-1----:R-:W-:-:S06]  /*0530*/  IADD3 R15, R15, 0xffffffe, RZ ;  /* 0x0ffffffe0f0f7810 */ /* 0x002fcc0007ffe0ff */
[----:B------:R-:W1:Y:S02]  /*0540*/  F2I.FTZ.U32.TRUNC.NTZ R15, R15 ;  /* 0x0000000f000f7305 */ /* 0x000e64000021f000 */
[----:B-1----:R-:W-:-:S04]  /*0550*/  IMAD.MOV R7, RZ, RZ, -R15 ;  /* 0x000000ffff077224 */ /* 0x002fc800078e0a0f */
[----:B------:R-:W-:Y:S01]  /*0560*/  IMAD R9, R7, R10, RZ ;  /* 0x0000000a07097224 */ /* 0x000fe200078e02ff */
[----:B------:R-:W-:-:S03]  /*0570*/  IABS R7, R18 ;  /* 0x0000001200077213 */ /* 0x000fc60000000000 */
[----:B------:R-:W-:-:S04]  /*0580*/  IMAD.HI.U32 R14, R15, R9, R14 ;  /* 0x000000090f0e7227 */ /* 0x000fc800078e000e */
[----:B------:R-:W-:-:S04]  /*0590*/  IMAD.MOV.U32 R9, RZ, RZ, R7 ;  /* 0x000000ffff097224 */ /* 0x000fc800078e0007 */
[----:B------:R-:W-:-:S04]  /*05a0*/  IMAD.HI.U32 R208, R14, R9, RZ ;  /* 0x000000090ed07227 */ /* 0x000fc800078e00ff */
[----:B------:R-:W-:Y:S01]  /*05b0*/  @P0 IMAD R14, R13, c[0x0][0x1a4], R23 ;  /* 0x000069000d0e0a24 */ /* 0x000fe200078e0217 */
[----:B------:R-:W-:-:S05]  /*05c0*/  IADD3 R7, -R208, RZ, RZ ;  /* 0x000000ffd0077210 */ /* 0x000fca0007ffe1ff */
[----:B------:R-:W-:-:S05]  /*05d0*/  IMAD R7, R10, R7, R9 ;  /* 0x000000070a077224 */ /* 0x000fca00078e0209 */
[----:B------:R-:W-:-:S13]  /*05e0*/  ISETP.GT.U32.AND P2, PT, R10, R7, PT ;  /* 0x000000070a00720c */ /* 0x000fda0003f44070 */
[----:B------:R-:W-:Y:S01]  /*05f0*/  @!P2 IMAD.IADD R7, R7, 0x1, -R10 ;  /* 0x000000010707a824 */ /* 0x000fe200078e0a0a */
[----:B------:R-:W-:Y:S02]  /*0600*/  @!P2 IADD3 R208, R208, 0x1, RZ ;  /* 0x00000001d0d0a810 */ /* 0x000fe40007ffe0ff */
[----:B------:R-:W-:Y:S02]  /*0610*/  ISETP.NE.AND P2, PT, RZ, c[0x0][0x1c8], PT ;  /* 0x00007200ff007a0c */ /* 0x000fe40003f45270 */
[----:B------:R-:W-:Y:S02]  /*0620*/  ISETP.GE.U32.AND P3, PT, R7, R10, PT ;  /* 0x0000000a0700720c */ /* 0x000fe40003f66070 */
[----:B------:R-:W-:-:S04]  /*0630*/  LOP3.LUT R7, R18, c[0x0][0x1c8], RZ, 0x3c, !PT ;  /* 0x0000720012077a12 */ /* 0x000fc800078e3cff */
[----:B------:R-:W-:Y:S02]  /*0640*/  ISETP.GE.AND P1, PT, R7, RZ, PT ;  /* 0x000000ff0700720c */ /* 0x000fe40003f26270 */
[----:B------:R-:W-:-:S05]  /*0650*/  SHF.R.S32.HI R7, RZ, 0x1f, R18 ;  /* 0x0000001fff077819 */ /* 0x000fca0000011412 */
[----:B------:R-:W-:-:S06]  /*0660*/  @P3 IADD3 R208, R208, 0x1, RZ ;  /* 0x00000001d0d03810 */ /* 0x000fcc0007ffe0ff */
[----:B------:R-:W-:Y:S02]  /*0670*/  @!P1 IADD3 R208, -R208, RZ, RZ ;  /* 0x000000ffd0d09210 */ /* 0x000fe40007ffe1ff */
[----:B------:R-:W-:Y:S01]  /*0680*/  @!P2 LOP3.LUT R208, RZ, c[0x0][0x1c8], RZ, 0x33, !PT ;  /* 0x00007200ffd0aa12 */ /* 0x000fe200078e33ff */
        /* <DEDUP_REMOVED lines=11> */
.L_x_4:
[----:B------:R-:W-:Y:S01]  /*0740*/  SHF.R.S32.HI R9, RZ, 0x1f, R6 ;  /* 0x0000001fff097819 */ /* 0x000fe20000011406 */
[----:B------:R-:W-:Y:S01]  /*0750*/  IMAD.IADD R200, R206, 0x1, -R5 ;  /* 0x00000001cec87824 */ /* 0x000fe200078e0a05 */
[----:B------:R-:W-:Y:S01]  /*0760*/  LEA.HI.SX32 R85, R2, 0xffffffff, 0x1a ;  /* 0xffffffff02557811 */ /* 0x000fe200078fd2ff */
[----:B------:R-:W-:Y:S01]  /*0770*/  IMAD R7, R7, c[0x0][0x1a8], RZ ;  /* 0x00006a0007077a24 */ /* 0x000fe200078e02ff */
[CC--:B------:R-:W-:Y:S01]  /*0780*/  LEA.HI R20, R9.reuse, R6.reuse, RZ, 0x3 ;  /* 0x0000000609147211 */ /* 0x0c0fe200078f18ff */
[----:B------:R-:W-:Y:S01]  /*0790*/  IMAD.MOV.U32 R201, RZ, RZ, 0x6 ;  /* 0x00000006ffc97424 */ /* 0x000fe200078e00ff */
[----:B------:R-:W-:Y:S01]  /*07a0*/  LEA.HI R15, R9, R6, RZ, 0x6 ;  /* 0x00000006090f7211 */ /* 0x000fe200078f30ff */
[----:B------:R-:W-:Y:S01]  /*07b0*/  IMAD R16, R18, c[0x0][0x1ac], R7 ;  /* 0x00006b0012107a24 */ /* 0x000fe200078e0207 */
[----:B------:R-:W-:Y:S02]  /*07c0*/  LOP3.LUT R13, R20, 0xfffffff8, RZ, 0xc0, !PT ;  /* 0xfffffff8140d7812 */ /* 0x000fe400078ec0ff */
[----:B------:R-:W-:Y:S01]  /*07d0*/  SHF.R.S32.HI R20, RZ, 0x3, R20 ;  /* 0x00000003ff147819 */ /* 0x000fe20000011414 */
[----:B------:R-:W-:Y:S01]  /*07e0*/  IMAD.SHL.U32 R15, R15, 0x8, RZ ;  /* 0x000000080f0f7824 */ /* 0x000fe200078e00ff */
[----:B------:R-:W-:Y:S01]  /*07f0*/  SHF.R.S32.HI R199, RZ, 0x1f, R208 ;  /* 0x0000001fffc77819 */ /* 0x000fe200000114d0 */
[----:B------:R-:W-:Y:S01]  /*0800*/  IMAD.IADD R0, R6, 0x1, -R13 ;  /* 0x0000000106007824 */ /* 0x000fe200078e0a0d */
[----:B------:R-:W-:-:S02]  /*0810*/  IADD3 R5, R20, 0x20, RZ ;  /* 0x0000002014057810 */ /* 0x000fc40007ffe0ff */
[--C-:B------:R-:W-:Y:S01]  /*0820*/  SHF.R.S32.HI R21, RZ, 0x1f, R20.reuse ;  /* 0x0000001fff157819 */ /* 0x100fe20000011414 */
[----:B------:R-:W-:Y:S01]  /*0830*/  IMAD.SHL.U32 R214, R0, 0x8, RZ ;  /* 0x0000000800d67824 */ /* 0x000fe200078e00ff */
[----:B------:R-:W-:Y:S01]  /*0840*/  ISETP.GE.AND P2, PT, R5, R200, PT ;  /* 0x000000c80500720c */ /* 0x000fe20003f46270 */
[----:B------:R-:W-:Y:S01]  /*0850*/  IMAD R213, R199, c[0x0][0x1b0], RZ ;  /* 0x00006c00c7d57a24 */ /* 0x000fe200078e02ff */
[----:B------:R-:W-:Y:S01]  /*0860*/  IADD3 R207, R20, 0x40, RZ ;  /* 0x0000004014cf7810 */ /* 0x000fe20007ffe0ff */
[----:B------:R-:W-:Y:S01]  /*0870*/  IMAD.WIDE R216, R217, 0x80, R20 ;  /* 0x00000080d9d87825 */ /* 0x000fe200078e0214 */
[----:B------:R-:W-:Y:S02]  /*0880*/  IADD3 R12, P0, R214, R12, RZ ;  /* 0x0000000cd60c7210 */ /* 0x000fe40007f1e0ff */
[----:B------:R-:W-:Y:S01]  /*0890*/  SHF.R.S32.HI R215, RZ, 0x1f, R214 ;  /* 0x0000001fffd77819 */ /* 0x000fe200000114d6 */
[----:B------:R-:W-:Y:S01]  /*08a0*/  IMAD R213, R208, c[0x0][0x1b4], R213 ;  /* 0x00006d00d0d57a24 */ /* 0x000fe200078e02d5 */
[-C--:B------:R-:W-:Y:S01]  /*08b0*/  ISETP.GE.AND P1, PT, R207, R200.reuse, PT ;  /* 0x000000c8cf00720c */ /* 0x080fe20003f26270 */
[----:B------:R-:W-:Y:S01]  /*08c0*/  IMAD R199, R199, c[0x0][0x1b8], RZ ;  /* 0x00006e00c7c77a24 */ /* 0x000fe200078e02ff */
[C---:B------:R-:W-:Y:S01]  /*08d0*/  IADD3 R205, R20.reuse, 0x60, RZ ;  /* 0x0000006014cd7810 */ /* 0x040fe20007ffe0ff */
[----:B------:R-:W-:Y:S01]  /*08e0*/  IMAD.X R13, R215, 0x1, R11, P0 ;  /* 0x00000001d70d7824 */ /* 0x000fe200000e060b */
[CC--:B------:R-:W-:Y:S01]  /*08f0*/  ISETP.GE.AND P3, PT, R20.reuse, R200.reuse, PT ;  /* 0x000000c81400720c */ /* 0x0c0fe20003f66270 */
[----:B------:R-:W-:Y:S01]  /*0900*/  IMAD.SHL.U32 R11, R20, 0x40, RZ ;  /* 0x00000040140b7824 */ /* 0x000fe200078e00ff */
[----:B------:R-:W-:Y:S01]  /*0910*/  @!P2 IADD3 R26, P4, R216, 0x20, RZ ;  /* 0x00000020d81aa810 */ /* 0x000fe20007f9e0ff */
[----:B------:R-:W-:Y:S01]  /*0920*/  IMAD.WIDE.U32 R18, R18, c[0x0][0x1a8], R12 ;  /* 0x00006a0012127a25 */ /* 0x000fe200078e000c */
[----:B------:R-:W-:-:S02]  /*0930*/  ISETP.GE.AND P0, PT, R205, R200, PT ;  /* 0x000000c8cd00720c */ /* 0x000fc40003f06270 */
[----:B------:R-:W-:Y:S01]  /*0940*/  LOP3.LUT R11, R11, 0x1c0, RZ, 0xc0, !PT ;  /* 0x000001c00b0b7812 */ /* 0x000fe200078ec0ff */
[----:B------:R-:W-:Y:S01]  /*0950*/  IMAD.IADD R17, R19, 0x1, R16 ;  /* 0x0000000113117824 */ /* 0x000fe200078e0210 */
[----:B------:R-:W-:Y:S01]  /*0960*/  LEA.HI R197, R9, R6, RZ, 0x4 ;  /* 0x0000000609c57211 */ /* 0x000fe200078f20ff */
[----:B------:R-:W-:Y:S01]  /*0970*/  @!P2 IMAD.MOV.U32 R12, RZ, RZ, R18 ;  /* 0x000000ffff0ca224 */ /* 0x000fe200078e0012 */
[----:B------:R-:W-:Y:S01]  /*0980*/  LOP3.LUT R7, R11, 0x38, R214, 0xf8, !PT ;  /* 0x000000380b077812 */ /* 0x000fe200078ef8d6 */
[----:B------:R-:W-:Y:S01]  /*0990*/  @!P2 IMAD.MOV.U32 R13, RZ, RZ, R17 ;  /* 0x000000ffff0da224 */ /* 0x000fe200078e0011 */
[----:B------:R-:W-:Y:S01]  /*09a0*/  SHF.R.U32.HI R204, RZ, 0x3, R11 ;  /* 0x00000003ffcc7819 */ /* 0x000fe2000001160b */
[----:B------:R-:W-:Y:S01]  /*09b0*/  @!P2 IMAD.X R11, RZ, RZ, R217, P4 ;  /* 0x000000ffff0ba224 */ /* 0x000fe200020e06d9 */
[----:B------:R-:W-:Y:S01]  /*09c0*/  @!P1 IADD3 R24, P4, R216, 0x40, RZ ;  /* 0x00000040d8189810 */ /* 0x000fe20007f9e0ff */
[----:B------:R-:W-:Y:S01]  /*09d0*/  @!P3 IMAD.MOV.U32 R16, RZ, RZ, R18 ;  /* 0x000000ffff10b224 */ /* 0x000fe200078e0012 */
[----:B------:R-:W-:Y:S01]  /*09e0*/  LOP3.LUT R204, R7, R204, RZ, 0x3c, !PT ;  /* 0x000000cc07cc7212 */ /* 0x000fe200078e3cff */
[----:B------:R-:W-:-:S02]  /*09f0*/  @!P2 IMAD R11, R11, c[0x0][0x190], RZ ;  /* 0x000064000b0baa24 */ /* 0x000fc400078e02ff */
[----:B------:R-:W-:Y:S01]  /*0a00*/  @!P1 IMAD.X R7, RZ, RZ, R217, P4 ;  /* 0x000000ffff079224 */ /* 0x000fe200020e06d9 */
[----:B------:R-:W-:Y:S01]  /*0a10*/  LOP3.LUT R204, R204, 0xfffffe00, R15, 0xf8, !PT ;  /* 0xfffffe00cccc7812 */ /* 0x000fe200078ef80f */
[C---:B------:R-:W-:Y:S02]  /*0a20*/  @!P2 IMAD R4, R26.reuse, c[0x0][0x194], R11 ;  /* 0x000065001a04aa24 */ /* 0x040fe400078e020b */
[----:B------:R-:W-:Y:S01]  /*0a30*/  @!P2 IMAD.WIDE.U32 R26, R26, c[0x0][0x190], R12 ;  /* 0x000064001a1aaa25 */ /* 0x000fe200078e000c */
[----:B------:R-:W-:-:S03]  /*0a40*/  @!P0 IADD3 R12, P4, R216, 0x60, RZ ;  /* 0x00000060d80c8810 */ /* 0x000fc60007f9e0ff */
[----:B------:R-:W-:Y:S01]  /*0a50*/  @!P3 IMAD R11, R217, c[0x0][0x190], RZ ;  /* 0x00006400d90bba24 */ /* 0x000fe200078e02ff */
[----:B------:R-:W-:Y:S01]  /*0a60*/  @!P2 LEA R30, P6, R26, c[0x0][0x160], 0x1 ;  /* 0x000058001a1eaa11 */ /* 0x000fe200078c08ff */
[----:B------:R-:W-:Y:S02]  /*0a70*/  @!P0 IMAD.X R13, RZ, RZ, R217, P4 ;  /* 0x000000ffff0d8224 */ /* 0x000fe400020e06d9 */
[--C-:B------:R-:W-:Y:S02]  /*0a80*/  @!P1 IMAD.MOV.U32 R29, RZ, RZ, R17.reuse ;  /* 0x000000ffff1d9224 */ /* 0x100fe400078e0011 */
[----:B------:R-:W-:Y:S02]  /*0a90*/  @!P0 IMAD.MOV.U32 R19, RZ, RZ, R17 ;  /* 0x000000ffff138224 */ /* 0x000fe400078e0011 */
[----:B------:R-:W-:Y:S02]  /*0aa0*/  @!P1 IMAD R7, R7, c[0x0][0x190], RZ ;  /* 0x0000640007079a24 */ /* 0x000fe400078e02ff */
[----:B------:R-:W-:-:S02]  /*0ab0*/  @!P1 IMAD.MOV.U32 R28, RZ, RZ, R18 ;  /* 0x000000ffff1c9224 */ /* 0x000fc400078e0012 */
[C---:B------:R-:W-:Y:S02]  /*0ac0*/  @!P3 IMAD R11, R216.reuse, c[0x0][0x194], R11 ;  /* 0x00006500d80bba24 */ /* 0x040fe400078e020b */
[----:B------:R-:W-:-:S04]  /*0ad0*/  @!P3 IMAD.WIDE.U32 R16, R216, c[0x0][0x190], R16 ;  /* 0x00006400d810ba25 */ /* 0x000fc800078e0010 */
[----:B------:R-:W-:Y:S02]  /*0ae0*/  @!P0 IMAD R13, R13, c[0x0][0x190], RZ ;  /* 0x000064000d0d8a24 */ /* 0x000fe400078e02ff */
[C---:B------:R-:W-:Y:S02]  /*0af0*/  @!P1 IMAD R7, R24.reuse, c[0x0][0x194], R7 ;  /* 0x0000650018079a24 */ /* 0x040fe400078e0207 */
[----:B------:R-:W-:Y:S01]  /*0b00*/  @!P1 IMAD.WIDE.U32 R24, R24, c[0x0][0x190], R28 ;  /* 0x0000640018189a25 */ /* 0x000fe200078e001c */
[----:B------:R-:W-:-:S03]  /*0b10*/  @!P3 LEA R28, P4, R16, c[0x0][0x160], 0x1 ;  /* 0x00005800101cba11 */ /* 0x000fc600078808ff */
[----:B------:R-:W-:Y:S02]  /*0b20*/  @!P3 IMAD.IADD R11, R17, 0x1, R11 ;  /* 0x00000001110bb824 */ /* 0x000fe400078e020b */
[C---:B------:R-:W-:Y:S02]  /*0b30*/  @!P0 IMAD R10, R12.reuse, c[0x0][0x194], R13 ;  /* 0x000065000c0a8a24 */ /* 0x040fe400078e020d */
[----:B------:R-:W-:Y:S01]  /*0b40*/  @!P0 IMAD.WIDE.U32 R12, R12, c[0x0][0x190], R18 ;  /* 0x000064000c0c8a25 */ /* 0x000fe200078e0012 */
[----:B------:R-:W-:Y:S02]  /*0b50*/  @!P3 LEA.HI.X R29, R16, c[0x0][0x164], R11, 0x1, P4 ;  /* 0x00005900101dba11 */ /* 0x000fe400020f0c0b */
[----:B------:R-:W-:Y:S01]  /*0b60*/  @!P1 LEA R18, P5, R24, c[0x0][0x160], 0x1 ;  /* 0x0000580018129a11 */ /* 0x000fe200078a08ff */
[----:B------:R-:W-:Y:S01]  /*0b70*/  @!P2 IMAD.IADD R4, R27, 0x1, R4 ;  /* 0x000000011b04a824 */ /* 0x000fe200078e0204 */
[----:B------:R-:W-:Y:S01]  /*0b80*/  @!P0 LEA R16, P4, R12, c[0x0][0x160], 0x1 ;  /* 0x000058000c108a11 */ /* 0x000fe200078808ff */
[----:B------:R-:W-:-:S02]  /*0b90*/  @!P0 IMAD.IADD R10, R13, 0x1, R10 ;  /* 0x000000010d0a8824 */ /* 0x000fc400078e020a */
[----:B------:R-:W-:Y:S01]  /*0ba0*/  IMAD.SHL.U32 R204, R204, 0x2, RZ ;  /* 0x00000002cccc7824 */ /* 0x000fe200078e00ff */
[----:B------:R-:W-:Y:S01]  /*0bb0*/  @!P2 LEA.HI.X R31, R26, c[0x0][0x164], R4, 0x1, P6 ;  /* 0x000059001a1faa11 */ /* 0x000fe200030f0c04 */
[----:B------:R-:W-:Y:S01]  /*0bc0*/  IMAD R11, R21, c[0x0][0x198], RZ ;  /* 0x00006600150b7a24 */ /* 0x000fe200078e02ff */
[----:B------:R-:W-:Y:S01]  /*0bd0*/  @!P0 LEA.HI.X R17, R12, c[0x0][0x164], R10, 0x1, P4 ;  /* 0x000059000c118a11 */ /* 0x000fe200020f0c0a */
[C---:B------:R-:W-:Y:S01]  /*0be0*/  IMAD.WIDE.U32 R12, R20.reuse, c[0x0][0x198], R214 ;  /* 0x00006600140c7a25 */ /* 0x040fe200078e00d6 */
[----:B------:R-:W-:Y:S01]  /*0bf0*/  @!PT LDS RZ, [RZ] ;  /* 0x00000000fffff984 */ /* 0x000fe20000000800 */
[----:B------:R-:W-:Y:S01]  /*0c00*/  @!PT LDS RZ, [RZ] ;  /* 0x00000000fffff984 */ /* 0x000fe20000000800 */
[----:B------:R-:W-:Y:S01]  /*0c10*/  @!PT LDS RZ, [RZ] ;  /* 0x00000000fffff984 */ /* 0x000fe20000000800 */
[----:B------:R1:W-:Y:S03]  /*0c20*/  @!P3 LDGSTS.E.BYPASS.LTC128B.128 [R204], [R28.64] ;  /* 0x000000001cccbfae */ /* 0x0003e6000b901d46 */
[----:B------:R-:W-:Y:S01]  /*0c30*/  @!P1 IMAD.IADD R7, R25, 0x1, R7 ;  /* 0x0000000119079824 */ /* 0x000fe200078e0207 */
[----:B------:R1:W-:Y:S01]  /*0c40*/  @!P3 LDGSTS.E.BYPASS.LTC128B.128 [R204+0x4000], [R28.64+0x80] ;  /* 0x040000801cccbfae */ /* 0x0003e2000b901d46 */
[----:B------:R-:W-:Y:S01]  /*0c50*/  IMAD R10, R20, c[0x0][0x19c], R11 ;  /* 0x00006700140a7a24 */ /* 0x000fe200078e020b */
[----:B------:R-:W-:Y:S01]  /*0c60*/  SHF.R.S32.HI R11, RZ, 0x1f, R85 ;  /* 0x0000001fff0b7819 */ /* 0x000fe20000011455 */
[----:B------:R-:W-:Y:S01]  /*0c70*/  IMAD.MOV.U32 R4, RZ, RZ, c[0x0][0x198] ;  /* 0x00006600ff047624 */ /* 0x000fe200078e00ff */
[----:B------:R1:W-:Y:S01]  /*0c80*/  @!P3 LDGSTS.E.BYPASS.LTC128B.128 [R204+0x8000], [R28.64+0x100] ;  /* 0x080001001cccbfae */ /* 0x0003e2000b901d46 */
[----:B------:R-:W-:Y:S01]  /*0c90*/  @!P1 LEA.HI.X R19, R24, c[0x0][0x164], R7, 0x1, P5 ;  /* 0x0000590018139a11 */ /* 0x000fe200028f0c07 */
[----:B------:R-:W-:-:S02]  /*0ca0*/  IMAD R7, R85, -0x40, R86 ;  /* 0xffffffc055077824 */ /* 0x000fc400078e0256 */
[----:B------:R1:W-:Y:S01]  /*0cb0*/  @!P2 LDGSTS.E.BYPASS.LTC128B.128 [R204+0x1000], [R30.64] ;  /* 0x010000001eccafae */ /* 0x0003e2000b901d46 */
[----:B------:R-:W-:Y:S01]  /*0cc0*/  SHF.L.U64.HI R201, R4, R201, c[0x0][0x19c] ;  /* 0x0000670004c97619 */ /* 0x000fe200000102c9 */
[C---:B------:R-:W-:Y:S01]  /*0cd0*/  IMAD.WIDE.U32 R26, R20.reuse, c[0x0][0x1a0], R214 ;  /* 0x00006800141a7a25 */ /* 0x040fe200078e00d6 */
[-C--:B------:R-:W-:Y:S01]  /*0ce0*/  ISETP.GE.AND P6, PT, R20, R7.reuse, PT ;  /* 0x000000071400720c */ /* 0x080fe20003fc6270 */
[----:B------:R1:W-:Y:S01]  /*0cf0*/  @!P2 LDGSTS.E.BYPASS.LTC128B.128 [R204+0x5000], [R30.64+0x80] ;  /* 0x050000801eccafae */ /* 0x0003e2000b901d46 */
[CC--:B------:R-:W-:Y:S01]  /*0d00*/  ISETP.GE.AND P5, PT, R5.reuse, R7.reuse, PT ;  /* 0x000000070500720c */ /* 0x0c0fe20003fa6270 */
[----:B------:R-:W-:Y:S01]  /*0d10*/  IMAD.SHL.U32 R202, R4, 0x40, RZ ;  /* 0x0000004004ca7824 */ /* 0x000fe200078e00ff */
[-C--:B------:R-:W-:Y:S01]  /*0d20*/  ISETP.GE.AND P3, PT, R5, R7.reuse, PT ;  /* 0x000000070500720c */ /* 0x080fe20003f66270 */
[----:B------:R1:W-:Y:S01]  /*0d30*/  @!P2 LDGSTS.E.BYPASS.LTC128B.128 [R204+0x9000], [R30.64+0x100] ;  /* 0x090001001eccafae */ /* 0x0003e2000b901d46 */
[----:B------:R-:W-:Y:S01]  /*0d40*/  IADD3 R210, P2, R8, R12, RZ ;  /* 0x0000000c08d27210 */ /* 0x000fe20007f5e0ff */
[----:B------:R-:W-:Y:S01]  /*0d50*/  IMAD R5, R21, c[0x0][0x1a0], RZ ;  /* 0x0000680015057a24 */ /* 0x000fe200078e02ff */
[----:B------:R-:W-:Y:S01]  /*0d60*/  ISETP.GE.AND P4, PT, R20, R7, PT ;  /* 0x000000071400720c */ /* 0x000fe20003f86270 */
[----:B------:R-:W-:Y:S01]  /*0d70*/  IMAD R8, R201, R85, RZ ;  /* 0x00000055c9087224 */ /* 0x000fe200078e02ff */
[----:B------:R-:W-:Y:S01]  /*0d80*/  IADD3.X R211, R3, R13, R10, P2, !PT ;  /* 0x0000000d03d37210 */ /* 0x000fe200017fe40a */
[----:B------:R-:W-:Y:S01]  /*0d90*/  IMAD.MOV.U32 R3, RZ, RZ, 0x5 ;  /* 0x00000005ff037424 */ /* 0x000fe200078e00ff */
[----:B------:R-:W-:Y:S01]  /*0da0*/  IADD3 R22, P2, R22, R26, RZ ;  /* 0x0000001a16167210 */ /* 0x000fe20007f5e0ff */
[----:B------:R-:W-:Y:S01]  /*0db0*/  IMAD R5, R20, c[0x0][0x1a4], R5 ;  /* 0x0000690014057a24 */ /* 0x000fe200078e0205 */
[----:B------:R2:W-:Y:S01]  /*0dc0*/  @!P1 LDGSTS.E.BYPASS.LTC128B.128 [R204+0x2000], [R18.64] ;  /* 0x0200000012cc9fae */ /* 0x0005e2000b901d46 */
[----:B------:R-:W-:Y:S01]  /*0dd0*/  IMAD.WIDE.U32 R210, R208, c[0x0][0x1b0], R210 ;  /* 0x00006c00d0d27a25 */ /* 0x000fe200078e00d2 */
[----:B------:R-:W-:-:S02]  /*0de0*/  SHF.L.U64.HI R3, R4, R3, c[0x0][0x19c] ;  /* 0x0000670004037619 */ /* 0x000fc40000010203 */
[----:B------:R-:W-:Y:S01]  /*0df0*/  IADD3.X R23, R14, R27, R5, P2, !PT ;  /* 0x0000001b0e177210 */ /* 0x000fe200017fe405 */
[----:B------:R-:W-:Y:S01]  /*0e00*/  IMAD.IADD R213, R211, 0x1, R213 ;  /* 0x00000001d3d57824 */ /* 0x000fe200078e02d5 */
[----:B------:R2:W-:Y:S01]  /*0e10*/  @!P1 LDGSTS.E.BYPASS.LTC128B.128 [R204+0x6000], [R18.64+0x80] ;  /* 0x0600008012cc9fae */ /* 0x0005e2000b901d46 */
[----:B------:R-:W-:Y:S01]  /*0e20*/  IMAD.MOV.U32 R212, RZ, RZ, R210 ;  /* 0x000000ffffd47224 */ /* 0x000fe200078e00d2 */
[----:B------:R-:W-:Y:S01]  /*0e30*/  LOP3.LUT R7, R197, 0xfffffff0, RZ, 0xc0, !PT ;  /* 0xfffffff0c5077812 */ /* 0x000fe200078ec0ff */
[-C--:B------:R-:W-:Y:S01]  /*0e40*/  IMAD R8, R11, R202.reuse, R8 ;  /* 0x000000ca0b087224 */ /* 0x080fe200078e0208 */
[----:B------:R2:W-:Y:S01]  /*0e50*/  @!P1 LDGSTS.E.BYPASS.LTC128B.128 [R204+0xa000], [R18.64+0x100] ;  /* 0x0a00010012cc9fae */ /* 0x0005e2000b901d46 */
[----:B------:R-:W-:Y:S01]  /*0e60*/  IMAD.WIDE.U32 R24, R85, R202, R212 ;  /* 0x000000ca55187225 */ /* 0x000fe200078e00d4 */
[----:B------:R-:W-:Y:S02]  /*0e70*/  SHF.R.S32.HI R12, RZ, 0x4, R197 ;  /* 0x00000004ff0c7819 */ /* 0x000fe400000114c5 */
[----:B------:R3:W-:Y:S01]  /*0e80*/  @!P0 LDGSTS.E.BYPASS.LTC128B.128 [R204+0x3000], [R16.64] ;  /* 0x0300000010cc8fae */ /* 0x0007e2000b901d46 */
[----:B------:R-:W-:Y:S01]  /*0e90*/  IMAD.IADD R8, R25, 0x1, R8 ;  /* 0x0000000119087824 */ /* 0x000fe200078e0208 */
[----:B------:R-:W-:Y:S01]  /*0ea0*/  @!P6 LEA R14, P2, R24, c[0x0][0x168], 0x1 ;  /* 0x00005a00180eea11 */ /* 0x000fe200078408ff */
[----:B------:R-:W-:Y:S01]  /*0eb0*/  IMAD.SHL.U32 R4, R4, 0x20, RZ ;  /* 0x0000002004047824 */ /* 0x000fe200078e00ff */
[----:B------:R3:W-:Y:S01]  /*0ec0*/  @!P0 LDGSTS.E.BYPASS.LTC128B.128 [R204+0x7000], [R16.64+0x80] ;  /* 0x0700008010cc8fae */ /* 0x0007e2000b901d46 */
[----:B------:R-:W-:Y:S01]  /*0ed0*/  IMAD.IADD R10, R6, 0x1, -R7 ;  /* 0x00000001060a7824 */ /* 0x000fe200078e0a07 */
[----:B------:R-:W-:Y:S01]  /*0ee0*/  @!P6 LEA.HI.X R15, R24, c[0x0][0x16c], R8, 0x1, P2 ;  /* 0x00005b00180fea11 */ /* 0x000fe200010f0c08 */
[----:B------:R-:W-:Y:S01]  /*0ef0*/  IMAD R199, R208, c[0x0][0x1bc], R199 ;  /* 0x00006f00d0c77a24 */ /* 0x000fe200078e02c7 */
[----:B------:R-:W-:Y:S01]  /*0f00*/  @!P5 IADD3 R13, P2, R4, R24, RZ ;  /* 0x00000018040dd210 */ /* 0x000fe20007f5e0ff */
[----:B------:R3:W-:Y:S01]  /*0f10*/  @!P0 LDGSTS.E.BYPASS.LTC128B.128 [R204+0xb000], [R16.64+0x100] ;  /* 0x0b00010010cc8fae */ /* 0x0007e2000b901d46 */
[----:B------:R-:W-:Y:S01]  /*0f20*/  SHF.R.S32.HI R7, RZ, 0x1f, R10 ;  /* 0x0000001fff077819 */ /* 0x000fe2000001140a */
[----:B------:R-:W-:Y:S01]  /*0f30*/  IMAD.WIDE.U32 R208, R208, c[0x0][0x1b8], R22 ;  /* 0x00006e00d0d07a25 */ /* 0x000fe200078e0016 */
[----:B------:R-:W-:Y:S01]  /*0f40*/  LEA.HI R197, R197, R12, RZ, 0x1 ;  /* 0x0000000cc5c57211 */ /* 0x000fe200078f08ff */
[----:B------:R4:W-:Y:S01]  /*0f50*/  @!P6 LDGSTS.E.BYPASS.LTC128B.128 [R204+0xc000], [R14.64] ;  /* 0x0c0000000eccefae */ /* 0x0009e2000b901d46 */
[----:B------:R-:W-:Y:S01]  /*0f60*/  LEA.HI R7, R7, R10, RZ, 0x3 ;  /* 0x0000000a07077211 */ /* 0x000fe200078f18ff */
[----:B------:R-:W-:Y:S01]  /*0f70*/  @!P5 IMAD.X R8, R3, 0x1, R8, P2 ;  /* 0x000000010308d824 */ /* 0x000fe200010e0608 */
[----:B------:R-:W-:Y:S01]  /*0f80*/  @!P5 LEA R24, P2, R13, c[0x0][0x168], 0x1 ;  /* 0x00005a000d18da11 */ /* 0x000fe200078408ff */
[----:B------:R4:W-:Y:S01]  /*0f90*/  @!P6 LDGSTS.E.BYPASS.LTC128B.128 [R204+0xe000], [R14.64+0x80] ;  /* 0x0e0000800eccefae */ /* 0x0009e2000b901d46 */
[----:B------:R-:W-:Y:S01]  /*0fa0*/  LOP3.LUT R5, R7, 0xfffffff8, RZ, 0xc0, !PT ;  /* 0xfffffff807057812 */ /* 0x000fe200078ec0ff */
[----:B------:R-:W-:Y:S01]  /*0fb0*/  IMAD.IADD R199, R209, 0x1, R199 ;  /* 0x00000001d1c77824 */ /* 0x000fe200078e02c7 */
[----:B------:R-:W-:Y:S01]  /*0fc0*/  @!P5 LEA.HI.X R25, R13, c[0x0][0x16c], R8, 0x1, P2 ;  /* 0x00005b000d19da11 */ /* 0x000fe200010f0c08 */
[----:B------:R4:W-:Y:S01]  /*0fd0*/  @!P6 LDGSTS.E.BYPASS.LTC128B.128 [R204+0x10000], [R14.64+0x100] ;  /* 0x100001000eccefae */ /* 0x0009e2000b901d46 */
[----:B------:R-:W-:Y:S01]  /*0fe0*/  IMAD R8, R11, c[0x0][0x1a0], RZ ;  /* 0x000068000b087a24 */ /* 0x000fe200078e02ff */
[----:B------:R-:W-:Y:S01]  /*0ff0*/  LOP3.LUT R197, R197, 0xfffffffe, RZ, 0xc0, !PT ;  /* 0xfffffffec5c57812 */ /* 0x000fe200078ec0ff */
[C---:B--2---:R-:W-:Y:S01]  /*1000*/  IMAD.WIDE.U32 R18, R85.reuse, c[0x0][0x1a0], RZ ;  /* 0x0000680055127a25 */ /* 0x044fe200078e00ff */
[----:B------:R2:W-:Y:S03]  /*1010*/  @!P5 LDGSTS.E.BYPASS.LTC128B.128 [R204+0xd000], [R24.64] ;  /* 0x0d00000018ccdfae */ /* 0x0005e6000b901d46 */
[----:B------:R-:W-:Y:S01]  /*1020*/  IMAD R13, R85, c[0x0][0x1a4], R8 ;  /* 0x00006900550d7a24 */ /* 0x000fe200078e0208 */
[----:B------:R2:W-:Y:S01]  /*1030*/  @!P5 LDGSTS.E.BYPASS.LTC128B.128 [R204+0xf000], [R24.64+0x80] ;  /* 0x0f00008018ccdfae */ /* 0x0005e2000b901d46 */
[----:B------:R-:W-:Y:S01]  /*1040*/  IMAD.IADD R5, R10, 0x1, -R5 ;  /* 0x000000010a057824 */ /* 0x000fe200078e0a05 */
[----:B------:R-:W-:Y:S01]  /*1050*/  LEA R8, P0, R18, R208, 0x6 ;  /* 0x000000d012087211 */ /* 0x000fe200078030ff */
[----:B------:R-:W-:Y:S01]  /*1060*/  IMAD.IADD R197, R12, 0x1, -R197 ;  /* 0x000000010cc57824 */ /* 0x000fe200078e0ac5 */
[----:B------:R2:W-:Y:S01]  /*1070*/  @!P5 LDGSTS.E.BYPASS.LTC128B.128 [R204+0x11000], [R24.64+0x100] ;  /* 0x1100010018ccdfae */ /* 0x0005e2000b901d46 */
[----:B------:R-:W-:-:S02]  /*1080*/  IMAD.IADD R10, R19, 0x1, R13 ;  /* 0x00000001130a7824 */ /* 0x000fc400078e020d */
[----:B------:R-:W-:Y:S01]  /*1090*/  IMAD.SHL.U32 R12, R0, 0x40, RZ ;  /* 0x00000040000c7824 */ /* 0x000fe200078e00ff */
[----:B------:R-:W0:Y:S01]  /*10a0*/  LDGDEPBAR ;  /* 0x00000000000079af */ /* 0x000e220000000000 */
[----:B------:R-:W-:Y:S01]  /*10b0*/  IMAD.SHL.U32 R84, R5, 0x40, RZ ;  /* 0x0000004005547824 */ /* 0x000fe200078e00ff */
[----:B------:R-:W-:Y:S01]  /*10c0*/  LEA.HI.X R19, R18, R199, R10, 0x6, P0 ;  /* 0x000000c712137211 */ /* 0x000fe200000f340a */
[----:B------:R-:W-:Y:S01]  /*10d0*/  IMAD.SHL.U32 R21, R20, 0x8, RZ ;  /* 0x0000000814157824 */ /* 0x000fe200078e00ff */
[----:B------:R-:W-:Y:S01]  /*10e0*/  LOP3.LUT R12, R12, 0x1c0, RZ, 0xc0, !PT ;  /* 0x000001c00c0c7812 */ /* 0x000fe200078ec0ff */
[----:B------:R-:W-:Y:S01]  /*10f0*/  IMAD.SHL.U32 R11, R197, 0x8, RZ ;  /* 0x00000008c50b7824 */ /* 0x000fe200078e00ff */
[----:B------:R-:W-:Y:S01]  /*1100*/  LOP3.LUT R84, R84, 0x1c0, RZ, 0xc0, !PT ;  /* 0x000001c054547812 */ /* 0x000fe200078ec0ff */
[----:B------:R-:W-:Y:S01]  /*1110*/  @!P3 IMAD.MOV.U32 R10, RZ, RZ, c[0x0][0x1a0] ;  /* 0x00006800ff0ab624 */ /* 0x000fe200078e00ff */
[----:B------:R-:W-:Y:S01]  /*1120*/  LOP3.LUT R13, R12, 0x8, R21, 0xf8, !PT ;  /* 0x000000080c0d7812 */ /* 0x000fe200078ef815 */
[----:B------:R-:W-:Y:S01]  /*1130*/  IMAD.SHL.U32 R87, R7, 0x40, RZ ;  /* 0x0000004007577824 */ /* 0x000fe200078e00ff */
[----:B------:R-:W-:-:S02]  /*1140*/  LOP3.LUT R11, R84, 0x8, R11, 0xf8, !PT ;  /* 0x00000008540b7812 */ /* 0x000fc400078ef80b */
[----:B----4-:R-:W-:Y:S01]  /*1150*/  LEA.HI R14, R9, R6, RZ, 0x5 ;  /* 0x00000006090e7211 */ /* 0x010fe200078f28ff */
[----:B------:R-:W-:Y:S01]  /*1160*/  @!P3 IMAD.MOV.U32 R9, RZ, RZ, c[0x0][0x1a4] ;  /* 0x00006900ff09b624 */ /* 0x000fe200078e00ff */
[----:B------:R-:W-:Y:S01]  /*1170*/  SHF.R.U32.HI R12, RZ, 0x3, R12 ;  /* 0x00000003ff0c7819 */ /* 0x000fe2000001160c */
[----:B------:R-:W-:Y:S01]  /*1180*/  IMAD.SHL.U32 R6, R6, 0x2, RZ ;  /* 0x0000000206067824 */ /* 0x000fe200078e00ff */
[----:B------:R-:W-:Y:S02]  /*1190*/  SHF.R.U32.HI R84, RZ, 0x3, R84 ;  /* 0x00000003ff547819 */ /* 0x000fe40000011654 */
[----:B------:R-:W-:Y:S02]  /*11a0*/  @!P3 LEA R7, P0, R10, R8, 0x5 ;  /* 0x000000080a07b211 */ /* 0x000fe400078028ff */
[----:B------:R-:W-:Y:S02]  /*11b0*/  SHF.R.S32.HI R14, RZ, 0x5, R14 ;  /* 0x00000005ff0e7819 */ /* 0x000fe4000001140e */
[----:B------:R-:W-:Y:S01]  /*11c0*/  LOP3.LUT R87, R87, 0xfffffe00, RZ, 0xc0, !PT ;  /* 0xfffffe0057577812 */ /* 0x000fe200078ec0ff */
[----:B------:R-:W-:-:S04]  /*11d0*/  DEPBAR.LE SB0, 0x0 ;  /* 0x000080000000791a */ /* 0x000fc80000000000 */
[----:B------:R-:W-:Y:S01]  /*11e0*/  BAR.SYNC.DEFER_BLOCKING 0x0 ;  /* 0x0000000000007b1d */ /* 0x000fe20000010000 */
[----:B---3--:R-:W-:Y:S02]  /*11f0*/  @!P4 LEA R16, P1, R8, c[0x0][0x170], 0x1 ;  /* 0x00005c000810ca11 */ /* 0x008fe400078208ff */
[----:B------:R-:W-:Y:S02]  /*1200*/  LOP3.LUT R12, R13, R12, RZ, 0x3c, !PT ;  /* 0x0000000c0d0c7212 */ /* 0x000fe400078e3cff */
[----:B------:R-:W-:Y:S02]  /*1210*/  LOP3.LUT R84, R11, R84, RZ, 0x3c, !PT ;  /* 0x000000540b547212 */ /* 0x000fe400078e3cff */
[----:B------:R-:W-:Y:S01]  /*1220*/  @!P3 LEA.HI.X R10, R10, R19, R9, 0x5, P0 ;  /* 0x000000130a0ab211 */ /* 0x000fe200000f2c09 */
[----:B------:R-:W-:Y:S01]  /*1230*/  IMAD R9, R14, 0x400, R87 ;  /* 0x000004000e097824 */ /* 0x000fe200078e0257 */
[----:B------:R-:W-:Y:S01]  /*1240*/  @!P3 LEA R20, P0, R7, c[0x0][0x170], 0x1 ;  /* 0x00005c000714ba11 */ /* 0x000fe200078008ff */
[----:B------:R-:W-:Y:S01]  /*1250*/  IMAD R197, R197, 0x200, R12 ;  /* 0x00000200c5c57824 */ /* 0x000fe200078e020c */
[----:B------:R-:W-:Y:S01]  /*1260*/  @!P4 LEA.HI.X R17, R8, c[0x0][0x174], R19, 0x1, P1 ;  /* 0x00005d000811ca11 */ /* 0x000fe200008f0c13 */
[----:B------:R-:W-:Y:S01]  /*1270*/  IMAD.IADD R198, R84, 0x1, R9 ;  /* 0x0000000154c67824 */ /* 0x000fe200078e0209 */
[----:B------:R-:W-:Y:S01]  /*1280*/  @!P3 LEA.HI.X R21, R7, c[0x0][0x174], R10, 0x1, P0 ;  /* 0x00005d000715ba11 */ /* 0x000fe200000f0c0a */
[----:B------:R-:W-:Y:S01]  /*1290*/  IMAD.SHL.U32 R197, R197, 0x2, RZ ;  /* 0x00000002c5c57824 */ /* 0x000fe200078e00ff */
[----:B------:R-:W-:Y:S01]  /*12a0*/  LOP3.LUT R6, R6, 0x6, RZ, 0xc0, !PT ;  /* 0x0000000606067812 */ /* 0x000fe200078ec0ff */
[----:B------:R-:W-:-:S02]  /*12b0*/  IMAD.SHL.U32 R198, R198, 0x2, RZ ;  /* 0x00000002c6c67824 */ /* 0x000fc400078e00ff */
[----:B------:R-:W-:Y:S01]  /*12c0*/  IMAD.MOV.U32 R7, RZ, RZ, 0x10 ;  /* 0x00000010ff077424 */ /* 0x000fe200078e00ff */
[----:B------:R-:W-:Y:S01]  /*12d0*/  IADD3 R195, R197, 0xc020, RZ ;  /* 0x0000c020c5c37810 */ /* 0x000fe20007ffe0ff */
[----:B------:R-:W-:Y:S02]  /*12e0*/  IMAD R85, R85, 0x40, R6 ;  /* 0x0000004055557824 */ /* 0x000fe400078e0206 */
[----:B------:R-:W-:Y:S01]  /*12f0*/  R2P PR, R5, 0x6 ;  /* 0x0000000605007804 */ /* 0x000fe20000000000 */
[----:B------:R-:W-:Y:S01]  /*1300*/  IMAD.MOV.U32 R5, RZ, RZ, 0x20 ;  /* 0x00000020ff057424 */ /* 0x000fe200078e00ff */
[----:B------:R-:W-:Y:S03]  /*1310*/  @P4 STS.128 [R204+0x12000], RZ ;  /* 0x012000ffcc004388 */ /* 0x000fe60000000c00 */
[----:B------:R-:W-:Y:S01]  /*1320*/  SEL R7, R7, 0xfffffff0, !P1 ;  /* 0xfffffff007077807 */ /* 0x000fe20004800000 */
[----:B------:R-:W-:Y:S01]  /*1330*/  @P4 STS.128 [R204+0x14000], RZ ;  /* 0x014000ffcc004388 */ /* 0x000fe20000000c00 */
[----:B------:R-:W-:-:S02]  /*1340*/  SEL R5, R5, 0xffffffe0, !P2 ;  /* 0xffffffe005057807 */ /* 0x000fc40005000000 */
[----:B------:R-:W-:Y:S01]  /*1350*/  R2P PR, R0, 0x6 ;  /* 0x0000000600007804 */ /* 0x000fe20000000000 */
[----:B------:R-:W-:Y:S01]  /*1360*/  @P4 STS.128 [R204+0x16000], RZ ;  /* 0x016000ffcc004388 */ /* 0x000fe20000000c00 */
[----:B------:R-:W-:Y:S01]  /*1370*/  IADD3 R0, R197, 0xc000, RZ ;  /* 0x0000c000c5007810 */ /* 0x000fe20007ffe0ff */
[--C-:B------:R-:W-:Y:S02]  /*1380*/  IMAD R196, R7, 0x2, R198.reuse ;  /* 0x0000000207c47824 */ /* 0x100fe400078e02c6 */
[----:B------:R-:W-:Y:S01]  /*1390*/  @!PT LDS RZ, [RZ] ;  /* 0x00000000fffff984 */ /* 0x000fe20000000800 */
[----:B------:R-:W-:Y:S01]  /*13a0*/  @!PT LDS RZ, [RZ] ;  /* 0x00000000fffff984 */ /* 0x000fe20000000800 */
[----:B------:R-:W-:Y:S01]  /*13b0*/  @!PT LDS RZ, [RZ] ;  /* 0x00000000fffff984 */ /* 0x000fe20000000800 */
[----:B------:R3:W-:Y:S01]  /*13c0*/  @!P4 LDGSTS.E.BYPASS.LTC128B.128 [R204+0x12000], [R16.64] ;  /* 0x1200000010cccfae */ /* 0x0007e2000b901d46 */
[C---:B------:R-:W-:Y:S02]  /*13d0*/  IMAD R194, R5.reuse, 0x2, R198 ;  /* 0x0000000205c27824 */ /* 0x040fe400078e02c6 */
[----:B------:R-:W-:Y:S01]  /*13e0*/  IMAD R193, R5, 0x2, R196 ;  /* 0x0000000205c17824 */ /* 0x000fe200078e02c4 */
[----:B------:R3:W-:Y:S04]  /*13f0*/  @!P4 LDGSTS.E.BYPASS.LTC128B.128 [R204+0x14000], [R16.64+0x80] ;  /* 0x1400008010cccfae */ /* 0x0007e8000b901d46 */
[----:B------:R3:W-:Y:S01]  /*1400*/  @!P4 LDGSTS.E.BYPASS.LTC128B.128 [R204+0x16000], [R16.64+0x100] ;  /* 0x1600010010cccfae */ /* 0x0007e2000b901d46 */
[----:B------:R-:W-:Y:S01]  /*1410*/  @P1 IADD3 R195, R0, -0x20, RZ ;  /* 0xffffffe000c31810 */ /* 0x000fe20007ffe0ff */
[----:B------:R-:W-:-:S02]  /*1420*/  IMAD.MOV.U32 R0, RZ, RZ, 0x40 ;  /* 0x00000040ff007424 */ /* 0x000fc400078e00ff */
[----:B------:R-:W-:Y:S01]  /*1430*/  @P3 STS.128 [R204+0x13000], RZ ;  /* 0x013000ffcc003388 */ /* 0x000fe20000000c00 */
[----:B------:R-:W-:Y:S02]  /*1440*/  IADD3 R187, R195, 0x800, RZ ;  /* 0x00000800c3bb7810 */ /* 0x000fe40007ffe0ff */
[----:B------:R-:W-:Y:S01]  /*1450*/  SEL R0, R0, 0xffffffc0, !P2 ;  /* 0xffffffc000007807 */ /* 0x000fe20005000000 */
[----:B------:R-:W-:Y:S01]  /*1460*/  @P3 STS.128 [R204+0x15000], RZ ;  /* 0x015000ffcc003388 */ /* 0x000fe20000000c00 */
[----:B------:R-:W-:Y:S02]  /*1470*/  ISETP.GE.AND P2, PT, R85, R86, PT ;  /* 0x000000565500720c */ /* 0x000fe40003f46270 */
[----:B------:R-:W-:Y:S01]  /*1480*/  IADD3 R186, R195, 0x1000, RZ ;  /* 0x00001000c3ba7810 */ /* 0x000fe20007ffe0ff */
[----:B------:R-:W-:Y:S01]  /*1490*/  @P3 STS.128 [R204+0x17000], RZ ;  /* 0x017000ffcc003388 */ /* 0x000fe20000000c00 */
[----:B------:R-:W-:Y:S01]  /*14a0*/  IMAD.IADD R191, R197, 0x1, R0 ;  /* 0x00000001c5bf7824 */ /* 0x000fe200078e0200 */
[----:B------:R-:W-:Y:S01]  /*14b0*/  IADD3 R185, R195, 0x1800, RZ ;  /* 0x00001800c3b97810 */ /* 0x000fe20007ffe0ff */
[----:B------:R-:W-:Y:S01]  /*14c0*/  IMAD.IADD R184, R0, 0x1, R195 ;  /* 0x0000000100b87824 */ /* 0x000fe200078e02c3 */
[----:B------:R-:W-:Y:S01]  /*14d0*/  @!PT LDS RZ, [RZ] ;  /* 0x00000000fffff984 */ /* 0x000fe20000000800 */
[----:B------:R-:W-:Y:S01]  /*14e0*/  @!PT LDS RZ, [RZ] ;  /* 0x00000000fffff984 */ /* 0x000fe20000000800 */
[----:B------:R-:W-:Y:S01]  /*14f0*/  @!PT LDS RZ, [RZ] ;  /* 0x00000000fffff984 */ /* 0x000fe20000000800 */
[----:B------:R4:W-:Y:S01]  /*1500*/  @!P3 LDGSTS.E.BYPASS.LTC128B.128 [R204+0x13000], [R20.64] ;  /* 0x1300000014ccbfae */ /* 0x0009e2000b901d46 */
[----:B------:R-:W-:Y:S01]  /*1510*/  IMAD.IADD R0, R87, 0x1, R84 ;  /* 0x0000000157007824 */ /* 0x000fe200078e0254 */
[----:B------:R-:W-:-:S02]  /*1520*/  IADD3 R183, R195, 0x2000, RZ ;  /* 0x00002000c3b77810 */ /* 0x000fc40007ffe0ff */
[----:B------:R4:W-:Y:S01]  /*1530*/  @!P3 LDGSTS.E.BYPASS.LTC128B.128 [R204+0x15000], [R20.64+0x80] ;  /* 0x1500008014ccbfae */ /* 0x0009e2000b901d46 */
[C---:B------:R-:W-:Y:S02]  /*1540*/  IADD3 R182, R195.reuse, 0x2800, RZ ;  /* 0x00002800c3b67810 */ /* 0x040fe40007ffe0ff */
[C---:B------:R-:W-:Y:S01]  /*1550*/  IADD3 R181, R195.reuse, 0x3000, RZ ;  /* 0x00003000c3b57810 */ /* 0x040fe20007ffe0ff */
[----:B------:R4:W-:Y:S01]  /*1560*/  @!P3 LDGSTS.E.BYPASS.LTC128B.128 [R204+0x17000], [R20.64+0x100] ;  /* 0x1700010014ccbfae */ /* 0x0009e2000b901d46 */
[C---:B------:R-:W-:Y:S02]  /*1570*/  IADD3 R180, R195.reuse, 0x3800, RZ ;  /* 0x00003800c3b47810 */ /* 0x040fe40007ffe0ff */
[C---:B------:R-:W-:Y:S01]  /*1580*/  IADD3 R179, R195.reuse, 0x4000, RZ ;  /* 0x00004000c3b37810 */ /* 0x040fe20007ffe0ff */
[----:B------:R-:W-:Y:S01]  /*1590*/  LDSM.16.M88.4 R68, [R198] ;  /* 0x00000000c644783b */ /* 0x000fe20000000200 */
[C---:B------:R-:W-:Y:S02]  /*15a0*/  IADD3 R178, R195.reuse, 0x4800, RZ ;  /* 0x00004800c3b27810 */ /* 0x040fe40007ffe0ff */
[C---:B------:R-:W-:Y:S01]  /*15b0*/  IADD3 R177, R195.reuse, 0x5000, RZ ;  /* 0x00005000c3b17810 */ /* 0x040fe20007ffe0ff */
[----:B---3--:R-:W4:Y:S01]  /*15c0*/  LDSM.16.M88.4 R16, [R197+0xc800] ;  /* 0x00c80000c510783b */ /* 0x008f220000000200 */
[----:B------:R-:W-:-:S03]  /*15d0*/  IADD3 R176, R195, 0x5800, RZ ;  /* 0x00005800c3b07810 */ /* 0x000fc60007ffe0ff */
[----:B------:R-:W3:Y:S04]  /*15e0*/  LDSM.16.M88.4 R40, [R197+0xc000] ;  /* 0x00c00000c528783b */ /* 0x000ee80000000200 */
[----:B------:R-:W-:Y:S04]  /*15f0*/  LDSM.16.M88.4 R36, [R196] ;  /* 0x00000000c424783b */ /* 0x000fe80000000200 */
[----:B--2---:R-:W2:Y:S04]  /*1600*/  LDSM.16.M88.4 R24, [R195+0x800] ;  /* 0x00080000c318783b */ /* 0x004ea80000000200 */
[----:B------:R-:W5:Y:S04]  /*1610*/  LDSM.16.M88.4 R8, [R197+0xd000] ;  /* 0x00d00000c508783b */ /* 0x000f680000000200 */
[----:B------:R-:W2:Y:S04]  /*1620*/  LDSM.16.M88.4 R60, [R197+0xd800] ;  /* 0x00d80000c53c783b */ /* 0x000ea80000000200 */
[----:B------:R-:W2:Y:S04]  /*1630*/  LDSM.16.M88.4 R56, [R195] ;  /* 0x00000000c338783b */ /* 0x000ea80000000200 */
[----:B------:R-:W2:Y:S04]  /*1640*/  LDSM.16.M88.4 R52, [R195+0x1000] ;  /* 0x00100000c334783b */ /* 0x000ea80000000200 */
[----:B------:R-:W2:Y:S04]  /*1650*/  LDSM.16.M88.4 R48, [R195+0x1800] ;  /* 0x00180000c330783b */ /* 0x000ea80000000200 */
[----:B-1----:R-:W-:Y:S01]  /*1660*/  LDSM.16.M88.4 R28, [R194] ;  /* 0x00000000c21c783b */ /* 0x002fe20000000200 */
[C---:B----4-:R-:W-:Y:S03]  /*1670*/  HMMA.16816.F32.BF16 R20, R68.reuse, R16, RZ ;  /* 0x000000104414723c */ /* 0x050fe600000418ff */
[----:B------:R-:W1:Y:S04]  /*1680*/  LDSM.16.M88.4 R32, [R191+0xc000] ;  /* 0x00c00000bf20783b */ /* 0x000e680000000200 */
[----:B------:R-:W-:Y:S01]  /*1690*/  LDSM.16.M88.4 R80, [R191+0xd000] ;  /* 0x00d00000bf50783b */ /* 0x000fe20000000200 */
[C---:B------:R-:W-:Y:S03]  /*16a0*/  HMMA.16816.F32.BF16 R16, R68.reuse, R18, RZ ;  /* 0x000000124410723c */ /* 0x040fe600000418ff */
[----:B------:R-:W-:Y:S04]  /*16b0*/  LDSM.16.M88.4 R76, [R191+0xd800] ;  /* 0x00d80000bf4c783b */ /* 0x000fe80000000200 */
[----:B------:R-:W-:Y:S01]  /*16c0*/  LDSM.16.M88.4 R64, [R193] ;  /* 0x00000000c140783b */ /* 0x000fe20000000200 */
[C---:B---3--:R-:W-:Y:S03]  /*16d0*/  HMMA.16816.F32.BF16 R44, R68.reuse, R40, RZ ;  /* 0x00000028442c723c */ /* 0x048fe600000418ff */
[----:B------:R-:W0:Y:S05]  /*16e0*/  LDGDEPBAR ;  /* 0x00000000000079af */ /* 0x000e2a0000000000 */
[----:B------:R-:W-:Y:S08]  /*16f0*/  HMMA.16816.F32.BF16 R40, R68, R42, RZ ;  /* 0x0000002a4428723c */ /* 0x000ff000000418ff */
[C---:B--2---:R-:W-:Y:S08]  /*1700*/  HMMA.16816.F32.BF16 R20, R36.reuse, R24, R20 ;  /* 0x000000182414723c */ /* 0x044ff00000041814 */
[----:B------:R-:W-:Y:S01]  /*1710*/  HMMA.16816.F32.BF16 R16, R36, R26, R16 ;  /* 0x0000001a2410723c */ /* 0x000fe20000041810 */
[----:B------:R-:W2:Y:S07]  /*1720*/  LDSM.16.M88.4 R24, [R191+0xc800] ;  /* 0x00c80000bf18783b */ /* 0x000eae0000000200 */
[C---:B-----5:R-:W-:Y:S08]  /*1730*/  HMMA.16816.F32.BF16 R12, R68.reuse, R8, RZ ;  /* 0x00000008440c723c */ /* 0x060ff000000418ff */
[C---:B------:R-:W-:Y:S08]  /*1740*/  HMMA.16816.F32.BF16 R8, R68.reuse, R10, RZ ;  /* 0x0000000a4408723c */ /* 0x040ff000000418ff */
[C---:B------:R-:W-:Y:S08]  /*1750*/  HMMA.16816.F32.BF16 R72, R68.reuse, R60, RZ ;  /* 0x0000003c4448723c */ /* 0x040ff000000418ff */
[----:B------:R-:W-:Y:S01]  /*1760*/  HMMA.16816.F32.BF16 R68, R68, R62, RZ ;  /* 0x0000003e4444723c */ /* 0x000fe200000418ff */
[----:B------:R-:W3:Y:S07]  /*1770*/  LDSM.16.M88.4 R60, [R184] ;  /* 0x00000000b83c783b */ /* 0x000eee0000000200 */
[C---:B------:R-:W-:Y:S08]  /*1780*/  HMMA.16816.F32.BF16 R44, R36.reuse, R56, R44 ;  /* 0x00000038242c723c */ /* 0x040ff0000004182c */
[C---:B------:R-:W-:Y:S01]  /*1790*/  HMMA.16816.F32.BF16 R40, R36.reuse, R58, R40 ;  /* 0x0000003a2428723c */ /* 0x040fe20000041828 */
[----:B------:R-:W4:Y:S07]  /*17a0*/  LDSM.16.M88.4 R56, [R184+0x800] ;  /* 0x00080000b838783b */ /* 0x000f2e0000000200 */
[C---:B------:R-:W-:Y:S08]  /*17b0*/  HMMA.16816.F32.BF16 R12, R36.reuse, R52, R12 ;  /* 0x00000034240c723c */ /* 0x040ff0000004180c */
[C---:B------:R-:W-:Y:S01]  /*17c0*/  HMMA.16816.F32.BF16 R8, R36.reuse, R54, R8 ;  /* 0x000000362408723c */ /* 0x040fe20000041808 */
[----:B------:R-:W5:Y:S07]  /*17d0*/  LDSM.16.M88.4 R52, [R184+0x1000] ;  /* 0x00100000b834783b */ /* 0x000f6e0000000200 */
[C---:B------:R-:W-:Y:S08]  /*17e0*/  HMMA.16816.F32.BF16 R72, R36.reuse, R48, R72 ;  /* 0x000000302448723c */ /* 0x040ff00000041848 */
[----:B------:R-:W-:Y:S01]  /*17f0*/  HMMA.16816.F32.BF16 R68, R36, R50, R68 ;  /* 0x000000322444723c */ /* 0x000fe20000041844 */
[----:B------:R-:W3:Y:S04]  /*1800*/  LDSM.16.M88.4 R48, [R184+0x1800] ;  /* 0x00180000b830783b */ /* 0x000ee80000000200 */
[----:B------:R-:W-:Y:S03]  /*1810*/  LDSM.16.M88.4 R36, [R198+0x4000] ;  /* 0x00400000c624783b */ /* 0x000fe60000000200 */
[C---:B-1----:R-:W-:Y:S08]  /*1820*/  HMMA.16816.F32.BF16 R44, R28.reuse, R32, R44 ;  /* 0x000000201c2c723c */ /* 0x042ff0000004182c */
[C---:B------:R-:W-:Y:S01]  /*1830*/  HMMA.16816.F32.BF16 R40, R28.reuse, R34, R40 ;  /* 0x000000221c28723c */ /* 0x040fe20000041828 */
[----:B------:R-:W1:Y:S07]  /*1840*/  LDSM.16.M88.4 R32, [R197+0xe000] ;  /* 0x00e00000c520783b */ /* 0x000e6e0000000200 */
[C---:B--2---:R-:W-:Y:S08]  /*1850*/  HMMA.16816.F32.BF16 R20, R28.reuse, R24, R20 ;  /* 0x000000181c14723c */ /* 0x044ff00000041814 */
[C---:B------:R-:W-:Y:S01]  /*1860*/  HMMA.16816.F32.BF16 R16, R28.reuse, R26, R16 ;  /* 0x0000001a1c10723c */ /* 0x040fe20000041810 */
[----:B------:R-:W-:Y:S07]  /*1870*/  LDSM.16.M88.4 R24, [R197+0xf800] ;  /* 0x00f80000c518783b */ /* 0x000fee0000000200 */
[C---:B------:R-:W-:Y:S08]  /*1880*/  HMMA.16816.F32.BF16 R12, R28.reuse, R80, R12 ;  /* 0x000000501c0c723c */ /* 0x040ff0000004180c */
[C---:B------:R-:W-:Y:S08]  /*1890*/  HMMA.16816.F32.BF16 R8, R28.reuse, R82, R8 ;  /* 0x000000521c08723c */ /* 0x040ff00000041808 */
[C---:B------:R-:W-:Y:S08]  /*18a0*/  HMMA.16816.F32.BF16 R72, R28.reuse, R76, R72 ;  /* 0x0000004c1c48723c */ /* 0x040ff00000041848 */
[----:B------:R-:W-:Y:S01]  /*18b0*/  HMMA.16816.F32.BF16 R68, R28, R78, R68 ;  /* 0x0000004e1c44723c */ /* 0x000fe20000041844 */
[----:B------:R-:W-:Y:S04]  /*18c0*/  LDSM.16.M88.4 R28, [R197+0xf000] ;  /* 0x00f00000c51c783b */ /* 0x000fe80000000200 */
[----:B------:R-:W-:Y:S03]  /*18d0*/  LDSM.16.M88.4 R76, [R196+0x4000] ;  /* 0x00400000c44c783b */ /* 0x000fe60000000200 */
[C---:B---3--:R-:W-:Y:S08]  /*18e0*/  HMMA.16816.F32.BF16 R44, R64.reuse, R60, R44 ;  /* 0x0000003c402c723c */ /* 0x048ff0000004182c */
[C---:B------:R-:W-:Y:S01]  /*18f0*/  HMMA.16816.F32.BF16 R40, R64.reuse, R62, R40 ;  /* 0x0000003e4028723c */ /* 0x040fe20000041828 */
[----:B------:R-:W2:Y:S07]  /*1900*/  LDSM.16.M88.4 R60, [R197+0xe800] ;  /* 0x00e80000c53c783b */ /* 0x000eae0000000200 */
[C---:B----4-:R-:W-:Y:S01]  /*1910*/  HMMA.16816.F32.BF16 R80, R64.reuse, R56, R20 ;  /* 0x000000384050723c */ /* 0x050fe20000041814 */
[----:B------:R-:W3:Y:S07]  /*1920*/  LDSM.16.M88.4 R20, [R195+0x2000] ;  /* 0x00200000c314783b */ /* 0x000eee0000000200 */
[C---:B------:R-:W-:Y:S08]  /*1930*/  HMMA.16816.F32.BF16 R16, R64.reuse, R58, R16 ;  /* 0x0000003a4010723c */ /* 0x040ff00000041810 */
[C---:B-----5:R-:W-:Y:S08]  /*1940*/  HMMA.16816.F32.BF16 R12, R64.reuse, R52, R12 ;  /* 0x00000034400c723c */ /* 0x060ff0000004180c */
[C---:B------:R-:W-:Y:S01]  /*1950*/  HMMA.16816.F32.BF16 R8, R64.reuse, R54, R8 ;  /* 0x000000364008723c */ /* 0x040fe20000041808 */
[----:B------:R-:W4:Y:S07]  /*1960*/  LDSM.16.M88.4 R52, [R195+0x2800] ;  /* 0x00280000c334783b */ /* 0x000f2e0000000200 */
[C---:B------:R-:W-:Y:S08]  /*1970*/  HMMA.16816.F32.BF16 R72, R64.reuse, R48, R72 ;  /* 0x000000304048723c */ /* 0x040ff00000041848 */
[----:B------:R-:W-:Y:S01]  /*1980*/  HMMA.16816.F32.BF16 R68, R64, R50, R68 ;  /* 0x000000324044723c */ /* 0x000fe20000041844 */
[----:B------:R-:W5:Y:S04]  /*1990*/  LDSM.16.M88.4 R48, [R195+0x3000] ;  /* 0x00300000c330783b */ /* 0x000f680000000200 */
[----:B------:R-:W-:Y:S03]  /*19a0*/  LDSM.16.M88.4 R64, [R195+0x3800] ;  /* 0x00380000c340783b */ /* 0x000fe60000000200 */
[C---:B-1----:R-:W-:Y:S08]  /*19b0*/  HMMA.16816.F32.BF16 R44, R36.reuse, R32, R44 ;  /* 0x00000020242c723c */ /* 0x042ff0000004182c */
[C---:B------:R-:W-:Y:S01]  /*19c0*/  HMMA.16816.F32.BF16 R56, R36.reuse, R34, R40 ;  /* 0x000000222438723c */ /* 0x040fe20000041828 */
[----:B------:R-:W-:Y:S04]  /*19d0*/  LDSM.16.M88.4 R40, [R194+0x4000] ;  /* 0x00400000c228783b */ /* 0x000fe80000000200 */
[----:B------:R-:W1:Y:S03]  /*19e0*/  LDSM.16.M88.4 R32, [R191+0xe000] ;  /* 0x00e00000bf20783b */ /* 0x000e660000000200 */
[C---:B--2---:R-:W-:Y:S08]  /*19f0*/  HMMA.16816.F32.BF16 R80, R36.reuse, R60, R80 ;  /* 0x0000003c2450723c */ /* 0x044ff00000041850 */
[C---:B------:R-:W-:Y:S01]  /*1a00*/  HMMA.16816.F32.BF16 R16, R36.reuse, R62, R16 ;  /* 0x0000003e2410723c */ /* 0x040fe20000041810 */
[----:B------:R-:W-:Y:S07]  /*1a10*/  LDSM.16.M88.4 R60, [R198+0x8000] ;  /* 0x00800000c63c783b */ /* 0x000fee0000000200 */
[C---:B------:R-:W-:Y:S08]  /*1a20*/  HMMA.16816.F32.BF16 R12, R36.reuse, R28, R12 ;  /* 0x0000001c240c723c */ /* 0x040ff0000004180c */
[C---:B------:R-:W-:Y:S01]  /*1a30*/  HMMA.16816.F32.BF16 R8, R36.reuse, R30, R8 ;  /* 0x0000001e2408723c */ /* 0x040fe20000041808 */
[----:B------:R-:W-:Y:S07]  /*1a40*/  LDSM.16.M88.4 R28, [R191+0xf800] ;  /* 0x00f80000bf1c783b */ /* 0x000fee0000000200 */
[C---:B------:R-:W-:Y:S08]  /*1a50*/  HMMA.16816.F32.BF16 R72, R36.reuse, R24, R72 ;  /* 0x000000182448723c */ /* 0x040ff00000041848 */
[----:B------:R-:W-:Y:S01]  /*1a60*/  HMMA.16816.F32.BF16 R68, R36, R26, R68 ;  /* 0x0000001a2444723c */ /* 0x000fe20000041844 */
[----:B------:R-:W2:Y:S04]  /*1a70*/  LDSM.16.M88.4 R24, [R191+0xe800] ;  /* 0x00e80000bf18783b */ /* 0x000ea80000000200 */
[----:B------:R-:W-:Y:S03]  /*1a80*/  LDSM.16.M88.4 R36, [R184+0x2000] ;  /* 0x00200000b824783b */ /* 0x000fe60000000200 */
[C---:B---3--:R-:W-:Y:S08]  /*1a90*/  HMMA.16816.F32.BF16 R44, R76.reuse, R20, R44 ;  /* 0x000000144c2c723c */ /* 0x048ff0000004182c */
[C---:B------:R-:W-:Y:S01]  /*1aa0*/  HMMA.16816.F32.BF16 R56, R76.reuse, R22, R56 ;  /* 0x000000164c38723c */ /* 0x040fe20000041838 */
[----:B------:R-:W3:Y:S07]  /*1ab0*/  LDSM.16.M88.4 R20, [R191+0xf000] ;  /* 0x00f00000bf14783b */ /* 0x000eee0000000200 */
[C---:B----4-:R-:W-:Y:S08]  /*1ac0*/  HMMA.16816.F32.BF16 R80, R76.reuse, R52, R80 ;  /* 0x000000344c50723c */ /* 0x050ff00000041850 */
[C---:B------:R-:W-:Y:S01]  /*1ad0*/  HMMA.16816.F32.BF16 R16, R76.reuse, R54, R16 ;  /* 0x000000364c10723c */ /* 0x040fe20000041810 */
[----:B------:R-:W-:Y:S07]  /*1ae0*/  LDSM.16.M88.4 R52, [R184+0x3000] ;  /* 0x00300000b834783b */ /* 0x000fee0000000200 */
[C---:B-----5:R-:W-:Y:S08]  /*1af0*/  HMMA.16816.F32.BF16 R12, R76.reuse, R48, R12 ;  /* 0x000000304c0c723c */ /* 0x060ff0000004180c */
[----:B------:R-:W-:Y:S01]  /*1b00*/  HMMA.16816.F32.BF16 R8, R76, R50, R8 ;  /* 0x000000324c08723c */ /* 0x000fe20000041808 */
[----:B------:R-:W4:Y:S07]  /*1b10*/  LDSM.16.M88.4 R48, [R193+0x4000] ;  /* 0x00400000c130783b */ /* 0x000f2e0000000200 */
[C---:B-1----:R-:W-:Y:S08]  /*1b20*/  HMMA.16816.F32.BF16 R44, R40.reuse, R32, R44 ;  /* 0x00000020282c723c */ /* 0x042ff0000004182c */
[----:B------:R-:W-:Y:S01]  /*1b30*/  HMMA.16816.F32.BF16 R56, R40, R34, R56 ;  /* 0x000000222838723c */ /* 0x000fe20000041838 */
[----:B------:R-:W1:Y:S07]  /*1b40*/  LDSM.16.M88.4 R32, [R184+0x2800] ;  /* 0x00280000b820783b */ /* 0x000e6e0000000200 */
[C---:B------:R-:W-:Y:S08]  /*1b50*/  HMMA.16816.F32.BF16 R72, R76.reuse, R64, R72 ;  /* 0x000000404c48723c */ /* 0x040ff00000041848 */
[----:B------:R-:W-:Y:S08]  /*1b60*/  HMMA.16816.F32.BF16 R68, R76, R66, R68 ;  /* 0x000000424c44723c */ /* 0x000ff00000041844 */
[C---:B--2---:R-:W-:Y:S08]  /*1b70*/  HMMA.16816.F32.BF16 R80, R40.reuse, R24, R80 ;  /* 0x000000182850723c */ /* 0x044ff00000041850 */
[C---:B------:R-:W-:Y:S01]  /*1b80*/  HMMA.16816.F32.BF16 R16, R40.reuse, R26, R16 ;  /* 0x0000001a2810723c */ /* 0x040fe20000041810 */
[----:B------:R-:W2:Y:S07]  /*1b90*/  LDSM.16.M88.4 R24, [R184+0x3800] ;  /* 0x00380000b818783b */ /* 0x000eae0000000200 */
[C---:B---3--:R-:W-:Y:S08]  /*1ba0*/  HMMA.16816.F32.BF16 R12, R40.reuse, R20, R12 ;  /* 0x00000014280c723c */ /* 0x048ff0000004180c */
[C---:B------:R-:W-:Y:S01]  /*1bb0*/  HMMA.16816.F32.BF16 R64, R40.reuse, R22, R8 ;  /* 0x000000162840723c */ /* 0x040fe20000041808 */
[----:B------:R-:W3:Y:S04]  /*1bc0*/  LDSM.16.M88.4 R20, [R197+0x10000] ;  /* 0x01000000c514783b */ /* 0x000ee80000000200 */
[----:B------:R-:W5:Y:S03]  /*1bd0*/  LDSM.16.M88.4 R8, [R197+0x10800] ;  /* 0x01080000c508783b */ /* 0x000f660000000200 */
[C---:B------:R-:W-:Y:S01]  /*1be0*/  HMMA.16816.F32.BF16 R76, R40.reuse, R28, R72 ;  /* 0x0000001c284c723c */ /* 0x040fe20000041848 */
[----:B------:R-:W2:Y:S07]  /*1bf0*/  LDSM.16.M88.4 R72, [R197+0x11000] ;  /* 0x01100000c548783b */ /* 0x000eae0000000200 */
[----:B------:R-:W-:Y:S01]  /*1c00*/  HMMA.16816.F32.BF16 R68, R40, R30, R68 ;  /* 0x0000001e2844723c */ /* 0x000fe20000041844 */
[----:B------:R-:W2:Y:S04]  /*1c10*/  LDSM.16.M88.4 R40, [R197+0x11800] ;  /* 0x01180000c528783b */ /* 0x000ea80000000200 */
[----:B------:R-:W-:Y:S03]  /*1c20*/  LDSM.16.M88.4 R28, [R195+0x4800] ;  /* 0x00480000c31c783b */ /* 0x000fe60000000200 */
[C---:B----4-:R-:W-:Y:S08]  /*1c30*/  HMMA.16816.F32.BF16 R44, R48.reuse, R36, R44 ;  /* 0x00000024302c723c */ /* 0x050ff0000004182c */
[C---:B------:R-:W-:Y:S01]  /*1c40*/  HMMA.16816.F32.BF16 R56, R48.reuse, R38, R56 ;  /* 0x000000263038723c */ /* 0x040fe20000041838 */
[----:B------:R-:W-:Y:S07]  /*1c50*/  LDSM.16.M88.4 R36, [R196+0x8000] ;  /* 0x00800000c424783b */ /* 0x000fee0000000200 */
[C---:B-1----:R-:W-:Y:S08]  /*1c60*/  HMMA.16816.F32.BF16 R80, R48.reuse, R32, R80 ;  /* 0x000000203050723c */ /* 0x042ff00000041850 */
[C---:B------:R-:W-:Y:S01]  /*1c70*/  HMMA.16816.F32.BF16 R16, R48.reuse, R34, R16 ;  /* 0x000000223010723c */ /* 0x040fe20000041810 */
[----:B------:R-:W1:Y:S07]  /*1c80*/  LDSM.16.M88.4 R32, [R195+0x4000] ;  /* 0x00400000c320783b */ /* 0x000e6e0000000200 */
[C---:B------:R-:W-:Y:S08]  /*1c90*/  HMMA.16816.F32.BF16 R12, R48.reuse, R52, R12 ;  /* 0x00000034300c723c */ /* 0x040ff0000004180c */
[C---:B------:R-:W-:Y:S01]  /*1ca0*/  HMMA.16816.F32.BF16 R64, R48.reuse, R54, R64 ;  /* 0x000000363040723c */ /* 0x040fe20000041840 */
[----:B------:R-:W4:Y:S07]  /*1cb0*/  LDSM.16.M88.4 R52, [R195+0x5000] ;  /* 0x00500000c334783b */ /* 0x000f2e0000000200 */
[C---:B--2---:R-:W-:Y:S08]  /*1cc0*/  HMMA.16816.F32.BF16 R76, R48.reuse, R24, R76 ;  /* 0x00000018304c723c */ /* 0x044ff0000004184c */
[----:B------:R-:W-:Y:S01]  /*1cd0*/  HMMA.16816.F32.BF16 R68, R48, R26, R68 ;  /* 0x0000001a3044723c */ /* 0x000fe20000041844 */
[----:B------:R-:W2:Y:S04]  /*1ce0*/  LDSM.16.M88.4 R24, [R195+0x5800] ;  /* 0x00580000c318783b */ /* 0x000ea80000000200 */
[----:B------:R-:W-:Y:S03]  /*1cf0*/  LDSM.16.M88.4 R48, [R184+0x4000] ;  /* 0x00400000b830783b */ /* 0x000fe60000000200 */
[C---:B---3--:R-:W-:Y:S08]  /*1d00*/  HMMA.16816.F32.BF16 R44, R60.reuse, R20, R44 ;  /* 0x000000143c2c723c */ /* 0x048ff0000004182c */
[C---:B------:R-:W-:Y:S08]  /*1d10*/  HMMA.16816.F32.BF16 R56, R60.reuse, R22, R56 ;  /* 0x000000163c38723c */ /* 0x040ff00000041838 */
[C---:B-----5:R-:W-:Y:S08]  /*1d20*/  HMMA.16816.F32.BF16 R80, R60.reuse, R8, R80 ;  /* 0x000000083c50723c */ /* 0x060ff00000041850 */
[C---:B------:R-:W-:Y:S01]  /*1d30*/  HMMA.16816.F32.BF16 R16, R60.reuse, R10, R16 ;  /* 0x0000000a3c10723c */ /* 0x040fe20000041810 */
[----:B------:R-:W-:Y:S07]  /*1d40*/  LDSM.16.M88.4 R8, [R191+0x10000] ;  /* 0x01000000bf08783b */ /* 0x000fee0000000200 */
[C---:B------:R-:W-:Y:S01]  /*1d50*/  HMMA.16816.F32.BF16 R20, R60.reuse, R72, R12 ;  /* 0x000000483c14723c */ /* 0x040fe2000004180c */
[----:B------:R-:W3:Y:S07]  /*1d60*/  LDSM.16.M88.4 R12, [R194+0x8000] ;  /* 0x00800000c20c783b */ /* 0x000eee0000000200 */
[C---:B------:R-:W-:Y:S08]  /*1d70*/  HMMA.16816.F32.BF16 R64, R60.reuse, R74, R64 ;  /* 0x0000004a3c40723c */ /* 0x040ff00000041840 */
[C---:B------:R-:W-:Y:S08]  /*1d80*/  HMMA.16816.F32.BF16 R76, R60.reuse, R40, R76 ;  /* 0x000000283c4c723c */ /* 0x040ff0000004184c */
[----:B------:R-:W-:Y:S01]  /*1d90*/  HMMA.16816.F32.BF16 R68, R60, R42, R68 ;  /* 0x0000002a3c44723c */ /* 0x000fe20000041844 */
[----:B------:R-:W-:Y:S07]  /*1da0*/  LDSM.16.M88.4 R40, [R191+0x11800] ;  /* 0x01180000bf28783b */ /* 0x000fee0000000200 */
[C---:B-1----:R-:W-:Y:S08]  /*1db0*/  HMMA.16816.F32.BF16 R44, R36.reuse, R32, R44 ;  /* 0x00000020242c723c */ /* 0x042ff0000004182c */
[C---:B------:R-:W-:Y:S01]  /*1dc0*/  HMMA.16816.F32.BF16 R56, R36.reuse, R34, R56 ;  /* 0x000000222438723c */ /* 0x040fe20000041838 */
[----:B------:R-:W1:Y:S07]  /*1dd0*/  LDSM.16.M88.4 R32, [R191+0x10800] ;  /* 0x01080000bf20783b */ /* 0x000e6e0000000200 */
[C---:B------:R-:W-:Y:S08]  /*1de0*/  HMMA.16816.F32.BF16 R80, R36.reuse, R28, R80 ;  /* 0x0000001c2450723c */ /* 0x040ff00000041850 */
[C---:B------:R-:W-:Y:S01]  /*1df0*/  HMMA.16816.F32.BF16 R16, R36.reuse, R30, R16 ;  /* 0x0000001e2410723c */ /* 0x040fe20000041810 */
[----:B------:R-:W5:Y:S07]  /*1e00*/  LDSM.16.M88.4 R28, [R191+0x11000] ;  /* 0x01100000bf1c783b */ /* 0x000f6e0000000200 */
[C---:B----4-:R-:W-:Y:S08]  /*1e10*/  HMMA.16816.F32.BF16 R20, R36.reuse, R52, R20 ;  /* 0x000000342414723c */ /* 0x050ff00000041814 */
[C---:B------:R-:W-:Y:S01]  /*1e20*/  HMMA.16816.F32.BF16 R64, R36.reuse, R54, R64 ;  /* 0x000000362440723c */ /* 0x040fe20000041840 */
[----:B------:R-:W4:Y:S07]  /*1e30*/  LDSM.16.M88.4 R52, [R193+0x8000] ;  /* 0x00800000c134783b */ /* 0x000f2e0000000200 */
[C---:B--2---:R-:W-:Y:S08]  /*1e40*/  HMMA.16816.F32.BF16 R76, R36.reuse, R24, R76 ;  /* 0x00000018244c723c */ /* 0x044ff0000004184c */
[----:B------:R-:W-:Y:S01]  /*1e50*/  HMMA.16816.F32.BF16 R68, R36, R26, R68 ;  /* 0x0000001a2444723c */ /* 0x000fe20000041844 */
[----:B------:R-:W2:Y:S07]  /*1e60*/  LDSM.16.M88.4 R24, [R184+0x4800] ;  /* 0x00480000b818783b */ /* 0x000eae0000000200 */
[C---:B---3--:R-:W-:Y:S08]  /*1e70*/  HMMA.16816.F32.BF16 R44, R12.reuse, R8, R44 ;  /* 0x000000080c2c723c */ /* 0x048ff0000004182c */
[C---:B------:R-:W-:Y:S01]  /*1e80*/  HMMA.16816.F32.BF16 R56, R12.reuse, R10, R56 ;  /* 0x0000000a0c38723c */ /* 0x040fe20000041838 */
[----:B------:R-:W3:Y:S07]  /*1e90*/  LDSM.16.M88.4 R8, [R184+0x5000] ;  /* 0x00500000b808783b */ /* 0x000eee0000000200 */
[C---:B-1----:R-:W-:Y:S07]  /*1ea0*/  HMMA.16816.F32.BF16 R80, R12.reuse, R32, R80 ;  /* 0x000000200c50723c */ /* 0x042fee0000041850 */
[----:B------:R-:W-:Y:S01]  /*1eb0*/  IADD3 R33, R85, 0x1, RZ ;  /* 0x0000000155217810 */ /* 0x000fe20007ffe0ff */
[----:B------:R-:W-:Y:S03]  /*1ec0*/  HMMA.16816.F32.BF16 R16, R12, R34, R16 ;  /* 0x000000220c10723c */ /* 0x000fe60000041810 */
[----:B------:R-:W-:-:S05]  /*1ed0*/  ISETP.GE.AND P1, PT, R33, R86, PT ;  /* 0x000000562100720c */ /* 0x000fca0003f26270 */
[C---:B-----5:R-:W-:Y:S07]  /*1ee0*/  HMMA.16816.F32.BF16 R20, R12.reuse, R28, R20 ;  /* 0x0000001c0c14723c */ /* 0x060fee0000041814 */
[----:B------:R-:W-:Y:S01]  /*1ef0*/  IADD3 R29, R85, 0x9, RZ ;  /* 0x00000009551d7810 */ /* 0x000fe20007ffe0ff */
[----:B------:R-:W-:Y:S03]  /*1f00*/  HMMA.16816.F32.BF16 R64, R12, R30, R64 ;  /* 0x0000001e0c40723c */ /* 0x000fe60000041840 */
[----:B------:R-:W-:-:S02]  /*1f10*/  ISETP.GE.AND P6, PT, R29, R86, PT ;  /* 0x000000561d00720c */ /* 0x000fc40003fc6270 */
[C---:B------:R-:W-:Y:S02]  /*1f20*/  IADD3 R29, R85.reuse, 0x18, RZ ;  /* 0x00000018551d7810 */ /* 0x040fe40007ffe0ff */
[----:B------:R-:W-:Y:S01]  /*1f30*/  IADD3 R31, R85, 0x8, RZ ;  /* 0x00000008551f7810 */ /* 0x000fe20007ffe0ff */
[----:B------:R-:W-:Y:S01]  /*1f40*/  HMMA.16816.F32.BF16 R76, R12, R40, R76 ;  /* 0x000000280c4c723c */ /* 0x000fe2000004184c */
[-C--:B------:R-:W-:Y:S02]  /*1f50*/  ISETP.GE.AND P3, PT, R29, R86.reuse, PT ;  /* 0x000000561d00720c */ /* 0x080fe40003f66270 */
[----:B------:R-:W-:Y:S02]  /*1f60*/  ISETP.GE.AND P0, PT, R31, R86, PT ;  /* 0x000000561f00720c */ /* 0x000fe40003f06270 */
[----:B------:R-:W-:-:S03]  /*1f70*/  IADD3 R29, R85, 0x31, RZ ;  /* 0x00000031551d7810 */ /* 0x000fc60007ffe0ff */
[----:B------:R-:W-:Y:S01]  /*1f80*/  HMMA.16816.F32.BF16 R68, R12, R42, R68 ;  /* 0x0000002a0c44723c */ /* 0x000fe20000041844 */
[----:B------:R-:W1:Y:S01]  /*1f90*/  LDSM.16.M88.4 R12, [R184+0x5800] ;  /* 0x00580000b80c783b */ /* 0x000e620000000200 */
[----:B------:R-:W-:-:S06]  /*1fa0*/  DEPBAR.LE SB0, 0x0 ;  /* 0x000080000000791a */ /* 0x000fcc0000000000 */
[C---:B----4-:R-:W-:Y:S08]  /*1fb0*/  HMMA.16816.F32.BF16 R44, R52.reuse, R48, R44 ;  /* 0x00000030342c723c */ /* 0x050ff0000004182c */
[C---:B------:R-:W-:Y:S08]  /*1fc0*/  HMMA.16816.F32.BF16 R56, R52.reuse, R50, R56 ;  /* 0x000000323438723c */ /* 0x040ff00000041838 */
[C---:B--2---:R-:W-:Y:S07]  /*1fd0*/  HMMA.16816.F32.BF16 R80, R52.reuse, R24, R80 ;  /* 0x000000183450723c */ /* 0x044fee0000041850 */
[----:B------:R-:W-:Y:S01]  /*1fe0*/  IADD3 R25, R85, 0x10, RZ ;  /* 0x0000001055197810 */ /* 0x000fe20007ffe0ff */
[----:B---3--:R-:W-:Y:S01]  /*1ff0*/  HMMA.16816.F32.BF16 R20, R52, R8, R20 ;  /* 0x000000083414723c */ /* 0x008fe20000041814 */
[----:B------:R-:W-:-:S02]  /*2000*/  FSEL R46, R46, -INF , !P2 ;  /* 0xff8000002e2e7808 */ /* 0x000fc40005000000 */
[-C--:B------:R-:W-:Y:S02]  /*2010*/  ISETP.GE.AND P5, PT, R25, R86.reuse, PT ;  /* 0x000000561900720c */ /* 0x080fe40003fa6270 */
[C---:B------:R-:W-:Y:S02]  /*2020*/  IADD3 R25, R85.reuse, 0x11, RZ ;  /* 0x0000001155197810 */ /* 0x040fe40007ffe0ff */
[----:B------:R-:W-:Y:S01]  /*2030*/  IADD3 R9, R85, 0x21, RZ ;  /* 0x0000002155097810 */ /* 0x000fe20007ffe0ff */
[----:B------:R-:W-:Y:S01]  /*2040*/  HMMA.16816.F32.BF16 R16, R52, R26, R16 ;  /* 0x0000001a3410723c */ /* 0x000fe20000041810 */
[----:B------:R-:W-:Y:S02]  /*2050*/  ISETP.GE.AND P4, PT, R25, R86, PT ;  /* 0x000000561900720c */ /* 0x000fe40003f86270 */
[----:B------:R-:W-:Y:S02]  /*2060*/  FSEL R25, R44, -INF , !P2 ;  /* 0xff8000002c197808 */ /* 0x000fe40005000000 */
[----:B------:R-:W-:-:S02]  /*2070*/  FSEL R47, R47, -INF , !P1 ;  /* 0xff8000002f2f7808 */ /* 0x000fc40004800000 */
[----:B------:R-:W-:Y:S01]  /*2080*/  IADD3 R27, R85, 0x19, RZ ;  /* 0x00000019551b7810 */ /* 0x000fe20007ffe0ff */
[C---:B------:R-:W-:Y:S01]  /*2090*/  HMMA.16816.F32.BF16 R64, R52.reuse, R10, R64 ;  /* 0x0000000a3440723c */ /* 0x040fe20000041840 */
[----:B------:R-:W-:Y:S02]  /*20a0*/  FSEL R45, R45, -INF , !P1 ;  /* 0xff8000002d2d7808 */ /* 0x000fe40004800000 */
[-C--:B------:R-:W-:Y:S02]  /*20b0*/  ISETP.GE.AND P2, PT, R27, R86.reuse, PT ;  /* 0x000000561b00720c */ /* 0x080fe40003f46270 */
[----:B------:R-:W-:Y:S02]  /*20c0*/  IADD3 R27, R85, 0x20, RZ ;  /* 0x00000020551b7810 */ /* 0x000fe40007ffe0ff */
[----:B------:R-:W-:Y:S01]  /*20d0*/  FSEL R58, R58, -INF , !P0 ;  /* 0xff8000003a3a7808 */ /* 0x000fe20004000000 */
[----:B-1----:R-:W-:Y:S01]  /*20e0*/  HMMA.16816.F32.BF16 R76, R52, R12, R76 ;  /* 0x0000000c344c723c */ /* 0x002fe2000004184c */
[----:B------:R-:W-:-:S02]  /*20f0*/  ISETP.GE.AND P1, PT, R27, R86, PT ;  /* 0x000000561b00720c */ /* 0x000fc40003f26270 */
[----:B------:R-:W-:Y:S02]  /*2100*/  FSEL R27, R56, -INF , !P0 ;  /* 0xff800000381b7808 */ /* 0x000fe40004000000 */
[----:B------:R-:W-:Y:S02]  /*2110*/  IADD3 R11, R85, 0x28, RZ ;  /* 0x00000028550b7810 */ /* 0x000fe40007ffe0ff */
[----:B------:R-:W-:Y:S01]  /*2120*/  ISETP.GE.AND P0, PT, R9, R86, PT ;  /* 0x000000560900720c */ /* 0x000fe20003f06270 */
[----:B------:R-:W-:Y:S01]  /*2130*/  HMMA.16816.F32.BF16 R68, R52, R14, R68 ;  /* 0x0000000e3444723c */ /* 0x000fe20000041844 */
[----:B------:R-:W-:Y:S02]  /*2140*/  IADD3 R9, R85, 0x29, RZ ;  /* 0x0000002955097810 */ /* 0x000fe40007ffe0ff */
[----:B------:R-:W-:Y:S02]  /*2150*/  FSEL R6, R59, -INF , !P6 ;  /* 0xff8000003b067808 */ /* 0x000fe40007000000 */
[----:B------:R-:W-:-:S02]  /*2160*/  FSEL R57, R57, -INF , !P6 ;  /* 0xff80000039397808 */ /* 0x000fc40007000000 */
[-C--:B------:R-:W-:Y:S02]  /*2170*/  ISETP.GE.AND P6, PT, R11, R86.reuse, PT ;  /* 0x000000560b00720c */ /* 0x080fe40003fc6270 */
[----:B------:R-:W-:Y:S02]  /*2180*/  FSEL R10, R82, -INF , !P5 ;  /* 0xff800000520a7808 */ /* 0x000fe40006800000 */
[----:B------:R-:W-:Y:S02]  /*2190*/  FSEL R11, R80, -INF , !P5 ;  /* 0xff800000500b7808 */ /* 0x000fe40006800000 */
[----:B------:R-:W-:Y:S02]  /*21a0*/  ISETP.GE.AND P5, PT, R9, R86, PT ;  /* 0x000000560900720c */ /* 0x000fe40003fa6270 */
[----:B------:R-:W-:Y:S02]  /*21b0*/  IADD3 R9, R85, 0x30, RZ ;  /* 0x0000003055097810 */ /* 0x000fe40007ffe0ff */
[----:B------:R-:W-:-:S02]  /*21c0*/  FSEL R172, R23, -INF , !P0 ;  /* 0xff80000017ac7808 */ /* 0x000fc40004000000 */
[----:B------:R-:W-:Y:S02]  /*21d0*/  FSEL R159, R21, -INF , !P0 ;  /* 0xff800000159f7808 */ /* 0x000fe40004000000 */
[----:B------:R-:W-:Y:S02]  /*21e0*/  ISETP.GE.AND P0, PT, R86, 0x41, PT ;  /* 0x000000415600780c */ /* 0x000fe40003f06270 */
[----:B------:R-:W-:Y:S02]  /*21f0*/  FSEL R12, R83, -INF , !P4 ;  /* 0xff800000530c7808 */ /* 0x000fe40006000000 */
[----:B------:R-:W-:Y:S02]  /*2200*/  FSEL R13, R81, -INF , !P4 ;  /* 0xff800000510d7808 */ /* 0x000fe40006000000 */
[----:B------:R-:W-:Y:S02]  /*2210*/  ISETP.GE.AND P4, PT, R9, R86, PT ;  /* 0x000000560900720c */ /* 0x000fe40003f86270 */
[----:B------:R-:W-:-:S02]  /*2220*/  FSEL R18, R18, -INF , !P3 ;  /* 0xff80000012127808 */ /* 0x000fc40005800000 */
[----:B------:R-:W-:Y:S02]  /*2230*/  FSEL R9, R16, -INF , !P3 ;  /* 0xff80000010097808 */ /* 0x000fe40005800000 */
[----:B------:R-:W-:Y:S02]  /*2240*/  ISETP.GE.AND P3, PT, R29, R86, PT ;  /* 0x000000561d00720c */ /* 0x000fe40003f66270 */
[C---:B------:R-:W-:Y:S02]  /*2250*/  IADD3 R29, R85.reuse, 0x38, RZ ;  /* 0x00000038551d7810 */ /* 0x040fe40007ffe0ff */
[----:B------:R-:W-:Y:S02]  /*2260*/  IADD3 R85, R85, 0x39, RZ ;  /* 0x0000003955557810 */ /* 0x000fe40007ffe0ff */
[----:B------:R-:W-:Y:S02]  /*2270*/  FSEL R8, R19, -INF , !P2 ;  /* 0xff80000013087808 */ /* 0x000fe40005000000 */
[----:B------:R-:W-:-:S02]  /*2280*/  FSEL R17, R17, -INF , !P2 ;  /* 0xff80000011117808 */ /* 0x000fc40005000000 */
[----:B------:R-:W-:Y:S02]  /*2290*/  FSEL R162, R22, -INF , !P1 ;  /* 0xff80000016a27808 */ /* 0x000fe40004800000 */
[----:B------:R-:W-:Y:S02]  /*22a0*/  FSEL R165, R20, -INF , !P1 ;  /* 0xff80000014a57808 */ /* 0x000fe40004800000 */
[-C--:B------:R-:W-:Y:S02]  /*22b0*/  ISETP.GE.AND P2, PT, R29, R86.reuse, PT ;  /* 0x000000561d00720c */ /* 0x080fe40003f46270 */
[----:B------:R-:W-:Y:S02]  /*22c0*/  ISETP.GE.AND P1, PT, R85, R86, PT ;  /* 0x000000565500720c */ /* 0x000fe40003f26270 */
[----:B------:R-:W-:Y:S02]  /*22d0*/  FSEL R164, R66, -INF , !P6 ;  /* 0xff80000042a47808 */ /* 0x000fe40007000000 */
[----:B------:R-:W-:-:S02]  /*22e0*/  FSEL R157, R64, -INF , !P6 ;  /* 0xff800000409d7808 */ /* 0x000fc40007000000 */
[----:B------:R-:W-:Y:S02]  /*22f0*/  FSEL R170, R67, -INF , !P5 ;  /* 0xff80000043aa7808 */ /* 0x000fe40006800000 */
[----:B------:R-:W-:Y:S02]  /*2300*/  FSEL R163, R65, -INF , !P5 ;  /* 0xff80000041a37808 */ /* 0x000fe40006800000 */
[----:B------:R-:W-:Y:S02]  /*2310*/  FSEL R166, R78, -INF , !P4 ;  /* 0xff8000004ea67808 */ /* 0x000fe40006000000 */
[----:B------:R-:W-:Y:S02]  /*2320*/  FSEL R169, R76, -INF , !P4 ;  /* 0xff8000004ca97808 */ /* 0x000fe40006000000 */
[----:B------:R-:W-:Y:S02]  /*2330*/  FSEL R142, R79, -INF , !P3 ;  /* 0xff8000004f8e7808 */ /* 0x000fe40005800000 */
[----:B------:R-:W-:-:S02]  /*2340*/  FSEL R167, R77, -INF , !P3 ;  /* 0xff8000004da77808 */ /* 0x000fc40005800000 */
[----:B------:R-:W-:Y:S02]  /*2350*/  FSEL R140, R70, -INF , !P2 ;  /* 0xff800000468c7808 */ /* 0x000fe40005000000 */
[----:B------:R-:W-:Y:S02]  /*2360*/  FSEL R143, R68, -INF , !P2 ;  /* 0xff800000448f7808 */ /* 0x000fe40005000000 */
[----:B------:R-:W-:Y:S02]  /*2370*/  FSEL R160, R71, -INF , !P1 ;  /* 0xff80000047a07808 */ /* 0x000fe40004800000 */
[----:B------:R-:W-:Y:S01]  /*2380*/  FSEL R141, R69, -INF , !P1 ;  /* 0xff800000458d7808 */ /* 0x000fe20004800000 */
[----:B------:R-:W-:Y:S06]  /*2390*/  BAR.SYNC.DEFER_BLOCKING 0x0 ;  /* 0x0000000000007b1d */ /* 0x000fec0000010000 */
[----:B------:R-:W-:Y:S05]  /*23a0*/  @!P0 BRA `(.L_x_5) ;  /* 0x0000014000008947 */ /* 0x000fea0003800000 */
[----:B------:R-:W-:-:S04]  /*23b0*/  LEA.HI.SX32 R19, R2, 0xfffffffe, 0x1a ;  /* 0xfffffffe02137811 */ /* 0x000fc800078fd2ff */
[----:B------:R-:W-:Y:S01]  /*23c0*/  SHF.R.S32.HI R14, RZ, 0x1f, R19 ;  /* 0x0000001fff0e7819 */ /* 0x000fe20000011413 */
[----:B------:R-:W-:Y:S02]  /*23d0*/  IMAD R15, R201, R19, RZ ;  /* 0x00000013c90f7224 */ /* 0x000fe400078e02ff */
[----:B------:R-:W-:-:S04]  /*23e0*/  IMAD.WIDE.U32 R20, R19, R202, R212 ;  /* 0x000000ca13147225 */ /* 0x000fc800078e00d4 */
[----:B------:R-:W-:Y:S01]  /*23f0*/  IMAD R14, R14, R202, R15 ;  /* 0x000000ca0e0e7224 */ /* 0x000fe200078e020f */
[----:B------:R-:W-:-:S03]  /*2400*/  LEA R22, P2, R20, c[0x0][0x168], 0x1 ;  /* 0x00005a0014167a11 */ /* 0x000fc600078408ff */
[----:B------:R-:W-:Y:S01]  /*2410*/  IMAD.IADD R14, R21, 0x1, R14 ;  /* 0x00000001150e7824 */ /* 0x000fe200078e020e */
[----:B------:R-:W-:-:S04]  /*2420*/  LEA R28, P1, R4, R22, 0x1 ;  /* 0x00000016041c7211 */ /* 0x000fc800078208ff */
[----:B------:R-:W-:-:S04]  /*2430*/  LEA.HI.X R23, R20, c[0x0][0x16c], R14, 0x1, P2 ;  /* 0x00005b0014177a11 */ /* 0x000fc800010f0c0e */
[----:B------:R-:W-:Y:S01]  /*2440*/  LEA.HI.X R29, R4, R23, R3, 0x1, P1 ;  /* 0x00000017041d7211 */ /* 0x000fe200008f0c03 */
[----:B------:R-:W-:Y:S01]  /*2450*/  @!PT LDS RZ, [RZ] ;  /* 0x00000000fffff984 */ /* 0x000fe20000000800 */
[----:B------:R-:W-:Y:S01]  /*2460*/  @!PT LDS RZ, [RZ] ;  /* 0x00000000fffff984 */ /* 0x000fe20000000800 */
[----:B------:R-:W-:Y:S01]  /*2470*/  @!PT LDS RZ, [RZ] ;  /* 0x00000000fffff984 */ /* 0x000fe20000000800 */
[----:B------:R1:W-:Y:S04]  /*2480*/  LDGSTS.E.BYPASS.LTC128B.128 [R204+0xc000], [R22.64] ;  /* 0x0c00000016cc7fae */ /* 0x0003e8000b901d46 */
[----:B------:R1:W-:Y:S04]  /*2490*/  LDGSTS.E.BYPASS.LTC128B.128 [R204+0xe000], [R22.64+0x80] ;  /* 0x0e00008016cc7fae */ /* 0x0003e8000b901d46 */
[----:B------:R1:W-:Y:S04]  /*24a0*/  LDGSTS.E.BYPASS.LTC128B.128 [R204+0x10000], [R22.64+0x100] ;  /* 0x1000010016cc7fae */ /* 0x0003e8000b901d46 */
[----:B------:R1:W-:Y:S04]  /*24b0*/  LDGSTS.E.BYPASS.LTC128B.128 [R204+0xd000], [R28.64] ;  /* 0x0d0000001ccc7fae */ /* 0x0003e8000b901d46 */
[----:B------:R1:W-:Y:S04]  /*24c0*/  LDGSTS.E.BYPASS.LTC128B.128 [R204+0xf000], [R28.64+0x80] ;  /* 0x0f0000801ccc7fae */ /* 0x0003e8000b901d46 */
[----:B------:R1:W-:Y:S04]  /*24d0*/  LDGSTS.E.BYPASS.LTC128B.128 [R204+0x11000], [R28.64+0x100] ;  /* 0x110001001ccc7fae */ /* 0x0003e8000b901d46 */
[----:B------:R-:W0:Y:S02]  /*24e0*/  LDGDEPBAR ;  /* 0x00000000000079af */ /* 0x000e240000000000 */
.L_x_5:
[----:B------:R-:W-:Y:S02]  /*24f0*/  FMNMX.FTZ R14, R25, R45, !PT ;  /* 0x0000002d190e7209 */ /* 0x000fe40007810000 */
[----:B------:R-:W-:-:S02]  /*2500*/  FMNMX.FTZ R19, R46, R47, !PT ;  /* 0x0000002f2e137209 */ /* 0x000fc40007810000 */
[----:B------:R-:W-:Y:S02]  /*2510*/  FMNMX.FTZ R14, R27, R14, !PT ;  /* 0x0000000e1b0e7209 */ /* 0x000fe40007810000 */
[----:B------:R-:W-:Y:S02]  /*2520*/  FMNMX.FTZ R19, R58, R19, !PT ;  /* 0x000000133a137209 */ /* 0x000fe40007810000 */
[----:B------:R-:W-:Y:S02]  /*2530*/  FMNMX.FTZ R14, R57, R14, !PT ;  /* 0x0000000e390e7209 */ /* 0x000fe40007810000 */
[----:B------:R-:W-:Y:S02]  /*2540*/  FMNMX.FTZ R19, R6, R19, !PT ;  /* 0x0000001306137209 */ /* 0x000fe40007810000 */
        /* <DEDUP_REMOVED lines=24> */
[----:B------:R-:W-:Y:S01]  /*26d0*/  SHF.L.U32 R192, R0, 0x1, RZ ;  /* 0x0000000100c07819 */ /* 0x000fe200000006ff */
[----:B------:R-:W2:Y:S03]  /*26e0*/  SHFL.BFLY PT, R15, R14, 0x2, 0x1f ;  /* 0x0c401f000e0f7f89 */ /* 0x000ea600000e0000 */
[-C--:B------:R-:W-:Y:S01]  /*26f0*/  LEA R189, R5, R192.reuse, 0x1 ;  /* 0x000000c005bd7211 */ /* 0x080fe200078e08ff */
[----:B------:R-:W3:Y:S01]  /*2700*/  SHFL.BFLY PT, R4, R19, 0x2, 0x1f ;  /* 0x0c401f0013047f89 */ /* 0x000ee200000e0000 */
[----:B------:R-:W-:-:S03]  /*2710*/  LEA R190, R7, R192, 0x1 ;  /* 0x000000c007be7211 */ /* 0x000fc600078e08ff */
[----:B------:R-:W-:Y:S01]  /*2720*/  LDSM.16.MT88.4 R68, [R192+0x14000] ;  /* 0x01400000c044783b */ /* 0x000fe20000004200 */
[----:B------:R-:W-:-:S03]  /*2730*/  LEA R188, R5, R190, 0x1 ;  /* 0x000000be05bc7211 */ /* 0x000fc600078e08ff */
[----:B------:R-:W-:Y:S04]  /*2740*/  LDSM.16.MT88.4 R84, [R189+0x14000] ;  /* 0x01400000bd54783b */ /* 0x000fe80000004200 */
[----:B------:R-:W-:Y:S04]  /*2750*/  LDSM.16.MT88.4 R36, [R192+0x12000] ;  /* 0x01200000c024783b */ /* 0x000fe80000004200 */
[----:B------:R-:W-:Y:S01]  /*2760*/  LDSM.16.MT88.4 R52, [R189+0x12000] ;  /* 0x01200000bd34783b */ /* 0x000fe20000004200 */
[----:B--2---:R-:W-:-:S03]  /*2770*/  FMNMX.FTZ R15, R14, R15, !PT ;  /* 0x0000000f0e0f7209 */ /* 0x004fc60007810000 */
[----:B------:R-:W-:Y:S01]  /*2780*/  LDSM.16.MT88.4 R60, [R188+0x12000] ;  /* 0x01200000bc3c783b */ /* 0x000fe20000004200 */
[----:B---3--:R-:W-:-:S03]  /*2790*/  FMNMX.FTZ R4, R19, R4, !PT ;  /* 0x0000000413047209 */ /* 0x008fc60007810000 */
[----:B------:R-:W2:Y:S04]  /*27a0*/  SHFL.BFLY PT, R132, R15, 0x1, 0x1f ;  /* 0x0c201f000f847f89 */ /* 0x000ea800000e0000 */
[----:B------:R-:W3:Y:S04]  /*27b0*/  SHFL.BFLY PT, R3, R4, 0x1, 0x1f ;  /* 0x0c201f0004037f89 */ /* 0x000ee800000e0000 */
[----:B------:R-:W-:Y:S04]  /*27c0*/  LDSM.16.MT88.4 R76, [R190+0x14000] ;  /* 0x01400000be4c783b */ /* 0x000fe80000004200 */
[----:B------:R-:W-:Y:S04]  /*27d0*/  LDSM.16.MT88.4 R92, [R188+0x14000] ;  /* 0x01400000bc5c783b */ /* 0x000fe80000004200 */
[----:B------:R-:W-:Y:S04]  /*27e0*/  LDSM.16.MT88.4 R100, [R192+0x16000] ;  /* 0x01600000c064783b */ /* 0x000fe80000004200 */
[----:B------:R-:W-:Y:S01]  /*27f0*/  LDSM.16.MT88.4 R124, [R190+0x16000] ;  /* 0x01600000be7c783b */ /* 0x000fe20000004200 */
[----:B--2---:R-:W-:-:S03]  /*2800*/  FMNMX.FTZ R132, R15, R132, !PT ;  /* 0x000000840f847209 */ /* 0x004fc60007810000 */
[----:B------:R-:W-:Y:S01]  /*2810*/  LDSM.16.MT88.4 R112, [R189+0x16000] ;  /* 0x01600000bd70783b */ /* 0x000fe20000004200 */
[----:B---3--:R-:W-:Y:S01]  /*2820*/  FMNMX.FTZ R3, R4, R3, !PT ;  /* 0x0000000304037209 */ /* 0x008fe20007810000 */
[C---:B------:R-:W-:Y:S01]  /*2830*/  FMUL.FTZ R168, R132.reuse, c[0x0][0x23c] ;  /* 0x00008f0084a87a20 */ /* 0x040fe20000410000 */
[----:B------:R-:W-:Y:S01]  /*2840*/  FSETP.NEU.FTZ.AND P1, PT, R132, -INF , PT ;  /* 0xff8000008400780b */ /* 0x000fe20003f3d000 */
[----:B-1----:R-:W-:Y:S02]  /*2850*/  LDSM.16.MT88.4 R20, [R192+0x12800] ;  /* 0x01280000c014783b */ /* 0x002fe40000004200 */
[C---:B------:R-:W-:Y:S01]  /*2860*/  FMUL.FTZ R161, R3.reuse, c[0x0][0x23c] ;  /* 0x00008f0003a17a20 */ /* 0x040fe20000410000 */
[----:B------:R-:W-:Y:S01]  /*2870*/  FSEL R168, R168, RZ, P1 ;  /* 0x000000ffa8a87208 */ /* 0x000fe20000800000 */
[----:B------:R-:W-:Y:S01]  /*2880*/  LDSM.16.MT88.4 R136, [R190+0x12800] ;  /* 0x01280000be88783b */ /* 0x000fe20000004200 */
[----:B------:R-:W-:-:S03]  /*2890*/  FSETP.NEU.FTZ.AND P1, PT, R3, -INF , PT ;  /* 0xff8000000300780b */ /* 0x000fc60003f3d000 */
[--C-:B------:R-:W-:Y:S01]  /*28a0*/  FFMA.FTZ R152, R25, c[0x0][0x23c], -R168.reuse ;  /* 0x00008f0019987a23 */ /* 0x100fe200000108a8 */
[----:B------:R-:W-:Y:S01]  /*28b0*/  FSEL R161, R161, RZ, P1 ;  /* 0x000000ffa1a17208 */ /* 0x000fe20000800000 */
[--C-:B------:R-:W-:Y:S01]  /*28c0*/  FFMA.FTZ R151, R45, c[0x0][0x23c], -R168.reuse ;  /* 0x00008f002d977a23 */ /* 0x100fe200000108a8 */
[----:B------:R-:W-:Y:S01]  /*28d0*/  LDSM.16.MT88.4 R32, [R189+0x12800] ;  /* 0x01280000bd20783b */ /* 0x000fe20000004200 */
[--C-:B------:R-:W-:Y:S02]  /*28e0*/  FFMA.FTZ R150, R27, c[0x0][0x23c], -R168.reuse ;  /* 0x00008f001b967a23 */ /* 0x100fe400000108a8 */
[----:B------:R-:W-:Y:S01]  /*28f0*/  FFMA.FTZ R145, R57, c[0x0][0x23c], -R168 ;  /* 0x00008f0039917a23 */ /* 0x000fe200000108a8 */
[----:B------:R-:W-:Y:S01]  /*2900*/  MUFU.EX2 R152, R152 ;  /* 0x0000009800987308 */ /* 0x000fe20000000800 */
[--C-:B------:R-:W-:Y:S01]  /*2910*/  FFMA.FTZ R153, R46, c[0x0][0x23c], -R161.reuse ;  /* 0x00008f002e997a23 */ /* 0x100fe200000108a1 */
[----:B------:R-:W-:Y:S01]  /*2920*/  LDSM.16.MT88.4 R28, [R188+0x12800] ;  /* 0x01280000bc1c783b */ /* 0x000fe20000004200 */
[----:B------:R-:W-:-:S02]  /*2930*/  FFMA.FTZ R154, R47, c[0x0][0x23c], -R161 ;  /* 0x00008f002f9a7a23 */ /* 0x000fc400000108a1 */
[--C-:B------:R-:W-:Y:S01]  /*2940*/  FFMA.FTZ R155, R58, c[0x0][0x23c], -R161.reuse ;  /* 0x00008f003a9b7a23 */ /* 0x100fe200000108a1 */
[----:B------:R-:W1:Y:S01]  /*2950*/  LDSM.16.MT88.4 R44, [R190+0x12000] ;  /* 0x01200000be2c783b */ /* 0x000e620000004200 */
[--C-:B------:R-:W-:Y:S01]  /*2960*/  FFMA.FTZ R146, R6, c[0x0][0x23c], -R161.reuse ;  /* 0x00008f0006927a23 */ /* 0x100fe200000108a1 */
[----:B------:R-:W2:Y:S01]  /*2970*/  MUFU.EX2 R151, R151 ;  /* 0x0000009700977308 */ /* 0x000ea20000000800 */
[--C-:B------:R-:W-:Y:S01]  /*2980*/  FFMA.FTZ R148, R11, c[0x0][0x23c], -R168.reuse ;  /* 0x00008f000b947a23 */ /* 0x100fe200000108a8 */
[----:B------:R-:W3:Y:S01]  /*2990*/  LDSM.16.MT88.4 R4, [R188+0x16000] ;  /* 0x01600000bc04783b */ /* 0x000ee20000004200 */
[--C-:B------:R-:W-:Y:S02]  /*29a0*/  FFMA.FTZ R144, R9, c[0x0][0x23c], -R168.reuse ;  /* 0x00008f0009907a23 */ /* 0x100fe400000108a8 */
[----:B------:R-:W-:Y:S01]  /*29b0*/  FFMA.FTZ R133, R17, c[0x0][0x23c], -R168 ;  /* 0x00008f0011857a23 */ /* 0x000fe200000108a8 */
[----:B------:R-:W-:Y:S01]  /*29c0*/  LDSM.16.MT88.4 R24, [R190+0x14800] ;  /* 0x01480000be18783b */ /* 0x000fe20000004200 */
[--C-:B------:R-:W-:Y:S01]  /*29d0*/  FFMA.FTZ R149, R10, c[0x0][0x23c], -R161.reuse ;  /* 0x00008f000a957a23 */ /* 0x100fe200000108a1 */
[----:B------:R-:W-:Y:S01]  /*29e0*/  MUFU.EX2 R150, R150 ;  /* 0x0000009600967308 */ /* 0x000fe20000000800 */
[----:B------:R-:W-:-:S02]  /*29f0*/  FFMA.FTZ R147, R18, c[0x0][0x23c], -R161 ;  /* 0x00008f0012937a23 */ /* 0x000fc400000108a1 */
[--C-:B------:R-:W-:Y:S01]  /*2a00*/  FFMA.FTZ R0, R8, c[0x0][0x23c], -R161.reuse ;  /* 0x00008f0008007a23 */ /* 0x100fe200000108a1 */
[----:B------:R-:W-:Y:S01]  /*2a10*/  LDSM.16.MT88.4 R16, [R189+0x14800] ;  /* 0x01480000bd10783b */ /* 0x000fe20000004200 */
[--C-:B------:R-:W-:Y:S02]  /*2a20*/  FFMA.FTZ R135, R13, c[0x0][0x23c], -R168.reuse ;  /* 0x00008f000d877a23 */ /* 0x100fe400000108a8 */
[----:B------:R-:W-:Y:S01]  /*2a30*/  FFMA.FTZ R134, R12, c[0x0][0x23c], -R161 ;  /* 0x00008f000c867a23 */ /* 0x000fe200000108a1 */
[----:B------:R-:W4:Y:S01]  /*2a40*/  MUFU.EX2 R145, R145 ;  /* 0x0000009100917308 */ /* 0x000f220000000800 */
[----:B------:R-:W5:Y:S01]  /*2a50*/  LDSM.16.MT88.4 R8, [R192+0x14800] ;  /* 0x01480000c008783b */ /* 0x000f620000004200 */
[----:B--2---:R-:W-:Y:S01]  /*2a60*/  F2FP.BF16.PACK_AB R116, R151, R152 ;  /* 0x000000989774723e */ /* 0x004fe200000010ff */
[--C-:B------:R-:W-:Y:S02]  /*2a70*/  FFMA.FTZ R156, R165, c[0x0][0x23c], -R168.reuse ;  /* 0x00008f00a59c7a23 */ /* 0x100fe400000108a8 */
[----:B------:R-:W2:Y:S01]  /*2a80*/  LDSM.16.MT88.4 R12, [R188+0x14800] ;  /* 0x01480000bc0c783b */ /* 0x000ea20000004200 */
[----:B------:R-:W-:-:S02]  /*2a90*/  FFMA.FTZ R158, R163, c[0x0][0x23c], -R168 ;  /* 0x00008f00a39e7a23 */ /* 0x000fc400000108a8 */
[----:B------:R-:W-:Y:S01]  /*2aa0*/  MUFU.EX2 R153, R153 ;  /* 0x0000009900997308 */ /* 0x000fe20000000800 */
[--C-:B------:R-:W-:Y:S02]  /*2ab0*/  FFMA.FTZ R159, R159, c[0x0][0x23c], -R168.reuse ;  /* 0x00008f009f9f7a23 */ /* 0x100fe400000108a8 */
[----:B------:R-:W-:Y:S02]  /*2ac0*/  FFMA.FTZ R157, R157, c[0x0][0x23c], -R168 ;  /* 0x00008f009d9d7a23 */ /* 0x000fe400000108a8 */
[--C-:B------:R-:W-:Y:S02]  /*2ad0*/  FFMA.FTZ R162, R162, c[0x0][0x23c], -R161.reuse ;  /* 0x00008f00a2a27a23 */ /* 0x100fe400000108a1 */
[--C-:B------:R-:W-:Y:S01]  /*2ae0*/  FFMA.FTZ R163, R172, c[0x0][0x23c], -R161.reuse ;  /* 0x00008f00aca37a23 */ /* 0x100fe200000108a1 */
[----:B------:R-:W1:Y:S01]  /*2af0*/  MUFU.EX2 R154, R154 ;  /* 0x0000009a009a7308 */ /* 0x000e620000000800 */
[----:B----4-:R-:W-:Y:S01]  /*2b00*/  F2FP.BF16.PACK_AB R118, R145, R150 ;  /* 0x000000969176723e */ /* 0x010fe200000010ff */
[----:B------:R-:W-:-:S02]  /*2b10*/  FFMA.FTZ R164, R164, c[0x0][0x23c], -R161 ;  /* 0x00008f00a4a47a23 */ /* 0x000fc400000108a1 */
[--C-:B------:R-:W-:Y:S02]  /*2b20*/  FFMA.FTZ R165, R170, c[0x0][0x23c], -R161.reuse ;  /* 0x00008f00aaa57a23 */ /* 0x100fe400000108a1 */
[--C-:B------:R-:W-:Y:S02]  /*2b30*/  FFMA.FTZ R170, R167, c[0x0][0x23c], -R168.reuse ;  /* 0x00008f00a7aa7a23 */ /* 0x100fe400000108a8 */
[----:B------:R-:W-:Y:S01]  /*2b40*/  MUFU.EX2 R155, R155 ;  /* 0x0000009b009b7308 */ /* 0x000fe20000000800 */
[--C-:B------:R-:W-:Y:S02]  /*2b50*/  FFMA.FTZ R169, R169, c[0x0][0x23c], -R168.reuse ;  /* 0x00008f00a9a97a23 */ /* 0x100fe400000108a8 */
[--C-:B------:R-:W-:Y:S02]  /*2b60*/  FFMA.FTZ R167, R143, c[0x0][0x23c], -R168.reuse ;  /* 0x00008f008fa77a23 */ /* 0x100fe400000108a8 */
[----:B------:R-:W-:Y:S02]  /*2b70*/  FFMA.FTZ R168, R141, c[0x0][0x23c], -R168 ;  /* 0x00008f008da87a23 */ /* 0x000fe400000108a8 */
[--C-:B------:R-:W-:Y:S01]  /*2b80*/  FFMA.FTZ R166, R166, c[0x0][0x23c], -R161.reuse ;  /* 0x00008f00a6a67a23 */ /* 0x100fe200000108a1 */
[----:B------:R-:W4:Y:S01]  /*2b90*/  MUFU.EX2 R146, R146 ;  /* 0x0000009200927308 */ /* 0x000f220000000800 */
[----:B-1----:R-:W-:Y:S01]  /*2ba0*/  F2FP.BF16.PACK_AB R117, R154, R153 ;  /* 0x000000999a75723e */ /* 0x002fe200000010ff */
[----:B------:R-:W-:-:S02]  /*2bb0*/  FFMA.FTZ R171, R142, c[0x0][0x23c], -R161 ;  /* 0x00008f008eab7a23 */ /* 0x000fc400000108a1 */
[--C-:B------:R-:W-:Y:S02]  /*2bc0*/  FFMA.FTZ R172, R140, c[0x0][0x23c], -R161.reuse ;  /* 0x00008f008cac7a23 */ /* 0x100fe400000108a1 */
[----:B------:R-:W-:Y:S01]  /*2bd0*/  FFMA.FTZ R219, R160, c[0x0][0x23c], -R161 ;  /* 0x00008f00a0db7a23 */ /* 0x000fe200000108a1 */
[----:B------:R-:W-:Y:S01]  /*2be0*/  LDSM.16.MT88.4 R140, [R190+0x13800] ;  /* 0x01380000be8c783b */ /* 0x000fe20000004200 */
[----:B------:R-:W-:Y:S01]  /*2bf0*/  MUFU.EX2 R148, R148 ;  /* 0x0000009400947308 */ /* 0x000fe20000000800 */
[----:B------:R-:W-:Y:S02]  /*2c00*/  FADD.FTZ R151, R152, R151 ;  /* 0x0000009798977221 */ /* 0x000fe40000010000 */
[----:B------:R-:W-:Y:S02]  /*2c10*/  FADD.FTZ R154, R153, R154 ;  /* 0x0000009a999a7221 */ /* 0x000fe40000010000 */
[----:B------:R-:W-:Y:S01]  /*2c20*/  FADD.FTZ R150, R150, R151 ;  /* 0x0000009796967221 */ /* 0x000fe20000010000 */
[----:B----4-:R-:W-:-:S02]  /*2c30*/  F2FP.BF16.PACK_AB R119, R146, R155 ;  /* 0x0000009b9277723e */ /* 0x010fc400000010ff */
[----:B------:R-:W1:Y:S01]  /*2c40*/  MUFU.EX2 R135, R135 ;  /* 0x0000008700877308 */ /* 0x000e620000000800 */
[----:B------:R-:W-:Y:S02]  /*2c50*/  FADD.FTZ R155, R155, R154 ;  /* 0x0000009a9b9b7221 */ /* 0x000fe40000010000 */
[----:B------:R-:W-:Y:S02]  /*2c60*/  FADD.FTZ R145, R145, R150 ;  /* 0x0000009691917221 */ /* 0x000fe40000010000 */
[----:B------:R-:W-:Y:S01]  /*2c70*/  FADD.FTZ R146, R146, R155 ;  /* 0x0000009b92927221 */ /* 0x000fe20000010000 */
[C---:B------:R-:W-:Y:S02]  /*2c80*/  HMMA.16816.F32.BF16 R64, R116.reuse, R68, RZ ;  /* 0x000000447440723c */ /* 0x040fe400000418ff */
[----:B------:R-:W-:Y:S06]  /*2c90*/  MUFU.EX2 R144, R144 ;  /* 0x0000009000907308 */ /* 0x000fec0000000800 */
[C---:B------:R-:W-:Y:S02]  /*2ca0*/  HMMA.16816.F32.BF16 R80, R116.reuse, R84, RZ ;  /* 0x000000547450723c */ /* 0x040fe400000418ff */
[----:B------:R-:W-:Y:S06]  /*2cb0*/  MUFU.EX2 R133, R133 ;  /* 0x0000008500857308 */ /* 0x000fec0000000800 */
[C---:B------:R-:W-:Y:S02]  /*2cc0*/  HMMA.16816.F32.BF16 R68, R116.reuse, R70, RZ ;  /* 0x000000467444723c */ /* 0x040fe400000418ff */
[----:B------:R-:W-:Y:S06]  /*2cd0*/  MUFU.EX2 R149, R149 ;  /* 0x0000009500957308 */ /* 0x000fec0000000800 */
[C---:B------:R-:W-:Y:S02]  /*2ce0*/  HMMA.16816.F32.BF16 R84, R116.reuse, R86, RZ ;  /* 0x000000567454723c */ /* 0x040fe400000418ff */
[----:B------:R-:W4:Y:S06]  /*2cf0*/  MUFU.EX2 R134, R134 ;  /* 0x0000008600867308 */ /* 0x000f2c0000000800 */
[C---:B------:R-:W-:Y:S02]  /*2d00*/  HMMA.16816.F32.BF16 R128, R116.reuse, R36, RZ ;  /* 0x000000247480723c */ /* 0x040fe400000418ff */
[----:B------:R-:W-:Y:S06]  /*2d10*/  MUFU.EX2 R147, R147 ;  /* 0x0000009300937308 */ /* 0x000fec0000000800 */
[C---:B------:R-:W-:Y:S02]  /*2d20*/  HMMA.16816.F32.BF16 R40, R116.reuse, R44, RZ ;  /* 0x0000002c7428723c */ /* 0x040fe400000418ff */
[----:B------:R-:W1:Y:S06]  /*2d30*/  MUFU.EX2 R0, R0 ;  /* 0x0000000000007308 */ /* 0x000e6c0000000800 */
[C---:B------:R-:W-:Y:S02]  /*2d40*/  HMMA.16816.F32.BF16 R48, R116.reuse, R52, RZ ;  /* 0x000000347430723c */ /* 0x040fe400000418ff */
[----:B------:R-:W-:Y:S06]  /*2d50*/  MUFU.EX2 R156, R156 ;  /* 0x0000009c009c7308 */ /* 0x000fec0000000800 */
[C---:B------:R-:W-:Y:S02]  /*2d60*/  HMMA.16816.F32.BF16 R56, R116.reuse, R60, RZ ;  /* 0x0000003c7438723c */ /* 0x040fe400000418ff */
[----:B------:R-:W1:Y:S06]  /*2d70*/  MUFU.EX2 R159, R159 ;  /* 0x0000009f009f7308 */ /* 0x000e6c0000000800 */
[C---:B------:R-:W-:Y:S02]  /*2d80*/  HMMA.16816.F32.BF16 R72, R116.reuse, R76, RZ ;  /* 0x0000004c7448723c */ /* 0x040fe400000418ff */
[----:B------:R-:W-:Y:S06]  /*2d90*/  MUFU.EX2 R157, R157 ;  /* 0x0000009d009d7308 */ /* 0x000fec0000000800 */
[C---:B------:R-:W-:Y:S02]  /*2da0*/  HMMA.16816.F32.BF16 R88, R116.reuse, R92, RZ ;  /* 0x0000005c7458723c */ /* 0x040fe400000418ff */
[----:B------:R-:W-:Y:S06]  /*2db0*/  MUFU.EX2 R158, R158 ;  /* 0x0000009e009e7308 */ /* 0x000fec0000000800 */
        /* <DEDUP_REMOVED lines=23> */
[----:B------:R-:W2:Y:S06]  /*2f30*/  MUFU.EX2 R219, R219 ;  /* 0x000000db00db7308 */ /* 0x000eac0000000800 */
[C---:B---3--:R-:W-:Y:S07]  /*2f40*/  HMMA.16816.F32.BF16 R120, R116.reuse, R4, RZ ;  /* 0x000000047478723c */ /* 0x048fee00000418ff */
[----:B-1----:R-:W-:Y:S01]  /*2f50*/  F2FP.BF16.PACK_AB R4, R135, R148 ;  /* 0x000000948704723e */ /* 0x002fe200000010ff */
[----:B------:R-:W-:Y:S01]  /*2f60*/  HMMA.16816.F32.BF16 R116, R116, R6, RZ ;  /* 0x000000067474723c */ /* 0x000fe200000418ff */
[----:B----4-:R-:W-:Y:S01]  /*2f70*/  F2FP.BF16.PACK_AB R5, R134, R149 ;  /* 0x000000958605723e */ /* 0x010fe200000010ff */
[----:B------:R-:W-:-:S02]  /*2f80*/  FADD.FTZ R148, R148, R145 ;  /* 0x0000009194947221 */ /* 0x000fc40000010000 */
[----:B------:R-:W-:Y:S02]  /*2f90*/  FADD.FTZ R149, R149, R146 ;  /* 0x0000009295957221 */ /* 0x000fe40000010000 */
[----:B------:R-:W-:Y:S01]  /*2fa0*/  FADD.FTZ R135, R135, R148 ;  /* 0x0000009487877221 */ /* 0x000fe20000010000 */
[----:B------:R-:W-:Y:S01]  /*2fb0*/  F2FP.BF16.PACK_AB R6, R133, R144 ;  /* 0x000000908506723e */ /* 0x000fe200000010ff */
[----:B------:R-:W-:Y:S01]  /*2fc0*/  FADD.FTZ R134, R134, R149 ;  /* 0x0000009586867221 */ /* 0x000fe20000010000 */
[----:B------:R-:W-:Y:S01]  /*2fd0*/  F2FP.BF16.PACK_AB R7, R0, R147 ;  /* 0x000000930007723e */ /* 0x000fe200000010ff */
[----:B------:R-:W-:Y:S02]  /*2fe0*/  FADD.FTZ R144, R144, R135 ;  /* 0x0000008790907221 */ /* 0x000fe40000010000 */
[----:B------:R-:W-:Y:S02]  /*2ff0*/  FADD.FTZ R147, R147, R134 ;  /* 0x0000008693937221 */ /* 0x000fe40000010000 */
[----:B------:R-:W-:-:S02]  /*3000*/  FADD.FTZ R133, R133, R144 ;  /* 0x0000009085857221 */ /* 0x000fc40000010000 */
[----:B-----5:R-:W-:Y:S01]  /*3010*/  HMMA.16816.F32.BF16 R64, R4, R8, R64 ;  /* 0x000000080440723c */ /* 0x020fe20000041840 */
[----:B------:R-:W-:-:S07]  /*3020*/  FADD.FTZ R147, R0, R147 ;  /* 0x0000009300937221 */ /* 0x000fce0000010000 */
[C---:B------:R-:W-:Y:S01]  /*3030*/  HMMA.16816.F32.BF16 R68, R4.reuse, R10, R68 ;  /* 0x0000000a0444723c */ /* 0x040fe20000041844 */
[----:B------:R-:W1:Y:S07]  /*3040*/  LDSM.16.MT88.4 R8, [R190+0x16800] ;  /* 0x01680000be08783b */ /* 0x000e6e0000004200 */
[C---:B------:R-:W-:Y:S08]  /*3050*/  HMMA.16816.F32.BF16 R80, R4.reuse, R16, R80 ;  /* 0x000000100450723c */ /* 0x040ff00000041850 */
[C---:B------:R-:W-:Y:S01]  /*3060*/  HMMA.16816.F32.BF16 R84, R4.reuse, R18, R84 ;  /* 0x000000120454723c */ /* 0x040fe20000041854 */
[----:B------:R-:W3:Y:S07]  /*3070*/  LDSM.16.MT88.4 R16, [R189+0x16800] ;  /* 0x01680000bd10783b */ /* 0x000eee0000004200 */
[C---:B------:R-:W-:Y:S08]  /*3080*/  HMMA.16816.F32.BF16 R128, R4.reuse, R20, R128 ;  /* 0x000000140480723c */ /* 0x040ff00000041880 */
[C---:B------:R-:W-:Y:S01]  /*3090*/  HMMA.16816.F32.BF16 R36, R4.reuse, R22, R36 ;  /* 0x000000160424723c */ /* 0x040fe20000041824 */
[----:B------:R-:W4:Y:S07]  /*30a0*/  LDSM.16.MT88.4 R20, [R192+0x16800] ;  /* 0x01680000c014783b */ /* 0x000f2e0000004200 */
[C---:B--2---:R-:W-:Y:S08]  /*30b0*/  HMMA.16816.F32.BF16 R88, R4.reuse, R12, R88 ;  /* 0x0000000c0458723c */ /* 0x044ff00000041858 */
[C---:B------:R-:W-:Y:S01]  /*30c0*/  HMMA.16816.F32.BF16 R92, R4.reuse, R14, R92 ;  /* 0x0000000e045c723c */ /* 0x040fe2000004185c */
[----:B------:R-:W2:Y:S07]  /*30d0*/  LDSM.16.MT88.4 R12, [R188+0x16800] ;  /* 0x01680000bc0c783b */ /* 0x000eae0000004200 */
[C---:B-1----:R-:W-:Y:S08]  /*30e0*/  HMMA.16816.F32.BF16 R104, R4.reuse, R8, R104 ;  /* 0x000000080468723c */ /* 0x042ff00000041868 */
[C---:B------:R-:W-:Y:S01]  /*30f0*/  HMMA.16816.F32.BF16 R124, R4.reuse, R10, R124 ;  /* 0x0000000a047c723c */ /* 0x040fe2000004187c */
[----:B------:R-:W1:Y:S07]  /*3100*/  LDSM.16.MT88.4 R8, [R192+0x13000] ;  /* 0x01300000c008783b */ /* 0x000e6e0000004200 */
[C---:B---3--:R-:W-:Y:S08]  /*3110*/  HMMA.16816.F32.BF16 R108, R4.reuse, R16, R108 ;  /* 0x00000010046c723c */ /* 0x048ff0000004186c */
[C---:B------:R-:W-:Y:S01]  /*3120*/  HMMA.16816.F32.BF16 R112, R4.reuse, R18, R112 ;  /* 0x000000120470723c */ /* 0x040fe20000041870 */
[----:B------:R-:W3:Y:S07]  /*3130*/  LDSM.16.MT88.4 R16, [R190+0x13000] ;  /* 0x01300000be10783b */ /* 0x000eee0000004200 */
[C---:B------:R-:W-:Y:S08]  /*3140*/  HMMA.16816.F32.BF16 R40, R4.reuse, R136, R40 ;  /* 0x000000880428723c */ /* 0x040ff00000041828 */
[C---:B------:R-:W-:Y:S01]  /*3150*/  HMMA.16816.F32.BF16 R44, R4.reuse, R138, R44 ;  /* 0x0000008a042c723c */ /* 0x040fe2000004182c */
[----:B------:R-:W-:Y:S07]  /*3160*/  LDSM.16.MT88.4 R136, [R189+0x13800] ;  /* 0x01380000bd88783b */ /* 0x000fee0000004200 */
        /* <DEDUP_REMOVED lines=9> */
[C---:B----4-:R-:W-:Y:S08]  /*3200*/  HMMA.16816.F32.BF16 R96, R4.reuse, R20, R96 ;  /* 0x000000140460723c */ /* 0x050ff00000041860 */
[C---:B------:R-:W-:Y:S01]  /*3210*/  HMMA.16816.F32.BF16 R100, R4.reuse, R22, R100 ;  /* 0x000000160464723c */ /* 0x040fe20000041864 */
[----:B------:R-:W-:Y:S07]  /*3220*/  LDSM.16.MT88.4 R20, [R192+0x17000] ;  /* 0x01700000c014783b */ /* 0x000fee0000004200 */
[C---:B--2---:R-:W-:Y:S08]  /*3230*/  HMMA.16816.F32.BF16 R120, R4.reuse, R12, R120 ;  /* 0x0000000c0478723c */ /* 0x044ff00000041878 */
[----:B------:R-:W-:Y:S01]  /*3240*/  HMMA.16816.F32.BF16 R116, R4, R14, R116 ;  /* 0x0000000e0474723c */ /* 0x000fe20000041874 */
[----:B------:R-:W2:Y:S06]  /*3250*/  LDSM.16.MT88.4 R12, [R192+0x15000] ;  /* 0x01500000c00c783b */ /* 0x000eac0000004200 */
[----:B------:R-:W-:Y:S01]  /*3260*/  F2FP.BF16.PACK_AB R4, R159, R156 ;  /* 0x0000009c9f04723e */ /* 0x000fe200000010ff */
[----:B------:R-:W-:Y:S01]  /*3270*/  FADD.FTZ R156, R156, R133 ;  /* 0x000000859c9c7221 */ /* 0x000fe20000010000 */
[----:B------:R-:W-:Y:S01]  /*3280*/  F2FP.BF16.PACK_AB R5, R163, R162 ;  /* 0x000000a2a305723e */ /* 0x000fe200000010ff */
[----:B------:R-:W-:Y:S01]  /*3290*/  FADD.FTZ R162, R162, R147 ;  /* 0x00000093a2a27221 */ /* 0x000fe20000010000 */
[----:B------:R-:W-:Y:S01]  /*32a0*/  F2FP.BF16.PACK_AB R6, R158, R157 ;  /* 0x0000009d9e06723e */ /* 0x000fe200000010ff */
[----:B------:R-:W-:Y:S01]  /*32b0*/  FADD.FTZ R156, R159, R156 ;  /* 0x0000009c9f9c7221 */ /* 0x000fe20000010000 */
[----:B------:R-:W-:Y:S01]  /*32c0*/  F2FP.BF16.PACK_AB R7, R165, R164 ;  /* 0x000000a4a507723e */ /* 0x000fe200000010ff */
[----:B------:R-:W-:-:S02]  /*32d0*/  FADD.FTZ R163, R163, R162 ;  /* 0x000000a2a3a37221 */ /* 0x000fc40000010000 */
[----:B------:R-:W-:Y:S02]  /*32e0*/  FADD.FTZ R157, R157, R156 ;  /* 0x0000009c9d9d7221 */ /* 0x000fe40000010000 */
[----:B------:R-:W-:Y:S02]  /*32f0*/  FADD.FTZ R164, R164, R163 ;  /* 0x000000a3a4a47221 */ /* 0x000fe40000010000 */
[----:B-1----:R-:W-:Y:S01]  /*3300*/  HMMA.16816.F32.BF16 R128, R4, R8, R128 ;  /* 0x000000080480723c */ /* 0x002fe20000041880 */
[----:B------:R-:W-:Y:S02]  /*3310*/  FADD.FTZ R158, R158, R157 ;  /* 0x0000009d9e9e7221 */ /* 0x000fe40000010000 */
[----:B------:R-:W-:-:S05]  /*3320*/  FADD.FTZ R165, R165, R164 ;  /* 0x000000a4a5a57221 */ /* 0x000fca0000010000 */
[C---:B------:R-:W-:Y:S01]  /*3330*/  HMMA.16816.F32.BF16 R36, R4.reuse, R10, R36 ;  /* 0x0000000a0424723c */ /* 0x040fe20000041824 */
[----:B------:R-:W1:Y:S07]  /*3340*/  LDSM.16.MT88.4 R8, [R189+0x15000] ;  /* 0x01500000bd08783b */ /* 0x000e6e0000004200 */
[C---:B---3--:R-:W-:Y:S08]  /*3350*/  HMMA.16816.F32.BF16 R40, R4.reuse, R16, R40 ;  /* 0x000000100428723c */ /* 0x048ff00000041828 */
[C---:B------:R-:W-:Y:S01]  /*3360*/  HMMA.16816.F32.BF16 R44, R4.reuse, R18, R44 ;  /* 0x00000012042c723c */ /* 0x040fe2000004182c */
[----:B------:R-:W3:Y:S07]  /*3370*/  LDSM.16.MT88.4 R16, [R188+0x15000] ;  /* 0x01500000bc10783b */ /* 0x000eee0000004200 */
[C---:B--2---:R-:W-:Y:S08]  /*3380*/  HMMA.16816.F32.BF16 R64, R4.reuse, R12, R64 ;  /* 0x0000000c0440723c */ /* 0x044ff00000041840 */
[C---:B------:R-:W-:Y:S01]  /*3390*/  HMMA.16816.F32.BF16 R68, R4.reuse, R14, R68 ;  /* 0x0000000e0444723c */ /* 0x040fe20000041844 */
[----:B------:R-:W2:Y:S07]  /*33a0*/  LDSM.16.MT88.4 R12, [R190+0x17000] ;  /* 0x01700000be0c783b */ /* 0x000eae0000004200 */
[C---:B------:R-:W-:Y:S08]  /*33b0*/  HMMA.16816.F32.BF16 R96, R4.reuse, R20, R96 ;  /* 0x000000140460723c */ /* 0x040ff00000041860 */
[C---:B-1----:R-:W-:Y:S08]  /*33c0*/  HMMA.16816.F32.BF16 R80, R4.reuse, R8, R80 ;  /* 0x000000080450723c */ /* 0x042ff00000041850 */
        /* <DEDUP_REMOVED lines=8> */
[C---:B------:R-:W-:Y:S01]  /*3450*/  HMMA.16816.F32.BF16 R100, R4.reuse, R22, R100 ;  /* 0x000000160464723c */ /* 0x040fe20000041864 */
[----:B------:R-:W-:Y:S07]  /*3460*/  LDSM.16.MT88.4 R20, [R188+0x15800] ;  /* 0x01580000bc14783b */ /* 0x000fee0000004200 */
        /* <DEDUP_REMOVED lines=8> */
[----:B------:R-:W4:Y:S07]  /*34f0*/  LDSM.16.MT88.4 R32, [R188+0x13800] ;  /* 0x01380000bc20783b */ /* 0x000f2e0000004200 */
[C---:B------:R-:W-:Y:S08]  /*3500*/  HMMA.16816.F32.BF16 R56, R4.reuse, R28, R56 ;  /* 0x0000001c0438723c */ /* 0x040ff00000041838 */
[C---:B------:R-:W-:Y:S01]  /*3510*/  HMMA.16816.F32.BF16 R60, R4.reuse, R30, R60 ;  /* 0x0000001e043c723c */ /* 0x040fe2000004183c */
[----:B------:R-:W5:Y:S07]  /*3520*/  LDSM.16.MT88.4 R28, [R190+0x15800] ;  /* 0x01580000be1c783b */ /* 0x000f6e0000004200 */
[C---:B------:R-:W-:Y:S08]  /*3530*/  HMMA.16816.F32.BF16 R72, R4.reuse, R24, R72 ;  /* 0x000000180448723c */ /* 0x040ff00000041848 */
[----:B------:R-:W-:Y:S01]  /*3540*/  HMMA.16816.F32.BF16 R76, R4, R26, R76 ;  /* 0x0000001a044c723c */ /* 0x000fe2000004184c */
[----:B------:R-:W3:Y:S06]  /*3550*/  LDSM.16.MT88.4 R24, [R189+0x15800] ;  /* 0x01580000bd18783b */ /* 0x000eec0000004200 */
        /* <DEDUP_REMOVED lines=10> */
[----:B--2---:R-:W-:Y:S01]  /*3600*/  HMMA.16816.F32.BF16 R128, R4, R12, R128 ;  /* 0x0000000c0480723c */ /* 0x004fe20000041880 */
[----:B------:R-:W-:Y:S02]  /*3610*/  FADD.FTZ R221, R168, R167 ;  /* 0x000000a7a8dd7221 */ /* 0x000fe40000010000 */
[----:B------:R-:W-:-:S05]  /*3620*/  FADD.FTZ R219, R219, R172 ;  /* 0x000000acdbdb7221 */ /* 0x000fca0000010000 */
        /* <DEDUP_REMOVED lines=9> */
[C---:B------:R-:W-:Y:S08]  /*36c0*/  HMMA.16816.F32.BF16 R44, R4.reuse, R142, R44 ;  /* 0x0000008e042c723c */ /* 0x040ff0000004182c */
[C---:B------:R-:W-:Y:S08]  /*36d0*/  HMMA.16816.F32.BF16 R48, R4.reuse, R136, R48 ;  /* 0x000000880430723c */ /* 0x040ff00000041830 */
[C---:B------:R-:W-:Y:S08]  /*36e0*/  HMMA.16816.F32.BF16 R52, R4.reuse, R138, R52 ;  /* 0x0000008a0434723c */ /* 0x040ff00000041834 */
[C---:B----4-:R-:W-:Y:S08]  /*36f0*/  HMMA.16816.F32.BF16 R56, R4.reuse, R32, R56 ;  /* 0x000000200438723c */ /* 0x050ff00000041838 */
[C---:B------:R-:W-:Y:S08]  /*3700*/  HMMA.16816.F32.BF16 R60, R4.reuse, R34, R60 ;  /* 0x00000022043c723c */ /* 0x040ff0000004183c */
[C---:B-----5:R-:W-:Y:S08]  /*3710*/  HMMA.16816.F32.BF16 R72, R4.reuse, R28, R72 ;  /* 0x0000001c0448723c */ /* 0x060ff00000041848 */
[C---:B------:R-:W-:Y:S08]  /*3720*/  HMMA.16816.F32.BF16 R76, R4.reuse, R30, R76 ;  /* 0x0000001e044c723c */ /* 0x040ff0000004184c */
[C---:B------:R-:W-:Y:S08]  /*3730*/  HMMA.16816.F32.BF16 R80, R4.reuse, R24, R80 ;  /* 0x000000180450723c */ /* 0x040ff00000041850 */
[C---:B------:R-:W-:Y:S08]  /*3740*/  HMMA.16816.F32.BF16 R84, R4.reuse, R26, R84 ;  /* 0x0000001a0454723c */ /* 0x040ff00000041854 */
[C---:B------:R-:W-:Y:S08]  /*3750*/  HMMA.16816.F32.BF16 R88, R4.reuse, R20, R88 ;  /* 0x000000140458723c */ /* 0x040ff00000041858 */
[C---:B------:R-:W-:Y:S08]  /*3760*/  HMMA.16816.F32.BF16 R92, R4.reuse, R22, R92 ;  /* 0x00000016045c723c */ /* 0x040ff0000004185c */
[C---:B--2---:R-:W-:Y:S08]  /*3770*/  HMMA.16816.F32.BF16 R104, R4.reuse, R12, R104 ;  /* 0x0000000c0468723c */ /* 0x044ff00000041868 */
[C---:B------:R-:W-:Y:S08]  /*3780*/  HMMA.16816.F32.BF16 R124, R4.reuse, R14, R124 ;  /* 0x0000000e047c723c */ /* 0x040ff0000004187c */
[C---:B-1----:R-:W-:Y:S08]  /*3790*/  HMMA.16816.F32.BF16 R108, R4.reuse, R8, R108 ;  /* 0x00000008046c723c */ /* 0x042ff0000004186c */
[C---:B------:R-:W-:Y:S08]  /*37a0*/  HMMA.16816.F32.BF16 R112, R4.reuse, R10, R112 ;  /* 0x0000000a0470723c */ /* 0x040ff00000041870 */
[C---:B---3--:R-:W-:Y:S08]  /*37b0*/  HMMA.16816.F32.BF16 R120, R4.reuse, R16, R120 ;  /* 0x000000100478723c */ /* 0x048ff00000041878 */
[----:B------:R-:W-:Y:S01]  /*37c0*/  HMMA.16816.F32.BF16 R116, R4, R18, R116 ;  /* 0x000000120474723c */ /* 0x000fe20000041874 */
[----:B------:R-:W-:Y:S07]  /*37d0*/  @!P0 BRA `(.L_x_6) ;  /* 0x000026d000008947 */ /* 0x000fee0003800000 */
[----:B------:R-:W-:Y:S01]  /*37e0*/  ULDC.64 UR4, c[0x0][0x1a0] ;  /* 0x0000680000047ab9 */ /* 0x000fe20000000a00 */
[----:B------:R-:W-:Y:S01]  /*37f0*/  LEA.HI.SX32 R218, R2, 0xfffffffe, 0x1a ;  /* 0xfffffffe02da7811 */ /* 0x000fe200078fd2ff */
[----:B------:R-:W-:Y:S01]  /*3800*/  IMAD.MOV.U32 R0, RZ, RZ, R3 ;  /* 0x000000ffff007224 */ /* 0x000fe200078e0003 */
[----:B------:R-:W-:Y:S01]  /*3810*/  MOV R133, R132 ;  /* 0x0000008400857202 */ /* 0x000fe20000000f00 */
[----:B------:R-:W-:-:S02]  /*3820*/  USHF.L.U64.HI UR5, UR4, 0x6, UR5 ;  /* 0x0000000604057899 */ /* 0x000fc40008010205 */
[----:B------:R-:W-:Y:S01]  /*3830*/  USHF.L.U32 UR4, UR4, 0x6, URZ ;  /* 0x0000000604047899 */ /* 0x000fe2000800063f */
[----:B------:R-:W-:Y:S09]  /*3840*/  BRA `(.L_x_7) ;  /* 0x0000017000007947 */ /* 0x000ff20003800000 */
.L_x_9:
[----:B------:R-:W-:Y:S04]  /*3850*/  IADD3 R3, R218, -0x1, RZ ;  /* 0xffffffffda037810 */ /* 0x000fe80007ffe0ff */
[----:B------:R-:W-:Y:S01]  /*3860*/  SHF.R.S32.HI R2, RZ, 0x1f, R3 ;  /* 0x0000001fff027819 */ /* 0x000fe20000011403 */
[C---:B------:R-:W-:Y:S04]  /*3870*/  IMAD.WIDE.U32 R134, R3.reuse, c[0x0][0x198], RZ ;  /* 0x0000660003867a25 */ /* 0x040fe800078e00ff */
[----:B------:R-:W-:Y:S04]  /*3880*/  IMAD R2, R2, c[0x0][0x198], RZ ;  /* 0x0000660002027a24 */ /* 0x000fe800078e02ff */
[----:B------:R-:W-:Y:S01]  /*3890*/  IMAD R2, R3, c[0x0][0x19c], R2 ;  /* 0x0000670003027a24 */ /* 0x000fe200078e0202 */
[C---:B------:R-:W-:Y:S03]  /*38a0*/  LEA R3, P1, R134.reuse, R210, 0x6 ;  /* 0x000000d286037211 */ /* 0x040fe600078230ff */
[----:B------:R-:W-:Y:S01]  /*38b0*/  IMAD.IADD R135, R135, 0x1, R2 ;  /* 0x0000000187877824 */ /* 0x000fe200078e0202 */
[C---:B------:R-:W-:Y:S04]  /*38c0*/  LEA R136, P2, R3.reuse, c[0x0][0x168], 0x1 ;  /* 0x00005a0003887a11 */ /* 0x040fe800078408ff */
[----:B------:R-:W-:Y:S02]  /*38d0*/  LEA.HI.X R2, R134, R213, R135, 0x6, P1 ;  /* 0x000000d586027211 */ /* 0x000fe400008f3487 */
[----:B------:R-:W-:Y:S02]  /*38e0*/  IADD3 R138, P1, R202, R136, RZ ;  /* 0x00000088ca8a7210 */ /* 0x000fe40007f3e0ff */
[----:B------:R-:W-:Y:S05]  /*38f0*/  LEA.HI.X R137, R3, c[0x0][0x16c], R2, 0x1, P2 ;  /* 0x00005b0003897a11 */ /* 0x000fea00010f0c02 */
[----:B------:R-:W-:Y:S01]  /*3900*/  @!PT LDS RZ, [RZ] ;  /* 0x00000000fffff984 */ /* 0x000fe20000000800 */
[----:B------:R-:W-:Y:S01]  /*3910*/  @!PT LDS RZ, [RZ] ;  /* 0x00000000fffff984 */ /* 0x000fe20000000800 */
[----:B------:R-:W-:Y:S01]  /*3920*/  @!PT LDS RZ, [RZ] ;  /* 0x00000000fffff984 */ /* 0x000fe20000000800 */
[----:B------:R1:W-:Y:S01]  /*3930*/  LDGSTS.E.BYPASS.LTC128B.128 [R204+0xc000], [R136.64] ;  /* 0x0c00000088cc7fae */ /* 0x0003e2000b901d46 */
[----:B------:R-:W-:Y:S03]  /*3940*/  IMAD.X R139, R201, 0x1, R137, P1 ;  /* 0x00000001c98b7824 */ /* 0x000fe600008e0689 */
[----:B------:R1:W-:Y:S04]  /*3950*/  LDGSTS.E.BYPASS.LTC128B.128 [R204+0xe000], [R136.64+0x80] ;  /* 0x0e00008088cc7fae */ /* 0x0003e8000b901d46 */
[----:B------:R1:W-:Y:S04]  /*3960*/  LDGSTS.E.BYPASS.LTC128B.128 [R204+0x10000], [R136.64+0x100] ;  /* 0x1000010088cc7fae */ /* 0x0003e8000b901d46 */
[----:B------:R1:W-:Y:S04]  /*3970*/  LDGSTS.E.BYPASS.LTC128B.128 [R204+0xd000], [R138.64] ;  /* 0x0d0000008acc7fae */ /* 0x0003e8000b901d46 */
[----:B------:R1:W-:Y:S04]  /*3980*/  LDGSTS.E.BYPASS.LTC128B.128 [R204+0xf000], [R138.64+0x80] ;  /* 0x0f0000808acc7fae */ /* 0x0003e8000b901d46 */
[----:B------:R1:W-:Y:S04]  /*3990*/  LDGSTS.E.BYPASS.LTC128B.128 [R204+0x11000], [R138.64+0x100] ;  /* 0x110001008acc7fae */ /* 0x0003e8000b901d46 */
[----:B------:R-:W0:Y:S01]  /*39a0*/  LDGDEPBAR ;  /* 0x00000000000079af */ /* 0x000e220000000000 */
[----:B------:R-:W-:-:S05]  /*39b0*/  BRA `(.L_x_8) ;  /* 0x00000b7000007947 */ /* 0x000fca0003800000 */
.L_x_7:
[----:B------:R-:W-:Y:S01]  /*39c0*/  SHF.R.S32.HI R2, RZ, 0x1f, R218 ;  /* 0x0000001fff027819 */ /* 0x000fe200000114da */
[----:B------:R-:W-:Y:S04]  /*39d0*/  DEPBAR.LE SB0, 0x0 ;  /* 0x000080000000791a */ /* 0x000fe80000000000 */
[----:B------:R-:W-:Y:S01]  /*39e0*/  BAR.SYNC.DEFER_BLOCKING 0x0 ;  /* 0x0000000000007b1d */ /* 0x000fe20000010000 */
[----:B------:R-:W-:Y:S02]  /*39f0*/  IMAD R2, R2, c[0x0][0x1a0], RZ ;  /* 0x0000680002027a24 */ /* 0x000fe400078e02ff */
[C---:B------:R-:W-:Y:S04]  /*3a00*/  IMAD.WIDE.U32 R134, R218.reuse, c[0x0][0x1a0], RZ ;  /* 0x00006800da867a25 */ /* 0x040fe800078e00ff */
[----:B------:R-:W-:Y:S01]  /*3a10*/  IMAD R2, R218, c[0x0][0x1a4], R2 ;  /* 0x00006900da027a24 */ /* 0x000fe200078e0202 */
[C---:B------:R-:W-:Y:S03]  /*3a20*/  LEA R3, P0, R134.reuse, R208, 0x6 ;  /* 0x000000d086037211 */ /* 0x040fe600078030ff */
[----:B------:R-:W-:Y:S01]  /*3a30*/  IMAD.IADD R2, R135, 0x1, R2 ;  /* 0x0000000187027824 */ /* 0x000fe200078e0202 */
[C---:B------:R-:W-:Y:S04]  /*3a40*/  LEA R222, P1, R3.reuse, c[0x0][0x170], 0x1 ;  /* 0x00005c0003de7a11 */ /* 0x040fe800078208ff */
[----:B------:R-:W-:Y:S02]  /*3a50*/  LEA.HI.X R2, R134, R199, R2, 0x6, P0 ;  /* 0x000000c786027211 */ /* 0x000fe400000f3402 */
[----:B------:R-:W-:Y:S02]  /*3a60*/  IADD3 R134, P0, R222, UR4, RZ ;  /* 0x00000004de867c10 */ /* 0x000fe4000ff1e0ff */
[----:B------:R-:W-:Y:S04]  /*3a70*/  LEA.HI.X R223, R3, c[0x0][0x174], R2, 0x1, P1 ;  /* 0x00005d0003df7a11 */ /* 0x000fe800008f0c02 */
[----:B------:R-:W-:Y:S01]  /*3a80*/  IADD3.X R135, R223, UR5, RZ, P0, !PT ;  /* 0x00000005df877c10 */ /* 0x000fe200087fe4ff */
[----:B------:R-:W-:Y:S01]  /*3a90*/  @!PT LDS RZ, [RZ] ;  /* 0x00000000fffff984 */ /* 0x000fe20000000800 */
[----:B------:R-:W-:Y:S01]  /*3aa0*/  @!PT LDS RZ, [RZ] ;  /* 0x00000000fffff984 */ /* 0x000fe20000000800 */
[----:B------:R-:W-:Y:S01]  /*3ab0*/  @!PT LDS RZ, [RZ] ;  /* 0x00000000fffff984 */ /* 0x000fe20000000800 */
[----:B------:R1:W-:Y:S01]  /*3ac0*/  LDGSTS.E.BYPASS.LTC128B.128 [R204+0x12000], [R222.64] ;  /* 0x12000000decc7fae */ /* 0x0003e2000b901d46 */
[----:B------:R-:W-:Y:S03]  /*3ad0*/  ISETP.GT.AND P0, PT, R218, RZ, PT ;  /* 0x000000ffda00720c */ /* 0x000fe60003f04270 */
[----:B------:R1:W-:Y:S04]  /*3ae0*/  LDGSTS.E.BYPASS.LTC128B.128 [R204+0x14000], [R222.64+0x80] ;  /* 0x14000080decc7fae */ /* 0x0003e8000b901d46 */
[----:B------:R1:W-:Y:S04]  /*3af0*/  LDGSTS.E.BYPASS.LTC128B.128 [R204+0x16000], [R222.64+0x100] ;  /* 0x16000100decc7fae */ /* 0x0003e8000b901d46 */
[----:B------:R1:W-:Y:S04]  /*3b00*/  LDGSTS.E.BYPASS.LTC128B.128 [R204+0x13000], [R134.64] ;  /* 0x1300000086cc7fae */ /* 0x0003e8000b901d46 */
[----:B------:R1:W-:Y:S04]  /*3b10*/  LDGSTS.E.BYPASS.LTC128B.128 [R204+0x15000], [R134.64+0x80] ;  /* 0x1500008086cc7fae */ /* 0x0003e8000b901d46 */
[----:B------:R1:W-:Y:S04]  /*3b20*/  LDGSTS.E.BYPASS.LTC128B.128 [R204+0x17000], [R134.64+0x100] ;  /* 0x1700010086cc7fae */ /* 0x0003e8000b901d46 */
[----:B------:R-:W-:Y:S04]  /*3b30*/  LDSM.16.M88.4 R136, [R198] ;  /* 0x00000000c688783b */ /* 0x000fe80000000200 */
[----:B------:R-:W2:Y:S04]  /*3b40*/  LDSM.16.M88.4 R140, [R197+0xc000] ;  /* 0x00c00000c58c783b */ /* 0x000ea80000000200 */
[----:B------:R-:W3:Y:S04]  /*3b50*/  LDSM.16.M88.4 R144, [R197+0xc800] ;  /* 0x00c80000c590783b */ /* 0x000ee80000000200 */
[----:B------:R-:W4:Y:S04]  /*3b60*/  LDSM.16.M88.4 R148, [R197+0xd000] ;  /* 0x00d00000c594783b */ /* 0x000f280000000200 */
[----:B------:R-:W0:Y:S04]  /*3b70*/  LDGDEPBAR ;  /* 0x00000000000079af */ /* 0x000e280000000000 */
[----:B------:R-:W5:Y:S04]  /*3b80*/  LDSM.16.M88.4 R152, [R197+0xd800] ;  /* 0x00d80000c598783b */ /* 0x000f680000000200 */
[----:B------:R-:W-:Y:S04]  /*3b90*/  LDSM.16.M88.4 R156, [R196] ;  /* 0x00000000c49c783b */ /* 0x000fe80000000200 */
[----:B------:R-:W1:Y:S04]  /*3ba0*/  LDSM.16.M88.4 R160, [R195] ;  /* 0x00000000c3a0783b */ /* 0x000e680000000200 */
[----:B------:R-:W1:Y:S04]  /*3bb0*/  LDSM.16.M88.4 R164, [R187] ;  /* 0x00000000bba4783b */ /* 0x000e680000000200 */
[----:B------:R-:W1:Y:S04]  /*3bc0*/  LDSM.16.M88.4 R168, [R186] ;  /* 0x00000000baa8783b */ /* 0x000e680000000200 */
[----:B------:R-:W1:Y:S01]  /*3bd0*/  LDSM.16.M88.4 R172, [R185] ;  /* 0x00000000b9ac783b */ /* 0x000e620000000200 */
[C---:B--2---:R-:W-:Y:S08]  /*3be0*/  HMMA.16816.F32.BF16 R4, R136.reuse, R140, RZ ;  /* 0x0000008c8804723c */ /* 0x044ff000000418ff */
[C---:B------:R-:W-:Y:S01]  /*3bf0*/  HMMA.16816.F32.BF16 R8, R136.reuse, R142, RZ ;  /* 0x0000008e8808723c */ /* 0x040fe200000418ff */
[----:B------:R-:W-:Y:S07]  /*3c00*/  LDSM.16.M88.4 R140, [R194] ;  /* 0x00000000c28c783b */ /* 0x000fee0000000200 */
[C---:B---3--:R-:W-:Y:S08]  /*3c10*/  HMMA.16816.F32.BF16 R12, R136.reuse, R144, RZ ;  /* 0x00000090880c723c */ /* 0x048ff000000418ff */
[C---:B------:R-:W-:Y:S01]  /*3c20*/  HMMA.16816.F32.BF16 R16, R136.reuse, R146, RZ ;  /* 0x000000928810723c */ /* 0x040fe200000418ff */
[----:B------:R-:W2:Y:S07]  /*3c30*/  LDSM.16.M88.4 R144, [R191+0xc000] ;  /* 0x00c00000bf90783b */ /* 0x000eae0000000200 */
[C---:B----4-:R-:W-:Y:S08]  /*3c40*/  HMMA.16816.F32.BF16 R20, R136.reuse, R148, RZ ;  /* 0x000000948814723c */ /* 0x050ff000000418ff */
[C---:B------:R-:W-:Y:S01]  /*3c50*/  HMMA.16816.F32.BF16 R24, R136.reuse, R150, RZ ;  /* 0x000000968818723c */ /* 0x040fe200000418ff */
[----:B------:R-:W3:Y:S07]  /*3c60*/  LDSM.16.M88.4 R148, [R191+0xc800] ;  /* 0x00c80000bf94783b */ /* 0x000eee0000000200 */
[C---:B-----5:R-:W-:Y:S08]  /*3c70*/  HMMA.16816.F32.BF16 R28, R136.reuse, R152, RZ ;  /* 0x00000098881c723c */ /* 0x060ff000000418ff */
[----:B------:R-:W-:Y:S01]  /*3c80*/  HMMA.16816.F32.BF16 R32, R136, R154, RZ ;  /* 0x0000009a8820723c */ /* 0x000fe200000418ff */
[----:B------:R-:W4:Y:S04]  /*3c90*/  LDSM.16.M88.4 R136, [R191+0xd000] ;  /* 0x00d00000bf88783b */ /* 0x000f280000000200 */
[----:B------:R-:W5:Y:S03]  /*3ca0*/  LDSM.16.M88.4 R152, [R191+0xd800] ;  /* 0x00d80000bf98783b */ /* 0x000f660000000200 */
[C---:B-1----:R-:W-:Y:S08]  /*3cb0*/  HMMA.16816.F32.BF16 R4, R156.reuse, R160, R4 ;  /* 0x000000a09c04723c */ /* 0x042ff00000041804 */
[C---:B------:R-:W-:Y:S01]  /*3cc0*/  HMMA.16816.F32.BF16 R8, R156.reuse, R162, R8 ;  /* 0x000000a29c08723c */ /* 0x040fe20000041808 */
[----:B------:R-:W-:Y:S07]  /*3cd0*/  LDSM.16.M88.4 R160, [R193] ;  /* 0x00000000c1a0783b */ /* 0x000fee0000000200 */
[C---:B------:R-:W-:Y:S08]  /*3ce0*/  HMMA.16816.F32.BF16 R12, R156.reuse, R164, R12 ;  /* 0x000000a49c0c723c */ /* 0x040ff0000004180c */
[C---:B------:R-:W-:Y:S01]  /*3cf0*/  HMMA.16816.F32.BF16 R16, R156.reuse, R166, R16 ;  /* 0x000000a69c10723c */ /* 0x040fe20000041810 */
[----:B------:R-:W1:Y:S07]  /*3d00*/  LDSM.16.M88.4 R164, [R184] ;  /* 0x00000000b8a4783b */ /* 0x000e6e0000000200 */
[C---:B------:R-:W-:Y:S08]  /*3d10*/  HMMA.16816.F32.BF16 R20, R156.reuse, R168, R20 ;  /* 0x000000a89c14723c */ /* 0x040ff00000041814 */
[C---:B------:R-:W-:Y:S01]  /*3d20*/  HMMA.16816.F32.BF16 R24, R156.reuse, R170, R24 ;  /* 0x000000aa9c18723c */ /* 0x040fe20000041818 */
[----:B------:R-:W1:Y:S07]  /*3d30*/  LDSM.16.M88.4 R168, [R184+0x800] ;  /* 0x00080000b8a8783b */ /* 0x000e6e0000000200 */
[C---:B------:R-:W-:Y:S08]  /*3d40*/  HMMA.16816.F32.BF16 R28, R156.reuse, R172, R28 ;  /* 0x000000ac9c1c723c */ /* 0x040ff0000004181c */
[----:B------:R-:W-:Y:S01]  /*3d50*/  HMMA.16816.F32.BF16 R32, R156, R174, R32 ;  /* 0x000000ae9c20723c */ /* 0x000fe20000041820 */
[----:B------:R-:W1:Y:S04]  /*3d60*/  LDSM.16.M88.4 R156, [R184+0x1000] ;  /* 0x00100000b89c783b */ /* 0x000e680000000200 */
[----:B------:R-:W1:Y:S03]  /*3d70*/  LDSM.16.M88.4 R172, [R184+0x1800] ;  /* 0x00180000b8ac783b */ /* 0x000e660000000200 */
[C---:B--2---:R-:W-:Y:S08]  /*3d80*/  HMMA.16816.F32.BF16 R4, R140.reuse, R144, R4 ;  /* 0x000000908c04723c */ /* 0x044ff00000041804 */
[C---:B------:R-:W-:Y:S01]  /*3d90*/  HMMA.16816.F32.BF16 R8, R140.reuse, R146, R8 ;  /* 0x000000928c08723c */ /* 0x040fe20000041808 */
[----:B------:R-:W-:Y:S07]  /*3da0*/  LDSM.16.M88.4 R144, [R197+0xe000] ;  /* 0x00e00000c590783b */ /* 0x000fee0000000200 */
[C---:B---3--:R-:W-:Y:S08]  /*3db0*/  HMMA.16816.F32.BF16 R12, R140.reuse, R148, R12 ;  /* 0x000000948c0c723c */ /* 0x048ff0000004180c */
[C---:B------:R-:W-:Y:S01]  /*3dc0*/  HMMA.16816.F32.BF16 R16, R140.reuse, R150, R16 ;  /* 0x000000968c10723c */ /* 0x040fe20000041810 */
[----:B------:R-:W-:Y:S07]  /*3dd0*/  LDSM.16.M88.4 R148, [R197+0xe800] ;  /* 0x00e80000c594783b */ /* 0x000fee0000000200 */
[C---:B----4-:R-:W-:Y:S08]  /*3de0*/  HMMA.16816.F32.BF16 R20, R140.reuse, R136, R20 ;  /* 0x000000888c14723c */ /* 0x050ff00000041814 */
[C---:B------:R-:W-:Y:S01]  /*3df0*/  HMMA.16816.F32.BF16 R24, R140.reuse, R138, R24 ;  /* 0x0000008a8c18723c */ /* 0x040fe20000041818 */
[----:B------:R-:W2:Y:S07]  /*3e00*/  LDSM.16.M88.4 R136, [R198+0x4000] ;  /* 0x00400000c688783b */ /* 0x000eae0000000200 */
[C---:B-----5:R-:W-:Y:S08]  /*3e10*/  HMMA.16816.F32.BF16 R28, R140.reuse, R152, R28 ;  /* 0x000000988c1c723c */ /* 0x060ff0000004181c */
[----:B------:R-:W-:Y:S01]  /*3e20*/  HMMA.16816.F32.BF16 R32, R140, R154, R32 ;  /* 0x0000009a8c20723c */ /* 0x000fe20000041820 */
[----:B------:R-:W3:Y:S04]  /*3e30*/  LDSM.16.M88.4 R140, [R197+0xf000] ;  /* 0x00f00000c58c783b */ /* 0x000ee80000000200 */
[----:B------:R-:W4:Y:S03]  /*3e40*/  LDSM.16.M88.4 R152, [R197+0xf800] ;  /* 0x00f80000c598783b */ /* 0x000f260000000200 */
[C---:B-1----:R-:W-:Y:S08]  /*3e50*/  HMMA.16816.F32.BF16 R4, R160.reuse, R164, R4 ;  /* 0x000000a4a004723c */ /* 0x042ff00000041804 */
[C---:B------:R-:W-:Y:S01]  /*3e60*/  HMMA.16816.F32.BF16 R8, R160.reuse, R166, R8 ;  /* 0x000000a6a008723c */ /* 0x040fe20000041808 */
[----:B------:R-:W-:Y:S07]  /*3e70*/  LDSM.16.M88.4 R164, [R183] ;  /* 0x00000000b7a4783b */ /* 0x000fee0000000200 */
[C---:B------:R-:W-:Y:S08]  /*3e80*/  HMMA.16816.F32.BF16 R12, R160.reuse, R168, R12 ;  /* 0x000000a8a00c723c */ /* 0x040ff0000004180c */
[C---:B------:R-:W-:Y:S01]  /*3e90*/  HMMA.16816.F32.BF16 R16, R160.reuse, R170, R16 ;  /* 0x000000aaa010723c */ /* 0x040fe20000041810 */
[----:B------:R-:W-:Y:S07]  /*3ea0*/  LDSM.16.M88.4 R168, [R182] ;  /* 0x00000000b6a8783b */ /* 0x000fee0000000200 */
[C---:B------:R-:W-:Y:S08]  /*3eb0*/  HMMA.16816.F32.BF16 R20, R160.reuse, R156, R20 ;  /* 0x0000009ca014723c */ /* 0x040ff00000041814 */
[C---:B------:R-:W-:Y:S01]  /*3ec0*/  HMMA.16816.F32.BF16 R24, R160.reuse, R158, R24 ;  /* 0x0000009ea018723c */ /* 0x040fe20000041818 */
[----:B------:R-:W1:Y:S07]  /*3ed0*/  LDSM.16.M88.4 R156, [R196+0x4000] ;  /* 0x00400000c49c783b */ /* 0x000e6e0000000200 */
[C---:B------:R-:W-:Y:S08]  /*3ee0*/  HMMA.16816.F32.BF16 R28, R160.reuse, R172, R28 ;  /* 0x000000aca01c723c */ /* 0x040ff0000004181c */
[----:B------:R-:W-:Y:S01]  /*3ef0*/  HMMA.16816.F32.BF16 R32, R160, R174, R32 ;  /* 0x000000aea020723c */ /* 0x000fe20000041820 */
[----:B------:R-:W5:Y:S04]  /*3f00*/  LDSM.16.M88.4 R160, [R181] ;  /* 0x00000000b5a0783b */ /* 0x000f680000000200 */
[----:B------:R-:W1:Y:S03]  /*3f10*/  LDSM.16.M88.4 R172, [R180] ;  /* 0x00000000b4ac783b */ /* 0x000e660000000200 */
[C---:B--2---:R-:W-:Y:S08]  /*3f20*/  HMMA.16816.F32.BF16 R4, R136.reuse, R144, R4 ;  /* 0x000000908804723c */ /* 0x044ff00000041804 */
[C---:B------:R-:W-:Y:S01]  /*3f30*/  HMMA.16816.F32.BF16 R8, R136.reuse, R146, R8 ;  /* 0x000000928808723c */ /* 0x040fe20000041808 */
[----:B------:R-:W-:Y:S07]  /*3f40*/  LDSM.16.M88.4 R144, [R191+0xe000] ;  /* 0x00e00000bf90783b */ /* 0x000fee0000000200 */
[C---:B------:R-:W-:Y:S08]  /*3f50*/  HMMA.16816.F32.BF16 R12, R136.reuse, R148, R12 ;  /* 0x00000094880c723c */ /* 0x040ff0000004180c */
[C---:B------:R-:W-:Y:S01]  /*3f60*/  HMMA.16816.F32.BF16 R16, R136.reuse, R150, R16 ;  /* 0x000000968810723c */ /* 0x040fe20000041810 */
[----:B------:R-:W-:Y:S07]  /*3f70*/  LDSM.16.M88.4 R148, [R191+0xe800] ;  /* 0x00e80000bf94783b */ /* 0x000fee0000000200 */
[C---:B---3--:R-:W-:Y:S08]  /*3f80*/  HMMA.16816.F32.BF16 R20, R136.reuse, R140, R20 ;  /* 0x0000008c8814723c */ /* 0x048ff00000041814 */
[C---:B------:R-:W-:Y:S01]  /*3f90*/  HMMA.16816.F32.BF16 R24, R136.reuse, R142, R24 ;  /* 0x0000008e8818723c */ /* 0x040fe20000041818 */
[----:B------:R-:W2:Y:S07]  /*3fa0*/  LDSM.16.M88.4 R140, [R194+0x4000] ;  /* 0x00400000c28c783b */ /* 0x000eae0000000200 */
[C---:B----4-:R-:W-:Y:S08]  /*3fb0*/  HMMA.16816.F32.BF16 R28, R136.reuse, R152, R28 ;  /* 0x00000098881c723c */ /* 0x050ff0000004181c */
[----:B------:R-:W-:Y:S01]  /*3fc0*/  HMMA.16816.F32.BF16 R32, R136, R154, R32 ;  /* 0x0000009a8820723c */ /* 0x000fe20000041820 */
[----:B------:R-:W3:Y:S04]  /*3fd0*/  LDSM.16.M88.4 R136, [R191+0xf000] ;  /* 0x00f00000bf88783b */ /* 0x000ee80000000200 */
[----:B------:R-:W4:Y:S03]  /*3fe0*/  LDSM.16.M88.4 R152, [R191+0xf800] ;  /* 0x00f80000bf98783b */ /* 0x000f260000000200 */
[C---:B-1----:R-:W-:Y:S08]  /*3ff0*/  HMMA.16816.F32.BF16 R4, R156.reuse, R164, R4 ;  /* 0x000000a49c04723c */ /* 0x042ff00000041804 */
[C---:B------:R-:W-:Y:S01]  /*4000*/  HMMA.16816.F32.BF16 R8, R156.reuse, R166, R8 ;  /* 0x000000a69c08723c */ /* 0x040fe20000041808 */
[----:B------:R-:W-:Y:S07]  /*4010*/  LDSM.16.M88.4 R164, [R184+0x2000] ;  /* 0x00200000b8a4783b */ /* 0x000fee0000000200 */
[C---:B------:R-:W-:Y:S08]  /*4020*/  HMMA.16816.F32.BF16 R12, R156.reuse, R168, R12 ;  /* 0x000000a89c0c723c */ /* 0x040ff0000004180c */
[C---:B------:R-:W-:Y:S01]  /*4030*/  HMMA.16816.F32.BF16 R16, R156.reuse, R170, R16 ;  /* 0x000000aa9c10723c */ /* 0x040fe20000041810 */
[----:B------:R-:W-:Y:S07]  /*4040*/  LDSM.16.M88.4 R168, [R184+0x2800] ;  /* 0x00280000b8a8783b */ /* 0x000fee0000000200 */
[C---:B-----5:R-:W-:Y:S08]  /*4050*/  HMMA.16816.F32.BF16 R20, R156.reuse, R160, R20 ;  /* 0x000000a09c14723c */ /* 0x060ff00000041814 */
[C---:B------:R-:W-:Y:S01]  /*4060*/  HMMA.16816.F32.BF16 R24, R156.reuse, R162, R24 ;  /* 0x000000a29c18723c */ /* 0x040fe20000041818 */
[----:B------:R-:W1:Y:S07]  /*4070*/  LDSM.16.M88.4 R160, [R193+0x4000] ;  /* 0x00400000c1a0783b */ /* 0x000e6e0000000200 */
[C---:B------:R-:W-:Y:S08]  /*4080*/  HMMA.16816.F32.BF16 R28, R156.reuse, R172, R28 ;  /* 0x000000ac9c1c723c */ /* 0x040ff0000004181c */
[----:B------:R-:W-:Y:S01]  /*4090*/  HMMA.16816.F32.BF16 R32, R156, R174, R32 ;  /* 0x000000ae9c20723c */ /* 0x000fe20000041820 */
[----:B------:R-:W5:Y:S04]  /*40a0*/  LDSM.16.M88.4 R156, [R184+0x3000] ;  /* 0x00300000b89c783b */ /* 0x000f680000000200 */
[----:B------:R-:W1:Y:S03]  /*40b0*/  LDSM.16.M88.4 R172, [R184+0x3800] ;  /* 0x00380000b8ac783b */ /* 0x000e660000000200 */
        /* <DEDUP_REMOVED lines=19> */
[C---:B-----5:R-:W-:Y:S08]  /*41f0*/  HMMA.16816.F32.BF16 R20, R160.reuse, R156, R20 ;  /* 0x0000009ca014723c */ /* 0x060ff00000041814 */
        /* <DEDUP_REMOVED lines=32> */
[C---:B--2---:R-:W-:Y:S01]  /*4400*/  HMMA.16816.F32.BF16 R4, R140.reuse, R144, R4 ;  /* 0x000000908c04723c */ /* 0x044fe20000041804 */
[----:B------:R-:W-:Y:S04]  /*4410*/  DEPBAR.LE SB0, 0x0 ;  /* 0x000080000000791a */ /* 0x000fe80000000000 */
[----:B------:R-:W-:Y:S03]  /*4420*/  BAR.SYNC.DEFER_BLOCKING 0x0 ;  /* 0x0000000000007b1d */ /* 0x000fe60000010000 */
[C---:B------:R-:W-:Y:S08]  /*4430*/  HMMA.16816.F32.BF16 R8, R140.reuse, R146, R8 ;  /* 0x000000928c08723c */ /* 0x040ff00000041808 */
[C---:B------:R-:W-:Y:S08]  /*4440*/  HMMA.16816.F32.BF16 R12, R140.reuse, R148, R12 ;  /* 0x000000948c0c723c */ /* 0x040ff0000004180c */
[C---:B------:R-:W-:Y:S08]  /*4450*/  HMMA.16816.F32.BF16 R16, R140.reuse, R150, R16 ;  /* 0x000000968c10723c */ /* 0x040ff00000041810 */
[C---:B---3--:R-:W-:Y:S08]  /*4460*/  HMMA.16816.F32.BF16 R20, R140.reuse, R136, R20 ;  /* 0x000000888c14723c */ /* 0x048ff00000041814 */
[C---:B------:R-:W-:Y:S08]  /*4470*/  HMMA.16816.F32.BF16 R24, R140.reuse, R138, R24 ;  /* 0x0000008a8c18723c */ /* 0x040ff00000041818 */
[C---:B----4-:R-:W-:Y:S08]  /*4480*/  HMMA.16816.F32.BF16 R28, R140.reuse, R152, R28 ;  /* 0x000000988c1c723c */ /* 0x050ff0000004181c */
[----:B------:R-:W-:Y:S08]  /*4490*/  HMMA.16816.F32.BF16 R32, R140, R154, R32 ;  /* 0x0000009a8c20723c */ /* 0x000ff00000041820 */
[C---:B-1----:R-:W-:Y:S08]  /*44a0*/  HMMA.16816.F32.BF16 R4, R160.reuse, R164, R4 ;  /* 0x000000a4a004723c */ /* 0x042ff00000041804 */
[C---:B------:R-:W-:Y:S08]  /*44b0*/  HMMA.16816.F32.BF16 R8, R160.reuse, R166, R8 ;  /* 0x000000a6a008723c */ /* 0x040ff00000041808 */
[C---:B------:R-:W-:Y:S08]  /*44c0*/  HMMA.16816.F32.BF16 R12, R160.reuse, R168, R12 ;  /* 0x000000a8a00c723c */ /* 0x040ff0000004180c */
[C---:B------:R-:W-:Y:S08]  /*44d0*/  HMMA.16816.F32.BF16 R16, R160.reuse, R170, R16 ;  /* 0x000000aaa010723c */ /* 0x040ff00000041810 */
[C---:B-----5:R-:W-:Y:S08]  /*44e0*/  HMMA.16816.F32.BF16 R20, R160.reuse, R156, R20 ;  /* 0x0000009ca014723c */ /* 0x060ff00000041814 */
[C---:B------:R-:W-:Y:S08]  /*44f0*/  HMMA.16816.F32.BF16 R24, R160.reuse, R158, R24 ;  /* 0x0000009ea018723c */ /* 0x040ff00000041818 */
[C---:B------:R-:W-:Y:S08]  /*4500*/  HMMA.16816.F32.BF16 R28, R160.reuse, R172, R28 ;  /* 0x000000aca01c723c */ /* 0x040ff0000004181c */
[----:B------:R-:W-:Y:S01]  /*4510*/  HMMA.16816.F32.BF16 R32, R160, R174, R32 ;  /* 0x000000aea020723c */ /* 0x000fe20000041820 */
[----:B------:R-:W-:-:S07]  /*4520*/  @P0 BRA `(.L_x_9) ;  /* 0xfffff32000000947 */ /* 0x000fce000383ffff */
.L_x_8:
[----:B------:R-:W-:Y:S01]  /*4530*/  FMNMX.FTZ R2, R4, R133, !PT ;  /* 0x0000008504027209 */ /* 0x000fe20007810000 */
[----:B------:R-:W-:Y:S01]  /*4540*/  LDSM.16.MT88.4 R140, [R190+0x12000] ;  /* 0x01200000be8c783b */ /* 0x000fe20000004200 */
[----:B------:R-:W-:Y:S02]  /*4550*/  FMNMX.FTZ R132, R6, R0, !PT ;  /* 0x0000000006847209 */ /* 0x000fe40007810000 */
[----:B------:R-:W-:Y:S02]  /*4560*/  FMNMX.FTZ R3, R5, R2, !PT ;  /* 0x0000000205037209 */ /* 0x000fe40007810000 */
[----:B------:R-:W-:Y:S02]  /*4570*/  FMNMX.FTZ R135, R7, R132, !PT ;  /* 0x0000008407877209 */ /* 0x000fe40007810000 */
        /* <DEDUP_REMOVED lines=25> */
[----:B------:R-:W-:Y:S02]  /*4710*/  FMNMX.FTZ R2, R28, R3, !PT ;  /* 0x000000031c027209 */ /* 0x000fe40007810000 */
[----:B------:R-:W-:Y:S02]  /*4720*/  FMNMX.FTZ R132, R30, R135, !PT ;  /* 0x000000871e847209 */ /* 0x000fe40007810000 */
[----:B------:R-:W-:Y:S02]  /*4730*/  FMNMX.FTZ R3, R29, R2, !PT ;  /* 0x000000021d037209 */ /* 0x000fe40007810000 */
[----:B------:R-:W-:Y:S02]  /*4740*/  IADD3 R218, R218, -0x1, RZ ;  /* 0xffffffffdada7810 */ /* 0x000fe40007ffe0ff */
[----:B------:R-:W-:Y:S02]  /*4750*/  FMNMX.FTZ R2, R32, R3, !PT ;  /* 0x0000000320027209 */ /* 0x000fe40007810000 */
[----:B------:R-:W-:Y:S02]  /*4760*/  FMNMX.FTZ R3, R31, R132, !PT ;  /* 0x000000841f037209 */ /* 0x000fe40007810000 */
[----:B-1----:R-:W-:Y:S02]  /*4770*/  FMNMX.FTZ R136, R33, R2, !PT ;  /* 0x0000000221887209 */ /* 0x002fe40007810000 */
[----:B------:R-:W-:Y:S03]  /*4780*/  FMNMX.FTZ R2, R34, R3, !PT ;  /* 0x0000000322027209 */ /* 0x000fe60007810000 */
[----:B------:R-:W-:Y:S01]  /*4790*/  SHFL.BFLY PT, R3, R136, 0x2, 0x1f ;  /* 0x0c401f0088037f89 */ /* 0x000fe200000e0000 */
[----:B------:R-:W-:Y:S07]  /*47a0*/  FMNMX.FTZ R137, R35, R2, !PT ;  /* 0x0000000223897209 */ /* 0x000fee0007810000 */
[----:B------:R-:W1:Y:S02]  /*47b0*/  SHFL.BFLY PT, R2, R137, 0x2, 0x1f ;  /* 0x0c401f0089027f89 */ /* 0x000e6400000e0000 */
[----:B-1----:R-:W-:Y:S02]  /*47c0*/  FMNMX.FTZ R134, R137, R2, !PT ;  /* 0x0000000289867209 */ /* 0x002fe40007810000 */
[----:B------:R-:W-:Y:S04]  /*47d0*/  FMNMX.FTZ R139, R136, R3, !PT ;  /* 0x00000003888b7209 */ /* 0x000fe80007810000 */
[----:B------:R-:W1:Y:S08]  /*47e0*/  SHFL.BFLY PT, R3, R134, 0x1, 0x1f ;  /* 0x0c201f0086037f89 */ /* 0x000e7000000e0000 */
[----:B------:R-:W2:Y:S01]  /*47f0*/  SHFL.BFLY PT, R132, R139, 0x1, 0x1f ;  /* 0x0c201f008b847f89 */ /* 0x000ea200000e0000 */
[----:B-1----:R-:W-:Y:S05]  /*4800*/  FMNMX.FTZ R3, R134, R3, !PT ;  /* 0x0000000386037209 */ /* 0x002fea0007810000 */
[----:B------:R-:W-:Y:S01]  /*4810*/  FMUL.FTZ R167, R3, c[0x0][0x23c] ;  /* 0x00008f0003a77a20 */ /* 0x000fe20000410000 */
[----:B--2---:R-:W-:Y:S02]  /*4820*/  FMNMX.FTZ R132, R139, R132, !PT ;  /* 0x000000848b847209 */ /* 0x004fe40007810000 */
[----:B------:R-:W1:Y:S02]  /*4830*/  LDSM.16.MT88.4 R136, [R192+0x12000] ;  /* 0x01200000c088783b */ /* 0x000e640000004200 */
[C---:B------:R-:W-:Y:S01]  /*4840*/  FSETP.NEU.FTZ.AND P1, PT, R132.reuse, -INF , PT ;  /* 0xff8000008400780b */ /* 0x040fe20003f3d000 */
[C---:B------:R-:W-:Y:S02]  /*4850*/  FADD.FTZ R2, -R132.reuse, R133 ;  /* 0x0000008584027221 */ /* 0x040fe40000010100 */
[----:B------:R-:W-:Y:S02]  /*4860*/  FMUL.FTZ R168, R132, c[0x0][0x23c] ;  /* 0x00008f0084a87a20 */ /* 0x000fe40000410000 */
[----:B------:R-:W-:Y:S02]  /*4870*/  FMUL.FTZ R135, R2, c[0x0][0x23c] ;  /* 0x00008f0002877a20 */ /* 0x000fe40000410000 */
[C---:B------:R-:W-:Y:S01]  /*4880*/  FADD.FTZ R133, -R3.reuse, R0 ;  /* 0x0000000003857221 */ /* 0x040fe20000010100 */
[----:B------:R-:W-:Y:S01]  /*4890*/  FSEL R168, R168, RZ, P1 ;  /* 0x000000ffa8a87208 */ /* 0x000fe20000800000 */
[----:B------:R2:W3:Y:S01]  /*48a0*/  MUFU.EX2 R2, R135 ;  /* 0x0000008700027308 */ /* 0x0004e20000000800 */
[----:B------:R-:W-:Y:S01]  /*48b0*/  FSETP.NEU.FTZ.AND P1, PT, R3, -INF , PT ;  /* 0xff8000000300780b */ /* 0x000fe20003f3d000 */
[----:B------:R-:W-:Y:S01]  /*48c0*/  FMUL.FTZ R0, R133, c[0x0][0x23c] ;  /* 0x00008f0085007a20 */ /* 0x000fe20000410000 */
[----:B------:R-:W-:Y:S01]  /*48d0*/  MOV R133, R132 ;  /* 0x0000008400857202 */ /* 0x000fe20000000f00 */
[--C-:B------:R-:W-:Y:S01]  /*48e0*/  FFMA.FTZ R164, R4, c[0x0][0x23c], -R168.reuse ;  /* 0x00008f0004a47a23 */ /* 0x100fe200000108a8 */
[----:B------:R-:W-:Y:S01]  /*48f0*/  FSEL R167, R167, RZ, P1 ;  /* 0x000000ffa7a77208 */ /* 0x000fe20000800000 */
[--C-:B------:R-:W-:Y:S02]  /*4900*/  FFMA.FTZ R5, R5, c[0x0][0x23c], -R168.reuse ;  /* 0x00008f0005057a23 */ /* 0x100fe400000108a8 */
[--C-:B------:R-:W-:Y:S02]  /*4910*/  FFMA.FTZ R134, R8, c[0x0][0x23c], -R168.reuse ;  /* 0x00008f0008867a23 */ /* 0x100fe400000108a8 */
[--C-:B------:R-:W-:Y:S01]  /*4920*/  FFMA.FTZ R6, R6, c[0x0][0x23c], -R167.reuse ;  /* 0x00008f0006067a23 */ /* 0x100fe200000108a7 */
[----:B------:R-:W4:Y:S01]  /*4930*/  MUFU.EX2 R0, R0 ;  /* 0x0000000000007308 */ /* 0x000f220000000800 */
[--C-:B------:R-:W-:Y:S02]  /*4940*/  FFMA.FTZ R7, R7, c[0x0][0x23c], -R167.reuse ;  /* 0x00008f0007077a23 */ /* 0x100fe400000108a7 */
[--C-:B------:R-:W-:Y:S02]  /*4950*/  FFMA.FTZ R165, R10, c[0x0][0x23c], -R167.reuse ;  /* 0x00008f000aa57a23 */ /* 0x100fe400000108a7 */
[--C-:B------:R-:W-:Y:S02]  /*4960*/  FFMA.FTZ R166, R11, c[0x0][0x23c], -R167.reuse ;  /* 0x00008f000ba67a23 */ /* 0x100fe400000108a7 */
[--C-:B------:R-:W-:Y:S02]  /*4970*/  FFMA.FTZ R222, R32, c[0x0][0x23c], -R168.reuse ;  /* 0x00008f0020de7a23 */ /* 0x100fe400000108a8 */
[--C-:B------:R-:W-:Y:S01]  /*4980*/  FFMA.FTZ R224, R34, c[0x0][0x23c], -R167.reuse ;  /* 0x00008f0022e07a23 */ /* 0x100fe200000108a7 */
[----:B------:R-:W-:Y:S01]  /*4990*/  MUFU.EX2 R164, R164 ;  /* 0x000000a400a47308 */ /* 0x000fe20000000800 */
[--C-:B------:R-:W-:Y:S02]  /*49a0*/  FFMA.FTZ R169, R12, c[0x0][0x23c], -R168.reuse ;  /* 0x00008f000ca97a23 */ /* 0x100fe400000108a8 */
[--C-:B--2---:R-:W-:Y:S02]  /*49b0*/  FFMA.FTZ R135, R9, c[0x0][0x23c], -R168.reuse ;  /* 0x00008f0009877a23 */ /* 0x104fe400000108a8 */
[C---:B---3--:R-:W-:Y:S02]  /*49c0*/  FMUL.FTZ R8, R2.reuse, R128 ;  /* 0x0000008002087220 */ /* 0x048fe40000410000 */
[C---:B------:R-:W-:Y:S02]  /*49d0*/  FMUL.FTZ R9, R2.reuse, R129 ;  /* 0x0000008102097220 */ /* 0x040fe40000410000 */
[C---:B------:R-:W-:Y:S01]  /*49e0*/  FMUL.FTZ R36, R2.reuse, R36 ;  /* 0x0000002402247220 */ /* 0x040fe20000410000 */
[----:B------:R-:W2:Y:S01]  /*49f0*/  MUFU.EX2 R5, R5 ;  /* 0x0000000500057308 */ /* 0x000ea20000000800 */
[C---:B------:R-:W-:Y:S02]  /*4a00*/  FMUL.FTZ R37, R2.reuse, R37 ;  /* 0x0000002502257220 */ /* 0x040fe40000410000 */
[----:B------:R-:W-:Y:S02]  /*4a10*/  FMUL.FTZ R40, R2, R40 ;  /* 0x0000002802287220 */ /* 0x000fe40000410000 */
[C---:B----4-:R-:W-:Y:S02]  /*4a20*/  FMUL.FTZ R10, R0.reuse, R130 ;  /* 0x00000082000a7220 */ /* 0x050fe40000410000 */
[C---:B------:R-:W-:Y:S02]  /*4a30*/  FMUL.FTZ R11, R0.reuse, R131 ;  /* 0x00000083000b7220 */ /* 0x040fe40000410000 */
[C---:B------:R-:W-:Y:S01]  /*4a40*/  FMUL.FTZ R38, R0.reuse, R38 ;  /* 0x0000002600267220 */ /* 0x040fe20000410000 */
[----:B------:R-:W-:Y:S01]  /*4a50*/  MUFU.EX2 R6, R6 ;  /* 0x0000000600067308 */ /* 0x000fe20000000800 */
[----:B------:R-:W-:Y:S02]  /*4a60*/  FMUL.FTZ R39, R0, R39 ;  /* 0x0000002700277220 */ /* 0x000fe40000410000 */
[----:B------:R-:W-:Y:S02]  /*4a70*/  FMUL.FTZ R41, R2, R41 ;  /* 0x0000002902297220 */ /* 0x000fe40000410000 */
[C---:B------:R-:W-:Y:S02]  /*4a80*/  FMUL.FTZ R42, R0.reuse, R42 ;  /* 0x0000002a002a7220 */ /* 0x040fe40000410000 */
[----:B------:R-:W-:Y:S02]  /*4a90*/  FMUL.FTZ R43, R0, R43 ;  /* 0x0000002b002b7220 */ /* 0x000fe40000410000 */
[C---:B------:R-:W-:Y:S01]  /*4aa0*/  FMUL.FTZ R44, R2.reuse, R44 ;  /* 0x0000002c022c7220 */ /* 0x040fe20000410000 */
[----:B------:R-:W3:Y:S01]  /*4ab0*/  MUFU.EX2 R7, R7 ;  /* 0x0000000700077308 */ /* 0x000ee20000000800 */
[----:B------:R-:W-:Y:S02]  /*4ac0*/  FMUL.FTZ R45, R2, R45 ;  /* 0x0000002d022d7220 */ /* 0x000fe40000410000 */
[C---:B------:R-:W-:Y:S01]  /*4ad0*/  FMUL.FTZ R46, R0.reuse, R46 ;  /* 0x0000002e002e7220 */ /* 0x040fe20000410000 */
[----:B--2---:R-:W-:Y:S01]  /*4ae0*/  F2FP.BF16.PACK_AB R128, R5, R164 ;  /* 0x000000a40580723e */ /* 0x004fe200000010ff */
[----:B------:R-:W-:Y:S02]  /*4af0*/  FMUL.FTZ R47, R0, R47 ;  /* 0x0000002f002f7220 */ /* 0x000fe40000410000 */
[C---:B------:R-:W-:Y:S02]  /*4b00*/  FMUL.FTZ R48, R2.reuse, R48 ;  /* 0x0000003002307220 */ /* 0x040fe40000410000 */
[----:B------:R-:W-:Y:S01]  /*4b10*/  FMUL.FTZ R49, R2, R49 ;  /* 0x0000003102317220 */ /* 0x000fe20000410000 */
[----:B------:R-:W-:Y:S01]  /*4b20*/  MUFU.EX2 R134, R134 ;  /* 0x0000008600867308 */ /* 0x000fe20000000800 */
[C---:B------:R-:W-:Y:S02]  /*4b30*/  FMUL.FTZ R50, R0.reuse, R50 ;  /* 0x0000003200327220 */ /* 0x040fe40000410000 */
[----:B------:R-:W-:Y:S02]  /*4b40*/  FMUL.FTZ R51, R0, R51 ;  /* 0x0000003300337220 */ /* 0x000fe40000410000 */
[C---:B------:R-:W-:Y:S02]  /*4b50*/  FMUL.FTZ R12, R2.reuse, R124 ;  /* 0x0000007c020c7220 */ /* 0x040fe40000410000 */
[C---:B------:R-:W-:Y:S02]  /*4b60*/  FMUL.FTZ R52, R2.reuse, R52 ;  /* 0x0000003402347220 */ /* 0x040fe40000410000 */
[----:B------:R-:W-:Y:S01]  /*4b70*/  FMUL.FTZ R53, R2, R53 ;  /* 0x0000003502357220 */ /* 0x000fe20000410000 */
[----:B------:R-:W2:Y:S01]  /*4b80*/  MUFU.EX2 R135, R135 ;  /* 0x0000008700877308 */ /* 0x000ea20000000800 */
[C---:B------:R-:W-:Y:S02]  /*4b90*/  FMUL.FTZ R54, R0.reuse, R54 ;  /* 0x0000003600367220 */ /* 0x040fe40000410000 */
[----:B------:R-:W-:Y:S01]  /*4ba0*/  FMUL.FTZ R55, R0, R55 ;  /* 0x0000003700377220 */ /* 0x000fe20000410000 */
[----:B---3--:R-:W-:Y:S01]  /*4bb0*/  F2FP.BF16.PACK_AB R129, R7, R6 ;  /* 0x000000060781723e */ /* 0x008fe200000010ff */
[C---:B------:R-:W-:Y:S02]  /*4bc0*/  FMUL.FTZ R56, R2.reuse, R56 ;  /* 0x0000003802387220 */ /* 0x040fe40000410000 */
[----:B------:R-:W-:Y:S02]  /*4bd0*/  FMUL.FTZ R57, R2, R57 ;  /* 0x0000003902397220 */ /* 0x000fe40000410000 */
[C---:B------:R-:W-:Y:S01]  /*4be0*/  FMUL.FTZ R58, R0.reuse, R58 ;  /* 0x0000003a003a7220 */ /* 0x040fe20000410000 */
[----:B------:R-:W-:Y:S01]  /*4bf0*/  MUFU.EX2 R165, R165 ;  /* 0x000000a500a57308 */ /* 0x000fe20000000800 */
[----:B------:R-:W-:Y:S02]  /*4c00*/  FMUL.FTZ R59, R0, R59 ;  /* 0x0000003b003b7220 */ /* 0x000fe40000410000 */
[C---:B------:R-:W-:Y:S02]  /*4c10*/  FMUL.FTZ R60, R2.reuse, R60 ;  /* 0x0000003c023c7220 */ /* 0x040fe40000410000 */
[----:B------:R-:W-:Y:S02]  /*4c20*/  FMUL.FTZ R61, R2, R61 ;  /* 0x0000003d023d7220 */ /* 0x000fe40000410000 */
[C---:B------:R-:W-:Y:S02]  /*4c30*/  FMUL.FTZ R62, R0.reuse, R62 ;  /* 0x0000003e003e7220 */ /* 0x040fe40000410000 */
[----:B------:R-:W-:Y:S01]  /*4c40*/  FMUL.FTZ R63, R0, R63 ;  /* 0x0000003f003f7220 */ /* 0x000fe20000410000 */
[----:B------:R-:W3:Y:S01]  /*4c50*/  MUFU.EX2 R166, R166 ;  /* 0x000000a600a67308 */ /* 0x000ee20000000800 */
[C---:B------:R-:W-:Y:S02]  /*4c60*/  FMUL.FTZ R64, R2.reuse, R64 ;  /* 0x0000004002407220 */ /* 0x040fe40000410000 */
[----:B------:R-:W-:Y:S01]  /*4c70*/  FMUL.FTZ R65, R2, R65 ;  /* 0x0000004102417220 */ /* 0x000fe20000410000 */
[----:B--2---:R-:W-:Y:S01]  /*4c80*/  F2FP.BF16.PACK_AB R130, R135, R134 ;  /* 0x000000868782723e */ /* 0x004fe200000010ff */
        /* <DEDUP_REMOVED lines=9> */
[----:B------:R-:W-:Y:S01]  /*4d20*/  MUFU.EX2 R222, R222 ;  /* 0x000000de00de7308 */ /* 0x000fe20000000800 */
[C---:B------:R-:W-:Y:S02]  /*4d30*/  FMUL.FTZ R74, R0.reuse, R74 ;  /* 0x0000004a004a7220 */ /* 0x040fe40000410000 */
[----:B------:R-:W-:Y:S01]  /*4d40*/  FMUL.FTZ R75, R0, R75 ;  /* 0x0000004b004b7220 */ /* 0x000fe20000410000 */
[----:B---3--:R-:W-:Y:S01]  /*4d50*/  F2FP.BF16.PACK_AB R131, R166, R165 ;  /* 0x000000a5a683723e */ /* 0x008fe200000010ff */
[C---:B------:R-:W-:Y:S02]  /*4d60*/  FMUL.FTZ R76, R2.reuse, R76 ;  /* 0x0000004c024c7220 */ /* 0x040fe40000410000 */
[----:B------:R-:W-:Y:S02]  /*4d70*/  FMUL.FTZ R77, R2, R77 ;  /* 0x0000004d024d7220 */ /* 0x000fe40000410000 */
[C---:B------:R-:W-:Y:S01]  /*4d80*/  FMUL.FTZ R78, R0.reuse, R78 ;  /* 0x0000004e004e7220 */ /* 0x040fe20000410000 */
[----:B------:R-:W-:Y:S01]  /*4d90*/  MUFU.EX2 R224, R224 ;  /* 0x000000e000e07308 */ /* 0x000fe20000000800 */
[C---:B-1----:R-:W-:Y:S05]  /*4da0*/  HMMA.16816.F32.BF16 R8, R128.reuse, R136, R8 ;  /* 0x000000888008723c */ /* 0x042fea0000041808 */
[----:B------:R-:W-:Y:S02]  /*4db0*/  FMUL.FTZ R79, R0, R79 ;  /* 0x0000004f004f7220 */ /* 0x000fe40000410000 */
[C---:B------:R-:W-:Y:S01]  /*4dc0*/  FMUL.FTZ R80, R2.reuse, R80 ;  /* 0x0000005002507220 */ /* 0x040fe20000410000 */
[C---:B------:R-:W-:Y:S01]  /*4dd0*/  HMMA.16816.F32.BF16 R36, R128.reuse, R138, R36 ;  /* 0x0000008a8024723c */ /* 0x040fe20000041824 */
[----:B------:R-:W1:Y:S03]  /*4de0*/  LDSM.16.MT88.4 R136, [R188+0x12000] ;  /* 0x01200000bc88783b */ /* 0x000e660000004200 */
[----:B------:R-:W-:Y:S02]  /*4df0*/  FMUL.FTZ R81, R2, R81 ;  /* 0x0000005102517220 */ /* 0x000fe40000410000 */
[C---:B------:R-:W-:Y:S02]  /*4e00*/  FMUL.FTZ R82, R0.reuse, R82 ;  /* 0x0000005200527220 */ /* 0x040fe40000410000 */
[C---:B------:R-:W-:Y:S04]  /*4e10*/  HMMA.16816.F32.BF16 R40, R128.reuse, R140, R40 ;  /* 0x0000008c8028723c */ /* 0x040fe80000041828 */
[----:B------:R-:W-:Y:S02]  /*4e20*/  FMUL.FTZ R83, R0, R83 ;  /* 0x0000005300537220 */ /* 0x000fe40000410000 */
[C---:B------:R-:W-:Y:S02]  /*4e30*/  FMUL.FTZ R84, R2.reuse, R84 ;  /* 0x0000005402547220 */ /* 0x040fe40000410000 */
[C---:B------:R-:W-:Y:S01]  /*4e40*/  HMMA.16816.F32.BF16 R44, R128.reuse, R142, R44 ;  /* 0x0000008e802c723c */ /* 0x040fe2000004182c */
[----:B------:R-:W2:Y:S03]  /*4e50*/  LDSM.16.MT88.4 R140, [R192+0x14000] ;  /* 0x01400000c08c783b */ /* 0x000ea60000004200 */
[----:B------:R-:W-:Y:S02]  /*4e60*/  FMUL.FTZ R85, R2, R85 ;  /* 0x0000005502557220 */ /* 0x000fe40000410000 */
[C---:B------:R-:W-:Y:S02]  /*4e70*/  FMUL.FTZ R86, R0.reuse, R86 ;  /* 0x0000005600567220 */ /* 0x040fe40000410000 */
[C---:B------:R-:W-:Y:S04]  /*4e80*/  HMMA.16816.F32.BF16 R48, R128.reuse, R144, R48 ;  /* 0x000000908030723c */ /* 0x040fe80000041830 */
[----:B------:R-:W-:Y:S02]  /*4e90*/  FMUL.FTZ R87, R0, R87 ;  /* 0x0000005700577220 */ /* 0x000fe40000410000 */
[C---:B------:R-:W-:Y:S02]  /*4ea0*/  FMUL.FTZ R88, R2.reuse, R88 ;  /* 0x0000005802587220 */ /* 0x040fe40000410000 */
[C---:B------:R-:W-:Y:S01]  /*4eb0*/  HMMA.16816.F32.BF16 R52, R128.reuse, R146, R52 ;  /* 0x000000928034723c */ /* 0x040fe20000041834 */
[----:B------:R-:W3:Y:S03]  /*4ec0*/  LDSM.16.MT88.4 R144, [R190+0x14000] ;  /* 0x01400000be90783b */ /* 0x000ee60000004200 */
[----:B------:R-:W-:Y:S02]  /*4ed0*/  FMUL.FTZ R89, R2, R89 ;  /* 0x0000005902597220 */ /* 0x000fe40000410000 */
[C---:B------:R-:W-:Y:S02]  /*4ee0*/  FMUL.FTZ R90, R0.reuse, R90 ;  /* 0x0000005a005a7220 */ /* 0x040fe40000410000 */
[----:B------:R-:W-:Y:S01]  /*4ef0*/  FMUL.FTZ R91, R0, R91 ;  /* 0x0000005b005b7220 */ /* 0x000fe20000410000 */
[C---:B-1----:R-:W-:Y:S03]  /*4f00*/  HMMA.16816.F32.BF16 R56, R128.reuse, R136, R56 ;  /* 0x000000888038723c */ /* 0x042fe60000041838 */
[C---:B------:R-:W-:Y:S02]  /*4f10*/  FMUL.FTZ R92, R2.reuse, R92 ;  /* 0x0000005c025c7220 */ /* 0x040fe40000410000 */
[----:B------:R-:W-:Y:S02]  /*4f20*/  FMUL.FTZ R93, R2, R93 ;  /* 0x0000005d025d7220 */ /* 0x000fe40000410000 */
[C---:B------:R-:W-:Y:S01]  /*4f30*/  FMUL.FTZ R94, R0.reuse, R94 ;  /* 0x0000005e005e7220 */ /* 0x040fe20000410000 */
[C---:B------:R-:W-:Y:S01]  /*4f40*/  HMMA.16816.F32.BF16 R60, R128.reuse, R138, R60 ;  /* 0x0000008a803c723c */ /* 0x040fe2000004183c */
[----:B------:R-:W1:Y:S03]  /*4f50*/  LDSM.16.MT88.4 R136, [R189+0x14000] ;  /* 0x01400000bd88783b */ /* 0x000e660000004200 */
[----:B------:R-:W-:Y:S02]  /*4f60*/  FMUL.FTZ R95, R0, R95 ;  /* 0x0000005f005f7220 */ /* 0x000fe40000410000 */
[C---:B------:R-:W-:Y:S02]  /*4f70*/  FMUL.FTZ R96, R2.reuse, R96 ;  /* 0x0000006002607220 */ /* 0x040fe40000410000 */
[C---:B--2---:R-:W-:Y:S04]  /*4f80*/  HMMA.16816.F32.BF16 R64, R128.reuse, R140, R64 ;  /* 0x0000008c8040723c */ /* 0x044fe80000041840 */
[----:B------:R-:W-:Y:S02]  /*4f90*/  FMUL.FTZ R97, R2, R97 ;  /* 0x0000006102617220 */ /* 0x000fe40000410000 */
[C---:B------:R-:W-:Y:S02]  /*4fa0*/  FMUL.FTZ R98, R0.reuse, R98 ;  /* 0x0000006200627220 */ /* 0x040fe40000410000 */
[C---:B------:R-:W-:Y:S01]  /*4fb0*/  HMMA.16816.F32.BF16 R68, R128.reuse, R142, R68 ;  /* 0x0000008e8044723c */ /* 0x040fe20000041844 */
[----:B------:R-:W2:Y:S03]  /*4fc0*/  LDSM.16.MT88.4 R140, [R188+0x14000] ;  /* 0x01400000bc8c783b */ /* 0x000ea60000004200 */
[----:B------:R-:W-:Y:S02]  /*4fd0*/  FMUL.FTZ R99, R0, R99 ;  /* 0x0000006300637220 */ /* 0x000fe40000410000 */
[C---:B------:R-:W-:Y:S02]  /*4fe0*/  FMUL.FTZ R100, R2.reuse, R100 ;  /* 0x0000006402647220 */ /* 0x040fe40000410000 */
[C---:B---3--:R-:W-:Y:S04]  /*4ff0*/  HMMA.16816.F32.BF16 R72, R128.reuse, R144, R72 ;  /* 0x000000908048723c */ /* 0x048fe80000041848 */
[----:B------:R-:W-:Y:S02]  /*5000*/  FMUL.FTZ R101, R2, R101 ;  /* 0x0000006502657220 */ /* 0x000fe40000410000 */
[C---:B------:R-:W-:Y:S02]  /*5010*/  FMUL.FTZ R102, R0.reuse, R102 ;  /* 0x0000006600667220 */ /* 0x040fe40000410000 */
[C---:B------:R-:W-:Y:S01]  /*5020*/  HMMA.16816.F32.BF16 R76, R128.reuse, R146, R76 ;  /* 0x00000092804c723c */ /* 0x040fe2000004184c */
[----:B------:R-:W3:Y:S03]  /*5030*/  LDSM.16.MT88.4 R144, [R192+0x16000] ;  /* 0x01600000c090783b */ /* 0x000ee60000004200 */
[----:B------:R-:W-:Y:S02]  /*5040*/  FMUL.FTZ R103, R0, R103 ;  /* 0x0000006700677220 */ /* 0x000fe40000410000 */
[--C-:B------:R-:W-:Y:S02]  /*5050*/  FFMA.FTZ R170, R13, c[0x0][0x23c], -R168.reuse ;  /* 0x00008f000daa7a23 */ /* 0x100fe400000108a8 */
[----:B------:R-:W-:Y:S01]  /*5060*/  FMUL.FTZ R13, R2, R125 ;  /* 0x0000007d020d7220 */ /* 0x000fe20000410000 */
[C---:B-1----:R-:W-:Y:S03]  /*5070*/  HMMA.16816.F32.BF16 R80, R128.reuse, R136, R80 ;  /* 0x000000888050723c */ /* 0x042fe60000041850 */
[--C-:B------:R-:W-:Y:S01]  /*5080*/  FFMA.FTZ R171, R14, c[0x0][0x23c], -R167.reuse ;  /* 0x00008f000eab7a23 */ /* 0x100fe200000108a7 */
[----:B------:R-:W1:Y:S01]  /*5090*/  MUFU.EX2 R170, R170 ;  /* 0x000000aa00aa7308 */ /* 0x000e620000000800 */
[C---:B------:R-:W-:Y:S02]  /*50a0*/  FMUL.FTZ R14, R0.reuse, R126 ;  /* 0x0000007e000e7220 */ /* 0x040fe40000410000 */
[--C-:B------:R-:W-:Y:S01]  /*50b0*/  FFMA.FTZ R172, R15, c[0x0][0x23c], -R167.reuse ;  /* 0x00008f000fac7a23 */ /* 0x100fe200000108a7 */
[C---:B------:R-:W-:Y:S01]  /*50c0*/  HMMA.16816.F32.BF16 R84, R128.reuse, R138, R84 ;  /* 0x0000008a8054723c */ /* 0x040fe20000041854 */
[----:B------:R-:W4:Y:S03]  /*50d0*/  LDSM.16.MT88.4 R136, [R190+0x16000] ;  /* 0x01600000be88783b */ /* 0x000f260000004200 */
[----:B------:R-:W-:Y:S02]  /*50e0*/  FMUL.FTZ R15, R0, R127 ;  /* 0x0000007f000f7220 */ /* 0x000fe40000410000 */
[C---:B------:R-:W-:Y:S01]  /*50f0*/  FMUL.FTZ R104, R2.reuse, R104 ;  /* 0x0000006802687220 */ /* 0x040fe20000410000 */
[----:B------:R-:W-:Y:S01]  /*5100*/  MUFU.EX2 R171, R171 ;  /* 0x000000ab00ab7308 */ /* 0x000fe20000000800 */
[C---:B--2---:R-:W-:Y:S01]  /*5110*/  HMMA.16816.F32.BF16 R88, R128.reuse, R140, R88 ;  /* 0x0000008c8058723c */ /* 0x044fe20000041858 */
[----:B------:R-:W-:Y:S03]  /*5120*/  LDSM.16.MT88.4 R124, [R188+0x16000] ;  /* 0x01600000bc7c783b */ /* 0x000fe60000004200 */
[----:B------:R-:W-:Y:S02]  /*5130*/  FMUL.FTZ R105, R2, R105 ;  /* 0x0000006902697220 */ /* 0x000fe40000410000 */
[C---:B------:R-:W-:Y:S02]  /*5140*/  FMUL.FTZ R106, R0.reuse, R106 ;  /* 0x0000006a006a7220 */ /* 0x040fe40000410000 */
[C---:B------:R-:W-:Y:S01]  /*5150*/  HMMA.16816.F32.BF16 R92, R128.reuse, R142, R92 ;  /* 0x0000008e805c723c */ /* 0x040fe2000004185c */
[----:B------:R-:W2:Y:S01]  /*5160*/  LDSM.16.MT88.4 R140, [R189+0x16000] ;  /* 0x01600000bd8c783b */ /* 0x000ea20000004200 */
[----:B------:R-:W5:Y:S02]  /*5170*/  MUFU.EX2 R172, R172 ;  /* 0x000000ac00ac7308 */ /* 0x000f640000000800 */
[----:B------:R-:W-:Y:S02]  /*5180*/  FMUL.FTZ R107, R0, R107 ;  /* 0x0000006b006b7220 */ /* 0x000fe40000410000 */
[C---:B------:R-:W-:Y:S02]  /*5190*/  FMUL.FTZ R108, R2.reuse, R108 ;  /* 0x0000006c026c7220 */ /* 0x040fe40000410000 */
[C---:B---3--:R-:W-:Y:S04]  /*51a0*/  HMMA.16816.F32.BF16 R96, R128.reuse, R144, R96 ;  /* 0x000000908060723c */ /* 0x048fe80000041860 */
[----:B------:R-:W-:Y:S02]  /*51b0*/  FMUL.FTZ R109, R2, R109 ;  /* 0x0000006d026d7220 */ /* 0x000fe40000410000 */
[C---:B------:R-:W-:Y:S02]  /*51c0*/  FMUL.FTZ R110, R0.reuse, R110 ;  /* 0x0000006e006e7220 */ /* 0x040fe40000410000 */
[C---:B------:R-:W-:Y:S01]  /*51d0*/  HMMA.16816.F32.BF16 R100, R128.reuse, R146, R100 ;  /* 0x000000928064723c */ /* 0x040fe20000041864 */
[----:B------:R-:W-:Y:S03]  /*51e0*/  LDSM.16.MT88.4 R144, [R190+0x12800] ;  /* 0x01280000be90783b */ /* 0x000fe60000004200 */
[----:B------:R-:W-:Y:S02]  /*51f0*/  FMUL.FTZ R111, R0, R111 ;  /* 0x0000006f006f7220 */ /* 0x000fe40000410000 */
[--C-:B------:R-:W-:Y:S02]  /*5200*/  FFMA.FTZ R173, R16, c[0x0][0x23c], -R168.reuse ;  /* 0x00008f0010ad7a23 */ /* 0x100fe400000108a8 */
[----:B------:R-:W-:Y:S01]  /*5210*/  FFMA.FTZ R174, R17, c[0x0][0x23c], -R168 ;  /* 0x00008f0011ae7a23 */ /* 0x000fe200000108a8 */
[C---:B----4-:R-:W-:Y:S03]  /*5220*/  HMMA.16816.F32.BF16 R104, R128.reuse, R136, R104 ;  /* 0x000000888068723c */ /* 0x050fe60000041868 */
[--C-:B------:R-:W-:Y:S01]  /*5230*/  FFMA.FTZ R175, R18, c[0x0][0x23c], -R167.reuse ;  /* 0x00008f0012af7a23 */ /* 0x100fe200000108a7 */
[----:B------:R-:W-:Y:S01]  /*5240*/  MUFU.EX2 R173, R173 ;  /* 0x000000ad00ad7308 */ /* 0x000fe20000000800 */
[----:B------:R-:W-:Y:S02]  /*5250*/  FFMA.FTZ R220, R19, c[0x0][0x23c], -R167 ;  /* 0x00008f0013dc7a23 */ /* 0x000fe400000108a7 */
[C---:B------:R-:W-:Y:S01]  /*5260*/  FMUL.FTZ R112, R2.reuse, R112 ;  /* 0x0000007002707220 */ /* 0x040fe20000410000 */
[C---:B------:R-:W-:Y:S01]  /*5270*/  HMMA.16816.F32.BF16 R12, R128.reuse, R138, R12 ;  /* 0x0000008a800c723c */ /* 0x040fe2000004180c */
[----:B------:R-:W3:Y:S03]  /*5280*/  LDSM.16.MT88.4 R136, [R192+0x12800] ;  /* 0x01280000c088783b */ /* 0x000ee60000004200 */
[----:B------:R-:W-:Y:S02]  /*5290*/  FMUL.FTZ R113, R2, R113 ;  /* 0x0000007102717220 */ /* 0x000fe40000410000 */
[----:B------:R-:W4:Y:S01]  /*52a0*/  MUFU.EX2 R174, R174 ;  /* 0x000000ae00ae7308 */ /* 0x000f220000000800 */
[C---:B------:R-:W-:Y:S01]  /*52b0*/  FMUL.FTZ R114, R0.reuse, R114 ;  /* 0x0000007200727220 */ /* 0x040fe20000410000 */
[C---:B--2---:R-:W-:Y:S04]  /*52c0*/  HMMA.16816.F32.BF16 R108, R128.reuse, R140, R108 ;  /* 0x0000008c806c723c */ /* 0x044fe8000004186c */
[----:B------:R-:W-:Y:S02]  /*52d0*/  FMUL.FTZ R115, R0, R115 ;  /* 0x0000007300737220 */ /* 0x000fe40000410000 */
[----:B------:R-:W-:Y:S01]  /*52e0*/  FMUL.FTZ R16, R2, R120 ;  /* 0x0000007802107220 */ /* 0x000fe20000410000 */
[----:B-1----:R-:W-:Y:S01]  /*52f0*/  F2FP.BF16.PACK_AB R120, R170, R169 ;  /* 0x000000a9aa78723e */ /* 0x002fe200000010ff */
[----:B------:R-:W-:Y:S01]  /*5300*/  MUFU.EX2 R175, R175 ;  /* 0x000000af00af7308 */ /* 0x000fe20000000800 */
[----:B------:R-:W-:Y:S02]  /*5310*/  FMUL.FTZ R17, R2, R121 ;  /* 0x0000007902117220 */ /* 0x000fe40000410000 */
[C---:B------:R-:W-:Y:S01]  /*5320*/  HMMA.16816.F32.BF16 R112, R128.reuse, R142, R112 ;  /* 0x0000008e8070723c */ /* 0x040fe20000041870 */
[----:B------:R-:W1:Y:S02]  /*5330*/  LDSM.16.MT88.4 R140, [R189+0x12800] ;  /* 0x01280000bd8c783b */ /* 0x000e640000004200 */
[----:B------:R-:W-:Y:S01]  /*5340*/  FMUL.FTZ R18, R0, R122 ;  /* 0x0000007a00127220 */ /* 0x000fe20000410000 */
[----:B-----5:R-:W-:Y:S01]  /*5350*/  F2FP.BF16.PACK_AB R121, R172, R171 ;  /* 0x000000abac79723e */ /* 0x020fe200000010ff */
[----:B------:R-:W-:Y:S02]  /*5360*/  FMUL.FTZ R19, R0, R123 ;  /* 0x0000007b00137220 */ /* 0x000fe40000410000 */
[----:B------:R-:W2:Y:S01]  /*5370*/  MUFU.EX2 R220, R220 ;  /* 0x000000dc00dc7308 */ /* 0x000ea20000000800 */
[C---:B------:R-:W-:Y:S04]  /*5380*/  FMUL.FTZ R116, R2.reuse, R116 ;  /* 0x0000007402747220 */ /* 0x040fe80000410000 */
[C---:B------:R-:W-:Y:S03]  /*5390*/  HMMA.16816.F32.BF16 R16, R128.reuse, R124, R16 ;  /* 0x0000007c8010723c */ /* 0x040fe60000041810 */
[----:B------:R-:W-:Y:S01]  /*53a0*/  FMUL.FTZ R117, R2, R117 ;  /* 0x0000007502757220 */ /* 0x000fe20000410000 */
[----:B----4-:R-:W-:Y:S01]  /*53b0*/  F2FP.BF16.PACK_AB R122, R174, R173 ;  /* 0x000000adae7a723e */ /* 0x010fe200000010ff */
[C---:B------:R-:W-:Y:S02]  /*53c0*/  FMUL.FTZ R118, R0.reuse, R118 ;  /* 0x0000007600767220 */ /* 0x040fe40000410000 */
[----:B------:R-:W-:Y:S02]  /*53d0*/  FMUL.FTZ R119, R0, R119 ;  /* 0x0000007700777220 */ /* 0x000fe40000410000 */
[----:B------:R-:W-:Y:S03]  /*53e0*/  FFMA.FTZ R164, R2, R221, R164 ;  /* 0x000000dd02a47223 */ /* 0x000fe600000100a4 */
[----:B------:R-:W-:Y:S01]  /*53f0*/  FFMA.FTZ R6, R0, R219, R6 ;  /* 0x000000db00067223 */ /* 0x000fe20000010006 */
[----:B------:R-:W-:Y:S01]  /*5400*/  MOV R0, R3 ;  /* 0x0000000300007202 */ /* 0x000fe20000000f00 */
[----:B------:R-:W-:Y:S01]  /*5410*/  HMMA.16816.F32.BF16 R116, R128, R126, R116 ;  /* 0x0000007e8074723c */ /* 0x000fe20000041874 */
[----:B------:R-:W4:Y:S02]  /*5420*/  LDSM.16.MT88.4 R124, [R188+0x14800] ;  /* 0x01480000bc7c783b */ /* 0x000f240000004200 */
[----:B------:R-:W-:Y:S01]  /*5430*/  FADD.FTZ R5, R5, R164 ;  /* 0x000000a405057221 */ /* 0x000fe20000010000 */
[----:B--2---:R-:W-:Y:S01]  /*5440*/  F2FP.BF16.PACK_AB R123, R220, R175 ;  /* 0x000000afdc7b723e */ /* 0x004fe200000010ff */
[----:B------:R-:W-:Y:S02]  /*5450*/  FADD.FTZ R6, R7, R6 ;  /* 0x0000000607067221 */ /* 0x000fe40000010000 */
[----:B------:R-:W-:Y:S02]  /*5460*/  FADD.FTZ R134, R134, R5 ;  /* 0x0000000586867221 */ /* 0x000fe40000010000 */
[----:B------:R-:W2:Y:S02]  /*5470*/  LDSM.16.MT88.4 R128, [R192+0x16800] ;  /* 0x01680000c080783b */ /* 0x000ea40000004200 */
[C---:B---3--:R-:W-:Y:S05]  /*5480*/  HMMA.16816.F32.BF16 R8, R120.reuse, R136, R8 ;  /* 0x000000887808723c */ /* 0x048fea0000041808 */
[----:B------:R-:W-:Y:S02]  /*5490*/  FADD.FTZ R165, R165, R6 ;  /* 0x00000006a5a57221 */ /* 0x000fe40000010000 */
[----:B------:R-:W-:Y:S01]  /*54a0*/  FADD.FTZ R134, R135, R134 ;  /* 0x0000008687867221 */ /* 0x000fe20000010000 */
[C---:B------:R-:W-:Y:S01]  /*54b0*/  HMMA.16816.F32.BF16 R36, R120.reuse, R138, R36 ;  /* 0x0000008a7824723c */ /* 0x040fe20000041824 */
[----:B------:R-:W3:Y:S03]  /*54c0*/  LDSM.16.MT88.4 R136, [R190+0x16800] ;  /* 0x01680000be88783b */ /* 0x000ee60000004200 */
[----:B------:R-:W-:Y:S02]  /*54d0*/  FADD.FTZ R166, R166, R165 ;  /* 0x000000a5a6a67221 */ /* 0x000fe40000010000 */
[----:B------:R-:W-:Y:S02]  /*54e0*/  FADD.FTZ R169, R169, R134 ;  /* 0x00000086a9a97221 */ /* 0x000fe40000010000 */
[C---:B------:R-:W-:Y:S04]  /*54f0*/  HMMA.16816.F32.BF16 R40, R120.reuse, R144, R40 ;  /* 0x000000907828723c */ /* 0x040fe80000041828 */
[----:B------:R-:W-:Y:S02]  /*5500*/  FADD.FTZ R171, R171, R166 ;  /* 0x000000a6abab7221 */ /* 0x000fe40000010000 */
[----:B------:R-:W-:Y:S02]  /*5510*/  FADD.FTZ R170, R170, R169 ;  /* 0x000000a9aaaa7221 */ /* 0x000fe40000010000 */
[C---:B------:R-:W-:Y:S01]  /*5520*/  HMMA.16816.F32.BF16 R44, R120.reuse, R146, R44 ;  /* 0x00000092782c723c */ /* 0x040fe2000004182c */
[----:B------:R-:W-:Y:S03]  /*5530*/  LDSM.16.MT88.4 R144, [R190+0x15000] ;  /* 0x01500000be90783b */ /* 0x000fe60000004200 */
[----:B------:R-:W-:Y:S02]  /*5540*/  FADD.FTZ R172, R172, R171 ;  /* 0x000000abacac7221 */ /* 0x000fe40000010000 */
[----:B------:R-:W-:Y:S02]  /*5550*/  FADD.FTZ R173, R173, R170 ;  /* 0x000000aaadad7221 */ /* 0x000fe40000010000 */
[C---:B-1----:R-:W-:Y:S04]  /*5560*/  HMMA.16816.F32.BF16 R48, R120.reuse, R140, R48 ;  /* 0x0000008c7830723c */ /* 0x042fe80000041830 */
[----:B------:R-:W-:Y:S02]  /*5570*/  FADD.FTZ R5, R175, R172 ;  /* 0x000000acaf057221 */ /* 0x000fe40000010000 */
[----:B------:R-:W-:Y:S02]  /*5580*/  FADD.FTZ R173, R174, R173 ;  /* 0x000000adaead7221 */ /* 0x000fe40000010000 */
[C---:B------:R-:W-:Y:S01]  /*5590*/  HMMA.16816.F32.BF16 R52, R120.reuse, R142, R52 ;  /* 0x0000008e7834723c */ /* 0x040fe20000041834 */
[----:B------:R-:W1:Y:S03]  /*55a0*/  LDSM.16.MT88.4 R140, [R189+0x16800] ;  /* 0x01680000bd8c783b */ /* 0x000e660000004200 */
[----:B------:R-:W-:Y:S04]  /*55b0*/  FADD.FTZ R5, R220, R5 ;  /* 0x00000005dc057221 */ /* 0x000fe80000010000 */
[C---:B------:R-:W-:Y:S08]  /*55c0*/  HMMA.16816.F32.BF16 R56, R120.reuse, R148, R56 ;  /* 0x000000947838723c */ /* 0x040ff00000041838 */
[C---:B------:R-:W-:Y:S01]  /*55d0*/  HMMA.16816.F32.BF16 R60, R120.reuse, R150, R60 ;  /* 0x00000096783c723c */ /* 0x040fe2000004183c */
[----:B------:R-:W-:Y:S07]  /*55e0*/  LDSM.16.MT88.4 R148, [R189+0x15000] ;  /* 0x01500000bd94783b */ /* 0x000fee0000004200 */
[C---:B------:R-:W-:Y:S07]  /*55f0*/  HMMA.16816.F32.BF16 R64, R120.reuse, R152, R64 ;  /* 0x000000987840723c */ /* 0x040fee0000041840 */
[--C-:B------:R-:W-:Y:S01]  /*5600*/  FFMA.FTZ R152, R20, c[0x0][0x23c], -R168.reuse ;  /* 0x00008f0014987a23 */ /* 0x100fe200000108a8 */
[C---:B------:R-:W-:Y:S04]  /*5610*/  HMMA.16816.F32.BF16 R68, R120.reuse, R154, R68 ;  /* 0x0000009a7844723c */ /* 0x040fe80000041844 */
[--C-:B------:R-:W-:Y:S01]  /*5620*/  FFMA.FTZ R153, R21, c[0x0][0x23c], -R168.reuse ;  /* 0x00008f0015997a23 */ /* 0x100fe200000108a8 */
[----:B------:R-:W-:Y:S02]  /*5630*/  MUFU.EX2 R152, R152 ;  /* 0x0000009800987308 */ /* 0x000fe40000000800 */
[--C-:B------:R-:W-:Y:S01]  /*5640*/  FFMA.FTZ R154, R22, c[0x0][0x23c], -R167.reuse ;  /* 0x00008f00169a7a23 */ /* 0x100fe200000108a7 */
[C---:B------:R-:W-:Y:S04]  /*5650*/  HMMA.16816.F32.BF16 R72, R120.reuse, R156, R72 ;  /* 0x0000009c7848723c */ /* 0x040fe80000041848 */
[--C-:B------:R-:W-:Y:S02]  /*5660*/  FFMA.FTZ R155, R23, c[0x0][0x23c], -R167.reuse ;  /* 0x00008f00179b7a23 */ /* 0x100fe400000108a7 */
[----:B------:R-:W5:Y:S01]  /*5670*/  LDSM.16.MT88.4 R20, [R188+0x16800] ;  /* 0x01680000bc14783b */ /* 0x000f620000004200 */
[--C-:B------:R-:W-:Y:S01]  /*5680*/  FFMA.FTZ R156, R24, c[0x0][0x23c], -R168.reuse ;  /* 0x00008f00189c7a23 */ /* 0x100fe200000108a8 */
[C---:B------:R-:W-:Y:S01]  /*5690*/  HMMA.16816.F32.BF16 R76, R120.reuse, R158, R76 ;  /* 0x0000009e784c723c */ /* 0x040fe2000004184c */
[----:B------:R-:W1:Y:S03]  /*56a0*/  MUFU.EX2 R153, R153 ;  /* 0x0000009900997308 */ /* 0x000e660000000800 */
[--C-:B------:R-:W-:Y:S03]  /*56b0*/  FFMA.FTZ R157, R25, c[0x0][0x23c], -R168.reuse ;  /* 0x00008f00199d7a23 */ /* 0x100fe600000108a8 */
[--C-:B------:R-:W-:Y:S01]  /*56c0*/  FFMA.FTZ R158, R26, c[0x0][0x23c], -R167.reuse ;  /* 0x00008f001a9e7a23 */ /* 0x100fe200000108a7 */
[C---:B------:R-:W-:Y:S03]  /*56d0*/  HMMA.16816.F32.BF16 R80, R120.reuse, R160, R80 ;  /* 0x000000a07850723c */ /* 0x040fe60000041850 */
[----:B------:R-:W-:Y:S01]  /*56e0*/  MUFU.EX2 R154, R154 ;  /* 0x0000009a009a7308 */ /* 0x000fe20000000800 */
[--C-:B------:R-:W-:Y:S02]  /*56f0*/  FFMA.FTZ R159, R27, c[0x0][0x23c], -R167.reuse ;  /* 0x00008f001b9f7a23 */ /* 0x100fe400000108a7 */
[----:B------:R-:W-:Y:S01]  /*5700*/  LDSM.16.MT88.4 R24, [R189+0x13000] ;  /* 0x01300000bd18783b */ /* 0x000fe20000004200 */
[--C-:B------:R-:W-:Y:S01]  /*5710*/  FFMA.FTZ R160, R28, c[0x0][0x23c], -R168.reuse ;  /* 0x00008f001ca07a23 */ /* 0x100fe200000108a8 */
[C---:B------:R-:W-:Y:S04]  /*5720*/  HMMA.16816.F32.BF16 R84, R120.reuse, R162, R84 ;  /* 0x000000a27854723c */ /* 0x040fe80000041854 */
[--C-:B------:R-:W-:Y:S01]  /*5730*/  FFMA.FTZ R161, R29, c[0x0][0x23c], -R168.reuse ;  /* 0x00008f001da17a23 */ /* 0x100fe200000108a8 */
[----:B------:R-:W1:Y:S01]  /*5740*/  MUFU.EX2 R155, R155 ;  /* 0x0000009b009b7308 */ /* 0x000e620000000800 */
[----:B------:R-:W-:Y:S02]  /*5750*/  FFMA.FTZ R168, R33, c[0x0][0x23c], -R168 ;  /* 0x00008f0021a87a23 */ /* 0x000fe400000108a8 */
[C---:B----4-:R-:W-:Y:S04]  /*5760*/  HMMA.16816.F32.BF16 R88, R120.reuse, R124, R88 ;  /* 0x0000007c7858723c */ /* 0x050fe80000041858 */
[--C-:B------:R-:W-:Y:S02]  /*5770*/  FFMA.FTZ R162, R30, c[0x0][0x23c], -R167.reuse ;  /* 0x00008f001ea27a23 */ /* 0x100fe400000108a7 */
[--C-:B------:R-:W-:Y:S01]  /*5780*/  FFMA.FTZ R163, R31, c[0x0][0x23c], -R167.reuse ;  /* 0x00008f001fa37a23 */ /* 0x100fe200000108a7 */
[----:B------:R-:W-:Y:S01]  /*5790*/  MUFU.EX2 R156, R156 ;  /* 0x0000009c009c7308 */ /* 0x000fe20000000800 */
[C---:B------:R-:W-:Y:S01]  /*57a0*/  HMMA.16816.F32.BF16 R92, R120.reuse, R126, R92 ;  /* 0x0000007e785c723c */ /* 0x040fe2000004185c */
[----:B------:R-:W4:Y:S03]  /*57b0*/  LDSM.16.MT88.4 R124, [R192+0x13000] ;  /* 0x01300000c07c783b */ /* 0x000f260000004200 */
[----:B------:R-:W-:Y:S04]  /*57c0*/  FFMA.FTZ R167, R35, c[0x0][0x23c], -R167 ;  /* 0x00008f0023a77a23 */ /* 0x000fe800000108a7 */
[C---:B--2---:R-:W-:Y:S01]  /*57d0*/  HMMA.16816.F32.BF16 R96, R120.reuse, R128, R96 ;  /* 0x000000807860723c */ /* 0x044fe20000041860 */
[----:B------:R-:W-:Y:S01]  /*57e0*/  LDSM.16.MT88.4 R28, [R188+0x17000] ;  /* 0x01700000bc1c783b */ /* 0x000fe20000004200 */
[----:B------:R-:W2:Y:S06]  /*57f0*/  MUFU.EX2 R157, R157 ;  /* 0x0000009d009d7308 */ /* 0x000eac0000000800 */
[C---:B------:R-:W-:Y:S01]  /*5800*/  HMMA.16816.F32.BF16 R100, R120.reuse, R130, R100 ;  /* 0x000000827864723c */ /* 0x040fe20000041864 */
[----:B------:R-:W2:Y:S03]  /*5810*/  LDSM.16.MT88.4 R128, [R190+0x13000] ;  /* 0x01300000be80783b */ /* 0x000ea60000004200 */
[----:B------:R-:W-:Y:S04]  /*5820*/  MUFU.EX2 R158, R158 ;  /* 0x0000009e009e7308 */ /* 0x000fe80000000800 */
[C---:B---3--:R-:W-:Y:S01]  /*5830*/  HMMA.16816.F32.BF16 R104, R120.reuse, R136, R104 ;  /* 0x000000887868723c */ /* 0x048fe20000041868 */
[----:B------:R-:W-:Y:S05]  /*5840*/  LDSM.16.MT88.4 R32, [R189+0x13800] ;  /* 0x01380000bd20783b */ /* 0x000fea0000004200 */
[----:B------:R-:W3:Y:S02]  /*5850*/  MUFU.EX2 R159, R159 ;  /* 0x0000009f009f7308 */ /* 0x000ee40000000800 */
[C---:B------:R-:W-:Y:S01]  /*5860*/  HMMA.16816.F32.BF16 R12, R120.reuse, R138, R12 ;  /* 0x0000008a780c723c */ /* 0x040fe2000004180c */
[----:B------:R-:W3:Y:S07]  /*5870*/  LDSM.16.MT88.4 R136, [R188+0x13000] ;  /* 0x01300000bc88783b */ /* 0x000eee0000004200 */
[C---:B-1----:R-:W-:Y:S01]  /*5880*/  HMMA.16816.F32.BF16 R108, R120.reuse, R140, R108 ;  /* 0x0000008c786c723c */ /* 0x042fe2000004186c */
[----:B------:R-:W-:Y:S07]  /*5890*/  MUFU.EX2 R160, R160 ;  /* 0x000000a000a07308 */ /* 0x000fee0000000800 */
[C---:B------:R-:W-:Y:S01]  /*58a0*/  HMMA.16816.F32.BF16 R112, R120.reuse, R142, R112 ;  /* 0x0000008e7870723c */ /* 0x040fe20000041870 */
[----:B------:R-:W1:Y:S02]  /*58b0*/  LDSM.16.MT88.4 R140, [R192+0x15000] ;  /* 0x01500000c08c783b */ /* 0x000e640000004200 */
[----:B------:R-:W1:Y:S05]  /*58c0*/  MUFU.EX2 R161, R161 ;  /* 0x000000a100a17308 */ /* 0x000e6a0000000800 */
[C---:B-----5:R-:W-:Y:S05]  /*58d0*/  HMMA.16816.F32.BF16 R16, R120.reuse, R20, R16 ;  /* 0x000000147810723c */ /* 0x060fea0000041810 */
[----:B------:R-:W-:Y:S02]  /*58e0*/  MUFU.EX2 R162, R162 ;  /* 0x000000a200a27308 */ /* 0x000fe40000000800 */
[----:B------:R-:W-:Y:S01]  /*58f0*/  F2FP.BF16.PACK_AB R20, R153, R152 ;  /* 0x000000989914723e */ /* 0x000fe200000010ff */
[----:B------:R-:W-:Y:S01]  /*5900*/  HMMA.16816.F32.BF16 R116, R120, R22, R116 ;  /* 0x000000167874723c */ /* 0x000fe20000041874 */
[----:B------:R-:W5:Y:S03]  /*5910*/  LDSM.16.MT88.4 R120, [R188+0x15000] ;  /* 0x01500000bc78783b */ /* 0x000f660000004200 */
[----:B------:R-:W-:Y:S01]  /*5920*/  F2FP.BF16.PACK_AB R21, R155, R154 ;  /* 0x0000009a9b15723e */ /* 0x000fe200000010ff */
[----:B------:R-:W-:Y:S02]  /*5930*/  FADD.FTZ R152, R152, R173 ;  /* 0x000000ad98987221 */ /* 0x000fe40000010000 */
[----:B--2---:R-:W-:Y:S01]  /*5940*/  F2FP.BF16.PACK_AB R22, R157, R156 ;  /* 0x0000009c9d16723e */ /* 0x004fe200000010ff */
[----:B------:R-:W2:Y:S01]  /*5950*/  MUFU.EX2 R163, R163 ;  /* 0x000000a300a37308 */ /* 0x000ea20000000800 */
[----:B---3--:R-:W-:Y:S03]  /*5960*/  F2FP.BF16.PACK_AB R23, R159, R158 ;  /* 0x0000009e9f17723e */ /* 0x008fe600000010ff */
[----:B------:R-:W-:Y:S02]  /*5970*/  FADD.FTZ R154, R154, R5 ;  /* 0x000000059a9a7221 */ /* 0x000fe40000010000 */
[----:B------:R-:W-:Y:S02]  /*5980*/  FADD.FTZ R153, R153, R152 ;  /* 0x0000009899997221 */ /* 0x000fe40000010000 */
[C---:B----4-:R-:W-:Y:S02]  /*5990*/  HMMA.16816.F32.BF16 R8, R20.reuse, R124, R8 ;  /* 0x0000007c1408723c */ /* 0x050fe40000041808 */
[----:B------:R-:W3:Y:S03]  /*59a0*/  MUFU.EX2 R223, R168 ;  /* 0x000000a800df7308 */ /* 0x000ee60000000800 */
[----:B------:R-:W-:Y:S02]  /*59b0*/  FADD.FTZ R155, R155, R154 ;  /* 0x0000009a9b9b7221 */ /* 0x000fe40000010000 */
[----:B------:R-:W-:Y:S01]  /*59c0*/  FADD.FTZ R156, R156, R153 ;  /* 0x000000999c9c7221 */ /* 0x000fe20000010000 */
[C---:B------:R-:W-:Y:S01]  /*59d0*/  HMMA.16816.F32.BF16 R36, R20.reuse, R126, R36 ;  /* 0x0000007e1424723c */ /* 0x040fe20000041824 */
[----:B------:R-:W-:Y:S03]  /*59e0*/  LDSM.16.MT88.4 R124, [R190+0x17000] ;  /* 0x01700000be7c783b */ /* 0x000fe60000004200 */
[----:B------:R-:W4:Y:S01]  /*59f0*/  MUFU.EX2 R167, R167 ;  /* 0x000000a700a77308 */ /* 0x000f220000000800 */
[----:B------:R-:W-:Y:S02]  /*5a00*/  FADD.FTZ R158, R158, R155 ;  /* 0x0000009b9e9e7221 */ /* 0x000fe40000010000 */
[----:B------:R-:W-:Y:S01]  /*5a10*/  FADD.FTZ R157, R157, R156 ;  /* 0x0000009c9d9d7221 */ /* 0x000fe20000010000 */
[C---:B------:R-:W-:Y:S04]  /*5a20*/  HMMA.16816.F32.BF16 R40, R20.reuse, R128, R40 ;  /* 0x000000801428723c */ /* 0x040fe80000041828 */
[----:B------:R-:W-:Y:S04]  /*5a30*/  FADD.FTZ R159, R159, R158 ;  /* 0x0000009e9f9f7221 */ /* 0x000fe80000010000 */
[C---:B------:R-:W-:Y:S01]  /*5a40*/  HMMA.16816.F32.BF16 R44, R20.reuse, R130, R44 ;  /* 0x00000082142c723c */ /* 0x040fe2000004182c */
[----:B------:R-:W-:Y:S07]  /*5a50*/  LDSM.16.MT88.4 R128, [R189+0x17000] ;  /* 0x01700000bd80783b */ /* 0x000fee0000004200 */
[C---:B------:R-:W-:Y:S08]  /*5a60*/  HMMA.16816.F32.BF16 R48, R20.reuse, R24, R48 ;  /* 0x000000181430723c */ /* 0x040ff00000041830 */
[C---:B------:R-:W-:Y:S01]  /*5a70*/  HMMA.16816.F32.BF16 R52, R20.reuse, R26, R52 ;  /* 0x0000001a1434723c */ /* 0x040fe20000041834 */
[----:B------:R-:W2:Y:S07]  /*5a80*/  LDSM.16.MT88.4 R24, [R192+0x17000] ;  /* 0x01700000c018783b */ /* 0x000eae0000004200 */
[C---:B------:R-:W-:Y:S08]  /*5a90*/  HMMA.16816.F32.BF16 R56, R20.reuse, R136, R56 ;  /* 0x000000881438723c */ /* 0x040ff00000041838 */
[C---:B------:R-:W-:Y:S01]  /*5aa0*/  HMMA.16816.F32.BF16 R60, R20.reuse, R138, R60 ;  /* 0x0000008a143c723c */ /* 0x040fe2000004183c */
[----:B------:R-:W-:Y:S07]  /*5ab0*/  LDSM.16.MT88.4 R136, [R192+0x15800] ;  /* 0x01580000c088783b */ /* 0x000fee0000004200 */
[C---:B-1----:R-:W-:Y:S08]  /*5ac0*/  HMMA.16816.F32.BF16 R64, R20.reuse, R140, R64 ;  /* 0x0000008c1440723c */ /* 0x042ff00000041840 */
        /* <DEDUP_REMOVED lines=8> */
[C---:B-----5:R-:W-:Y:S08]  /*5b50*/  HMMA.16816.F32.BF16 R88, R20.reuse, R120, R88 ;  /* 0x000000781458723c */ /* 0x060ff00000041858 */
[C---:B------:R-:W-:Y:S01]  /*5b60*/  HMMA.16816.F32.BF16 R92, R20.reuse, R122, R92 ;  /* 0x0000007a145c723c */ /* 0x040fe2000004185c */
[----:B------:R-:W-:Y:S07]  /*5b70*/  LDSM.16.MT88.4 R120, [R190+0x13800] ;  /* 0x01380000be78783b */ /* 0x000fee0000004200 */
[C---:B--2---:R-:W-:Y:S08]  /*5b80*/  HMMA.16816.F32.BF16 R96, R20.reuse, R24, R96 ;  /* 0x000000181460723c */ /* 0x044ff00000041860 */
[C---:B------:R-:W-:Y:S01]  /*5b90*/  HMMA.16816.F32.BF16 R100, R20.reuse, R26, R100 ;  /* 0x0000001a1464723c */ /* 0x040fe20000041864 */
[----:B------:R-:W1:Y:S07]  /*5ba0*/  LDSM.16.MT88.4 R24, [R192+0x13800] ;  /* 0x01380000c018783b */ /* 0x000e6e0000004200 */
[C---:B------:R-:W-:Y:S08]  /*5bb0*/  HMMA.16816.F32.BF16 R104, R20.reuse, R124, R104 ;  /* 0x0000007c1468723c */ /* 0x040ff00000041868 */
[C---:B------:R-:W-:Y:S01]  /*5bc0*/  HMMA.16816.F32.BF16 R12, R20.reuse, R126, R12 ;  /* 0x0000007e140c723c */ /* 0x040fe2000004180c */
[----:B------:R-:W2:Y:S07]  /*5bd0*/  LDSM.16.MT88.4 R124, [R188+0x13800] ;  /* 0x01380000bc7c783b */ /* 0x000eae0000004200 */
[C---:B------:R-:W-:Y:S08]  /*5be0*/  HMMA.16816.F32.BF16 R108, R20.reuse, R128, R108 ;  /* 0x00000080146c723c */ /* 0x040ff0000004186c */
[C---:B------:R-:W-:Y:S08]  /*5bf0*/  HMMA.16816.F32.BF16 R112, R20.reuse, R130, R112 ;  /* 0x000000821470723c */ /* 0x040ff00000041870 */
[C---:B------:R-:W-:Y:S08]  /*5c00*/  HMMA.16816.F32.BF16 R16, R20.reuse, R28, R16 ;  /* 0x0000001c1410723c */ /* 0x040ff00000041810 */
[----:B------:R-:W-:Y:S01]  /*5c10*/  HMMA.16816.F32.BF16 R116, R20, R30, R116 ;  /* 0x0000001e1474723c */ /* 0x000fe20000041874 */
[----:B------:R-:W5:Y:S06]  /*5c20*/  LDSM.16.MT88.4 R28, [R189+0x15800] ;  /* 0x01580000bd1c783b */ /* 0x000f6c0000004200 */
[----:B------:R-:W-:Y:S01]  /*5c30*/  F2FP.BF16.PACK_AB R20, R161, R160 ;  /* 0x000000a0a114723e */ /* 0x000fe200000010ff */
[----:B------:R-:W-:Y:S01]  /*5c40*/  FADD.FTZ R160, R160, R157 ;  /* 0x0000009da0a07221 */ /* 0x000fe20000010000 */
[----:B------:R-:W-:Y:S03]  /*5c50*/  F2FP.BF16.PACK_AB R21, R163, R162 ;  /* 0x000000a2a315723e */ /* 0x000fe600000010ff */
[----:B---3--:R-:W-:Y:S01]  /*5c60*/  F2FP.BF16.PACK_AB R22, R223, R222 ;  /* 0x000000dedf16723e */ /* 0x008fe200000010ff */
[----:B------:R-:W-:Y:S01]  /*5c70*/  FADD.FTZ R162, R162, R159 ;  /* 0x0000009fa2a27221 */ /* 0x000fe20000010000 */
[----:B----4-:R-:W-:Y:S01]  /*5c80*/  F2FP.BF16.PACK_AB R23, R167, R224 ;  /* 0x000000e0a717723e */ /* 0x010fe200000010ff */
[----:B------:R-:W-:Y:S02]  /*5c90*/  FADD.FTZ R161, R161, R160 ;  /* 0x000000a0a1a17221 */ /* 0x000fe40000010000 */
[----:B------:R-:W-:Y:S02]  /*5ca0*/  FADD.FTZ R163, R163, R162 ;  /* 0x000000a2a3a37221 */ /* 0x000fe40000010000 */
[----:B------:R-:W-:Y:S02]  /*5cb0*/  FADD.FTZ R222, R222, R161 ;  /* 0x000000a1dede7221 */ /* 0x000fe40000010000 */
[C---:B-1----:R-:W-:Y:S01]  /*5cc0*/  HMMA.16816.F32.BF16 R128, R20.reuse, R24, R8 ;  /* 0x000000181480723c */ /* 0x042fe20000041808 */
[----:B------:R-:W1:Y:S02]  /*5cd0*/  LDSM.16.MT88.4 R8, [R190+0x17800] ;  /* 0x01780000be08783b */ /* 0x000e640000004200 */
[----:B------:R-:W-:Y:S02]  /*5ce0*/  FADD.FTZ R224, R224, R163 ;  /* 0x000000a3e0e07221 */ /* 0x000fe40000010000 */
[----:B------:R-:W-:Y:S02]  /*5cf0*/  FADD.FTZ R221, R223, R222 ;  /* 0x000000dedfdd7221 */ /* 0x000fe40000010000 */
[----:B------:R-:W-:Y:S01]  /*5d00*/  FADD.FTZ R219, R167, R224 ;  /* 0x000000e0a7db7221 */ /* 0x000fe20000010000 */
[C---:B------:R-:W-:Y:S01]  /*5d10*/  HMMA.16816.F32.BF16 R36, R20.reuse, R26, R36 ;  /* 0x0000001a1424723c */ /* 0x040fe20000041824 */
[----:B------:R-:W3:Y:S07]  /*5d20*/  LDSM.16.MT88.4 R24, [R189+0x17800] ;  /* 0x01780000bd18783b */ /* 0x000eee0000004200 */
[C---:B------:R-:W-:Y:S08]  /*5d30*/  HMMA.16816.F32.BF16 R40, R20.reuse, R120, R40 ;  /* 0x000000781428723c */ /* 0x040ff00000041828 */
[C---:B------:R-:W-:Y:S08]  /*5d40*/  HMMA.16816.F32.BF16 R44, R20.reuse, R122, R44 ;  /* 0x0000007a142c723c */ /* 0x040ff0000004182c */
[C---:B------:R-:W-:Y:S08]  /*5d50*/  HMMA.16816.F32.BF16 R48, R20.reuse, R32, R48 ;  /* 0x000000201430723c */ /* 0x040ff00000041830 */
[C---:B------:R-:W-:Y:S08]  /*5d60*/  HMMA.16816.F32.BF16 R52, R20.reuse, R34, R52 ;  /* 0x000000221434723c */ /* 0x040ff00000041834 */
[C---:B--2---:R-:W-:Y:S08]  /*5d70*/  HMMA.16816.F32.BF16 R56, R20.reuse, R124, R56 ;  /* 0x0000007c1438723c */ /* 0x044ff00000041838 */
[C---:B------:R-:W-:Y:S08]  /*5d80*/  HMMA.16816.F32.BF16 R60, R20.reuse, R126, R60 ;  /* 0x0000007e143c723c */ /* 0x040ff0000004183c */
[C---:B------:R-:W-:Y:S08]  /*5d90*/  HMMA.16816.F32.BF16 R64, R20.reuse, R136, R64 ;  /* 0x000000881440723c */ /* 0x040ff00000041840 */
[C---:B------:R-:W-:Y:S08]  /*5da0*/  HMMA.16816.F32.BF16 R68, R20.reuse, R138, R68 ;  /* 0x0000008a1444723c */ /* 0x040ff00000041844 */
[C---:B------:R-:W-:Y:S08]  /*5db0*/  HMMA.16816.F32.BF16 R72, R20.reuse, R140, R72 ;  /* 0x0000008c1448723c */ /* 0x040ff00000041848 */
[C---:B------:R-:W-:Y:S08]  /*5dc0*/  HMMA.16816.F32.BF16 R76, R20.reuse, R142, R76 ;  /* 0x0000008e144c723c */ /* 0x040ff0000004184c */
[C---:B-----5:R-:W-:Y:S08]  /*5dd0*/  HMMA.16816.F32.BF16 R80, R20.reuse, R28, R80 ;  /* 0x0000001c1450723c */ /* 0x060ff00000041850 */
[C---:B------:R-:W-:Y:S01]  /*5de0*/  HMMA.16816.F32.BF16 R84, R20.reuse, R30, R84 ;  /* 0x0000001e1454723c */ /* 0x040fe20000041854 */
[----:B------:R-:W2:Y:S07]  /*5df0*/  LDSM.16.MT88.4 R28, [R188+0x17800] ;  /* 0x01780000bc1c783b */ /* 0x000eae0000004200 */
[C---:B------:R-:W-:Y:S08]  /*5e00*/  HMMA.16816.F32.BF16 R88, R20.reuse, R144, R88 ;  /* 0x000000901458723c */ /* 0x040ff00000041858 */
[C---:B------:R-:W-:Y:S08]  /*5e10*/  HMMA.16816.F32.BF16 R92, R20.reuse, R146, R92 ;  /* 0x00000092145c723c */ /* 0x040ff0000004185c */
[C---:B------:R-:W-:Y:S08]  /*5e20*/  HMMA.16816.F32.BF16 R96, R20.reuse, R148, R96 ;  /* 0x000000941460723c */ /* 0x040ff00000041860 */
[C---:B------:R-:W-:Y:S08]  /*5e30*/  HMMA.16816.F32.BF16 R100, R20.reuse, R150, R100 ;  /* 0x000000961464723c */ /* 0x040ff00000041864 */
[C---:B-1----:R-:W-:Y:S08]  /*5e40*/  HMMA.16816.F32.BF16 R104, R20.reuse, R8, R104 ;  /* 0x000000081468723c */ /* 0x042ff00000041868 */
[C---:B------:R-:W-:Y:S08]  /*5e50*/  HMMA.16816.F32.BF16 R124, R20.reuse, R10, R12 ;  /* 0x0000000a147c723c */ /* 0x040ff0000004180c */
[C---:B---3--:R-:W-:Y:S08]  /*5e60*/  HMMA.16816.F32.BF16 R108, R20.reuse, R24, R108 ;  /* 0x00000018146c723c */ /* 0x048ff0000004186c */
[C---:B------:R-:W-:Y:S08]  /*5e70*/  HMMA.16816.F32.BF16 R112, R20.reuse, R26, R112 ;  /* 0x0000001a1470723c */ /* 0x040ff00000041870 */
[C---:B--2---:R-:W-:Y:S08]  /*5e80*/  HMMA.16816.F32.BF16 R120, R20.reuse, R28, R16 ;  /* 0x0000001c1478723c */ /* 0x044ff00000041810 */
[----:B------:R-:W-:Y:S01]  /*5e90*/  HMMA.16816.F32.BF16 R116, R20, R30, R116 ;  /* 0x0000001e1474723c */ /* 0x000fe20000041874 */
[----:B------:R-:W-:-:S07]  /*5ea0*/  @P0 BRA `(.L_x_7) ;  /* 0xffffdb1000000947 */ /* 0x000fce000383ffff */
.L_x_6:
[----:B------:R-:W1:Y:S01]  /*5eb0*/  SHFL.BFLY PT, R2, R221, 0x2, 0x1f ;  /* 0x0c401f00dd027f89 */ /* 0x000e6200000e0000 */
[----:B------:R-:W-:Y:S01]  /*5ec0*/  ISETP.NE.AND P0, PT, R203, -0x1, PT ;  /* 0xffffffffcb00780c */ /* 0x000fe20003f05270 */
[----:B------:R-:W-:Y:S01]  /*5ed0*/  BSSY B0, `(.L_x_10) ;  /* 0x0000147000007945 */ /* 0x000fe20003800000 */
[----:B------:R-:W-:Y:S01]  /*5ee0*/  MOV R7, 0x3f800000 ;  /* 0x3f80000000077802 */ /* 0x000fe20000000f00 */
[----:B------:R-:W2:Y:S01]  /*5ef0*/  SHFL.BFLY PT, R0, R219, 0x2, 0x1f ;  /* 0x0c401f00db007f89 */ /* 0x000ea200000e0000 */
[----:B------:R-:W-:Y:S01]  /*5f00*/  MOV R8, 0x3f800000 ;  /* 0x3f80000000087802 */ /* 0x000fe20000000f00 */
[----:B-1----:R-:W-:-:S02]  /*5f10*/  FADD.FTZ R11, R2, R221 ;  /* 0x000000dd020b7221 */ /* 0x002fc40000010000 */
[----:B--2---:R-:W-:-:S03]  /*5f20*/  FADD.FTZ R5, R0, R219 ;  /* 0x000000db00057221 */ /* 0x004fc60000010000 */
[----:B------:R-:W1:Y:S04]  /*5f30*/  SHFL.BFLY PT, R4, R11, 0x1, 0x1f ;  /* 0x0c201f000b047f89 */ /* 0x000e6800000e0000 */
[----:B------:R-:W2:Y:S04]  /*5f40*/  S2R R0, SR_CTAID.Y ;  /* 0x0000000000007919 */ /* 0x000ea80000002600 */
[----:B------:R-:W3:Y:S01]  /*5f50*/  SHFL.BFLY PT, R2, R5, 0x1, 0x1f ;  /* 0x0c201f0005027f89 */ /* 0x000ee200000e0000 */
[----:B-1----:R-:W-:Y:S02]  /*5f60*/  FADD.FTZ R4, R11, R4 ;  /* 0x000000040b047221 */ /* 0x002fe40000010000 */
[----:B------:R-:W-:Y:S01]  /*5f70*/  @P0 IMAD.WIDE.U32 R10, R203, c[0x0][0x1e8], RZ ;  /* 0x00007a00cb0a0a25 */ /* 0x000fe200078e00ff */
[----:B--2---:R-:W-:-:S02]  /*5f80*/  @!P0 SHF.R.S32.HI R9, RZ, 0x1f, R0 ;  /* 0x0000001fff098819 */ /* 0x004fc40000011400 */
[----:B------:R-:W-:Y:S01]  /*5f90*/  FSETP.NE.FTZ.AND P5, PT, R4, RZ, PT ;  /* 0x000000ff0400720b */ /* 0x000fe20003fb5000 */
[----:B---3--:R-:W-:Y:S01]  /*5fa0*/  FADD.FTZ R2, R5, R2 ;  /* 0x0000000205027221 */ /* 0x008fe20000010000 */
[----:B------:R-:W-:Y:S01]  /*5fb0*/  @P0 MOV R6, R10 ;  /* 0x0000000a00060202 */ /* 0x000fe20000000f00 */
[----:B------:R-:W-:Y:S02]  /*5fc0*/  @!P0 IMAD R9, R9, c[0x0][0x1e0], RZ ;  /* 0x0000780009098a24 */ /* 0x000fe400078e02ff */
[----:B------:R-:W-:Y:S01]  /*5fd0*/  @P0 IMAD R5, R203, c[0x0][0x1ec], R11 ;  /* 0x00007b00cb050a24 */ /* 0x000fe200078e020b */
[----:B------:R-:W-:Y:S01]  /*5fe0*/  FSETP.NE.FTZ.AND P4, PT, R2, RZ, PT ;  /* 0x000000ff0200720b */ /* 0x000fe20003f95000 */
[----:B------:R-:W-:-:S04]  /*5ff0*/  @!P0 IMAD.WIDE.U32 R10, R0, c[0x0][0x1e0], RZ ;  /* 0x00007800000a8a25 */ /* 0x000fc800078e00ff */
[----:B------:R-:W-:Y:S01]  /*6000*/  @!P0 IMAD R9, R0, c[0x0][0x1e4], R9 ;  /* 0x0000790000098a24 */ /* 0x000fe200078e0209 */
[----:B------:R-:W-:Y:S01]  /*6010*/  @!P0 MOV R6, R10 ;  /* 0x0000000a00068202 */ /* 0x000fe20000000f00 */
[----:B------:R-:W1:Y:S03]  /*6020*/  @P5 MUFU.RCP R7, R4 ;  /* 0x0000000400075308 */ /* 0x000e660000001000 */
[----:B------:R-:W-:Y:S02]  /*6030*/  @!P0 IADD3 R5, R11, R9, RZ ;  /* 0x000000090b058210 */ /* 0x000fe40007ffe0ff */
[----:B------:R-:W2:Y:S03]  /*6040*/  S2R R9, SR_TID.X ;  /* 0x0000000000097919 */ /* 0x000ea60000002100 */
[----:B------:R-:W3:Y:S01]  /*6050*/  @P4 MUFU.RCP R8, R2 ;  /* 0x0000000200084308 */ /* 0x000ee20000001000 */
[----:B-1----:R-:W-:-:S07]  /*6060*/  FMUL.FTZ R128, R7, R128 ;  /* 0x0000008007807220 */ /* 0x002fce0000410000 */
[----:B------:R-:W1:Y:S01]  /*6070*/  @P5 MUFU.LG2 R4, R4 ;  /* 0x0000000400045308 */ /* 0x000e620000000c00 */
[C---:B------:R-:W-:Y:S02]  /*6080*/  FMUL.FTZ R129, R7.reuse, R129 ;  /* 0x0000008107817220 */ /* 0x040fe40000410000 */
[C---:B------:R-:W-:Y:S02]  /*6090*/  FMUL.FTZ R36, R7.reuse, R36 ;  /* 0x0000002407247220 */ /* 0x040fe40000410000 */
[----:B------:R-:W-:Y:S01]  /*60a0*/  FMUL.FTZ R37, R7, R37 ;  /* 0x0000002507257220 */ /* 0x000fe20000410000 */
[----:B------:R-:W-:Y:S01]  /*60b0*/  F2FP.BF16.PACK_AB R128, R129, R128 ;  /* 0x000000808180723e */ /* 0x000fe200000010ff */
[C---:B------:R-:W-:Y:S01]  /*60c0*/  FMUL.FTZ R40, R7.reuse, R40 ;  /* 0x0000002807287220 */ /* 0x040fe20000410000 */
[----:B------:R-:W4:Y:S01]  /*60d0*/  @P4 MUFU.LG2 R2, R2 ;  /* 0x0000000200024308 */ /* 0x000f220000000c00 */
[----:B------:R-:W-:Y:S01]  /*60e0*/  FMUL.FTZ R41, R7, R41 ;  /* 0x0000002907297220 */ /* 0x000fe20000410000 */
[----:B------:R-:W-:Y:S01]  /*60f0*/  F2FP.BF16.PACK_AB R36, R37, R36 ;  /* 0x000000242524723e */ /* 0x000fe200000010ff */
[C---:B------:R-:W-:Y:S01]  /*6100*/  FMUL.FTZ R44, R7.reuse, R44 ;  /* 0x0000002c072c7220 */ /* 0x040fe20000410000 */
[----:B--2---:R-:W-:Y:S01]  /*6110*/  SHF.R.S32.HI R10, RZ, 0x1f, R9 ;  /* 0x0000001fff0a7819 */ /* 0x004fe20000011409 */
[----:B------:R-:W-:Y:S01]  /*6120*/  FMUL.FTZ R45, R7, R45 ;  /* 0x0000002d072d7220 */ /* 0x000fe20000410000 */
[----:B------:R-:W-:Y:S01]  /*6130*/  F2FP.BF16.PACK_AB R40, R41, R40 ;  /* 0x000000282928723e */ /* 0x000fe200000010ff */
[C---:B------:R-:W-:Y:S01]  /*6140*/  FMUL.FTZ R48, R7.reuse, R48 ;  /* 0x0000003007307220 */ /* 0x040fe20000410000 */
[C---:B------:R-:W-:Y:S01]  /*6150*/  LEA.HI R11, R10.reuse, R9, RZ, 0x2 ;  /* 0x000000090a0b7211 */ /* 0x040fe200078f10ff */
[C---:B------:R-:W-:Y:S01]  /*6160*/  FMUL.FTZ R49, R7.reuse, R49 ;  /* 0x0000003107317220 */ /* 0x040fe20000410000 */
[----:B------:R-:W-:Y:S01]  /*6170*/  LEA.HI R10, R10, R9, RZ, 0x5 ;  /* 0x000000090a0a7211 */ /* 0x000fe200078f28ff */
[C---:B------:R-:W-:Y:S01]  /*6180*/  FMUL.FTZ R52, R7.reuse, R52 ;  /* 0x0000003407347220 */ /* 0x040fe20000410000 */
[--C-:B------:R-:W-:Y:S01]  /*6190*/  SHF.R.S32.HI R13, RZ, 0x2, R11.reuse ;  /* 0x00000002ff0d7819 */ /* 0x100fe2000001140b */
[C---:B------:R-:W-:Y:S01]  /*61a0*/  FMUL.FTZ R53, R7.reuse, R53 ;  /* 0x0000003507357220 */ /* 0x040fe20000410000 */
[----:B------:R-:W-:Y:S01]  /*61b0*/  SHF.R.S32.HI R12, RZ, 0x1f, R11 ;  /* 0x0000001fff0c7819 */ /* 0x000fe2000001140b */
[----:B------:R-:W-:Y:S01]  /*61c0*/  FMUL.FTZ R56, R7, R56 ;  /* 0x0000003807387220 */ /* 0x000fe20000410000 */
[----:B------:R-:W-:Y:S01]  /*61d0*/  LOP3.LUT R14, R11, 0x3ffffffc, RZ, 0xc0, !PT ;  /* 0x3ffffffc0b0e7812 */ /* 0x000fe200078ec0ff */
[C---:B------:R-:W-:Y:S01]  /*61e0*/  FMUL.FTZ R57, R7.reuse, R57 ;  /* 0x0000003907397220 */ /* 0x040fe20000410000 */
[----:B------:R-:W-:Y:S01]  /*61f0*/  LEA.HI R12, R12, R13, RZ, 0x3 ;  /* 0x0000000d0c0c7211 */ /* 0x000fe200078f18ff */
[C---:B------:R-:W-:Y:S01]  /*6200*/  FMUL.FTZ R60, R7.reuse, R60 ;  /* 0x0000003c073c7220 */ /* 0x040fe20000410000 */
[----:B------:R-:W-:Y:S01]  /*6210*/  SHF.R.S32.HI R11, RZ, 0x5, R10 ;  /* 0x00000005ff0b7819 */ /* 0x000fe2000001140a */
[C---:B------:R-:W-:Y:S01]  /*6220*/  FMUL.FTZ R61, R7.reuse, R61 ;  /* 0x0000003d073d7220 */ /* 0x040fe20000410000 */
[----:B------:R-:W-:Y:S01]  /*6230*/  LOP3.LUT R12, R12, 0xfffffff8, RZ, 0xc0, !PT ;  /* 0xfffffff80c0c7812 */ /* 0x000fe200078ec0ff */
[C---:B------:R-:W-:Y:S01]  /*6240*/  FMUL.FTZ R64, R7.reuse, R64 ;  /* 0x0000004007407220 */ /* 0x040fe20000410000 */
[----:B------:R-:W-:Y:S01]  /*6250*/  IADD3 R14, -R14, R9, RZ ;  /* 0x000000090e0e7210 */ /* 0x000fe20007ffe1ff */
[----:B------:R-:W-:Y:S01]  /*6260*/  FMUL.FTZ R65, R7, R65 ;  /* 0x0000004107417220 */ /* 0x000fe20000410000 */
[----:B------:R-:W-:Y:S01]  /*6270*/  IADD3 R12, R13, -R12, RZ ;  /* 0x8000000c0d0c7210 */ /* 0x000fe20007ffe0ff */
[----:B------:R-:W-:Y:S01]  /*6280*/  FMUL.FTZ R68, R7, R68 ;  /* 0x0000004407447220 */ /* 0x000fe20000410000 */
[----:B------:R-:W-:Y:S01]  /*6290*/  LEA R14, R11, R14, 0x9 ;  /* 0x0000000e0b0e7211 */ /* 0x000fe200078e48ff */
[C---:B------:R-:W-:Y:S01]  /*62a0*/  FMUL.FTZ R69, R7.reuse, R69 ;  /* 0x0000004507457220 */ /* 0x040fe20000410000 */
[C---:B------:R-:W-:Y:S01]  /*62b0*/  SHF.L.U32 R13, R12.reuse, 0x6, RZ ;  /* 0x000000060c0d7819 */ /* 0x040fe200000006ff */
[C---:B------:R-:W-:Y:S01]  /*62c0*/  FMUL.FTZ R72, R7.reuse, R72 ;  /* 0x0000004807487220 */ /* 0x040fe20000410000 */
[C---:B------:R-:W-:Y:S01]  /*62d0*/  LOP3.LUT R15, R12.reuse, 0x1, RZ, 0xc0, !PT ;  /* 0x000000010c0f7812 */ /* 0x040fe200078ec0ff */
[----:B------:R-:W-:Y:S01]  /*62e0*/  FMUL.FTZ R73, R7, R73 ;  /* 0x0000004907497220 */ /* 0x000fe20000410000 */
[----:B------:R-:W-:Y:S01]  /*62f0*/  LOP3.LUT R13, R13, 0x1c0, RZ, 0xc0, !PT ;  /* 0x000001c00d0d7812 */ /* 0x000fe200078ec0ff */
[----:B------:R-:W-:Y:S01]  /*6300*/  FMUL.FTZ R76, R7, R76 ;  /* 0x0000004c074c7220 */ /* 0x000fe20000410000 */
[----:B------:R-:W-:Y:S01]  /*6310*/  ISETP.NE.U32.AND P3, PT, R15, 0x1, PT ;  /* 0x000000010f00780c */ /* 0x000fe20003f65070 */
[----:B------:R-:W-:Y:S01]  /*6320*/  FMUL.FTZ R77, R7, R77 ;  /* 0x0000004d074d7220 */ /* 0x000fe20000410000 */
[----:B------:R-:W-:Y:S01]  /*6330*/  LEA.HI R13, R13, R13, RZ, 0x1d ;  /* 0x0000000d0d0d7211 */ /* 0x000fe200078fe8ff */
[C---:B------:R-:W-:Y:S01]  /*6340*/  FMUL.FTZ R80, R7.reuse, R80 ;  /* 0x0000005007507220 */ /* 0x040fe20000410000 */
[----:B------:R-:W-:Y:S01]  /*6350*/  R2P PR, R12, 0x6 ;  /* 0x000000060c007804 */ /* 0x000fe20000000000 */
[C---:B------:R-:W-:Y:S01]  /*6360*/  FMUL.FTZ R81, R7.reuse, R81 ;  /* 0x0000005107517220 */ /* 0x040fe20000410000 */
[----:B------:R-:W-:Y:S01]  /*6370*/  LEA R13, R14, R13, 0x1 ;  /* 0x0000000d0e0d7211 */ /* 0x000fe200078e08ff */
[----:B------:R-:W-:Y:S01]  /*6380*/  FMUL.FTZ R84, R7, R84 ;  /* 0x0000005407547220 */ /* 0x000fe20000410000 */
[----:B------:R-:W-:Y:S01]  /*6390*/  F2FP.BF16.PACK_AB R44, R45, R44 ;  /* 0x0000002c2d2c723e */ /* 0x000fe200000010ff */
[----:B------:R-:W-:Y:S01]  /*63a0*/  FMUL.FTZ R85, R7, R85 ;  /* 0x0000005507557220 */ /* 0x000fe20000410000 */
[----:B------:R-:W-:Y:S01]  /*63b0*/  SHF.L.U32 R13, R13, 0x1, RZ ;  /* 0x000000010d0d7819 */ /* 0x000fe200000006ff */
[----:B------:R-:W-:Y:S01]  /*63c0*/  FMUL.FTZ R88, R7, R88 ;  /* 0x0000005807587220 */ /* 0x000fe20000410000 */
[----:B------:R-:W-:Y:S01]  /*63d0*/  F2FP.BF16.PACK_AB R48, R49, R48 ;  /* 0x000000303130723e */ /* 0x000fe200000010ff */
[----:B------:R-:W-:Y:S01]  /*63e0*/  FMUL.FTZ R89, R7, R89 ;  /* 0x0000005907597220 */ /* 0x000fe20000410000 */
[----:B------:R-:W-:Y:S01]  /*63f0*/  IADD3 R15, R13, -0x10, RZ ;  /* 0xfffffff00d0f7810 */ /* 0x000fe20007ffe0ff */
[----:B------:R-:W-:Y:S01]  /*6400*/  FMUL.FTZ R92, R7, R92 ;  /* 0x0000005c075c7220 */ /* 0x000fe20000410000 */
[----:B------:R-:W-:Y:S01]  /*6410*/  @P3 IADD3 R15, R13, 0x10, RZ ;  /* 0x000000100d0f3810 */ /* 0x000fe20007ffe0ff */
[----:B------:R-:W-:Y:S01]  /*6420*/  FMUL.FTZ R93, R7, R93 ;  /* 0x0000005d075d7220 */ /* 0x000fe20000410000 */
[----:B------:R-:W-:Y:S01]  /*6430*/  F2FP.BF16.PACK_AB R52, R53, R52 ;  /* 0x000000343534723e */ /* 0x000fe200000010ff */
[C---:B------:R-:W-:Y:S01]  /*6440*/  FMUL.FTZ R96, R7.reuse, R96 ;  /* 0x0000006007607220 */ /* 0x040fe20000410000 */
[----:B------:R-:W-:Y:S01]  /*6450*/  STS [R13], R128 ;  /* 0x000000800d007388 */ /* 0x000fe20000000800 */
[----:B------:R-:W-:Y:S01]  /*6460*/  FMUL.FTZ R97, R7, R97 ;  /* 0x0000006107617220 */ /* 0x000fe20000410000 */
[----:B------:R-:W-:Y:S01]  /*6470*/  F2FP.BF16.PACK_AB R56, R57, R56 ;  /* 0x000000383938723e */ /* 0x000fe200000010ff */
        /* <DEDUP_REMOVED lines=28> */
[C---:B---3--:R-:W-:Y:S01]  /*6640*/  FMUL.FTZ R131, R8.reuse, R131 ;  /* 0x0000008308837220 */ /* 0x048fe20000410000 */
[----:B------:R-:W-:Y:S01]  /*6650*/  F2FP.BF16.PACK_AB R112, R113, R112 ;  /* 0x000000707170723e */ /* 0x000fe200000010ff */
[C---:B------:R-:W-:Y:S01]  /*6660*/  FMUL.FTZ R130, R8.reuse, R130 ;  /* 0x0000008208827220 */ /* 0x040fe20000410000 */
[----:B------:R-:W-:Y:S01]  /*6670*/  F2FP.BF16.PACK_AB R116, R7, R116 ;  /* 0x000000740774723e */ /* 0x000fe200000010ff */
[C---:B------:R-:W-:Y:S01]  /*6680*/  FMUL.FTZ R39, R8.reuse, R39 ;  /* 0x0000002708277220 */ /* 0x040fe20000410000 */
[----:B------:R-:W-:Y:S01]  /*6690*/  MOV R7, 0x20 ;  /* 0x0000002000077802 */ /* 0x000fe20000000f00 */
[C---:B------:R-:W-:Y:S01]  /*66a0*/  FMUL.FTZ R38, R8.reuse, R38 ;  /* 0x0000002608267220 */ /* 0x040fe20000410000 */
[----:B------:R-:W-:Y:S01]  /*66b0*/  F2FP.BF16.PACK_AB R130, R131, R130 ;  /* 0x000000828382723e */ /* 0x000fe200000010ff */
[C---:B------:R-:W-:Y:S01]  /*66c0*/  FMUL.FTZ R43, R8.reuse, R43 ;  /* 0x0000002b082b7220 */ /* 0x040fe20000410000 */
[----:B------:R-:W-:Y:S01]  /*66d0*/  SEL R12, R7, 0xffffffe0, !P1 ;  /* 0xffffffe0070c7807 */ /* 0x000fe20004800000 */
[C---:B------:R-:W-:Y:S01]  /*66e0*/  FMUL.FTZ R42, R8.reuse, R42 ;  /* 0x0000002a082a7220 */ /* 0x040fe20000410000 */
[----:B------:R-:W-:Y:S01]  /*66f0*/  F2FP.BF16.PACK_AB R38, R39, R38 ;  /* 0x000000262726723e */ /* 0x000fe200000010ff */
[C---:B------:R-:W-:Y:S01]  /*6700*/  FMUL.FTZ R47, R8.reuse, R47 ;  /* 0x0000002f082f7220 */ /* 0x040fe20000410000 */
[----:B------:R-:W-:Y:S01]  /*6710*/  IADD3 R7, R13, R12, RZ ;  /* 0x0000000c0d077210 */ /* 0x000fe20007ffe0ff */
[C---:B------:R-:W-:Y:S01]  /*6720*/  FMUL.FTZ R46, R8.reuse, R46 ;  /* 0x0000002e082e7220 */ /* 0x040fe20000410000 */
[----:B------:R-:W-:Y:S01]  /*6730*/  F2FP.BF16.PACK_AB R42, R43, R42 ;  /* 0x0000002a2b2a723e */ /* 0x000fe200000010ff */
[C---:B------:R-:W-:Y:S01]  /*6740*/  FMUL.FTZ R51, R8.reuse, R51 ;  /* 0x0000003308337220 */ /* 0x040fe20000410000 */
[----:B------:R-:W-:Y:S01]  /*6750*/  STS [R13+0x400], R130 ;  /* 0x000400820d007388 */ /* 0x000fe20000000800 */
[C---:B------:R-:W-:Y:S01]  /*6760*/  FMUL.FTZ R50, R8.reuse, R50 ;  /* 0x0000003208327220 */ /* 0x040fe20000410000 */
[----:B------:R-:W-:Y:S01]  /*6770*/  F2FP.BF16.PACK_AB R46, R47, R46 ;  /* 0x0000002e2f2e723e */ /* 0x000fe200000010ff */
[C---:B------:R-:W-:Y:S01]  /*6780*/  FMUL.FTZ R55, R8.reuse, R55 ;  /* 0x0000003708377220 */ /* 0x040fe20000410000 */
[----:B------:R-:W-:Y:S01]  /*6790*/  STS [R15], R36 ;  /* 0x000000240f007388 */ /* 0x000fe20000000800 */
        /* <DEDUP_REMOVED lines=15> */
[----:B------:R-:W-:Y:S01]  /*6890*/  F2FP.BF16.PACK_AB R120, R121, R120 ;  /* 0x000000787978723e */ /* 0x000fe200000010ff */
[C---:B------:R-:W-:Y:S01]  /*68a0*/  FMUL.FTZ R70, R8.reuse, R70 ;  /* 0x0000004608467220 */ /* 0x040fe20000410000 */
[----:B------:R-:W-:Y:S01]  /*68b0*/  F2FP.BF16.PACK_AB R66, R67, R66 ;  /* 0x000000424342723e */ /* 0x000fe200000010ff */
[----:B------:R-:W-:Y:S01]  /*68c0*/  FMUL.FTZ R75, R8, R75 ;  /* 0x0000004b084b7220 */ /* 0x000fe20000410000 */
[----:B------:R-:W-:Y:S01]  /*68d0*/  LOP3.LUT R10, R10, 0xffffffe0, RZ, 0xc0, !PT ;  /* 0xffffffe00a0a7812 */ /* 0x000fe200078ec0ff */
[C---:B------:R-:W-:Y:S01]  /*68e0*/  FMUL.FTZ R74, R8.reuse, R74 ;  /* 0x0000004a084a7220 */ /* 0x040fe20000410000 */
[----:B------:R-:W-:Y:S01]  /*68f0*/  F2FP.BF16.PACK_AB R70, R71, R70 ;  /* 0x000000464746723e */ /* 0x000fe200000010ff */
[----:B------:R-:W-:-:S02]  /*6900*/  FMUL.FTZ R79, R8, R79 ;  /* 0x0000004f084f7220 */ /* 0x000fc40000410000 */
[C---:B------:R-:W-:Y:S01]  /*6910*/  FMUL.FTZ R78, R8.reuse, R78 ;  /* 0x0000004e084e7220 */ /* 0x040fe20000410000 */
[----:B------:R-:W-:Y:S01]  /*6920*/  F2FP.BF16.PACK_AB R74, R75, R74 ;  /* 0x0000004a4b4a723e */ /* 0x000fe200000010ff */
[C---:B------:R-:W-:Y:S02]  /*6930*/  FMUL.FTZ R83, R8.reuse, R83 ;  /* 0x0000005308537220 */ /* 0x040fe40000410000 */
[C---:B------:R-:W-:Y:S01]  /*6940*/  FMUL.FTZ R82, R8.reuse, R82 ;  /* 0x0000005208527220 */ /* 0x040fe20000410000 */
[----:B------:R-:W-:Y:S01]  /*6950*/  F2FP.BF16.PACK_AB R78, R79, R78 ;  /* 0x0000004e4f4e723e */ /* 0x000fe200000010ff */
[C---:B------:R-:W-:Y:S02]  /*6960*/  FMUL.FTZ R87, R8.reuse, R87 ;  /* 0x0000005708577220 */ /* 0x040fe40000410000 */
        /* <DEDUP_REMOVED lines=30> */
[----:B------:R-:W-:Y:S01]  /*6b50*/  FMUL.FTZ R8, R8, R118 ;  /* 0x0000007608087220 */ /* 0x000fe20000410000 */
[----:B------:R-:W-:Y:S01]  /*6b60*/  F2FP.BF16.PACK_AB R122, R123, R122 ;  /* 0x0000007a7b7a723e */ /* 0x000fe200000010ff */
[----:B------:R-:W-:Y:S02]  /*6b70*/  IMAD.IADD R17, R12, 0x1, R15 ;  /* 0x000000010c117824 */ /* 0x000fe400078e020f */
[----:B------:R-:W2:Y:S01]  /*6b80*/  LDC.U8 R12, c[0x0][0x329] ;  /* 0x0000ca40ff0c7b82 */ /* 0x000ea20000000000 */
[----:B------:R-:W-:Y:S01]  /*6b90*/  F2FP.BF16.PACK_AB R119, R119, R8 ;  /* 0x000000087777723e */ /* 0x000fe200000010ff */
[----:B------:R-:W-:Y:S01]  /*6ba0*/  IMAD.IADD R10, R9, 0x1, -R10 ;  /* 0x00000001090a7824 */ /* 0x000fe200078e0a0a */
[----:B------:R-:W-:Y:S01]  /*6bb0*/  MOV R8, 0x40 ;  /* 0x0000004000087802 */ /* 0x000fe20000000f00 */
[----:B------:R-:W-:Y:S01]  /*6bc0*/  STS [R17], R44 ;  /* 0x0000002c11007388 */ /* 0x000fe20000000800 */
[----:B-1----:R-:W-:Y:S02]  /*6bd0*/  @P5 FMUL.FTZ R65, R4, 0.69314718246459960938 ;  /* 0x3f31721804415820 */ /* 0x002fe40000410000 */
[----:B------:R-:W-:Y:S01]  /*6be0*/  SEL R8, R8, 0xffffffc0, !P2 ;  /* 0xffffffc008087807 */ /* 0x000fe20005000000 */
[----:B------:R-:W-:Y:S01]  /*6bf0*/  STS [R17+0x400], R46 ;  /* 0x0004002e11007388 */ /* 0x000fe20000000800 */
[----:B------:R-:W-:Y:S01]  /*6c00*/  SHF.R.S32.HI R9, RZ, 0x1f, R10 ;  /* 0x0000001fff097819 */ /* 0x000fe2000001140a */
[----:B----4-:R-:W-:Y:S01]  /*6c10*/  @P4 FMUL.FTZ R4, R2, 0.69314718246459960938 ;  /* 0x3f31721802044820 */ /* 0x010fe20000410000 */
[----:B------:R-:W-:-:S02]  /*6c20*/  IADD3 R19, R13, R8, RZ ;  /* 0x000000080d137210 */ /* 0x000fc40007ffe0ff */
[----:B------:R-:W-:Y:S02]  /*6c30*/  IADD3 R23, R8, R15, RZ ;  /* 0x0000000f08177210 */ /* 0x000fe40007ffe0ff */
[-C--:B------:R-:W-:Y:S01]  /*6c40*/  IADD3 R21, R7, R8.reuse, RZ ;  /* 0x0000000807157210 */ /* 0x080fe20007ffe0ff */
[----:B------:R-:W-:Y:S01]  /*6c50*/  STS [R19], R48 ;  /* 0x0000003013007388 */ /* 0x000fe20000000800 */
[----:B------:R-:W-:Y:S02]  /*6c60*/  IADD3 R25, R17, R8, RZ ;  /* 0x0000000811197210 */ /* 0x000fe40007ffe0ff */
[----:B------:R-:W1:Y:S01]  /*6c70*/  LDC.U8 R8, c[0x0][0x328] ;  /* 0x0000ca00ff087b82 */ /* 0x000e620000000000 */
[----:B------:R-:W-:Y:S01]  /*6c80*/  STS [R19+0x400], R50 ;  /* 0x0004003213007388 */ /* 0x000fe20000000800 */
[----:B------:R-:W-:-:S03]  /*6c90*/  LEA.HI R9, R9, R10, RZ, 0x2 ;  /* 0x0000000a09097211 */ /* 0x000fc600078f10ff */
[----:B------:R-:W-:Y:S01]  /*6ca0*/  STS [R23], R52 ;  /* 0x0000003417007388 */ /* 0x000fe20000000800 */
[----:B--2---:R-:W-:Y:S02]  /*6cb0*/  ISETP.NE.AND P1, PT, R12, RZ, PT ;  /* 0x000000ff0c00720c */ /* 0x004fe40003f25270 */
[----:B------:R-:W-:Y:S01]  /*6cc0*/  SHF.R.S32.HI R9, RZ, 0x2, R9 ;  /* 0x00000002ff097819 */ /* 0x000fe20000011409 */
[----:B------:R-:W-:Y:S04]  /*6cd0*/  STS [R23+0x400], R54 ;  /* 0x0004003617007388 */ /* 0x000fe80000000800 */
[----:B------:R-:W-:Y:S04]  /*6ce0*/  STS [R21], R56 ;  /* 0x0000003815007388 */ /* 0x000fe80000000800 */
[----:B------:R-:W-:Y:S02]  /*6cf0*/  STS [R21+0x400], R58 ;  /* 0x0004003a15007388 */ /* 0x000fe40000000800 */
[----:B------:R-:W-:-:S02]  /*6d00*/  @P1 MOV R61, c[0x0][0x210] ;  /* 0x00008400003d1a02 */ /* 0x000fc40000000f00 */
[----:B------:R2:W-:Y:S01]  /*6d10*/  STS [R25], R60 ;  /* 0x0000003c19007388 */ /* 0x0005e20000000800 */
[----:B------:R-:W-:Y:S02]  /*6d20*/  @P1 MOV R63, 0x1 ;  /* 0x00000001003f1802 */ /* 0x000fe40000000f00 */
[----:B-1----:R-:W-:Y:S01]  /*6d30*/  ISETP.NE.AND P2, PT, R8, RZ, PT ;  /* 0x000000ff0800720c */ /* 0x002fe20003f45270 */
[----:B------:R-:W-:Y:S01]  /*6d40*/  STS [R25+0x400], R62 ;  /* 0x0004003e19007388 */ /* 0x000fe20000000800 */
[----:B------:R-:W-:Y:S02]  /*6d50*/  @P1 IMAD R61, R61, c[0x0][0x214], RZ ;  /* 0x000085003d3d1a24 */ /* 0x000fe400078e02ff */
[----:B------:R-:W-:Y:S01]  /*6d60*/  ISETP.NE.OR P3, PT, R12, RZ, !P2 ;  /* 0x000000ff0c00720c */ /* 0x000fe20005765670 */
[----:B------:R-:W-:Y:S04]  /*6d70*/  STS [R13+0x4000], R64 ;  /* 0x004000400d007388 */ /* 0x000fe80000000800 */
[----:B------:R1:W-:Y:S04]  /*6d80*/  STS [R13+0x4400], R66 ;  /* 0x004400420d007388 */ /* 0x0003e80000000800 */
[----:B------:R-:W-:Y:S04]  /*6d90*/  STS [R15+0x4000], R68 ;  /* 0x004000440f007388 */ /* 0x000fe80000000800 */
[----:B------:R-:W-:Y:S04]  /*6da0*/  STS [R15+0x4400], R70 ;  /* 0x004400460f007388 */ /* 0x000fe80000000800 */
[----:B------:R-:W-:Y:S01]  /*6db0*/  STS [R7+0x4000], R72 ;  /* 0x0040004807007388 */ /* 0x000fe20000000800 */
[----:B--2---:R-:W-:-:S03]  /*6dc0*/  @!P3 IMAD R60, R0, c[0x0][0x214], RZ ;  /* 0x00008500003cba24 */ /* 0x004fc600078e02ff */
[----:B------:R-:W-:Y:S02]  /*6dd0*/  STS [R7+0x4400], R74 ;  /* 0x0044004a07007388 */ /* 0x000fe40000000800 */
[----:B------:R-:W-:Y:S02]  /*6de0*/  @!P3 SEL R203, R60, R203, !P0 ;  /* 0x000000cb3ccbb207 */ /* 0x000fe40004000000 */
[----:B------:R-:W-:Y:S01]  /*6df0*/  STS [R17+0x4000], R76 ;  /* 0x0040004c11007388 */ /* 0x000fe20000000800 */
[----:B------:R-:W-:Y:S02]  /*6e00*/  @P1 MOV R60, c[0x0][0x210] ;  /* 0x00008400003c1a02 */ /* 0x000fe40000000f00 */
[----:B------:R-:W-:Y:S01]  /*6e10*/  @!P1 MOV R60, 0x1 ;  /* 0x00000001003c9802 */ /* 0x000fe20000000f00 */
[----:B------:R-:W-:Y:S01]  /*6e20*/  STS [R17+0x4400], R78 ;  /* 0x0044004e11007388 */ /* 0x000fe20000000800 */
[----:B------:R-:W-:Y:S01]  /*6e30*/  LOP3.LUT P0, RZ, R10, 0x3, RZ, 0xc0, !PT ;  /* 0x000000030aff7812 */ /* 0x000fe2000780c0ff */
[----:B-1----:R-:W-:-:S02]  /*6e40*/  CS2R R66, SRZ ;  /* 0x0000000000427805 */ /* 0x002fc4000001ff00 */
[----:B------:R-:W-:Y:S01]  /*6e50*/  STS [R19+0x4000], R80 ;  /* 0x0040005013007388 */ /* 0x000fe20000000800 */
[----:B------:R-:W-:Y:S02]  /*6e60*/  @!P3 MOV R66, R203 ;  /* 0x000000cb0042b202 */ /* 0x000fe40000000f00 */
[----:B------:R-:W-:Y:S01]  /*6e70*/  @!P3 SHF.R.S32.HI R67, RZ, 0x1f, R203 ;  /* 0x0000001fff43b819 */ /* 0x000fe200000114cb */
[----:B------:R-:W-:Y:S04]  /*6e80*/  STS [R19+0x4400], R82 ;  /* 0x0044005213007388 */ /* 0x000fe80000000800 */
        /* <DEDUP_REMOVED lines=11> */
[----:B------:R1:W-:Y:S04]  /*6f40*/  STS [R7+0x8400], R106 ;  /* 0x0084006a07007388 */ /* 0x0003e80000000800 */
[----:B------:R2:W-:Y:S04]  /*6f50*/  STS [R17+0x8000], R124 ;  /* 0x0080007c11007388 */ /* 0x0005e80000000800 */
[----:B------:R2:W-:Y:S04]  /*6f60*/  STS [R17+0x8400], R126 ;  /* 0x0084007e11007388 */ /* 0x0005e80000000800 */
[----:B------:R2:W-:Y:S04]  /*6f70*/  STS [R19+0x8000], R108 ;  /* 0x0080006c13007388 */ /* 0x0005e80000000800 */
[----:B------:R2:W-:Y:S04]  /*6f80*/  STS [R19+0x8400], R110 ;  /* 0x0084006e13007388 */ /* 0x0005e80000000800 */
[----:B------:R2:W-:Y:S04]  /*6f90*/  STS [R23+0x8000], R112 ;  /* 0x0080007017007388 */ /* 0x0005e80000000800 */
[----:B------:R2:W-:Y:S01]  /*6fa0*/  STS [R23+0x8400], R114 ;  /* 0x0084007217007388 */ /* 0x0005e20000000800 */
[----:B-1----:R-:W-:-:S03]  /*6fb0*/  @!P1 MOV R7, c[0x0][0x214] ;  /* 0x0000850000079a02 */ /* 0x002fc60000000f00 */
[----:B------:R2:W-:Y:S01]  /*6fc0*/  STS [R21+0x8000], R120 ;  /* 0x0080007815007388 */ /* 0x0005e20000000800 */
[----:B------:R-:W-:-:S03]  /*6fd0*/  @!P1 SEL R61, R7, c[0x0][0x234], !P2 ;  /* 0x00008d00073d9a07 */ /* 0x000fc60005000000 */
[----:B------:R2:W-:Y:S02]  /*6fe0*/  STS [R21+0x8400], R122 ;  /* 0x0084007a15007388 */ /* 0x0005e40000000800 */
[----:B------:R-:W-:Y:S02]  /*6ff0*/  @!P1 IMAD R63, R61, c[0x0][0x1c0], RZ ;  /* 0x000070003d3f9a24 */ /* 0x000fe400078e02ff */
[----:B------:R2:W-:Y:S02]  /*7000*/  STS [R25+0x8000], R116 ;  /* 0x0080007419007388 */ /* 0x0005e40000000800 */
[----:B------:R-:W-:Y:S01]  /*7010*/  IMAD R63, R0, R63, RZ ;  /* 0x0000003f003f7224 */ /* 0x000fe200078e02ff */
[----:B------:R-:W-:Y:S01]  /*7020*/  SHF.R.S32.HI R0, RZ, 0x1f, R11 ;  /* 0x0000001fff007819 */ /* 0x000fe2000001140b */
[----:B------:R2:W-:Y:S03]  /*7030*/  STS [R25+0x8400], R119 ;  /* 0x0084007719007388 */ /* 0x0005e60000000800 */
[----:B------:R-:W-:Y:S01]  /*7040*/  SEL R63, R63, RZ, P3 ;  /* 0x000000ff3f3f7207 */ /* 0x000fe20001800000 */
[----:B------:R-:W-:Y:S01]  /*7050*/  BAR.SYNC.DEFER_BLOCKING 0x0 ;  /* 0x0000000000007b1d */ /* 0x000fe20000010000 */
[----:B------:R-:W-:-:S04]  /*7060*/  LEA.HI R0, R0, R11, RZ, 0x3 ;  /* 0x0000000b00007211 */ /* 0x000fc800078f18ff */
[----:B------:R-:W-:Y:S01]  /*7070*/  LOP3.LUT R0, R0, 0xffffff8, RZ, 0xc0, !PT ;  /* 0x0ffffff800007812 */ /* 0x000fe200078ec0ff */
[----:B------:R-:W1:Y:S03]  /*7080*/  S2R R7, SR_CTAID.X ;  /* 0x0000000000077919 */ /* 0x000e660000002500 */
[----:B------:R-:W-:Y:S01]  /*7090*/  IADD3 R0, -R0, R11, RZ ;  /* 0x0000000b00007210 */ /* 0x000fe20007ffe1ff */
[----:B------:R-:W3:Y:S01]  /*70a0*/  S2R R8, SR_CTAID.Z ;  /* 0x0000000000087919 */ /* 0x000ee20000002700 */
[----:B------:R-:W-:Y:S01]  /*70b0*/  MOV R11, 0x7f800000 ;  /* 0x7f800000000b7802 */ /* 0x000fe20000000f00 */
[----:B------:R-:W-:Y:S01]  /*70c0*/  @P5 FFMA.FTZ R11, R132, c[0x0][0x238], R65 ;  /* 0x00008e00840b5a23 */ /* 0x000fe20000010041 */
[----:B------:R-:W-:Y:S01]  /*70d0*/  LEA R9, R0, R9, 0x4 ;  /* 0x0000000900097211 */ /* 0x000fe200078e20ff */
[----:B------:R2:W4:Y:S04]  /*70e0*/  LDS.128 R52, [R204] ;  /* 0x00000000cc347984 */ /* 0x0005280000000c00 */
[----:B------:R2:W2:Y:S01]  /*70f0*/  LDS.128 R48, [R204+0x1000] ;  /* 0x00100000cc307984 */ /* 0x0004a20000000c00 */
[----:B-1----:R-:W-:-:S03]  /*7100*/  IMAD R10, R7, R60, RZ ;  /* 0x0000003c070a7224 */ /* 0x002fc600078e02ff */
[----:B------:R1:W1:Y:S01]  /*7110*/  LDS.128 R44, [R204+0x2000] ;  /* 0x00200000cc2c7984 */ /* 0x0002620000000c00 */
[----:B---3--:R-:W-:Y:S01]  /*7120*/  IMAD R63, R8, R61, R63 ;  /* 0x0000003d083f7224 */ /* 0x008fe200078e023f */
[----:B------:R-:W-:Y:S02]  /*7130*/  SHF.L.U32 R10, R10, 0x7, RZ ;  /* 0x000000070a0a7819 */ /* 0x000fe400000006ff */
[----:B------:R3:W1:Y:S01]  /*7140*/  LDS.128 R40, [R204+0x3000] ;  /* 0x00300000cc287984 */ /* 0x0006620000000c00 */
[----:B------:R-:W-:Y:S01]  /*7150*/  MOV R61, 0x7f800000 ;  /* 0x7f800000003d7802 */ /* 0x000fe20000000f00 */
[----:B------:R-:W-:Y:S01]  /*7160*/  @P4 FFMA.FTZ R61, R3, c[0x0][0x238], R4 ;  /* 0x00008e00033d4a23 */ /* 0x000fe20000010004 */
[----:B------:R-:W-:Y:S01]  /*7170*/  SHF.R.S32.HI R2, RZ, 0x1f, R10 ;  /* 0x0000001fff027819 */ /* 0x000fe2000001140a */
[----:B------:R3:W1:Y:S01]  /*7180*/  LDS.128 R36, [R204+0x4000] ;  /* 0x00400000cc247984 */ /* 0x0006620000000c00 */
[--C-:B------:R-:W-:Y:S02]  /*7190*/  IADD3 R10, P2, P1, R10, R66, R63.reuse ;  /* 0x000000420a0a7210 */ /* 0x100fe4000795e03f */
[----:B------:R-:W-:Y:S01]  /*71a0*/  SHF.R.S32.HI R63, RZ, 0x1f, R63 ;  /* 0x0000001fff3f7819 */ /* 0x000fe2000001143f */
[----:B------:R3:W1:Y:S03]  /*71b0*/  LDS.128 R32, [R204+0x5000] ;  /* 0x00500000cc207984 */ /* 0x0006660000000c00 */
[----:B------:R-:W-:Y:S01]  /*71c0*/  IADD3.X R2, R2, R67, R63, P2, P1 ;  /* 0x0000004302027210 */ /* 0x000fe200017e243f */
[----:B------:R3:W1:Y:S04]  /*71d0*/  LDS.128 R28, [R204+0x6000] ;  /* 0x00600000cc1c7984 */ /* 0x0006680000000c00 */
[----:B------:R3:W1:Y:S04]  /*71e0*/  LDS.128 R24, [R204+0x7000] ;  /* 0x00700000cc187984 */ /* 0x0006680000000c00 */
[----:B------:R3:W1:Y:S04]  /*71f0*/  LDS.128 R20, [R204+0x8000] ;  /* 0x00800000cc147984 */ /* 0x0006680000000c00 */
[----:B------:R3:W1:Y:S04]  /*7200*/  LDS.128 R16, [R204+0x9000] ;  /* 0x00900000cc107984 */ /* 0x0006680000000c00 */
[----:B------:R3:W1:Y:S04]  /*7210*/  LDS.128 R12, [R204+0xa000] ;  /* 0x00a00000cc0c7984 */ /* 0x0006680000000c00 */
[----:B------:R3:W1:Y:S01]  /*7220*/  LDS.128 R56, [R204+0xb000] ;  /* 0x00b00000cc387984 */ /* 0x0006620000000c00 */
[----:B------:R-:W-:Y:S05]  /*7230*/  @P0 BRA `(.L_x_11) ;  /* 0x0000010000000947 */ /* 0x000fea0003800000 */
[----:B--2-4-:R-:W-:Y:S01]  /*7240*/  IMAD R206, R7, -0x80, R206 ;  /* 0xffffff8007ce7824 */ /* 0x014fe200078e02ce */
[----:B------:R-:W-:-:S04]  /*7250*/  IADD3 R3, R9, 0x8, RZ ;  /* 0x0000000809037810 */ /* 0x000fc80007ffe0ff */
[-C--:B------:R-:W-:Y:S02]  /*7260*/  ISETP.GE.AND P3, PT, R9, R206.reuse, PT ;  /* 0x000000ce0900720c */ /* 0x080fe40003f66270 */
[----:B------:R-:W-:-:S11]  /*7270*/  ISETP.GE.AND P2, PT, R3, R206, PT ;  /* 0x000000ce0300720c */ /* 0x000fd60003f46270 */
[-C--:B------:R-:W-:Y:S02]  /*7280*/  @!P3 IMAD R9, R9, R60.reuse, RZ ;  /* 0x0000003c0909b224 */ /* 0x080fe400078e02ff */
[----:B------:R-:W-:-:S03]  /*7290*/  @!P2 IMAD R3, R3, R60, RZ ;  /* 0x0000003c0303a224 */ /* 0x000fc600078e02ff */
[-C--:B------:R-:W-:Y:S02]  /*72a0*/  @!P3 IADD3 R0, P1, R9, R10.reuse, RZ ;  /* 0x0000000a0900b210 */ /* 0x080fe40007f3e0ff */
[----:B------:R-:W-:Y:S02]  /*72b0*/  @!P2 IADD3 R10, P0, R3, R10, RZ ;  /* 0x0000000a030aa210 */ /* 0x000fe40007f1e0ff */
[-C--:B------:R-:W-:Y:S02]  /*72c0*/  @!P3 LEA.HI.X.SX32 R9, R9, R2.reuse, 0x1, P1 ;  /* 0x000000020909b211 */ /* 0x080fe400008f0eff */
[----:B------:R-:W-:Y:S02]  /*72d0*/  @!P2 LEA.HI.X.SX32 R3, R3, R2, 0x1, P0 ;  /* 0x000000020303a211 */ /* 0x000fe400000f0eff */
[----:B------:R-:W-:Y:S02]  /*72e0*/  @!P3 LEA R62, P1, R0, c[0x0][0x200], 0x2 ;  /* 0x00008000003eba11 */ /* 0x000fe400078210ff */
[----:B------:R-:W-:-:S02]  /*72f0*/  @!P2 LEA R2, P0, R10, c[0x0][0x200], 0x2 ;  /* 0x000080000a02aa11 */ /* 0x000fc400078010ff */
[----:B------:R-:W-:Y:S02]  /*7300*/  @!P3 LEA.HI.X R63, R0, c[0x0][0x204], R9, 0x2, P1 ;  /* 0x00008100003fba11 */ /* 0x000fe400008f1409 */
[----:B------:R-:W-:-:S03]  /*7310*/  @!P2 LEA.HI.X R3, R10, c[0x0][0x204], R3, 0x2, P0 ;  /* 0x000081000a03aa11 */ /* 0x000fc600000f1403 */
[----:B------:R2:W-:Y:S04]  /*7320*/  @!P3 STG.E [R62.64], R11 ;  /* 0x0000000b3e00b986 */ /* 0x0005e8000c101906 */
[----:B------:R2:W-:Y:S02]  /*7330*/  @!P2 STG.E [R2.64], R61 ;  /* 0x0000003d0200a986 */ /* 0x0005e4000c101906 */
.L_x_11:
[----:B--2-4-:R-:W-:Y:S05]  /*7340*/  BSYNC B0 ;  /* 0x0000000000007941 */ /* 0x014fea0003800000 */
.L_x_10:
[----:B------:R-:W2:Y:S01]  /*7350*/  S2R R3, SR_TID.X ;  /* 0x0000000000037919 */ /* 0x000ea20000002100 */
[----:B------:R-:W-:Y:S01]  /*7360*/  IADD3 R6, P0, R214, R6, RZ ;  /* 0x00000006d6067210 */ /* 0x000fe20007f1e0ff */
[----:B------:R-:W-:Y:S01]  /*7370*/  BSSY B0, `(.L_x_12) ;  /* 0x0000016000007945 */ /* 0x000fe20003800000 */
[----:B------:R-:W-:-:S03]  /*7380*/  SHF.R.S32.HI R2, RZ, 0x1f, R8 ;  /* 0x0000001fff027819 */ /* 0x000fc60000011408 */
[----:B------:R-:W-:Y:S01]  /*7390*/  IMAD.X R7, R215, 0x1, R5, P0 ;  /* 0x00000001d7077824 */ /* 0x000fe200000e0605 */
[----:B--2---:R-:W-:-:S04]  /*73a0*/  SHF.R.S32.HI R0, RZ, 0x1f, R3 ;  /* 0x0000001fff007819 */ /* 0x004fc80000011403 */
[----:B------:R-:W-:Y:S01]  /*73b0*/  LEA.HI R0, R0, R3, RZ, 0x3 ;  /* 0x0000000300007211 */ /* 0x000fe200078f18ff */
[----:B------:R-:W-:-:S03]  /*73c0*/  IMAD R3, R2, c[0x0][0x1f0], RZ ;  /* 0x00007c0002037a24 */ /* 0x000fc600078e02ff */
[----:B------:R-:W-:Y:S01]  /*73d0*/  SHF.R.S32.HI R5, RZ, 0x3, R0 ;  /* 0x00000003ff057819 */ /* 0x000fe20000011400 */
[C---:B------:R-:W-:Y:S02]  /*73e0*/  IMAD R3, R8.reuse, c[0x0][0x1f4], R3 ;  /* 0x00007d0008037a24 */ /* 0x040fe400078e0203 */
[----:B------:R-:W-:Y:S01]  /*73f0*/  IMAD.WIDE.U32 R8, R8, c[0x0][0x1f0], R6 ;  /* 0x00007c0008087a25 */ /* 0x000fe200078e0006 */
[----:B------:R-:W-:-:S03]  /*7400*/  ISETP.GE.AND P0, PT, R5, R200, PT ;  /* 0x000000c80500720c */ /* 0x000fc60003f06270 */
[----:B------:R-:W-:-:S10]  /*7410*/  IMAD.IADD R7, R9, 0x1, R3 ;  /* 0x0000000109077824 */ /* 0x000fd400078e0203 */
[----:B------:R-:W-:Y:S05]  /*7420*/  @P0 BRA `(.L_x_13) ;  /* 0x000000a000000947 */ /* 0x000fea0003800000 */
[----:B------:R-:W-:Y:S01]  /*7430*/  MOV R6, R8 ;  /* 0x0000000800067202 */ /* 0x000fe20000000f00 */
[----:B------:R-:W-:-:S04]  /*7440*/  IMAD R3, R217, c[0x0][0x1e8], RZ ;  /* 0x00007a00d9037a24 */ /* 0x000fc800078e02ff */
[----:B------:R-:W-:-:S04]  /*7450*/  IMAD.WIDE.U32 R10, R216, c[0x0][0x1e8], R6 ;  /* 0x00007a00d80a7a25 */ /* 0x000fc800078e0006 */
[----:B------:R-:W-:Y:S01]  /*7460*/  IMAD R0, R216, c[0x0][0x1ec], R3 ;  /* 0x00007b00d8007a24 */ /* 0x000fe200078e0203 */
[----:B------:R-:W-:-:S04]  /*7470*/  LEA R2, P0, R10, c[0x0][0x1d0], 0x1 ;  /* 0x000074000a027a11 */ /* 0x000fc800078008ff */
[----:B------:R-:W-:-:S04]  /*7480*/  IADD3 R0, R11, R0, RZ ;  /* 0x000000000b007210 */ /* 0x000fc80007ffe0ff */
[----:B------:R-:W-:-:S05]  /*7490*/  LEA.HI.X R3, R10, c[0x0][0x1d4], R0, 0x1, P0 ;  /* 0x000075000a037a11 */ /* 0x000fca00000f0c00 */
[----:B------:R2:W-:Y:S04]  /*74a0*/  STG.E.128 [R2.64], R52 ;  /* 0x0000003402007986 */ /* 0x0005e8000c101d06 */
[----:B-1----:R2:W-:Y:S04]  /*74b0*/  STG.E.128 [R2.64+0x80], R36 ;  /* 0x0000802402007986 */ /* 0x0025e8000c101d06 */
[----:B------:R2:W-:Y:S02]  /*74c0*/  STG.E.128 [R2.64+0x100], R20 ;  /* 0x0001001402007986 */ /* 0x0005e4000c101d06 */
.L_x_13:
[----:B------:R-:W-:Y:S05]  /*74d0*/  BSYNC B0 ;  /* 0x0000000000007941 */ /* 0x000fea0003800000 */
.L_x_12:
[----:B------:R-:W-:Y:S01]  /*74e0*/  IADD3 R5, R5, 0x20, RZ ;  /* 0x0000002005057810 */ /* 0x000fe20007ffe0ff */
[----:B------:R-:W-:Y:S03]  /*74f0*/  BSSY B0, `(.L_x_14) ;  /* 0x0000010000007945 */ /* 0x000fe60003800000 */
[----:B------:R-:W-:-:S13]  /*7500*/  ISETP.GE.AND P0, PT, R5, R200, PT ;  /* 0x000000c80500720c */ /* 0x000fda0003f06270 */
[----:B------:R-:W-:Y:S05]  /*7510*/  @P0 BRA `(.L_x_15) ;  /* 0x000000d000000947 */ /* 0x000fea0003800000 */
[----:B--2---:R-:W-:Y:S01]  /*7520*/  IADD3 R2, P0, R216, 0x20, RZ ;  /* 0x00000020d8027810 */ /* 0x004fe20007f1e0ff */
[----:B------:R-:W-:Y:S01]  /*7530*/  IMAD.MOV.U32 R4, RZ, RZ, R8 ;  /* 0x000000ffff047224 */ /* 0x000fe200078e0008 */
[----:B------:R-:W-:-:S03]  /*7540*/  MOV R5, R7 ;  /* 0x0000000700057202 */ /* 0x000fc60000000f00 */
[----:B------:R-:W-:Y:S02]  /*7550*/  IMAD.X R0, RZ, RZ, R217, P0 ;  /* 0x000000ffff007224 */ /* 0x000fe400000e06d9 */
[----:B------:R-:W-:-:S04]  /*7560*/  IMAD.WIDE.U32 R4, R2, c[0x0][0x1e8], R4 ;  /* 0x00007a0002047a25 */ /* 0x000fc800078e0004 */
[----:B------:R-:W-:-:S04]  /*7570*/  IMAD R3, R0, c[0x0][0x1e8], RZ ;  /* 0x00007a0000037a24 */ /* 0x000fc800078e02ff */
[----:B------:R-:W-:Y:S01]  /*7580*/  IMAD R3, R2, c[0x0][0x1ec], R3 ;  /* 0x00007b0002037a24 */ /* 0x000fe200078e0203 */
[----:B------:R-:W-:-:S04]  /*7590*/  LEA R2, P0, R4, c[0x0][0x1d0], 0x1 ;  /* 0x0000740004027a11 */ /* 0x000fc800078008ff */
[----:B------:R-:W-:-:S04]  /*75a0*/  IADD3 R3, R5, R3, RZ ;  /* 0x0000000305037210 */ /* 0x000fc80007ffe0ff */
[----:B------:R-:W-:-:S05]  /*75b0*/  LEA.HI.X R3, R4, c[0x0][0x1d4], R3, 0x1, P0 ;  /* 0x0000750004037a11 */ /* 0x000fca00000f0c03 */
[----:B------:R2:W-:Y:S04]  /*75c0*/  STG.E.128 [R2.64], R48 ;  /* 0x0000003002007986 */ /* 0x0005e8000c101d06 */
[----:B-1----:R2:W-:Y:S04]  /*75d0*/  STG.E.128 [R2.64+0x80], R32 ;  /* 0x0000802002007986 */ /* 0x0025e8000c101d06 */
[----:B------:R2:W-:Y:S02]  /*75e0*/  STG.E.128 [R2.64+0x100], R16 ;  /* 0x0001001002007986 */ /* 0x0005e4000c101d06 */
.L_x_15:
[----:B------:R-:W-:Y:S05]  /*75f0*/  BSYNC B0 ;  /* 0x0000000000007941 */ /* 0x000fea0003800000 */
.L_x_14:
[----:B------:R-:W-:Y:S01]  /*7600*/  ISETP.GE.AND P0, PT, R207, R200, PT ;  /* 0x000000c8cf00720c */ /* 0x000fe20003f06270 */
[----:B------:R-:W-:-:S12]  /*7610*/  BSSY B0, `(.L_x_16) ;  /* 0x000000f000007945 */ /* 0x000fd80003800000 */
        /* <DEDUP_REMOVED lines=11> */
[----:B-1----:R1:W-:Y:S04]  /*76d0*/  STG.E.128 [R2.64], R44 ;  /* 0x0000002c02007986 */ /* 0x0023e8000c101d06 */
[----:B------:R1:W-:Y:S04]  /*76e0*/  STG.E.128 [R2.64+0x80], R28 ;  /* 0x0000801c02007986 */ /* 0x0003e8000c101d06 */
[----:B------:R1:W-:Y:S02]  /*76f0*/  STG.E.128 [R2.64+0x100], R12 ;  /* 0x0001000c02007986 */ /* 0x0003e4000c101d06 */
.L_x_17:
[----:B------:R-:W-:Y:S05]  /*7700*/  BSYNC B0 ;  /* 0x0000000000007941 */ /* 0x000fea0003800000 */
.L_x_16:
[----:B------:R-:W-:-:S13]  /*7710*/  ISETP.GE.AND P0, PT, R205, R200, PT ;  /* 0x000000c8cd00720c */ /* 0x000fda0003f06270 */
[----:B------:R-:W-:Y:S05]  /*7720*/  @P0 EXIT ;  /* 0x000000000000094d */ /* 0x000fea0003800000 */
[----:B------:R-:W-:Y:S01]  /*7730*/  IADD3 R0, P0, R216, 0x60, RZ ;  /* 0x00000060d8007810 */ /* 0x000fe20007f1e0ff */
[----:B------:R-:W-:Y:S01]  /*7740*/  IMAD.MOV.U32 R4, RZ, RZ, R8 ;  /* 0x000000ffff047224 */ /* 0x000fe200078e0008 */
[----:B------:R-:W-:-:S03]  /*7750*/  MOV R5, R7 ;  /* 0x0000000700057202 */ /* 0x000fc60000000f00 */
[----:B------:R-:W-:Y:S02]  /*7760*/  IMAD.X R216, RZ, RZ, R217, P0 ;  /* 0x000000ffffd87224 */ /* 0x000fe400000e06d9 */
[----:B------:R-:W-:-:S04]  /*7770*/  IMAD.WIDE.U32 R4, R0, c[0x0][0x1e8], R4 ;  /* 0x00007a0000047a25 */ /* 0x000fc800078e0004 */
[----:B-12---:R-:W-:Y:S01]  /*7780*/  IMAD R3, R216, c[0x0][0x1e8], RZ ;  /* 0x00007a00d8037a24 */ /* 0x006fe200078e02ff */
[----:B------:R-:W-:-:S03]  /*7790*/  LEA R2, P0, R4, c[0x0][0x1d0], 0x1 ;  /* 0x0000740004027a11 */ /* 0x000fc600078008ff */
[----:B------:R-:W-:-:S05]  /*77a0*/  IMAD R3, R0, c[0x0][0x1ec], R3 ;  /* 0x00007b0000037a24 */ /* 0x000fca00078e0203 */
[----:B------:R-:W-:-:S04]  /*77b0*/  IADD3 R3, R5, R3, RZ ;  /* 0x0000000305037210 */ /* 0x000fc80007ffe0ff */
[----:B------:R-:W-:-:S05]  /*77c0*/  LEA.HI.X R3, R4, c[0x0][0x1d4], R3, 0x1, P0 ;  /* 0x0000750004037a11 */ /* 0x000fca00000f0c03 */
[----:B------:R-:W-:Y:S04]  /*77d0*/  STG.E.128 [R2.64], R40 ;  /* 0x0000002802007986 */ /* 0x000fe8000c101d06 */
[----:B------:R-:W-:Y:S04]  /*77e0*/  STG.E.128 [R2.64+0x80], R24 ;  /* 0x0000801802007986 */ /* 0x000fe8000c101d06 */
[----:B------:R-:W-:Y:S01]  /*77f0*/  STG.E.128 [R2.64+0x100], R56 ;  /* 0x0001003802007986 */ /* 0x000fe2000c101d06 */
[----:B------:R-:W-:Y:S05]  /*7800*/  EXIT ;  /* 0x000000000000794d */ /* 0x000fea0003800000 */
.L_x_2:
[----:B------:R-:W1:Y:S01]  /*7810*/  LDC.U8 R3, c[0x0][0x329] ;  /* 0x0000ca40ff037b82 */ /* 0x000e620000000000 */
[C---:B------:R-:W-:Y:S01]  /*7820*/  ISETP.NE.AND P4, PT, R203.reuse, -0x1, PT ;  /* 0xffffffffcb00780c */ /* 0x040fe20003f85270 */
[----:B------:R-:W-:Y:S01]  /*7830*/  IMAD.IADD R206, R206, 0x1, -R5 ;  /* 0x00000001cece7824 */ /* 0x000fe200078e0a05 */
[----:B------:R-:W-:Y:S01]  /*7840*/  SHF.R.S32.HI R7, RZ, 0x1f, R6 ;  /* 0x0000001fff077819 */ /* 0x000fe20000011406 */
[----:B------:R-:W-:Y:S04]  /*7850*/  BSSY B0, `(.L_x_18) ;  /* 0x000003c000007945 */ /* 0x000fe80003800000 */
[----:B------:R-:W2:Y:S06]  /*7860*/  LDC.U8 R2, c[0x0][0x328] ;  /* 0x0000ca00ff027b82 */ /* 0x000eac0000000000 */
[----:B------:R-:W-:-:S04]  /*7870*/  @P4 IMAD.WIDE.U32 R10, R203, c[0x0][0x1e8], RZ ;  /* 0x00007a00cb0a4a25 */ /* 0x000fc800078e00ff */
[----:B------:R-:W-:Y:S01]  /*7880*/  @P4 IMAD R4, R203, c[0x0][0x1ec], R11 ;  /* 0x00007b00cb044a24 */ /* 0x000fe200078e020b */
[----:B------:R-:W-:Y:S01]  /*7890*/  @!P4 SHF.R.S32.HI R11, RZ, 0x1f, R0 ;  /* 0x0000001fff0bc819 */ /* 0x000fe20000011400 */
[----:B------:R-:W-:Y:S01]  /*78a0*/  @!P4 IMAD.WIDE.U32 R12, R0, c[0x0][0x1e0], RZ ;  /* 0x00007800000cca25 */ /* 0x000fe200078e00ff */
[----:B-1----:R-:W-:-:S03]  /*78b0*/  ISETP.NE.AND P1, PT, R3, RZ, PT ;  /* 0x000000ff0300720c */ /* 0x002fc60003f25270 */
[----:B------:R-:W-:Y:S01]  /*78c0*/  @!P4 IMAD R11, R11, c[0x0][0x1e0], RZ ;  /* 0x000078000b0bca24 */ /* 0x000fe200078e02ff */
[----:B------:R-:W-:-:S03]  /*78d0*/  @!P4 MOV R10, R12 ;  /* 0x0000000c000ac202 */ /* 0x000fc60000000f00 */
[----:B------:R-:W-:Y:S01]  /*78e0*/  @!P4 IMAD R8, R0, c[0x0][0x1e4], R11 ;  /* 0x000079000008ca24 */ /* 0x000fe200078e020b */
[----:B--2---:R-:W-:Y:S02]  /*78f0*/  ISETP.NE.AND P3, PT, R2, RZ, PT ;  /* 0x000000ff0200720c */ /* 0x004fe40003f65270 */
[----:B------:R-:W-:Y:S02]  /*7900*/  LEA.HI R2, R7, R6, RZ, 0x3 ;  /* 0x0000000607027211 */ /* 0x000fe400078f18ff */
[----:B------:R-:W-:Y:S01]  /*7910*/  ISETP.NE.OR P2, PT, R3, RZ, !P3 ;  /* 0x000000ff0300720c */ /* 0x000fe20005f45670 */
[----:B------:R-:W-:Y:S01]  /*7920*/  @P1 IMAD.MOV.U32 R3, RZ, RZ, c[0x0][0x210] ;  /* 0x00008400ff031624 */ /* 0x000fe200078e00ff */
[----:B------:R-:W-:Y:S01]  /*7930*/  LOP3.LUT R7, R2, 0x1ffffff8, RZ, 0xc0, !PT ;  /* 0x1ffffff802077812 */ /* 0x000fe200078ec0ff */
[----:B------:R-:W-:Y:S01]  /*7940*/  @!P1 IMAD.MOV.U32 R9, RZ, RZ, c[0x0][0x214] ;  /* 0x00008500ff099624 */ /* 0x000fe200078e00ff */
[----:B------:R-:W-:Y:S01]  /*7950*/  ISETP.NE.OR P0, PT, R203, -0x1, P2 ;  /* 0xffffffffcb00780c */ /* 0x000fe20001705670 */
[----:B------:R-:W-:Y:S01]  /*7960*/  @P1 IMAD R3, R3, c[0x0][0x214], RZ ;  /* 0x0000850003031a24 */ /* 0x000fe200078e02ff */
[----:B------:R-:W-:Y:S01]  /*7970*/  @!P4 IADD3 R4, R13, R8, RZ ;  /* 0x000000080d04c210 */ /* 0x000fe20007ffe0ff */
[----:B------:R-:W-:Y:S01]  /*7980*/  IMAD.IADD R7, R6, 0x1, -R7 ;  /* 0x0000000106077824 */ /* 0x000fe200078e0a07 */
[----:B------:R-:W-:Y:S01]  /*7990*/  @!P1 SEL R3, R9, c[0x0][0x234], !P3 ;  /* 0x00008d0009039a07 */ /* 0x000fe20005800000 */
[----:B------:R-:W-:Y:S01]  /*79a0*/  @P1 IMAD.MOV.U32 R11, RZ, RZ, 0x1 ;  /* 0x00000001ff0b1424 */ /* 0x000fe200078e00ff */
[----:B------:R-:W-:Y:S01]  /*79b0*/  SHF.R.S32.HI R2, RZ, 0x3, R2 ;  /* 0x00000003ff027819 */ /* 0x000fe20000011402 */
[----:B------:R-:W-:-:S02]  /*79c0*/  IMAD.SHL.U32 R7, R7, 0x8, RZ ;  /* 0x0000000807077824 */ /* 0x000fc400078e00ff */
[----:B------:R-:W-:-:S03]  /*79d0*/  @!P1 IMAD R11, R3, c[0x0][0x1c0], RZ ;  /* 0x00007000030b9a24 */ /* 0x000fc600078e02ff */
[C---:B------:R-:W-:Y:S01]  /*79e0*/  IADD3 R8, P3, R7.reuse, R10, RZ ;  /* 0x0000000a07087210 */ /* 0x040fe20007f7e0ff */
[C---:B------:R-:W-:Y:S02]  /*79f0*/  @!P0 IMAD R203, R0.reuse, c[0x0][0x214], RZ ;  /* 0x0000850000cb8a24 */ /* 0x040fe400078e02ff */
[----:B------:R-:W-:Y:S01]  /*7a00*/  IMAD R0, R0, R11, RZ ;  /* 0x0000000b00007224 */ /* 0x000fe200078e02ff */
[----:B------:R-:W-:Y:S01]  /*7a10*/  LEA.HI.X.SX32 R9, R7, R4, 0x1, P3 ;  /* 0x0000000407097211 */ /* 0x000fe200018f0eff */
[----:B------:R-:W-:Y:S01]  /*7a20*/  CS2R R10, SRZ ;  /* 0x00000000000a7805 */ /* 0x000fe2000001ff00 */
[----:B------:R-:W-:Y:S01]  /*7a30*/  @P1 IMAD.MOV.U32 R4, RZ, RZ, c[0x0][0x210] ;  /* 0x00008400ff041624 */ /* 0x000fe200078e00ff */
[----:B------:R-:W-:Y:S01]  /*7a40*/  @!P1 MOV R4, 0x1 ;  /* 0x0000000100049802 */ /* 0x000fe20000000f00 */
[----:B------:R-:W-:Y:S01]  /*7a50*/  @!P2 IMAD.MOV.U32 R10, RZ, RZ, R203 ;  /* 0x000000ffff0aa224 */ /* 0x000fe200078e00cb */
[----:B------:R-:W-:Y:S01]  /*7a60*/  SEL R0, R0, RZ, P2 ;  /* 0x000000ff00007207 */ /* 0x000fe20001000000 */
[----:B------:R-:W-:Y:S01]  /*7a70*/  IMAD.WIDE.U32 R8, R18, c[0x0][0x1f0], R8 ;  /* 0x00007c0012087a25 */ /* 0x000fe200078e0008 */
[----:B------:R-:W-:-:S02]  /*7a80*/  @!P2 SHF.R.S32.HI R11, RZ, 0x1f, R203 ;  /* 0x0000001fff0ba819 */ /* 0x000fc400000114cb */
[----:B------:R-:W-:Y:S01]  /*7a90*/  ISETP.GE.AND P2, PT, R2, R206, PT ;  /* 0x000000ce0200720c */ /* 0x000fe20003f46270 */
[----:B------:R-:W-:Y:S01]  /*7aa0*/  IMAD R5, R5, R4, RZ ;  /* 0x0000000405057224 */ /* 0x000fe200078e02ff */
[----:B------:R-:W-:Y:S01]  /*7ab0*/  SHF.R.S32.HI R7, RZ, 0x1f, R18 ;  /* 0x0000001fff077819 */ /* 0x000fe20000011412 */
[----:B------:R-:W-:Y:S01]  /*7ac0*/  IMAD R0, R18, R3, R0 ;  /* 0x0000000312007224 */ /* 0x000fe200078e0200 */
[----:B------:R-:W-:Y:S02]  /*7ad0*/  SHF.R.S32.HI R3, RZ, 0x1f, R2 ;  /* 0x0000001fff037819 */ /* 0x000fe40000011402 */
[----:B------:R-:W-:Y:S01]  /*7ae0*/  SHF.R.S32.HI R13, RZ, 0x1f, R5 ;  /* 0x0000001fff0d7819 */ /* 0x000fe20000011405 */
[----:B------:R-:W-:Y:S01]  /*7af0*/  IMAD R7, R7, c[0x0][0x1f0], RZ ;  /* 0x00007c0007077a24 */ /* 0x000fe200078e02ff */
[----:B------:R-:W-:Y:S01]  /*7b00*/  IADD3 R5, P1, P0, R5, R10, R0 ;  /* 0x0000000a05057210 */ /* 0x000fe2000783e000 */
[----:B------:R-:W-:Y:S01]  /*7b10*/  IMAD.WIDE R14, R217, 0x80, R2 ;  /* 0x00000080d90e7825 */ /* 0x000fe200078e0202 */
[----:B------:R-:W-:-:S03]  /*7b20*/  SHF.R.S32.HI R10, RZ, 0x1f, R0 ;  /* 0x0000001fff0a7819 */ /* 0x000fc60000011400 */
[----:B------:R-:W-:Y:S01]  /*7b30*/  IMAD R7, R18, c[0x0][0x1f4], R7 ;  /* 0x00007d0012077a24 */ /* 0x000fe200078e0207 */
[----:B------:R-:W-:-:S04]  /*7b40*/  IADD3.X R10, R13, R11, R10, P1, P0 ;  /* 0x0000000b0d0a7210 */ /* 0x000fc80000fe040a */
[----:B------:R-:W-:Y:S01]  /*7b50*/  IADD3 R17, R7, R9, RZ ;  /* 0x0000000907117210 */ /* 0x000fe20007ffe0ff */
        /* <DEDUP_REMOVED lines=8> */
[----:B------:R1:W-:Y:S04]  /*7be0*/  STG.E.128 [R18.64], RZ ;  /* 0x000000ff12007986 */ /* 0x0003e8000c101d06 */
[----:B------:R1:W-:Y:S04]  /*7bf0*/  STG.E.128 [R18.64+0x80], RZ ;  /* 0x000080ff12007986 */ /* 0x0003e8000c101d06 */
[----:B------:R1:W-:Y:S02]  /*7c00*/  STG.E.128 [R18.64+0x100], RZ ;  /* 0x000100ff12007986 */ /* 0x0003e4000c101d06 */
.L_x_19:
[----:B------:R-:W-:Y:S05]  /*7c10*/  BSYNC B0 ;  /* 0x0000000000007941 */ /* 0x000fea0003800000 */
.L_x_18:
[----:B------:R-:W-:Y:S01]  /*7c20*/  IADD3 R13, R2, 0x20, RZ ;  /* 0x00000020020d7810 */ /* 0x000fe20007ffe0ff */
[----:B------:R-:W-:Y:S03]  /*7c30*/  BSSY B0, `(.L_x_20) ;  /* 0x0000010000007945 */ /* 0x000fe60003800000 */
[----:B------:R-:W-:-:S13]  /*7c40*/  ISETP.GE.AND P0, PT, R13, R206, PT ;  /* 0x000000ce0d00720c */ /* 0x000fda0003f06270 */
[----:B------:R-:W-:Y:S05]  /*7c50*/  @P0 BRA `(.L_x_21) ;  /* 0x000000d000000947 */ /* 0x000fea0003800000 */
[----:B------:R-:W-:Y:S01]  /*7c60*/  IADD3 R7, P0, R14, 0x20, RZ ;  /* 0x000000200e077810 */ /* 0x000fe20007f1e0ff */
[----:B-1----:R-:W-:Y:S01]  /*7c70*/  IMAD.MOV.U32 R18, RZ, RZ, R8 ;  /* 0x000000ffff127224 */ /* 0x002fe200078e0008 */
[----:B------:R-:W-:-:S03]  /*7c80*/  MOV R19, R17 ;  /* 0x0000001100137202 */ /* 0x000fc60000000f00 */
[----:B------:R-:W-:Y:S02]  /*7c90*/  IMAD.X R0, RZ, RZ, R15, P0 ;  /* 0x000000ffff007224 */ /* 0x000fe400000e060f */
[----:B------:R-:W-:-:S04]  /*7ca0*/  IMAD.WIDE.U32 R18, R7, c[0x0][0x1e8], R18 ;  /* 0x00007a0007127a25 */ /* 0x000fc800078e0012 */
[----:B------:R-:W-:Y:S01]  /*7cb0*/  IMAD R0, R0, c[0x0][0x1e8], RZ ;  /* 0x00007a0000007a24 */ /* 0x000fe200078e02ff */
[----:B------:R-:W-:-:S03]  /*7cc0*/  LEA R20, P0, R18, c[0x0][0x1d0], 0x1 ;  /* 0x0000740012147a11 */ /* 0x000fc600078008ff */
[----:B------:R-:W-:-:S05]  /*7cd0*/  IMAD R0, R7, c[0x0][0x1ec], R0 ;  /* 0x00007b0007007a24 */ /* 0x000fca00078e0200 */
[----:B------:R-:W-:-:S04]  /*7ce0*/  IADD3 R0, R0, R19, RZ ;  /* 0x0000001300007210 */ /* 0x000fc80007ffe0ff */
[----:B------:R-:W-:-:S05]  /*7cf0*/  LEA.HI.X R21, R18, c[0x0][0x1d4], R0, 0x1, P0 ;  /* 0x0000750012157a11 */ /* 0x000fca00000f0c00 */
[----:B------:R1:W-:Y:S04]  /*7d00*/  STG.E.128 [R20.64], RZ ;  /* 0x000000ff14007986 */ /* 0x0003e8000c101d06 */
[----:B------:R1:W-:Y:S04]  /*7d10*/  STG.E.128 [R20.64+0x80], RZ ;  /* 0x000080ff14007986 */ /* 0x0003e8000c101d06 */
[----:B------:R1:W-:Y:S02]  /*7d20*/  STG.E.128 [R20.64+0x100], RZ ;  /* 0x000100ff14007986 */ /* 0x0003e4000c101d06 */
.L_x_21:
[----:B------:R-:W-:Y:S05]  /*7d30*/  BSYNC B0 ;  /* 0x0000000000007941 */ /* 0x000fea0003800000 */
.L_x_20:
        /* <DEDUP_REMOVED lines=17> */
.L_x_23:
[----:B------:R-:W-:Y:S05]  /*7e50*/  BSYNC B0 ;  /* 0x0000000000007941 */ /* 0x000fea0003800000 */
.L_x_22:
[----:B------:R-:W-:Y:S01]  /*7e60*/  IADD3 R7, R2, 0x60, RZ ;  /* 0x0000006002077810 */ /* 0x000fe20007ffe0ff */
[----:B------:R-:W-:Y:S03]  /*7e70*/  BSSY B0, `(.L_x_24) ;  /* 0x0000010000007945 */ /* 0x000fe60003800000 */
[----:B------:R-:W-:-:S13]  /*7e80*/  ISETP.GE.AND P0, PT, R7, R206, PT ;  /* 0x000000ce0700720c */ /* 0x000fda0003f06270 */
[----:B------:R-:W-:Y:S05]  /*7e90*/  @P0 BRA `(.L_x_25) ;  /* 0x000000d000000947 */ /* 0x000fea0003800000 */
[----:B------:R-:W-:Y:S01]  /*7ea0*/  IADD3 R0, P0, R14, 0x60, RZ ;  /* 0x000000600e007810 */ /* 0x000fe20007f1e0ff */
[----:B------:R-:W-:-:S04]  /*7eb0*/  IMAD.MOV.U32 R14, RZ, RZ, R8 ;  /* 0x000000ffff0e7224 */ /* 0x000fc800078e0008 */
[----:B------:R-:W-:Y:S01]  /*7ec0*/  IMAD.X R9, RZ, RZ, R15, P0 ;  /* 0x000000ffff097224 */ /* 0x000fe200000e060f */
[----:B------:R-:W-:-:S03]  /*7ed0*/  MOV R15, R17 ;  /* 0x00000011000f7202 */ /* 0x000fc60000000f00 */
[----:B------:R-:W-:Y:S02]  /*7ee0*/  IMAD R9, R9, c[0x0][0x1e8], RZ ;  /* 0x00007a0009097a24 */ /* 0x000fe400078e02ff */
        /* <DEDUP_REMOVED lines=8> */
.L_x_25:
[----:B------:R-:W-:Y:S05]  /*7f70*/  BSYNC B0 ;  /* 0x0000000000007941 */ /* 0x000fea0003800000 */
.L_x_24:
[----:B------:R-:W-:-:S04]  /*7f80*/  LOP3.LUT P6, RZ, R6, 0x7, RZ, 0xc0, !PT ;  /* 0x0000000706ff7812 */ /* 0x000fc800078cc0ff */
[-C--:B------:R-:W-:Y:S02]  /*7f90*/  ISETP.GE.OR P5, PT, R2, R206.reuse, P6 ;  /* 0x000000ce0200720c */ /* 0x080fe400037a6670 */
[-C--:B------:R-:W-:Y:S02]  /*7fa0*/  ISETP.GE.OR P4, PT, R13, R206.reuse, P6 ;  /* 0x000000ce0d00720c */ /* 0x080fe40003786670 */
[-C--:B------:R-:W-:Y:S02]  /*7fb0*/  ISETP.GE.OR P3, PT, R11, R206.reuse, P6 ;  /* 0x000000ce0b00720c */ /* 0x080fe40003766670 */
[----:B------:R-:W-:-:S07]  /*7fc0*/  ISETP.GE.OR P6, PT, R7, R206, P6 ;  /* 0x000000ce0700720c */ /* 0x000fce00037c6670 */
[-C--:B--2---:R-:W-:Y:S02]  /*7fd0*/  @!P5 IMAD R8, R2, R4.reuse, RZ ;  /* 0x000000040208d224 */ /* 0x084fe400078e02ff */
[-C--:B------:R-:W-:Y:S02]  /*7fe0*/  @!P4 IMAD R0, R13, R4.reuse, RZ ;  /* 0x000000040d00c224 */ /* 0x080fe400078e02ff */
[----:B------:R-:W-:Y:S01]  /*7ff0*/  @!P3 IMAD R2, R11, R4, RZ ;  /* 0x000000040b02b224 */ /* 0x000fe200078e02ff */
[-C--:B------:R-:W-:Y:S02]  /*8000*/  @!P5 IADD3 R6, P0, R8, R5.reuse, RZ ;  /* 0x000000050806d210 */ /* 0x080fe40007f1e0ff */
[-C--:B------:R-:W-:Y:S02]  /*8010*/  @!P4 IADD3 R3, P1, R0, R5.reuse, RZ ;  /* 0x000000050003c210 */ /* 0x080fe40007f3e0ff */
[----:B------:R-:W-:Y:S02]  /*8020*/  @!P5 LEA.HI.X.SX32 R11, R8, R10, 0x1, P0 ;  /* 0x0000000a080bd211 */ /* 0x000fe400000f0eff */
[----:B------:R-:W-:-:S02]  /*8030*/  @!P3 IADD3 R9, P0, R2, R5, RZ ;  /* 0x000000050209b210 */ /* 0x000fc40007f1e0ff */
[-C--:B------:R-:W-:Y:S02]  /*8040*/  @!P4 LEA.HI.X.SX32 R0, R0, R10.reuse, 0x1, P1 ;  /* 0x0000000a0000c211 */ /* 0x080fe400008f0eff */
[----:B------:R-:W-:Y:S02]  /*8050*/  @!P4 LEA R12, P1, R3, c[0x0][0x200], 0x2 ;  /* 0x00008000030cca11 */ /* 0x000fe400078210ff */
[----:B------:R-:W-:Y:S02]  /*8060*/  @!P5 LEA R14, P2, R6, c[0x0][0x200], 0x2 ;  /* 0x00008000060eda11 */ /* 0x000fe400078410ff */
[----:B------:R-:W-:Y:S02]  /*8070*/  @!P3 LEA.HI.X.SX32 R2, R2, R10, 0x1, P0 ;  /* 0x0000000a0202b211 */ /* 0x000fe400000f0eff */
[----:B------:R-:W-:Y:S02]  /*8080*/  @!P3 LEA R8, P0, R9, c[0x0][0x200], 0x2 ;  /* 0x000080000908ba11 */ /* 0x000fe400078010ff */
[----:B------:R-:W-:Y:S01]  /*8090*/  @!P4 LEA.HI.X R13, R3, c[0x0][0x204], R0, 0x2, P1 ;  /* 0x00008100030dca11 */ /* 0x000fe200008f1400 */
[----:B------:R-:W-:Y:S01]  /*80a0*/  @!P5 IMAD.MOV.U32 R0, RZ, RZ, 0x7f800000 ;  /* 0x7f800000ff00d424 */ /* 0x000fe200078e00ff */
[----:B------:R-:W-:Y:S01]  /*80b0*/  @!P5 LEA.HI.X R15, R6, c[0x0][0x204], R11, 0x2, P2 ;  /* 0x00008100060fda11 */ /* 0x000fe200010f140b */
[----:B------:R-:W-:Y:S01]  /*80c0*/  @!P4 IMAD.MOV.U32 R11, RZ, RZ, 0x7f800000 ;  /* 0x7f800000ff0bc424 */ /* 0x000fe200078e00ff */
[----:B------:R-:W-:Y:S01]  /*80d0*/  @!P3 LEA.HI.X R9, R9, c[0x0][0x204], R2, 0x2, P0 ;  /* 0x000081000909ba11 */ /* 0x000fe200000f1402 */
[----:B------:R-:W-:-:S02]  /*80e0*/  @!P3 IMAD.MOV.U32 R3, RZ, RZ, 0x7f800000 ;  /* 0x7f800000ff03b424 */ /* 0x000fc400078e00ff */
[----:B------:R2:W-:Y:S04]  /*80f0*/  @!P5 STG.E [R14.64], R0 ;  /* 0x000000000e00d986 */ /* 0x0005e8000c101906 */
[----:B------:R2:W-:Y:S04]  /*8100*/  @!P4 STG.E [R12.64], R11 ;  /* 0x0000000b0c00c986 */ /* 0x0005e8000c101906 */
[----:B------:R2:W-:Y:S01]  /*8110*/  @!P3 STG.E [R8.64], R3 ;  /* 0x000000030800b986 */ /* 0x0005e2000c101906 */
[----:B------:R-:W-:Y:S05]  /*8120*/  @P6 EXIT ;  /* 0x000000000000694d */ /* 0x000fea0003800000 */
[----:B------:R-:W-:-:S05]  /*8130*/  IMAD R4, R7, R4, RZ ;  /* 0x0000000407047224 */ /* 0x000fca00078e02ff */
[----:B------:R-:W-:-:S04]  /*8140*/  IADD3 R5, P0, R4, R5, RZ ;  /* 0x0000000504057210 */ /* 0x000fc80007f1e0ff */
[----:B------:R-:W-:Y:S02]  /*8150*/  LEA.HI.X.SX32 R4, R4, R10, 0x1, P0 ;  /* 0x0000000a04047211 */ /* 0x000fe400000f0eff */
[----:B------:R-:W-:-:S04]  /*8160*/  LEA R2, P0, R5, c[0x0][0x200], 0x2 ;  /* 0x0000800005027a11 */ /* 0x000fc800078010ff */
[----:B--2---:R-:W-:Y:S01]  /*8170*/  LEA.HI.X R3, R5, c[0x0][0x204], R4, 0x2, P0 ;  /* 0x0000810005037a11 */ /* 0x004fe200000f1404 */
[----:B------:R-:W-:-:S05]  /*8180*/  IMAD.MOV.U32 R5, RZ, RZ, 0x7f800000 ;  /* 0x7f800000ff057424 */ /* 0x000fca00078e00ff */
[----:B------:R-:W-:Y:S01]  /*8190*/  STG.E [R2.64], R5 ;  /* 0x0000000502007986 */ /* 0x000fe2000c101906 */
[----:B------:R-:W-:Y:S05]  /*81a0*/  EXIT ;  /* 0x000000000000794d */ /* 0x000fea0003800000 */
.L_x_26:
[----:B------:R-:W-:-:S00]  /*81b0*/  BRA `(.L_x_26) ;  /* 0xfffffff000007947 */ /* 0x000fc0000383ffff */
[----:B------:R-:W-:-:S00]  /*81c0*/  NOP ;  /* 0x0000000000007918 */ /* 0x000fc00000000000 */
        /* <DEDUP_REMOVED lines=11> */
.L_x_1274:


//--------------------- .text._ZN5flash16flash_fwd_kernelI23Flash_fwd_kernel_traitsILi192ELi128ELi64ELi8ELb0ELb0EN7cutlass10bfloat16_tE19Flash_kernel_traitsILi192ELi128ELi64ELi8ES3_EELb0ELb0ELb0ELb0ELb0ELb1ELb1ELb0EEEvNS_16Flash_fwd_paramsE --------------------------
	.section	.text._ZN5flash16flash_fwd_kernelI23Flash_fwd_kernel_traitsILi192ELi128ELi64ELi8ELb0ELb0EN7cutlass10bfloat16_tE19Flash_kernel_traitsILi192ELi128ELi64ELi8ES3_EELb0ELb0ELb0ELb0ELb0ELb1ELb1ELb0EEEvNS_16Flash_fwd_paramsE,"ax",@progbits
	.sectioninfo	@"SHI_REGISTERS=255"
	.align	128
        .global         _ZN5flash16flash_fwd_kernelI23Flash_fwd_kernel_traitsILi192ELi128ELi64ELi8ELb0ELb0EN7cutlass10bfloat16_tE19Flash_kernel_traitsILi192ELi128ELi64ELi8ES3_EELb0ELb0ELb0ELb0ELb0ELb1ELb1ELb0EEEvNS_16Flash_fwd_paramsE
        .type           _ZN5flash16flash_fwd_kernelI23Flash_fwd_kernel_traitsILi192ELi128ELi64ELi8ELb0ELb0EN7cutlass10bfloat16_tE19Flash_kernel_traitsILi192ELi128ELi64ELi8ES3_EELb0ELb0ELb0ELb0ELb0ELb1ELb1ELb0EEEvNS_16Flash_fwd_paramsE,@function
        .size           _ZN5flash16flash_fwd_kernelI23Flash_fwd_kernel_traitsILi192ELi128ELi64ELi8ELb0ELb0EN7cutlass10bfloat16_tE19Flash_kernel_traitsILi192ELi128ELi64ELi8ES3_EELb0ELb0ELb0ELb0ELb0ELb1ELb1ELb0EEEvNS_16Flash_fwd_paramsE,(.L_x_1275 - _ZN5flash16flash_fwd_kernelI23Flash_fwd_kernel_traitsILi192ELi128ELi64ELi8ELb0ELb0EN7cutlass10bfloat16_tE19Flash_kernel_traitsILi192ELi128ELi64ELi8ES3_EELb0ELb0ELb0ELb0ELb0ELb1ELb1ELb0EEEvNS_16Flash_fwd_paramsE)
        .other          _ZN5flash16flash_fwd_kernelI23Flash_fwd_kernel_traitsILi192ELi128ELi64ELi8ELb0ELb0EN7cutlass10bfloat16_tE19Flash_kernel_traitsILi192ELi128ELi64ELi8ES3_EELb0ELb0ELb0ELb0ELb0ELb1ELb1ELb0EEEvNS_16Flash_fwd_paramsE,@"STO_CUDA_ENTRY STV_DEFAULT"
_ZN5flash16flash_fwd_kernelI23Flash_fwd_kernel_traitsILi192ELi128ELi64ELi8ELb0ELb0EN7cutlass10bfloat16_tE19Flash_kernel_traitsILi192ELi128ELi64ELi8ES3_EELb0ELb0ELb0ELb0ELb0ELb1ELb1ELb0EEEvNS_16Flash_fwd_paramsE:
.text._ZN5flash16flash_fwd_kernelI23Flash_fwd_kernel_traitsILi192ELi128ELi64ELi8ELb0ELb0EN7cutlass10bfloat16_tE19Flash_kernel_traitsILi192ELi128ELi64ELi8ES3_EELb0ELb0ELb0ELb0ELb0ELb1ELb1ELb0EEEvNS_16Flash_fwd_paramsE:
        /* <DEDUP_REMOVED lines=34> */
.L_x_27:
[----:B-1-34-:R-:W-:Y:S02]  /*0220*/  MOV R2, c[0x0][0x218] ;  /* 0x0000860000027a02 */ /* 0x01afe40000000f00 */
.L_x_28:
        /* <DEDUP_REMOVED lines=42> */
.L_x_30:
        /* <DEDUP_REMOVED lines=39> */
.L_x_31:
        /* <DEDUP_REMOVED lines=14> */
[----:B------:R-:W-:Y:S01]  /*0820*/  IADD3 R13, R20, 0x40, RZ ;  /* 0x00000040140d7810 */ /* 0x000fe20007ffe0ff */
[----:B------:R-:W-:Y:S01]  /*0830*/  IMAD.SHL.U32 R222, R0, 0x8, RZ ;  /* 0x0000000800de7824 */ /* 0x000fe200078e00ff */
[----:B------:R-:W-:Y:S01]  /*0840*/  ISETP.GE.AND P2, PT, R5, R208, PT ;  /* 0x000000d00500720c */ /* 0x000fe20003f46270 */
[C---:B------:R-:W-:Y:S01]  /*0850*/  IMAD R221, R207.reuse, c[0x0][0x1b0], RZ ;  /* 0x00006c00cfdd7a24 */ /* 0x040fe200078e02ff */
[----:B------:R-:W-:Y:S01]  /*0860*/  SHF.R.S32.HI R21, RZ, 0x1f, R20 ;  /* 0x0000001fff157819 */ /* 0x000fe20000011414 */
[----:B------:R-:W-:Y:S01]  /*0870*/  IMAD R207, R207, c[0x0][0x1b8], RZ ;  /* 0x00006e00cfcf7a24 */ /* 0x000fe200078e02ff */
[----:B------:R-:W-:Y:S01]  /*0880*/  IADD3 R12, P0, R222, R12, RZ ;  /* 0x0000000cde0c7210 */ /* 0x000fe20007f1e0ff */
[----:B------:R-:W-:Y:S01]  /*0890*/  IMAD R221, R216, c[0x0][0x1b4], R221 ;  /* 0x00006d00d8dd7a24 */ /* 0x000fe200078e02dd */
[----:B------:R-:W-:Y:S01]  /*08a0*/  SHF.R.S32.HI R223, RZ, 0x1f, R222 ;  /* 0x0000001fffdf7819 */ /* 0x000fe200000114de */
[----:B------:R-:W-:Y:S01]  /*08b0*/  IMAD.WIDE R224, R225, 0x80, R20 ;  /* 0x00000080e1e07825 */ /* 0x000fe200078e0214 */
[----:B------:R-:W-:-:S02]  /*08c0*/  ISETP.GE.AND P1, PT, R13, R208, PT ;  /* 0x000000d00d00720c */ /* 0x000fc40003f26270 */
[C---:B------:R-:W-:Y:S01]  /*08d0*/  IADD3 R213, R20.reuse, 0x60, RZ ;  /* 0x0000006014d57810 */ /* 0x040fe20007ffe0ff */
[----:B------:R-:W-:Y:S01]  /*08e0*/  IMAD.X R13, R223, 0x1, R11, P0 ;  /* 0x00000001df0d7824 */ /* 0x000fe200000e060b */
[CC--:B------:R-:W-:Y:S01]  /*08f0*/  ISETP.GE.AND P3, PT, R20.reuse, R208.reuse, PT ;  /* 0x000000d01400720c */ /* 0x0c0fe20003f66270 */
[----:B------:R-:W-:Y:S01]  /*0900*/  IMAD.SHL.U32 R11, R20, 0x40, RZ ;  /* 0x00000040140b7824 */ /* 0x000fe200078e00ff */
[----:B------:R-:W-:Y:S01]  /*0910*/  @!P2 IADD3 R26, P4, R224, 0x20, RZ ;  /* 0x00000020e01aa810 */ /* 0x000fe20007f9e0ff */
[----:B------:R-:W-:Y:S01]  /*0920*/  IMAD.WIDE.U32 R18, R18, c[0x0][0x1a8], R12 ;  /* 0x00006a0012127a25 */ /* 0x000fe200078e000c */
[----:B------:R-:W-:Y:S02]  /*0930*/  ISETP.GE.AND P0, PT, R213, R208, PT ;  /* 0x000000d0d500720c */ /* 0x000fe40003f06270 */
        /* <DEDUP_REMOVED lines=114> */
[----:B------:R-:W-:Y:S01]  /*1060*/  IMAD.IADD R10, R19, 0x1, R13 ;  /* 0x00000001130a7824 */ /* 0x000fe200078e020d */
[----:B------:R2:W-:Y:S01]  /*1070*/  @!P5 LDGSTS.E.BYPASS.LTC128B.128 [R212+0x11000], [R24.64+0x100] ;  /* 0x1100010018d4dfae */ /* 0x0005e2000b901d46 */
[----:B------:R-:W-:-:S02]  /*1080*/  IMAD.IADD R205, R12, 0x1, -R205 ;  /* 0x000000010ccd7824 */ /* 0x000fc400078e0acd */
        /* <DEDUP_REMOVED lines=14> */
[----:B------:R-:W-:Y:S01]  /*1170*/  @!P3 LEA R7, P0, R10, R8, 0x5 ;  /* 0x000000080a07b211 */ /* 0x000fe200078028ff */
[----:B------:R-:W-:Y:S01]  /*1180*/  IMAD.SHL.U32 R6, R6, 0x2, RZ ;  /* 0x0000000206067824 */ /* 0x000fe200078e00ff */
[----:B------:R-:W-:Y:S02]  /*1190*/  SHF.R.U32.HI R12, RZ, 0x3, R12 ;  /* 0x00000003ff0c7819 */ /* 0x000fe4000001160c */
[----:B------:R-:W-:Y:S02]  /*11a0*/  SHF.R.U32.HI R96, RZ, 0x3, R96 ;  /* 0x00000003ff607819 */ /* 0x000fe40000011660 */
[----:B------:R-:W-:Y:S02]  /*11b0*/  SHF.R.S32.HI R14, RZ, 0x5, R14 ;  /* 0x00000005ff0e7819 */ /* 0x000fe4000001140e */
[----:B------:R-:W-:Y:S01]  /*11c0*/  LOP3.LUT R99, R99, 0xfffffe00, RZ, 0xc0, !PT ;  /* 0xfffffe0063637812 */ /* 0x000fe200078ec0ff */
[----:B------:R-:W-:-:S04]  /*11d0*/  DEPBAR.LE SB0, 0x0 ;  /* 0x000080000000791a */ /* 0x000fc80000000000 */
[----:B------:R-:W-:Y:S01]  /*11e0*/  BAR.SYNC.DEFER_BLOCKING 0x0 ;  /* 0x0000000000007b1d */ /* 0x000fe20000010000 */
[----:B---3--:R-:W-:Y:S02]  /*11f0*/  @!P4 LEA R16, P1, R8, c[0x0][0x170], 0x1 ;  /* 0x00005c000810ca11 */ /* 0x008fe400078208ff */
[----:B------:R-:W-:Y:S01]  /*1200*/  @!P3 LEA.HI.X R10, R10, R19, R9, 0x5, P0 ;  /* 0x000000130a0ab211 */ /* 0x000fe200000f2c09 */
[----:B------:R-:W-:Y:S01]  /*1210*/  IMAD R9, R14, 0x400, R99 ;  /* 0x000004000e097824 */ /* 0x000fe200078e0263 */
[----:B------:R-:W-:Y:S02]  /*1220*/  LOP3.LUT R12, R13, R12, RZ, 0x3c, !PT ;  /* 0x0000000c0d0c7212 */ /* 0x000fe400078e3cff */
[----:B------:R-:W-:Y:S02]  /*1230*/  LOP3.LUT R96, R11, R96, RZ, 0x3c, !PT ;  /* 0x000000600b607212 */ /* 0x000fe400078e3cff */
        /* <DEDUP_REMOVED lines=13> */
[----:B------:R-:W-:Y:S01]  /*1310*/  @P4 STS.128 [R212+0x12000], RZ ;  /* 0x012000ffd4004388 */ /* 0x000fe20000000c00 */
[----:B------:R-:W-:Y:S02]  /*1320*/  IMAD.IADD R200, R99, 0x1, R96 ;  /* 0x0000000163c87824 */ /* 0x000fe400078e0260 */
        /* <DEDUP_REMOVED lines=25> */
[C---:B------:R-:W-:Y:S01]  /*14c0*/  IADD3 R193, R203.reuse, 0x1800, RZ ;  /* 0x00001800cbc17810 */ /* 0x040fe20007ffe0ff */
[----:B------:R-:W-:Y:S01]  /*14d0*/  IMAD.IADD R192, R0, 0x1, R203 ;  /* 0x0000000100c07824 */ /* 0x000fe200078e02cb */
[----:B------:R-:W-:Y:S01]  /*14e0*/  @!PT LDS RZ, [RZ] ;  /* 0x00000000fffff984 */ /* 0x000fe20000000800 */
[----:B------:R-:W-:Y:S01]  /*14f0*/  @!PT LDS RZ, [RZ] ;  /* 0x00000000fffff984 */ /* 0x000fe20000000800 */
[----:B------:R-:W-:Y:S01]  /*1500*/  @!PT LDS RZ, [RZ] ;  /* 0x00000000fffff984 */ /* 0x000fe20000000800 */
[----:B------:R3:W-:Y:S01]  /*1510*/  @!P3 LDGSTS.E.BYPASS.LTC128B.128 [R212+0x13000], [R18.64] ;  /* 0x1300000012d4bfae */ /* 0x0007e2000b901d46 */
[----:B------:R-:W-:-:S02]  /*1520*/  IADD3 R191, R203, 0x2000, RZ ;  /* 0x00002000cbbf7810 */ /* 0x000fc40007ffe0ff */
[C---:B------:R-:W-:Y:S01]  /*1530*/  IADD3 R190, R203.reuse, 0x2800, RZ ;  /* 0x00002800cbbe7810 */ /* 0x040fe20007ffe0ff */
[----:B------:R3:W-:Y:S01]  /*1540*/  @!P3 LDGSTS.E.BYPASS.LTC128B.128 [R212+0x15000], [R18.64+0x80] ;  /* 0x1500008012d4bfae */ /* 0x0007e2000b901d46 */
[C---:B------:R-:W-:Y:S02]  /*1550*/  IADD3 R189, R203.reuse, 0x3000, RZ ;  /* 0x00003000cbbd7810 */ /* 0x040fe40007ffe0ff */
[C---:B------:R-:W-:Y:S01]  /*1560*/  IADD3 R188, R203.reuse, 0x3800, RZ ;  /* 0x00003800cbbc7810 */ /* 0x040fe20007ffe0ff */
[----:B------:R3:W-:Y:S01]  /*1570*/  @!P3 LDGSTS.E.BYPASS.LTC128B.128 [R212+0x17000], [R18.64+0x100] ;  /* 0x1700010012d4bfae */ /* 0x0007e2000b901d46 */
[C---:B------:R-:W-:Y:S02]  /*1580*/  IADD3 R187, R203.reuse, 0x4000, RZ ;  /* 0x00004000cbbb7810 */ /* 0x040fe40007ffe0ff */
[C---:B------:R-:W-:Y:S01]  /*1590*/  IADD3 R186, R203.reuse, 0x4800, RZ ;  /* 0x00004800cbba7810 */ /* 0x040fe20007ffe0ff */
[----:B------:R-:W-:Y:S01]  /*15a0*/  LDSM.16.M88.4 R12, [R206] ;  /* 0x00000000ce0c783b */ /* 0x000fe20000000200 */
[----:B------:R-:W-:-:S02]  /*15b0*/  IADD3 R185, R203, 0x5000, RZ ;  /* 0x00005000cbb97810 */ /* 0x000fc40007ffe0ff */
[----:B------:R-:W-:Y:S01]  /*15c0*/  IADD3 R184, R203, 0x5800, RZ ;  /* 0x00005800cbb87810 */ /* 0x000fe20007ffe0ff */
[----:B------:R-:W4:Y:S04]  /*15d0*/  LDSM.16.M88.4 R20, [R205+0xc000] ;  /* 0x00c00000cd14783b */ /* 0x000f280000000200 */
[----:B------:R-:W-:Y:S04]  /*15e0*/  LDSM.16.M88.4 R36, [R204] ;  /* 0x00000000cc24783b */ /* 0x000fe80000000200 */
[----:B------:R-:W5:Y:S04]  /*15f0*/  LDSM.16.M88.4 R44, [R205+0xc800] ;  /* 0x00c80000cd2c783b */ /* 0x000f680000000200 */
[----:B------:R-:W-:Y:S04]  /*1600*/  LDSM.16.M88.4 R56, [R205+0xd000] ;  /* 0x00d00000cd38783b */ /* 0x000fe80000000200 */
[----:B-1----:R-:W-:Y:S04]  /*1610*/  LDSM.16.M88.4 R28, [R205+0xd800] ;  /* 0x00d80000cd1c783b */ /* 0x002fe80000000200 */
[----:B---3--:R-:W1:Y:S04]  /*1620*/  LDSM.16.M88.4 R16, [R203] ;  /* 0x00000000cb10783b */ /* 0x008e680000000200 */
[----:B------:R-:W-:Y:S04]  /*1630*/  LDSM.16.M88.4 R72, [R202] ;  /* 0x00000000ca48783b */ /* 0x000fe80000000200 */
[----:B--2---:R-:W2:Y:S04]  /*1640*/  LDSM.16.M88.4 R24, [R199+0xc000] ;  /* 0x00c00000c718783b */ /* 0x004ea80000000200 */
[----:B------:R-:W3:Y:S04]  /*1650*/  LDSM.16.M88.4 R52, [R203+0x800] ;  /* 0x00080000cb34783b */ /* 0x000ee80000000200 */
[----:B------:R-:W2:Y:S01]  /*1660*/  LDSM.16.M88.4 R48, [R203+0x1000] ;  /* 0x00100000cb30783b */ /* 0x000ea20000000200 */
[C---:B----4-:R-:W-:Y:S03]  /*1670*/  HMMA.16816.F32.BF16 R8, R12.reuse, R20, RZ ;  /* 0x000000140c08723c */ /* 0x050fe600000418ff */
[----:B------:R-:W4:Y:S04]  /*1680*/  LDSM.16.M88.4 R40, [R203+0x1800] ;  /* 0x00180000cb28783b */ /* 0x000f280000000200 */
[----:B------:R-:W-:Y:S01]  /*1690*/  LDSM.16.M88.4 R80, [R199+0xc800] ;  /* 0x00c80000c750783b */ /* 0x000fe20000000200 */
[C---:B------:R-:W-:Y:S03]  /*16a0*/  HMMA.16816.F32.BF16 R20, R12.reuse, R22, RZ ;  /* 0x000000160c14723c */ /* 0x040fe600000418ff */
[----:B------:R-:W-:Y:S04]  /*16b0*/  LDSM.16.M88.4 R68, [R199+0xd000] ;  /* 0x00d00000c744783b */ /* 0x000fe80000000200 */
[----:B------:R-:W-:Y:S01]  /*16c0*/  LDSM.16.M88.4 R64, [R199+0xd800] ;  /* 0x00d80000c740783b */ /* 0x000fe20000000200 */
[----:B-----5:R-:W-:Y:S03]  /*16d0*/  HMMA.16816.F32.BF16 R32, R12, R44, RZ ;  /* 0x0000002c0c20723c */ /* 0x020fe600000418ff */
[----:B------:R-:W-:Y:S04]  /*16e0*/  LDSM.16.M88.4 R84, [R202+0x4000] ;  /* 0x00400000ca54783b */ /* 0x000fe80000000200 */
[----:B------:R-:W-:Y:S01]  /*16f0*/  LDSM.16.M88.4 R92, [R205+0x10800] ;  /* 0x01080000cd5c783b */ /* 0x000fe20000000200 */
[----:B-1----:R-:W-:Y:S03]  /*1700*/  HMMA.16816.F32.BF16 R8, R36, R16, R8 ;  /* 0x000000102408723c */ /* 0x002fe60000041808 */
[----:B------:R-:W-:Y:S04]  /*1710*/  LDSM.16.M88.4 R88, [R199+0x10000] ;  /* 0x01000000c758783b */ /* 0x000fe80000000200 */
[----:B------:R-:W0:Y:S01]  /*1720*/  LDGDEPBAR ;  /* 0x00000000000079af */ /* 0x000e220000000000 */
[C---:B------:R-:W-:Y:S08]  /*1730*/  HMMA.16816.F32.BF16 R60, R12.reuse, R56, RZ ;  /* 0x000000380c3c723c */ /* 0x040ff000000418ff */
[C---:B------:R-:W-:Y:S08]  /*1740*/  HMMA.16816.F32.BF16 R44, R12.reuse, R46, RZ ;  /* 0x0000002e0c2c723c */ /* 0x040ff000000418ff */
[C---:B------:R-:W-:Y:S08]  /*1750*/  HMMA.16816.F32.BF16 R56, R12.reuse, R58, RZ ;  /* 0x0000003a0c38723c */ /* 0x040ff000000418ff */
[----:B------:R-:W-:Y:S08]  /*1760*/  HMMA.16816.F32.BF16 R76, R12, R28, RZ ;  /* 0x0000001c0c4c723c */ /* 0x000ff000000418ff */
[----:B------:R-:W-:Y:S01]  /*1770*/  HMMA.16816.F32.BF16 R20, R36, R18, R20 ;  /* 0x000000122414723c */ /* 0x000fe20000041814 */
[----:B------:R-:W-:Y:S07]  /*1780*/  LDSM.16.M88.4 R16, [R192] ;  /* 0x00000000c010783b */ /* 0x000fee0000000200 */
[----:B------:R-:W-:Y:S01]  /*1790*/  HMMA.16816.F32.BF16 R12, R12, R30, RZ ;  /* 0x0000001e0c0c723c */ /* 0x000fe200000418ff */
[----:B------:R-:W1:Y:S07]  /*17a0*/  LDSM.16.M88.4 R28, [R201] ;  /* 0x00000000c91c783b */ /* 0x000e6e0000000200 */
[----:B--2---:R-:W-:Y:S08]  /*17b0*/  HMMA.16816.F32.BF16 R8, R72, R24, R8 ;  /* 0x000000184808723c */ /* 0x004ff00000041808 */
[C---:B---3--:R-:W-:Y:S08]  /*17c0*/  HMMA.16816.F32.BF16 R32, R36.reuse, R52, R32 ;  /* 0x000000342420723c */ /* 0x048ff00000041820 */
[C---:B------:R-:W-:Y:S01]  /*17d0*/  HMMA.16816.F32.BF16 R44, R36.reuse, R54, R44 ;  /* 0x00000036242c723c */ /* 0x040fe2000004182c */
[----:B------:R-:W-:Y:S07]  /*17e0*/  LDSM.16.M88.4 R52, [R192+0x800] ;  /* 0x00080000c034783b */ /* 0x000fee0000000200 */
[C---:B------:R-:W-:Y:S08]  /*17f0*/  HMMA.16816.F32.BF16 R60, R36.reuse, R48, R60 ;  /* 0x00000030243c723c */ /* 0x040ff0000004183c */
[C---:B------:R-:W-:Y:S01]  /*1800*/  HMMA.16816.F32.BF16 R56, R36.reuse, R50, R56 ;  /* 0x000000322438723c */ /* 0x040fe20000041838 */
[----:B------:R-:W-:Y:S07]  /*1810*/  LDSM.16.M88.4 R48, [R192+0x1000] ;  /* 0x00100000c030783b */ /* 0x000fee0000000200 */
[----:B----4-:R-:W-:Y:S08]  /*1820*/  HMMA.16816.F32.BF16 R76, R36, R40, R76 ;  /* 0x00000028244c723c */ /* 0x010ff0000004184c */
[----:B------:R-:W-:Y:S01]  /*1830*/  HMMA.16816.F32.BF16 R20, R72, R26, R20 ;  /* 0x0000001a4814723c */ /* 0x000fe20000041814 */
[----:B------:R-:W-:Y:S07]  /*1840*/  LDSM.16.M88.4 R24, [R205+0xe000] ;  /* 0x00e00000cd18783b */ /* 0x000fee0000000200 */
[----:B------:R-:W-:Y:S01]  /*1850*/  HMMA.16816.F32.BF16 R12, R36, R42, R12 ;  /* 0x0000002a240c723c */ /* 0x000fe2000004180c */
[----:B------:R-:W2:Y:S04]  /*1860*/  LDSM.16.M88.4 R36, [R206+0x4000] ;  /* 0x00400000ce24783b */ /* 0x000ea80000000200 */
[----:B------:R-:W-:Y:S03]  /*1870*/  LDSM.16.M88.4 R40, [R192+0x1800] ;  /* 0x00180000c028783b */ /* 0x000fe60000000200 */
[----:B-1----:R-:W-:Y:S08]  /*1880*/  HMMA.16816.F32.BF16 R8, R28, R16, R8 ;  /* 0x000000101c08723c */ /* 0x002ff00000041808 */
[C---:B------:R-:W-:Y:S08]  /*1890*/  HMMA.16816.F32.BF16 R32, R72.reuse, R80, R32 ;  /* 0x000000504820723c */ /* 0x040ff00000041820 */
[C---:B------:R-:W-:Y:S01]  /*18a0*/  HMMA.16816.F32.BF16 R44, R72.reuse, R82, R44 ;  /* 0x00000052482c723c */ /* 0x040fe2000004182c */
[----:B------:R-:W-:Y:S07]  /*18b0*/  LDSM.16.M88.4 R80, [R199+0xe800] ;  /* 0x00e80000c750783b */ /* 0x000fee0000000200 */
[C---:B------:R-:W-:Y:S08]  /*18c0*/  HMMA.16816.F32.BF16 R60, R72.reuse, R68, R60 ;  /* 0x00000044483c723c */ /* 0x040ff0000004183c */
[C---:B------:R-:W-:Y:S01]  /*18d0*/  HMMA.16816.F32.BF16 R56, R72.reuse, R70, R56 ;  /* 0x000000464838723c */ /* 0x040fe20000041838 */
[----:B------:R-:W-:Y:S07]  /*18e0*/  LDSM.16.M88.4 R68, [R201+0x4000] ;  /* 0x00400000c944783b */ /* 0x000fee0000000200 */
[----:B------:R-:W-:Y:S08]  /*18f0*/  HMMA.16816.F32.BF16 R76, R72, R64, R76 ;  /* 0x00000040484c723c */ /* 0x000ff0000004184c */
[----:B------:R-:W-:Y:S01]  /*1900*/  HMMA.16816.F32.BF16 R20, R28, R18, R20 ;  /* 0x000000121c14723c */ /* 0x000fe20000041814 */
[----:B------:R-:W-:Y:S07]  /*1910*/  LDSM.16.M88.4 R16, [R204+0x4000] ;  /* 0x00400000cc10783b */ /* 0x000fee0000000200 */
[----:B------:R-:W-:Y:S01]  /*1920*/  HMMA.16816.F32.BF16 R72, R72, R66, R12 ;  /* 0x000000424848723c */ /* 0x000fe2000004180c */
[----:B------:R-:W1:Y:S04]  /*1930*/  LDSM.16.M88.4 R64, [R203+0x2000] ;  /* 0x00200000cb40783b */ /* 0x000e680000000200 */
[----:B------:R-:W3:Y:S03]  /*1940*/  LDSM.16.M88.4 R12, [R205+0xe800] ;  /* 0x00e80000cd0c783b */ /* 0x000ee60000000200 */
[C---:B--2---:R-:W-:Y:S08]  /*1950*/  HMMA.16816.F32.BF16 R8, R36.reuse, R24, R8 ;  /* 0x000000182408723c */ /* 0x044ff00000041808 */
[----:B------:R-:W-:Y:S01]  /*1960*/  HMMA.16816.F32.BF16 R20, R36, R26, R20 ;  /* 0x0000001a2414723c */ /* 0x000fe20000041814 */
[----:B------:R-:W2:Y:S07]  /*1970*/  LDSM.16.M88.4 R24, [R199+0xe000] ;  /* 0x00e00000c718783b */ /* 0x000eae0000000200 */
[C---:B------:R-:W-:Y:S08]  /*1980*/  HMMA.16816.F32.BF16 R32, R28.reuse, R52, R32 ;  /* 0x000000341c20723c */ /* 0x040ff00000041820 */
[C---:B------:R-:W-:Y:S01]  /*1990*/  HMMA.16816.F32.BF16 R44, R28.reuse, R54, R44 ;  /* 0x000000361c2c723c */ /* 0x040fe2000004182c */
[----:B------:R-:W4:Y:S07]  /*19a0*/  LDSM.16.M88.4 R52, [R205+0xf000] ;  /* 0x00f00000cd34783b */ /* 0x000f2e0000000200 */
[C---:B------:R-:W-:Y:S08]  /*19b0*/  HMMA.16816.F32.BF16 R60, R28.reuse, R48, R60 ;  /* 0x000000301c3c723c */ /* 0x040ff0000004183c */
[----:B------:R-:W-:Y:S01]  /*19c0*/  HMMA.16816.F32.BF16 R56, R28, R50, R56 ;  /* 0x000000321c38723c */ /* 0x000fe20000041838 */
[----:B------:R-:W5:Y:S07]  /*19d0*/  LDSM.16.M88.4 R48, [R205+0xf800] ;  /* 0x00f80000cd30783b */ /* 0x000f6e0000000200 */
[C---:B-1----:R-:W-:Y:S08]  /*19e0*/  HMMA.16816.F32.BF16 R8, R16.reuse, R64, R8 ;  /* 0x000000401008723c */ /* 0x042ff00000041808 */
[----:B------:R-:W-:Y:S01]  /*19f0*/  HMMA.16816.F32.BF16 R20, R16, R66, R20 ;  /* 0x000000421014723c */ /* 0x000fe20000041814 */
[----:B------:R-:W-:Y:S07]  /*1a00*/  LDSM.16.M88.4 R64, [R203+0x3800] ;  /* 0x00380000cb40783b */ /* 0x000fee0000000200 */
[C---:B------:R-:W-:Y:S08]  /*1a10*/  HMMA.16816.F32.BF16 R76, R28.reuse, R40, R76 ;  /* 0x000000281c4c723c */ /* 0x040ff0000004184c */
[----:B------:R-:W-:Y:S01]  /*1a20*/  HMMA.16816.F32.BF16 R72, R28, R42, R72 ;  /* 0x0000002a1c48723c */ /* 0x000fe20000041848 */
[----:B------:R-:W1:Y:S04]  /*1a30*/  LDSM.16.M88.4 R40, [R203+0x2800] ;  /* 0x00280000cb28783b */ /* 0x000e680000000200 */
[----:B------:R-:W1:Y:S03]  /*1a40*/  LDSM.16.M88.4 R28, [R192+0x2000] ;  /* 0x00200000c01c783b */ /* 0x000e660000000200 */
[C---:B---3--:R-:W-:Y:S08]  /*1a50*/  HMMA.16816.F32.BF16 R32, R36.reuse, R12, R32 ;  /* 0x0000000c2420723c */ /* 0x048ff00000041820 */
[----:B------:R-:W-:Y:S01]  /*1a60*/  HMMA.16816.F32.BF16 R44, R36, R14, R44 ;  /* 0x0000000e242c723c */ /* 0x000fe2000004182c */
[----:B------:R-:W3:Y:S07]  /*1a70*/  LDSM.16.M88.4 R12, [R203+0x3000] ;  /* 0x00300000cb0c783b */ /* 0x000eee0000000200 */
[C---:B--2---:R-:W-:Y:S08]  /*1a80*/  HMMA.16816.F32.BF16 R8, R84.reuse, R24, R8 ;  /* 0x000000185408723c */ /* 0x044ff00000041808 */
[----:B------:R-:W-:Y:S01]  /*1a90*/  HMMA.16816.F32.BF16 R20, R84, R26, R20 ;  /* 0x0000001a5414723c */ /* 0x000fe20000041814 */
[----:B------:R-:W-:Y:S07]  /*1aa0*/  LDSM.16.M88.4 R24, [R199+0xf000] ;  /* 0x00f00000c718783b */ /* 0x000fee0000000200 */
[C---:B----4-:R-:W-:Y:S08]  /*1ab0*/  HMMA.16816.F32.BF16 R60, R36.reuse, R52, R60 ;  /* 0x00000034243c723c */ /* 0x050ff0000004183c */
[C---:B------:R-:W-:Y:S01]  /*1ac0*/  HMMA.16816.F32.BF16 R56, R36.reuse, R54, R56 ;  /* 0x000000362438723c */ /* 0x040fe20000041838 */
[----:B------:R-:W-:Y:S07]  /*1ad0*/  LDSM.16.M88.4 R52, [R206+0x8000] ;  /* 0x00800000ce34783b */ /* 0x000fee0000000200 */
[C---:B-----5:R-:W-:Y:S08]  /*1ae0*/  HMMA.16816.F32.BF16 R76, R36.reuse, R48, R76 ;  /* 0x00000030244c723c */ /* 0x060ff0000004184c */
[----:B------:R-:W-:Y:S01]  /*1af0*/  HMMA.16816.F32.BF16 R72, R36, R50, R72 ;  /* 0x000000322448723c */ /* 0x000fe20000041848 */
[----:B------:R-:W2:Y:S04]  /*1b00*/  LDSM.16.M88.4 R36, [R205+0x10000] ;  /* 0x01000000cd24783b */ /* 0x000ea80000000200 */
[----:B------:R-:W-:Y:S03]  /*1b10*/  LDSM.16.M88.4 R48, [R203+0x4000] ;  /* 0x00400000cb30783b */ /* 0x000fe60000000200 */
[C---:B-1----:R-:W-:Y:S08]  /*1b20*/  HMMA.16816.F32.BF16 R32, R16.reuse, R40, R32 ;  /* 0x000000281020723c */ /* 0x042ff00000041820 */
[----:B------:R-:W-:Y:S01]  /*1b30*/  HMMA.16816.F32.BF16 R44, R16, R42, R44 ;  /* 0x0000002a102c723c */ /* 0x000fe2000004182c */
[----:B------:R-:W-:Y:S07]  /*1b40*/  LDSM.16.M88.4 R40, [R204+0x8000] ;  /* 0x00800000cc28783b */ /* 0x000fee0000000200 */
[C---:B------:R-:W-:Y:S08]  /*1b50*/  HMMA.16816.F32.BF16 R8, R68.reuse, R28, R8 ;  /* 0x0000001c4408723c */ /* 0x040ff00000041808 */
[----:B------:R-:W-:Y:S01]  /*1b60*/  HMMA.16816.F32.BF16 R20, R68, R30, R20 ;  /* 0x0000001e4414723c */ /* 0x000fe20000041814 */
[----:B------:R-:W-:Y:S07]  /*1b70*/  LDSM.16.M88.4 R28, [R202+0x8000] ;  /* 0x00800000ca1c783b */ /* 0x000fee0000000200 */
[C---:B---3--:R-:W-:Y:S08]  /*1b80*/  HMMA.16816.F32.BF16 R60, R16.reuse, R12, R60 ;  /* 0x0000000c103c723c */ /* 0x048ff0000004183c */
[----:B------:R-:W-:Y:S01]  /*1b90*/  HMMA.16816.F32.BF16 R56, R16, R14, R56 ;  /* 0x0000000e1038723c */ /* 0x000fe20000041838 */
[----:B------:R-:W1:Y:S07]  /*1ba0*/  LDSM.16.M88.4 R12, [R192+0x2800] ;  /* 0x00280000c00c783b */ /* 0x000e6e0000000200 */
[----:B------:R-:W-:Y:S08]  /*1bb0*/  HMMA.16816.F32.BF16 R32, R84, R80, R32 ;  /* 0x000000505420723c */ /* 0x000ff00000041820 */
[----:B--2---:R-:W-:Y:S08]  /*1bc0*/  HMMA.16816.F32.BF16 R8, R52, R36, R8 ;  /* 0x000000243408723c */ /* 0x004ff00000041808 */
[----:B------:R-:W-:Y:S01]  /*1bd0*/  HMMA.16816.F32.BF16 R44, R84, R82, R44 ;  /* 0x00000052542c723c */ /* 0x000fe2000004182c */
[----:B------:R-:W-:Y:S07]  /*1be0*/  LDSM.16.M88.4 R80, [R199+0xf800] ;  /* 0x00f80000c750783b */ /* 0x000fee0000000200 */
[C---:B------:R-:W-:Y:S08]  /*1bf0*/  HMMA.16816.F32.BF16 R76, R16.reuse, R64, R76 ;  /* 0x00000040104c723c */ /* 0x040ff0000004184c */
[----:B------:R-:W-:Y:S01]  /*1c00*/  HMMA.16816.F32.BF16 R72, R16, R66, R72 ;  /* 0x000000421048723c */ /* 0x000fe20000041848 */
[----:B------:R-:W2:Y:S04]  /*1c10*/  LDSM.16.M88.4 R64, [R192+0x3000] ;  /* 0x00300000c040783b */ /* 0x000ea80000000200 */
[----:B------:R-:W-:Y:S03]  /*1c20*/  LDSM.16.M88.4 R16, [R201+0x8000] ;  /* 0x00800000c910783b */ /* 0x000fe60000000200 */
[----:B------:R-:W-:Y:S01]  /*1c30*/  HMMA.16816.F32.BF16 R20, R52, R38, R20 ;  /* 0x000000263414723c */ /* 0x000fe20000041814 */
[----:B------:R-:W-:Y:S07]  /*1c40*/  LDSM.16.M88.4 R36, [R203+0x4800] ;  /* 0x00480000cb24783b */ /* 0x000fee0000000200 */
[----:B------:R-:W-:Y:S08]  /*1c50*/  HMMA.16816.F32.BF16 R60, R84, R24, R60 ;  /* 0x00000018543c723c */ /* 0x000ff0000004183c */
[----:B-1----:R-:W-:Y:S08]  /*1c60*/  HMMA.16816.F32.BF16 R32, R68, R12, R32 ;  /* 0x0000000c4420723c */ /* 0x002ff00000041820 */
[----:B------:R-:W-:Y:S08]  /*1c70*/  HMMA.16816.F32.BF16 R8, R40, R48, R8 ;  /* 0x000000302808723c */ /* 0x000ff00000041808 */
[----:B------:R-:W-:Y:S01]  /*1c80*/  HMMA.16816.F32.BF16 R44, R68, R14, R44 ;  /* 0x0000000e442c723c */ /* 0x000fe2000004182c */
[----:B------:R-:W-:Y:S07]  /*1c90*/  LDSM.16.M88.4 R12, [R192+0x4000] ;  /* 0x00400000c00c783b */ /* 0x000fee0000000200 */
[----:B------:R-:W-:Y:S01]  /*1ca0*/  HMMA.16816.F32.BF16 R20, R40, R50, R20 ;  /* 0x000000322814723c */ /* 0x000fe20000041814 */
[----:B------:R-:W1:Y:S07]  /*1cb0*/  LDSM.16.M88.4 R48, [R205+0x11000] ;  /* 0x01100000cd30783b */ /* 0x000e6e0000000200 */
[----:B--2---:R-:W-:Y:S08]  /*1cc0*/  HMMA.16816.F32.BF16 R60, R68, R64, R60 ;  /* 0x00000040443c723c */ /* 0x004ff0000004183c */
[----:B------:R-:W-:Y:S08]  /*1cd0*/  HMMA.16816.F32.BF16 R32, R52, R92, R32 ;  /* 0x0000005c3420723c */ /* 0x000ff00000041820 */
[----:B------:R-:W-:Y:S08]  /*1ce0*/  HMMA.16816.F32.BF16 R8, R28, R88, R8 ;  /* 0x000000581c08723c */ /* 0x000ff00000041808 */
[----:B------:R-:W-:Y:S08]  /*1cf0*/  HMMA.16816.F32.BF16 R44, R52, R94, R44 ;  /* 0x0000005e342c723c */ /* 0x000ff0000004182c */
[----:B------:R-:W-:Y:S01]  /*1d00*/  HMMA.16816.F32.BF16 R20, R28, R90, R20 ;  /* 0x0000005a1c14723c */ /* 0x000fe20000041814 */
[----:B------:R-:W2:Y:S07]  /*1d10*/  LDSM.16.M88.4 R88, [R203+0x5000] ;  /* 0x00500000cb58783b */ /* 0x000eae0000000200 */
[----:B------:R-:W-:Y:S01]  /*1d20*/  HMMA.16816.F32.BF16 R56, R84, R26, R56 ;  /* 0x0000001a5438723c */ /* 0x000fe20000041838 */
[----:B------:R-:W3:Y:S07]  /*1d30*/  LDSM.16.M88.4 R24, [R199+0x10800] ;  /* 0x01080000c718783b */ /* 0x000eee0000000200 */
[----:B-1----:R-:W-:Y:S08]  /*1d40*/  HMMA.16816.F32.BF16 R60, R52, R48, R60 ;  /* 0x00000030343c723c */ /* 0x002ff0000004183c */
[----:B------:R-:W-:Y:S08]  /*1d50*/  HMMA.16816.F32.BF16 R32, R40, R36, R32 ;  /* 0x000000242820723c */ /* 0x000ff00000041820 */
[----:B------:R-:W-:Y:S08]  /*1d60*/  HMMA.16816.F32.BF16 R8, R16, R12, R8 ;  /* 0x0000000c1008723c */ /* 0x000ff00000041808 */
[----:B------:R-:W-:Y:S01]  /*1d70*/  HMMA.16816.F32.BF16 R44, R40, R38, R44 ;  /* 0x00000026282c723c */ /* 0x000fe2000004182c */
[----:B------:R-:W1:Y:S07]  /*1d80*/  LDSM.16.M88.4 R36, [R192+0x3800] ;  /* 0x00380000c024783b */ /* 0x000e6e0000000200 */
[----:B------:R-:W-:Y:S08]  /*1d90*/  HMMA.16816.F32.BF16 R76, R84, R80, R76 ;  /* 0x00000050544c723c */ /* 0x000ff0000004184c */
[----:B------:R-:W-:Y:S01]  /*1da0*/  HMMA.16816.F32.BF16 R20, R16, R14, R20 ;  /* 0x0000000e1014723c */ /* 0x000fe20000041814 */
[----:B------:R-:W4:Y:S01]  /*1db0*/  LDSM.16.M88.4 R12, [R199+0x11000] ;  /* 0x01100000c70c783b */ /* 0x000f220000000200 */
[----:B------:R-:W-:-:S02]  /*1dc0*/  FMUL.FTZ R0, R8, c[0x0][0x2ec] ;  /* 0x0000bb0008007a20 */ /* 0x000fc40000410000 */
[----:B------:R-:W-:Y:S02]  /*1dd0*/  FMUL.FTZ R48, R9, c[0x0][0x2ec] ;  /* 0x0000bb0009307a20 */ /* 0x000fe40000410000 */
[----:B------:R-:W-:Y:S02]  /*1de0*/  FMUL.FTZ R49, R10, c[0x0][0x2ec] ;  /* 0x0000bb000a317a20 */ /* 0x000fe40000410000 */
[----:B------:R-:W-:Y:S01]  /*1df0*/  HMMA.16816.F32.BF16 R80, R84, R82, R72 ;  /* 0x000000525450723c */ /* 0x000fe20000041848 */
[----:B------:R-:W5:Y:S01]  /*1e00*/  LDSM.16.M88.4 R72, [R192+0x4800] ;  /* 0x00480000c048783b */ /* 0x000f620000000200 */
[----:B------:R-:W-:Y:S01]  /*1e10*/  FMUL.FTZ R64, R11, c[0x0][0x2ec] ;  /* 0x0000bb000b407a20 */ /* 0x000fe20000410000 */
[----:B------:R-:W-:Y:S02]  /*1e20*/  MUFU.TANH R0, R0 ;  /* 0x0000000000007308 */ /* 0x000fe40000002400 */
[----:B------:R-:W4:Y:S03]  /*1e30*/  LDSM.16.M88.4 R8, [R205+0x11800] ;  /* 0x01180000cd08783b */ /* 0x000f260000000200 */
[----:B------:R-:W-:Y:S03]  /*1e40*/  HMMA.16816.F32.BF16 R56, R68, R66, R56 ;  /* 0x000000424438723c */ /* 0x000fe60000041838 */
[----:B------:R-:W1:Y:S05]  /*1e50*/  MUFU.TANH R49, R49 ;  /* 0x0000003100317308 */ /* 0x000e6a0000002400 */
[----:B--2---:R-:W-:Y:S01]  /*1e60*/  HMMA.16816.F32.BF16 R60, R40, R88, R60 ;  /* 0x00000058283c723c */ /* 0x004fe2000004183c */
[----:B------:R-:W-:-:S02]  /*1e70*/  FMUL.FTZ R65, R20, c[0x0][0x2ec] ;  /* 0x0000bb0014417a20 */ /* 0x000fc40000410000 */
[----:B------:R-:W-:Y:S05]  /*1e80*/  MUFU.TANH R48, R48 ;  /* 0x0000003000307308 */ /* 0x000fea0000002400 */
[----:B---3--:R-:W-:Y:S03]  /*1e90*/  HMMA.16816.F32.BF16 R32, R28, R24, R32 ;  /* 0x000000181c20723c */ /* 0x008fe60000041820 */
[----:B------:R-:W-:Y:S01]  /*1ea0*/  MUFU.TANH R64, R64 ;  /* 0x0000004000407308 */ /* 0x000fe20000002400 */
[----:B-1----:R-:W-:-:S04]  /*1eb0*/  FSEL R49, R49, -INF , !P2 ;  /* 0xff80000031317808 */ /* 0x002fc80005000000 */
[----:B------:R-:W-:Y:S03]  /*1ec0*/  HMMA.16816.F32.BF16 R76, R68, R36, R76 ;  /* 0x00000024444c723c */ /* 0x000fe6000004184c */
[----:B------:R-:W-:Y:S04]  /*1ed0*/  MUFU.TANH R65, R65 ;  /* 0x0000004100417308 */ /* 0x000fe80000002400 */
[----:B------:R-:W-:Y:S01]  /*1ee0*/  FMUL.FTZ R36, R22, c[0x0][0x2ec] ;  /* 0x0000bb0016247a20 */ /* 0x000fe20000410000 */
[----:B------:R-:W-:Y:S05]  /*1ef0*/  HMMA.16816.F32.BF16 R56, R52, R50, R56 ;  /* 0x000000323438723c */ /* 0x000fea0000041838 */
[----:B------:R-:W-:Y:S02]  /*1f00*/  MUFU.TANH R36, R36 ;  /* 0x0000002400247308 */ /* 0x000fe40000002400 */
[----:B------:R-:W-:Y:S01]  /*1f10*/  FMUL.FTZ R50, R21, c[0x0][0x2ec] ;  /* 0x0000bb0015327a20 */ /* 0x000fe20000410000 */
[----:B----4-:R-:W-:Y:S05]  /*1f20*/  HMMA.16816.F32.BF16 R60, R28, R12, R60 ;  /* 0x0000000c1c3c723c */ /* 0x010fea000004183c */
[----:B------:R-:W-:Y:S02]  /*1f30*/  MUFU.TANH R50, R50 ;  /* 0x0000003200327308 */ /* 0x000fe40000002400 */
[----:B------:R-:W-:Y:S01]  /*1f40*/  FMUL.FTZ R12, R23, c[0x0][0x2ec] ;  /* 0x0000bb00170c7a20 */ /* 0x000fe20000410000 */
[----:B-----5:R-:W-:Y:S01]  /*1f50*/  HMMA.16816.F32.BF16 R32, R16, R72, R32 ;  /* 0x000000481020723c */ /* 0x020fe20000041820 */
[----:B------:R-:W1:Y:S04]  /*1f60*/  LDSM.16.M88.4 R20, [R203+0x5800] ;  /* 0x00580000cb14783b */ /* 0x000e680000000200 */
[----:B------:R-:W2:Y:S03]  /*1f70*/  MUFU.TANH R12, R12 ;  /* 0x0000000c000c7308 */ /* 0x000ea60000002400 */
[----:B------:R-:W-:Y:S08]  /*1f80*/  HMMA.16816.F32.BF16 R80, R68, R38, R80 ;  /* 0x000000264450723c */ /* 0x000ff00000041850 */
[----:B------:R-:W-:Y:S08]  /*1f90*/  HMMA.16816.F32.BF16 R76, R52, R8, R76 ;  /* 0x00000008344c723c */ /* 0x000ff0000004184c */
[----:B------:R-:W-:Y:S01]  /*1fa0*/  FMUL.FTZ R13, R32, c[0x0][0x2ec] ;  /* 0x0000bb00200d7a20 */ /* 0x000fe20000410000 */
[----:B------:R-:W-:Y:S01]  /*1fb0*/  HMMA.16816.F32.BF16 R44, R28, R26, R44 ;  /* 0x0000001a1c2c723c */ /* 0x000fe2000004182c */
[----:B------:R-:W-:Y:S01]  /*1fc0*/  FMUL.FTZ R37, R33, c[0x0][0x2ec] ;  /* 0x0000bb0021257a20 */ /* 0x000fe20000410000 */
[----:B------:R-:W-:Y:S01]  /*1fd0*/  LDSM.16.M88.4 R24, [R192+0x5000] ;  /* 0x00500000c018783b */ /* 0x000fe20000000200 */
[----:B------:R-:W-:-:S02]  /*1fe0*/  FMUL.FTZ R51, R34, c[0x0][0x2ec] ;  /* 0x0000bb0022337a20 */ /* 0x000fc40000410000 */
[----:B------:R-:W-:Y:S01]  /*1ff0*/  FMUL.FTZ R38, R35, c[0x0][0x2ec] ;  /* 0x0000bb0023267a20 */ /* 0x000fe20000410000 */
[----:B------:R-:W-:Y:S01]  /*2000*/  MUFU.TANH R13, R13 ;  /* 0x0000000d000d7308 */ /* 0x000fe20000002400 */
[----:B------:R-:W3:Y:S01]  /*2010*/  LDSM.16.M88.4 R32, [R199+0x11800] ;  /* 0x01180000c720783b */ /* 0x000ee20000000200 */
[----:B------:R-:W-:Y:S03]  /*2020*/  HMMA.16816.F32.BF16 R80, R52, R10, R80 ;  /* 0x0000000a3450723c */ /* 0x000fe60000041850 */
[----:B------:R-:W4:Y:S01]  /*2030*/  LDSM.16.M88.4 R8, [R192+0x5800] ;  /* 0x00580000c008783b */ /* 0x000f220000000200 */
[----:B------:R-:W-:-:S04]  /*2040*/  DEPBAR.LE SB0, 0x0 ;  /* 0x000080000000791a */ /* 0x000fc80000000000 */
[C---:B-1----:R-:W-:Y:S01]  /*2050*/  HMMA.16816.F32.BF16 R76, R40.reuse, R20, R76 ;  /* 0x00000014284c723c */ /* 0x042fe2000004184c */
[----:B------:R-:W1:Y:S07]  /*2060*/  MUFU.TANH R51, R51 ;  /* 0x0000003300337308 */ /* 0x000e6e0000002400 */
[C---:B------:R-:W-:Y:S01]  /*2070*/  HMMA.16816.F32.BF16 R56, R40.reuse, R90, R56 ;  /* 0x0000005a2838723c */ /* 0x040fe20000041838 */
[----:B------:R-:W-:Y:S07]  /*2080*/  MUFU.TANH R37, R37 ;  /* 0x0000002500257308 */ /* 0x000fee0000002400 */
[----:B------:R-:W-:Y:S01]  /*2090*/  HMMA.16816.F32.BF16 R80, R40, R22, R80 ;  /* 0x000000162850723c */ /* 0x000fe20000041850 */
[----:B------:R-:W-:Y:S06]  /*20a0*/  MUFU.TANH R38, R38 ;  /* 0x0000002600267308 */ /* 0x000fec0000002400 */
[----:B------:R-:W-:Y:S01]  /*20b0*/  FSEL R23, R0, -INF , !P2 ;  /* 0xff80000000177808 */ /* 0x000fe20005000000 */
[----:B------:R-:W-:Y:S08]  /*20c0*/  HMMA.16816.F32.BF16 R44, R16, R74, R44 ;  /* 0x0000004a102c723c */ /* 0x000ff0000004182c */
[C---:B---3--:R-:W-:Y:S08]  /*20d0*/  HMMA.16816.F32.BF16 R76, R28.reuse, R32, R76 ;  /* 0x000000201c4c723c */ /* 0x048ff0000004184c */
[C---:B------:R-:W-:Y:S07]  /*20e0*/  HMMA.16816.F32.BF16 R56, R28.reuse, R14, R56 ;  /* 0x0000000e1c38723c */ /* 0x040fee0000041838 */
[----:B------:R-:W-:Y:S01]  /*20f0*/  IADD3 R15, R97, 0x9, RZ ;  /* 0x00000009610f7810 */ /* 0x000fe20007ffe0ff */
[----:B------:R-:W-:Y:S01]  /*2100*/  HMMA.16816.F32.BF16 R80, R28, R34, R80 ;  /* 0x000000221c50723c */ /* 0x000fe20000041850 */
[----:B------:R-:W-:-:S02]  /*2110*/  FMUL.FTZ R20, R46, c[0x0][0x2ec] ;  /* 0x0000bb002e147a20 */ /* 0x000fc40000410000 */
[----:B------:R-:W-:Y:S01]  /*2120*/  FMUL.FTZ R14, R45, c[0x0][0x2ec] ;  /* 0x0000bb002d0e7a20 */ /* 0x000fe20000410000 */
[-C--:B------:R-:W-:Y:S01]  /*2130*/  ISETP.GE.AND P6, PT, R15, R98.reuse, PT ;  /* 0x000000620f00720c */ /* 0x080fe20003fc6270 */
[----:B------:R-:W-:Y:S01]  /*2140*/  FMUL.FTZ R21, R47, c[0x0][0x2ec] ;  /* 0x0000bb002f157a20 */ /* 0x000fe20000410000 */
[----:B------:R-:W-:Y:S01]  /*2150*/  IADD3 R15, R97, 0x11, RZ ;  /* 0x00000011610f7810 */ /* 0x000fe20007ffe0ff */
[----:B------:R-:W-:Y:S01]  /*2160*/  MUFU.TANH R20, R20 ;  /* 0x0000001400147308 */ /* 0x000fe20000002400 */
[----:B----4-:R-:W-:Y:S01]  /*2170*/  HMMA.16816.F32.BF16 R76, R16, R8, R76 ;  /* 0x00000008104c723c */ /* 0x010fe2000004184c */
[----:B--2---:R-:W-:Y:S02]  /*2180*/  FSEL R6, R12, -INF , !P6 ;  /* 0xff8000000c067808 */ /* 0x004fe40007000000 */
[----:B------:R-:W-:-:S04]  /*2190*/  ISETP.GE.AND P4, PT, R15, R98, PT ;  /* 0x000000620f00720c */ /* 0x000fc80003f86270 */
[----:B------:R-:W-:Y:S01]  /*21a0*/  IADD3 R9, R97, 0x1, RZ ;  /* 0x0000000161097810 */ /* 0x000fe20007ffe0ff */
[C---:B------:R-:W-:Y:S01]  /*21b0*/  HMMA.16816.F32.BF16 R60, R16.reuse, R24, R60 ;  /* 0x00000018103c723c */ /* 0x040fe2000004183c */
[----:B------:R-:W-:Y:S02]  /*21c0*/  MUFU.TANH R14, R14 ;  /* 0x0000000e000e7308 */ /* 0x000fe40000002400 */
[-C--:B------:R-:W-:Y:S02]  /*21d0*/  ISETP.GE.AND P0, PT, R9, R98.reuse, PT ;  /* 0x000000620900720c */ /* 0x080fe40003f06270 */
[----:B------:R-:W-:Y:S02]  /*21e0*/  IADD3 R9, R97, 0x8, RZ ;  /* 0x0000000861097810 */ /* 0x000fe40007ffe0ff */
[----:B------:R-:W-:Y:S01]  /*21f0*/  FSEL R64, R64, -INF , !P0 ;  /* 0xff80000040407808 */ /* 0x000fe20004000000 */
[----:B------:R-:W-:Y:S01]  /*2200*/  HMMA.16816.F32.BF16 R56, R16, R26, R56 ;  /* 0x0000001a1038723c */ /* 0x000fe20000041838 */
[----:B------:R-:W-:Y:S01]  /*2210*/  ISETP.GE.AND P1, PT, R9, R98, PT ;  /* 0x000000620900720c */ /* 0x000fe20003f26270 */
[----:B------:R-:W-:Y:S01]  /*2220*/  FMUL.FTZ R24, R44, c[0x0][0x2ec] ;  /* 0x0000bb002c187a20 */ /* 0x000fe20000410000 */
[----:B------:R-:W-:Y:S01]  /*2230*/  IADD3 R9, R97, 0x10, RZ ;  /* 0x0000001061097810 */ /* 0x000fe20007ffe0ff */
[----:B------:R-:W-:Y:S01]  /*2240*/  MUFU.TANH R21, R21 ;  /* 0x0000001500157308 */ /* 0x000fe20000002400 */
[----:B------:R-:W-:-:S02]  /*2250*/  FSEL R48, R48, -INF , !P0 ;  /* 0xff80000030307808 */ /* 0x000fc40004000000 */
[-C--:B------:R-:W-:Y:S01]  /*2260*/  ISETP.GE.AND P5, PT, R9, R98.reuse, PT ;  /* 0x000000620900720c */ /* 0x080fe20003fa6270 */
[----:B------:R-:W-:Y:S01]  /*2270*/  HMMA.16816.F32.BF16 R80, R16, R10, R80 ;  /* 0x0000000a1050723c */ /* 0x000fe20000041850 */
[----:B------:R-:W-:Y:S01]  /*2280*/  IADD3 R9, R97, 0x18, RZ ;  /* 0x0000001861097810 */ /* 0x000fe20007ffe0ff */
[----:B------:R-:W-:Y:S01]  /*2290*/  FMUL.FTZ R76, R76, c[0x0][0x2ec] ;  /* 0x0000bb004c4c7a20 */ /* 0x000fe20000410000 */
[----:B------:R-:W-:Y:S01]  /*22a0*/  FSEL R36, R36, -INF , !P1 ;  /* 0xff80000024247808 */ /* 0x000fe20004800000 */
[----:B------:R-:W-:Y:S01]  /*22b0*/  MUFU.TANH R24, R24 ;  /* 0x0000001800187308 */ /* 0x000fe20000002400 */
[-C--:B------:R-:W-:Y:S01]  /*22c0*/  ISETP.GE.AND P3, PT, R9, R98.reuse, PT ;  /* 0x000000620900720c */ /* 0x080fe20003f66270 */
[----:B------:R-:W-:Y:S01]  /*22d0*/  FMUL.FTZ R78, R78, c[0x0][0x2ec] ;  /* 0x0000bb004e4e7a20 */ /* 0x000fe20000410000 */
[----:B------:R-:W-:Y:S01]  /*22e0*/  IADD3 R9, R97, 0x19, RZ ;  /* 0x0000001961097810 */ /* 0x000fe20007ffe0ff */
[----:B------:R-:W-:Y:S01]  /*22f0*/  FMUL.FTZ R60, R60, c[0x0][0x2ec] ;  /* 0x0000bb003c3c7a20 */ /* 0x000fe20000410000 */
[----:B------:R-:W-:Y:S01]  /*2300*/  FSEL R65, R65, -INF , !P1 ;  /* 0xff80000041417808 */ /* 0x000fe20004800000 */
[----:B------:R-:W-:Y:S01]  /*2310*/  FMUL.FTZ R62, R62, c[0x0][0x2ec] ;  /* 0x0000bb003e3e7a20 */ /* 0x000fe20000410000 */
[-C--:B------:R-:W-:Y:S01]  /*2320*/  ISETP.GE.AND P2, PT, R9, R98.reuse, PT ;  /* 0x000000620900720c */ /* 0x080fe20003f46270 */
[----:B------:R-:W-:Y:S01]  /*2330*/  MUFU.TANH R165, R60 ;  /* 0x0000003c00a57308 */ /* 0x000fe20000002400 */
[----:B------:R-:W-:Y:S01]  /*2340*/  IADD3 R9, R97, 0x20, RZ ;  /* 0x0000002061097810 */ /* 0x000fe20007ffe0ff */
[----:B------:R-:W-:Y:S01]  /*2350*/  FMUL.FTZ R61, R61, c[0x0][0x2ec] ;  /* 0x0000bb003d3d7a20 */ /* 0x000fe20000410000 */
[----:B------:R-:W-:Y:S01]  /*2360*/  FSEL R17, R50, -INF , !P6 ;  /* 0xff80000032117808 */ /* 0x000fe20007000000 */
[----:B------:R-:W-:Y:S01]  /*2370*/  FMUL.FTZ R63, R63, c[0x0][0x2ec] ;  /* 0x0000bb003f3f7a20 */ /* 0x000fe20000410000 */
[-C--:B------:R-:W-:Y:S01]  /*2380*/  ISETP.GE.AND P0, PT, R9, R98.reuse, PT ;  /* 0x000000620900720c */ /* 0x080fe20003f06270 */
[----:B------:R-:W-:Y:S01]  /*2390*/  FMUL.FTZ R56, R56, c[0x0][0x2ec] ;  /* 0x0000bb0038387a20 */ /* 0x000fe20000410000 */
[----:B------:R-:W-:Y:S01]  /*23a0*/  IADD3 R9, R97, 0x21, RZ ;  /* 0x0000002161097810 */ /* 0x000fe20007ffe0ff */
[----:B------:R-:W2:Y:S01]  /*23b0*/  MUFU.TANH R162, R62 ;  /* 0x0000003e00a27308 */ /* 0x000ea20000002400 */
[----:B------:R-:W-:Y:S01]  /*23c0*/  FMUL.FTZ R57, R57, c[0x0][0x2ec] ;  /* 0x0000bb0039397a20 */ /* 0x000fe20000410000 */
[----:B-1----:R-:W-:Y:S01]  /*23d0*/  FSEL R12, R51, -INF , !P5 ;  /* 0xff800000330c7808 */ /* 0x002fe20006800000 */
[----:B------:R-:W-:Y:S01]  /*23e0*/  FMUL.FTZ R58, R58, c[0x0][0x2ec] ;  /* 0x0000bb003a3a7a20 */ /* 0x000fe20000410000 */
[-C--:B------:R-:W-:Y:S01]  /*23f0*/  ISETP.GE.AND P1, PT, R9, R98.reuse, PT ;  /* 0x000000620900720c */ /* 0x080fe20003f26270 */
[----:B------:R-:W-:Y:S01]  /*2400*/  FMUL.FTZ R59, R59, c[0x0][0x2ec] ;  /* 0x0000bb003b3b7a20 */ /* 0x000fe20000410000 */
[----:B------:R-:W-:Y:S01]  /*2410*/  IADD3 R9, R97, 0x28, RZ ;  /* 0x0000002861097810 */ /* 0x000fe20007ffe0ff */
[----:B------:R-:W-:Y:S01]  /*2420*/  FMUL.FTZ R77, R77, c[0x0][0x2ec] ;  /* 0x0000bb004d4d7a20 */ /* 0x000fe20000410000 */
[----:B------:R-:W-:Y:S01]  /*2430*/  MUFU.TANH R159, R61 ;  /* 0x0000003d009f7308 */ /* 0x000fe20000002400 */
[----:B------:R-:W-:Y:S01]  /*2440*/  FMUL.FTZ R79, R79, c[0x0][0x2ec] ;  /* 0x0000bb004f4f7a20 */ /* 0x000fe20000410000 */
[-C--:B------:R-:W-:Y:S01]  /*2450*/  ISETP.GE.AND P6, PT, R9, R98.reuse, PT ;  /* 0x000000620900720c */ /* 0x080fe20003fc6270 */
[----:B------:R-:W-:Y:S01]  /*2460*/  FMUL.FTZ R80, R80, c[0x0][0x2ec] ;  /* 0x0000bb0050507a20 */ /* 0x000fe20000410000 */
[----:B------:R-:W-:Y:S01]  /*2470*/  IADD3 R9, R97, 0x29, RZ ;  /* 0x0000002961097810 */ /* 0x000fe20007ffe0ff */
[----:B------:R-:W-:Y:S01]  /*2480*/  FMUL.FTZ R82, R82, c[0x0][0x2ec] ;  /* 0x0000bb0052527a20 */ /* 0x000fe20000410000 */
[----:B------:R-:W-:Y:S01]  /*2490*/  FSEL R15, R13, -INF , !P5 ;  /* 0xff8000000d0f7808 */ /* 0x000fe20006800000 */
[----:B------:R-:W-:Y:S01]  /*24a0*/  FMUL.FTZ R81, R81, c[0x0][0x2ec] ;  /* 0x0000bb0051517a20 */ /* 0x000fe20000410000 */
[----:B------:R-:W1:Y:S01]  /*24b0*/  MUFU.TANH R172, R63 ;  /* 0x0000003f00ac7308 */ /* 0x000e620000002400 */
[----:B------:R-:W-:Y:S01]  /*24c0*/  FMUL.FTZ R83, R83, c[0x0][0x2ec] ;  /* 0x0000bb0053537a20 */ /* 0x000fe20000410000 */
[----:B------:R-:W-:-:S02]  /*24d0*/  ISETP.GE.AND P5, PT, R9, R98, PT ;  /* 0x000000620900720c */ /* 0x000fc40003fa6270 */
[----:B--2---:R-:W-:Y:S02]  /*24e0*/  FSEL R162, R162, -INF , !P0 ;  /* 0xff800000a2a27808 */ /* 0x004fe40004000000 */
[----:B------:R-:W-:Y:S02]  /*24f0*/  FSEL R165, R165, -INF , !P0 ;  /* 0xff800000a5a57808 */ /* 0x000fe40004000000 */
[----:B------:R-:W-:Y:S01]  /*2500*/  MUFU.TANH R157, R56 ;  /* 0x00000038009d7308 */ /* 0x000fe20000002400 */
[----:B------:R-:W-:Y:S02]  /*2510*/  IADD3 R9, R97, 0x30, RZ ;  /* 0x0000003061097810 */ /* 0x000fe40007ffe0ff */
[----:B------:R-:W-:Y:S02]  /*2520*/  ISETP.GE.AND P0, PT, R98, 0x41, PT ;  /* 0x000000416200780c */ /* 0x000fe40003f06270 */
[----:B------:R-:W-:Y:S02]  /*2530*/  FSEL R10, R38, -INF , !P4 ;  /* 0xff800000260a7808 */ /* 0x000fe40006000000 */
[----:B------:R-:W-:Y:S01]  /*2540*/  FSEL R13, R37, -INF , !P4 ;  /* 0xff800000250d7808 */ /* 0x000fe20006000000 */
[----:B------:R-:W-:Y:S01]  /*2550*/  MUFU.TANH R163, R57 ;  /* 0x0000003900a37308 */ /* 0x000fe20000002400 */
[----:B------:R-:W-:-:S02]  /*2560*/  ISETP.GE.AND P4, PT, R9, R98, PT ;  /* 0x000000620900720c */ /* 0x000fc40003f86270 */
[C---:B------:R-:W-:Y:S02]  /*2570*/  IADD3 R9, R97.reuse, 0x31, RZ ;  /* 0x0000003161097810 */ /* 0x040fe40007ffe0ff */
[C---:B------:R-:W-:Y:S02]  /*2580*/  IADD3 R19, R97.reuse, 0x38, RZ ;  /* 0x0000003861137810 */ /* 0x040fe40007ffe0ff */
[----:B------:R-:W-:Y:S01]  /*2590*/  IADD3 R97, R97, 0x39, RZ ;  /* 0x0000003961617810 */ /* 0x000fe20007ffe0ff */
[----:B------:R-:W2:Y:S01]  /*25a0*/  MUFU.TANH R164, R58 ;  /* 0x0000003a00a47308 */ /* 0x000ea20000002400 */
[----:B------:R-:W-:Y:S02]  /*25b0*/  FSEL R8, R20, -INF , !P3 ;  /* 0xff80000014087808 */ /* 0x000fe40005800000 */
[----:B------:R-:W-:Y:S02]  /*25c0*/  FSEL R11, R24, -INF , !P3 ;  /* 0xff800000180b7808 */ /* 0x000fe40005800000 */
[----:B------:R-:W-:-:S02]  /*25d0*/  ISETP.GE.AND P3, PT, R9, R98, PT ;  /* 0x000000620900720c */ /* 0x000fc40003f66270 */
[----:B------:R-:W-:Y:S01]  /*25e0*/  FSEL R0, R21, -INF , !P2 ;  /* 0xff80000015007808 */ /* 0x000fe20005000000 */
[----:B------:R-:W3:Y:S01]  /*25f0*/  MUFU.TANH R170, R59 ;  /* 0x0000003b00aa7308 */ /* 0x000ee20000002400 */
[----:B------:R-:W-:Y:S02]  /*2600*/  FSEL R9, R14, -INF , !P2 ;  /* 0xff8000000e097808 */ /* 0x000fe40005000000 */
[----:B-1----:R-:W-:Y:S02]  /*2610*/  FSEL R172, R172, -INF , !P1 ;  /* 0xff800000acac7808 */ /* 0x002fe40004800000 */
[----:B------:R-:W-:Y:S02]  /*2620*/  FSEL R159, R159, -INF , !P1 ;  /* 0xff8000009f9f7808 */ /* 0x000fe40004800000 */
[-C--:B------:R-:W-:Y:S01]  /*2630*/  ISETP.GE.AND P2, PT, R19, R98.reuse, PT ;  /* 0x000000621300720c */ /* 0x080fe20003f46270 */
[----:B------:R-:W1:Y:S01]  /*2640*/  MUFU.TANH R169, R76 ;  /* 0x0000004c00a97308 */ /* 0x000e620000002400 */
[----:B------:R-:W-:-:S02]  /*2650*/  ISETP.GE.AND P1, PT, R97, R98, PT ;  /* 0x000000626100720c */ /* 0x000fc40003f26270 */
[----:B--2---:R-:W-:Y:S02]  /*2660*/  FSEL R164, R164, -INF , !P6 ;  /* 0xff800000a4a47808 */ /* 0x004fe40007000000 */
[----:B------:R-:W-:Y:S02]  /*2670*/  FSEL R157, R157, -INF , !P6 ;  /* 0xff8000009d9d7808 */ /* 0x000fe40007000000 */
[----:B------:R-:W-:Y:S01]  /*2680*/  FSEL R163, R163, -INF , !P5 ;  /* 0xff800000a3a37808 */ /* 0x000fe20006800000 */
[----:B------:R-:W2:Y:S01]  /*2690*/  MUFU.TANH R166, R78 ;  /* 0x0000004e00a67308 */ /* 0x000ea20000002400 */
[----:B---3--:R-:W-:-:S07]  /*26a0*/  FSEL R170, R170, -INF , !P5 ;  /* 0xff800000aaaa7808 */ /* 0x008fce0006800000 */
[----:B------:R-:W3:Y:S01]  /*26b0*/  MUFU.TANH R167, R77 ;  /* 0x0000004d00a77308 */ /* 0x000ee20000002400 */
[----:B-1----:R-:W-:-:S07]  /*26c0*/  FSEL R169, R169, -INF , !P4 ;  /* 0xff800000a9a97808 */ /* 0x002fce0006000000 */
[----:B------:R-:W1:Y:S01]  /*26d0*/  MUFU.TANH R142, R79 ;  /* 0x0000004f008e7308 */ /* 0x000e620000002400 */
[----:B--2---:R-:W-:-:S07]  /*26e0*/  FSEL R166, R166, -INF , !P4 ;  /* 0xff800000a6a67808 */ /* 0x004fce0006000000 */
[----:B------:R-:W2:Y:S01]  /*26f0*/  MUFU.TANH R143, R80 ;  /* 0x00000050008f7308 */ /* 0x000ea20000002400 */
[----:B---3--:R-:W-:-:S07]  /*2700*/  FSEL R167, R167, -INF , !P3 ;  /* 0xff800000a7a77808 */ /* 0x008fce0005800000 */
[----:B------:R-:W3:Y:S01]  /*2710*/  MUFU.TANH R140, R82 ;  /* 0x00000052008c7308 */ /* 0x000ee20000002400 */
[----:B-1----:R-:W-:-:S07]  /*2720*/  FSEL R142, R142, -INF , !P3 ;  /* 0xff8000008e8e7808 */ /* 0x002fce0005800000 */
[----:B------:R-:W1:Y:S01]  /*2730*/  MUFU.TANH R160, R83 ;  /* 0x0000005300a07308 */ /* 0x000e620000002400 */
[----:B--2---:R-:W-:-:S07]  /*2740*/  FSEL R143, R143, -INF , !P2 ;  /* 0xff8000008f8f7808 */ /* 0x004fce0005000000 */
[----:B------:R-:W2:Y:S01]  /*2750*/  MUFU.TANH R141, R81 ;  /* 0x00000051008d7308 */ /* 0x000ea20000002400 */
[----:B---3--:R-:W-:Y:S02]  /*2760*/  FSEL R140, R140, -INF , !P2 ;  /* 0xff8000008c8c7808 */ /* 0x008fe40005000000 */
[----:B-1----:R-:W-:Y:S02]  /*2770*/  FSEL R160, R160, -INF , !P1 ;  /* 0xff800000a0a07808 */ /* 0x002fe40004800000 */
[----:B--2---:R-:W-:Y:S01]  /*2780*/  FSEL R141, R141, -INF , !P1 ;  /* 0xff8000008d8d7808 */ /* 0x004fe20004800000 */
        /* <DEDUP_REMOVED lines=22> */
.L_x_32:
        /* <DEDUP_REMOVED lines=31> */
[----:B-1----:R-:W1:Y:S03]  /*2ae0*/  SHFL.BFLY PT, R19, R14, 0x2, 0x1f ;  /* 0x0c401f000e137f89 */ /* 0x002e6600000e0000 */
[-C--:B------:R-:W-:Y:S01]  /*2af0*/  LEA R197, R5, R200.reuse, 0x1 ;  /* 0x000000c805c57211 */ /* 0x080fe200078e08ff */
[----:B------:R-:W2:Y:S01]  /*2b00*/  SHFL.BFLY PT, R4, R21, 0x2, 0x1f ;  /* 0x0c401f0015047f89 */ /* 0x000ea200000e0000 */
[----:B------:R-:W-:-:S03]  /*2b10*/  LEA R198, R7, R200, 0x1 ;  /* 0x000000c807c67211 */ /* 0x000fc600078e08ff */
[----:B------:R-:W-:Y:S01]  /*2b20*/  LDSM.16.MT88.4 R40, [R200+0x14000] ;  /* 0x01400000c828783b */ /* 0x000fe20000004200 */
[----:B------:R-:W-:-:S03]  /*2b30*/  LEA R196, R5, R198, 0x1 ;  /* 0x000000c605c47211 */ /* 0x000fc600078e08ff */
[----:B------:R-:W-:Y:S04]  /*2b40*/  LDSM.16.MT88.4 R56, [R197+0x14000] ;  /* 0x01400000c538783b */ /* 0x000fe80000004200 */
[----:B------:R-:W-:Y:S04]  /*2b50*/  LDSM.16.MT88.4 R124, [R200+0x12000] ;  /* 0x01200000c87c783b */ /* 0x000fe80000004200 */
[----:B------:R-:W-:Y:S01]  /*2b60*/  LDSM.16.MT88.4 R116, [R198+0x12000] ;  /* 0x01200000c674783b */ /* 0x000fe20000004200 */
[----:B-1----:R-:W-:-:S03]  /*2b70*/  FMNMX.FTZ R19, R14, R19, !PT ;  /* 0x000000130e137209 */ /* 0x002fc60007810000 */
[----:B------:R-:W-:Y:S01]  /*2b80*/  LDSM.16.MT88.4 R108, [R197+0x12000] ;  /* 0x01200000c56c783b */ /* 0x000fe20000004200 */
[----:B--2---:R-:W-:-:S03]  /*2b90*/  FMNMX.FTZ R4, R21, R4, !PT ;  /* 0x0000000415047209 */ /* 0x004fc60007810000 */
[----:B------:R-:W1:Y:S04]  /*2ba0*/  SHFL.BFLY PT, R132, R19, 0x1, 0x1f ;  /* 0x0c201f0013847f89 */ /* 0x000e6800000e0000 */
[----:B------:R-:W2:Y:S04]  /*2bb0*/  SHFL.BFLY PT, R3, R4, 0x1, 0x1f ;  /* 0x0c201f0004037f89 */ /* 0x000ea800000e0000 */
[----:B------:R-:W3:Y:S04]  /*2bc0*/  LDSM.16.MT88.4 R100, [R196+0x12000] ;  /* 0x01200000c464783b */ /* 0x000ee80000004200 */
[----:B------:R-:W-:Y:S04]  /*2bd0*/  LDSM.16.MT88.4 R72, [R200+0x16000] ;  /* 0x01600000c848783b */ /* 0x000fe80000004200 */
[----:B------:R-:W-:Y:S04]  /*2be0*/  LDSM.16.MT88.4 R80, [R198+0x16000] ;  /* 0x01600000c650783b */ /* 0x000fe80000004200 */
[----:B------:R-:W-:Y:S01]  /*2bf0*/  LDSM.16.MT88.4 R88, [R197+0x16000] ;  /* 0x01600000c558783b */ /* 0x000fe20000004200 */
[----:B-1----:R-:W-:-:S03]  /*2c00*/  FMNMX.FTZ R132, R19, R132, !PT ;  /* 0x0000008413847209 */ /* 0x002fc60007810000 */
[----:B------:R-:W-:Y:S01]  /*2c10*/  LDSM.16.MT88.4 R136, [R198+0x12800] ;  /* 0x01280000c688783b */ /* 0x000fe20000004200 */
[----:B--2---:R-:W-:Y:S01]  /*2c20*/  FMNMX.FTZ R3, R4, R3, !PT ;  /* 0x0000000304037209 */ /* 0x004fe20007810000 */
[C---:B------:R-:W-:Y:S01]  /*2c30*/  FMUL.FTZ R168, R132.reuse, c[0x0][0x23c] ;  /* 0x00008f0084a87a20 */ /* 0x040fe20000410000 */
[----:B------:R-:W-:Y:S01]  /*2c40*/  FSETP.NEU.FTZ.AND P1, PT, R132, -INF , PT ;  /* 0xff8000008400780b */ /* 0x000fe20003f3d000 */
[----:B------:R-:W-:Y:S02]  /*2c50*/  LDSM.16.MT88.4 R32, [R197+0x12800] ;  /* 0x01280000c520783b */ /* 0x000fe40000004200 */
        /* <DEDUP_REMOVED lines=19> */
[----:B------:R-:W4:Y:S01]  /*2d90*/  LDSM.16.MT88.4 R64, [R196+0x14000] ;  /* 0x01400000c440783b */ /* 0x000f220000004200 */
[--C-:B------:R-:W-:Y:S02]  /*2da0*/  FFMA.FTZ R133, R9, c[0x0][0x23c], -R168.reuse ;  /* 0x00008f0009857a23 */ /* 0x100fe400000108a8 */
[--C-:B------:R-:W-:Y:S01]  /*2db0*/  FFMA.FTZ R134, R10, c[0x0][0x23c], -R161.reuse ;  /* 0x00008f000a867a23 */ /* 0x100fe200000108a1 */
[----:B------:R-:W5:Y:S01]  /*2dc0*/  LDSM.16.MT88.4 R4, [R196+0x16000] ;  /* 0x01600000c404783b */ /* 0x000f620000004200 */
[----:B------:R-:W-:Y:S01]  /*2dd0*/  FFMA.FTZ R135, R8, c[0x0][0x23c], -R161 ;  /* 0x00008f0008877a23 */ /* 0x000fe200000108a1 */
[----:B------:R-:W-:Y:S01]  /*2de0*/  MUFU.EX2 R149, R149 ;  /* 0x0000009500957308 */ /* 0x000fe20000000800 */
[--C-:B------:R-:W-:Y:S01]  /*2df0*/  FFMA.FTZ R150, R15, c[0x0][0x23c], -R168.reuse ;  /* 0x00008f000f967a23 */ /* 0x100fe200000108a8 */
[----:B------:R-:W1:Y:S01]  /*2e00*/  LDSM.16.MT88.4 R8, [R200+0x14800] ;  /* 0x01480000c808783b */ /* 0x000e620000004200 */
[----:B------:R-:W-:-:S02]  /*2e10*/  FFMA.FTZ R145, R13, c[0x0][0x23c], -R168 ;  /* 0x00008f000d917a23 */ /* 0x000fc400000108a8 */
[--C-:B------:R-:W-:Y:S01]  /*2e20*/  FFMA.FTZ R147, R12, c[0x0][0x23c], -R161.reuse ;  /* 0x00008f000c937a23 */ /* 0x100fe200000108a1 */
[----:B------:R-:W-:Y:S01]  /*2e30*/  LDSM.16.MT88.4 R24, [R198+0x14800] ;  /* 0x01480000c618783b */ /* 0x000fe20000004200 */
[----:B------:R-:W-:Y:S01]  /*2e40*/  FFMA.FTZ R0, R0, c[0x0][0x23c], -R161 ;  /* 0x00008f0000007a23 */ /* 0x000fe200000108a1 */
[----:B------:R-:W3:Y:S01]  /*2e50*/  MUFU.EX2 R146, R146 ;  /* 0x0000009200927308 */ /* 0x000ee20000000800 */
[----:B--2---:R-:W-:Y:S01]  /*2e60*/  F2FP.BF16.PACK_AB R96, R151, R152 ;  /* 0x000000989760723e */ /* 0x004fe200000010ff */
[----:B------:R-:W2:Y:S01]  /*2e70*/  LDSM.16.MT88.4 R12, [R196+0x14800] ;  /* 0x01480000c40c783b */ /* 0x000ea20000004200 */
[--C-:B------:R-:W-:Y:S02]  /*2e80*/  FFMA.FTZ R156, R165, c[0x0][0x23c], -R168.reuse ;  /* 0x00008f00a59c7a23 */ /* 0x100fe400000108a8 */
[--C-:B------:R-:W-:Y:S02]  /*2e90*/  FFMA.FTZ R158, R163, c[0x0][0x23c], -R168.reuse ;  /* 0x00008f00a39e7a23 */ /* 0x100fe400000108a8 */
[--C-:B------:R-:W-:Y:S01]  /*2ea0*/  FFMA.FTZ R159, R159, c[0x0][0x23c], -R168.reuse ;  /* 0x00008f009f9f7a23 */ /* 0x100fe200000108a8 */
[----:B------:R-:W-:Y:S01]  /*2eb0*/  MUFU.EX2 R153, R153 ;  /* 0x0000009900997308 */ /* 0x000fe20000000800 */
[----:B------:R-:W-:-:S02]  /*2ec0*/  FFMA.FTZ R157, R157, c[0x0][0x23c], -R168 ;  /* 0x00008f009d9d7a23 */ /* 0x000fc400000108a8 */
[--C-:B------:R-:W-:Y:S02]  /*2ed0*/  FFMA.FTZ R162, R162, c[0x0][0x23c], -R161.reuse ;  /* 0x00008f00a2a27a23 */ /* 0x100fe400000108a1 */
[--C-:B------:R-:W-:Y:S02]  /*2ee0*/  FFMA.FTZ R163, R172, c[0x0][0x23c], -R161.reuse ;  /* 0x00008f00aca37a23 */ /* 0x100fe400000108a1 */
[--C-:B------:R-:W-:Y:S01]  /*2ef0*/  FFMA.FTZ R164, R164, c[0x0][0x23c], -R161.reuse ;  /* 0x00008f00a4a47a23 */ /* 0x100fe200000108a1 */
[----:B------:R-:W4:Y:S01]  /*2f00*/  MUFU.EX2 R154, R154 ;  /* 0x0000009a009a7308 */ /* 0x000f220000000800 */
[----:B---3--:R-:W-:Y:S01]  /*2f10*/  F2FP.BF16.PACK_AB R98, R146, R149 ;  /* 0x000000959262723e */ /* 0x008fe200000010ff */
[----:B------:R-:W-:Y:S02]  /*2f20*/  FFMA.FTZ R165, R170, c[0x0][0x23c], -R161 ;  /* 0x00008f00aaa57a23 */ /* 0x000fe400000108a1 */
[--C-:B------:R-:W-:Y:S02]  /*2f30*/  FFMA.FTZ R170, R167, c[0x0][0x23c], -R168.reuse ;  /* 0x00008f00a7aa7a23 */ /* 0x100fe400000108a8 */
[----:B------:R-:W-:-:S02]  /*2f40*/  FFMA.FTZ R169, R169, c[0x0][0x23c], -R168 ;  /* 0x00008f00a9a97a23 */ /* 0x000fc400000108a8 */
[----:B------:R-:W-:Y:S01]  /*2f50*/  MUFU.EX2 R155, R155 ;  /* 0x0000009b009b7308 */ /* 0x000fe20000000800 */
[--C-:B------:R-:W-:Y:S02]  /*2f60*/  FFMA.FTZ R167, R143, c[0x0][0x23c], -R168.reuse ;  /* 0x00008f008fa77a23 */ /* 0x100fe400000108a8 */
[----:B------:R-:W-:Y:S02]  /*2f70*/  FFMA.FTZ R168, R141, c[0x0][0x23c], -R168 ;  /* 0x00008f008da87a23 */ /* 0x000fe400000108a8 */
[--C-:B------:R-:W-:Y:S02]  /*2f80*/  FFMA.FTZ R166, R166, c[0x0][0x23c], -R161.reuse ;  /* 0x00008f00a6a67a23 */ /* 0x100fe400000108a1 */
[--C-:B------:R-:W-:Y:S01]  /*2f90*/  FFMA.FTZ R171, R142, c[0x0][0x23c], -R161.reuse ;  /* 0x00008f008eab7a23 */ /* 0x100fe200000108a1 */
[----:B------:R-:W3:Y:S01]  /*2fa0*/  MUFU.EX2 R148, R148 ;  /* 0x0000009400947308 */ /* 0x000ee20000000800 */
[----:B----4-:R-:W-:Y:S01]  /*2fb0*/  F2FP.BF16.PACK_AB R97, R154, R153 ;  /* 0x000000999a61723e */ /* 0x010fe200000010ff */
[----:B------:R-:W-:-:S02]  /*2fc0*/  FFMA.FTZ R172, R140, c[0x0][0x23c], -R161 ;  /* 0x00008f008cac7a23 */ /* 0x000fc400000108a1 */
[----:B------:R-:W-:Y:S01]  /*2fd0*/  FFMA.FTZ R227, R160, c[0x0][0x23c], -R161 ;  /* 0x00008f00a0e37a23 */ /* 0x000fe200000108a1 */
[----:B------:R-:W-:Y:S01]  /*2fe0*/  LDSM.16.MT88.4 R140, [R198+0x13800] ;  /* 0x01380000c68c783b */ /* 0x000fe20000004200 */
[----:B------:R-:W-:Y:S02]  /*2ff0*/  FADD.FTZ R152, R152, R151 ;  /* 0x0000009798987221 */ /* 0x000fe40000010000 */
[----:B------:R-:W-:Y:S01]  /*3000*/  MUFU.EX2 R150, R150 ;  /* 0x0000009600967308 */ /* 0x000fe20000000800 */
[----:B------:R-:W-:Y:S02]  /*3010*/  FADD.FTZ R154, R153, R154 ;  /* 0x0000009a999a7221 */ /* 0x000fe40000010000 */
[----:B------:R-:W-:-:S04]  /*3020*/  FADD.FTZ R149, R149, R152 ;  /* 0x0000009895957221 */ /* 0x000fc80000010000 */
[----:B------:R-:W-:Y:S01]  /*3030*/  FADD.FTZ R149, R146, R149 ;  /* 0x0000009592957221 */ /* 0x000fe20000010000 */
[----:B---3--:R-:W-:Y:S01]  /*3040*/  F2FP.BF16.PACK_AB R99, R148, R155 ;  /* 0x0000009b9463723e */ /* 0x008fe200000010ff */
[----:B------:R-:W3:Y:S01]  /*3050*/  MUFU.EX2 R145, R145 ;  /* 0x0000009100917308 */ /* 0x000ee20000000800 */
[----:B------:R-:W-:-:S04]  /*3060*/  FADD.FTZ R155, R155, R154 ;  /* 0x0000009a9b9b7221 */ /* 0x000fc80000010000 */
        /* <DEDUP_REMOVED lines=17> */
[C---:B-1----:R-:W-:Y:S02]  /*3180*/  HMMA.16816.F32.BF16 R44, R96.reuse, R48, RZ ;  /* 0x00000030602c723c */ /* 0x042fe400000418ff */
        /* <DEDUP_REMOVED lines=27> */
[C---:B-----5:R-:W-:Y:S07]  /*3340*/  HMMA.16816.F32.BF16 R92, R96.reuse, R4, RZ ;  /* 0x00000004605c723c */ /* 0x060fee00000418ff */
[----:B---3--:R-:W-:Y:S01]  /*3350*/  F2FP.BF16.PACK_AB R4, R145, R150 ;  /* 0x000000969104723e */ /* 0x008fe200000010ff */
        /* <DEDUP_REMOVED lines=11> */
[----:B------:R-:W-:Y:S01]  /*3410*/  HMMA.16816.F32.BF16 R36, R4, R8, R36 ;  /* 0x000000080424723c */ /* 0x000fe20000041824 */
[----:B------:R-:W-:-:S07]  /*3420*/  FADD.FTZ R135, R0, R135 ;  /* 0x0000008700877221 */ /* 0x000fce0000010000 */
        /* <DEDUP_REMOVED lines=8> */
[C---:B--2---:R-:W-:Y:S08]  /*34b0*/  HMMA.16816.F32.BF16 R60, R4.reuse, R12, R60 ;  /* 0x0000000c043c723c */ /* 0x044ff0000004183c */
[C---:B------:R-:W-:Y:S01]  /*34c0*/  HMMA.16816.F32.BF16 R64, R4.reuse, R14, R64 ;  /* 0x0000000e0440723c */ /* 0x040fe20000041840 */
[----:B------:R-:W2:Y:S07]  /*34d0*/  LDSM.16.MT88.4 R12, [R196+0x16800] ;  /* 0x01680000c40c783b */ /* 0x000eae0000004200 */
[C---:B---3--:R-:W-:Y:S08]  /*34e0*/  HMMA.16816.F32.BF16 R76, R4.reuse, R8, R76 ;  /* 0x00000008044c723c */ /* 0x048ff0000004184c */
[C---:B------:R-:W-:Y:S01]  /*34f0*/  HMMA.16816.F32.BF16 R80, R4.reuse, R10, R80 ;  /* 0x0000000a0450723c */ /* 0x040fe20000041850 */
[----:B------:R-:W3:Y:S07]  /*3500*/  LDSM.16.MT88.4 R8, [R200+0x13000] ;  /* 0x01300000c808783b */ /* 0x000eee0000004200 */
[C---:B----4-:R-:W-:Y:S08]  /*3510*/  HMMA.16816.F32.BF16 R84, R4.reuse, R16, R84 ;  /* 0x000000100454723c */ /* 0x050ff00000041854 */
[C---:B------:R-:W-:Y:S01]  /*3520*/  HMMA.16816.F32.BF16 R88, R4.reuse, R18, R88 ;  /* 0x000000120458723c */ /* 0x040fe20000041858 */
[----:B------:R-:W4:Y:S07]  /*3530*/  LDSM.16.MT88.4 R16, [R198+0x13000] ;  /* 0x01300000c610783b */ /* 0x000f2e0000004200 */
        /* <DEDUP_REMOVED lines=16> */
[----:B------:R-:W-:Y:S01]  /*3640*/  HMMA.16816.F32.BF16 R96, R4, R14, R96 ;  /* 0x0000000e0460723c */ /* 0x000fe20000041860 */
[----:B------:R-:W2:Y:S06]  /*3650*/  LDSM.16.MT88.4 R12, [R200+0x15000] ;  /* 0x01500000c80c783b */ /* 0x000eac0000004200 */
[----:B------:R-:W-:Y:S01]  /*3660*/  F2FP.BF16.PACK_AB R4, R159, R156 ;  /* 0x0000009c9f04723e */ /* 0x000fe200000010ff */
[----:B------:R-:W-:Y:S01]  /*3670*/  FADD.FTZ R156, R156, R133 ;  /* 0x000000859c9c7221 */ /* 0x000fe20000010000 */
[----:B-1----:R-:W-:Y:S01]  /*3680*/  F2FP.BF16.PACK_AB R5, R163, R162 ;  /* 0x000000a2a305723e */ /* 0x002fe200000010ff */
[----:B------:R-:W-:Y:S01]  /*3690*/  FADD.FTZ R162, R162, R135 ;  /* 0x00000087a2a27221 */ /* 0x000fe20000010000 */
[----:B------:R-:W-:Y:S01]  /*36a0*/  F2FP.BF16.PACK_AB R6, R158, R157 ;  /* 0x0000009d9e06723e */ /* 0x000fe200000010ff */
[----:B------:R-:W-:Y:S01]  /*36b0*/  FADD.FTZ R156, R159, R156 ;  /* 0x0000009c9f9c7221 */ /* 0x000fe20000010000 */
[----:B------:R-:W-:Y:S01]  /*36c0*/  F2FP.BF16.PACK_AB R7, R165, R164 ;  /* 0x000000a4a507723e */ /* 0x000fe200000010ff */
[----:B------:R-:W-:-:S02]  /*36d0*/  FADD.FTZ R163, R163, R162 ;  /* 0x000000a2a3a37221 */ /* 0x000fc40000010000 */
[----:B------:R-:W-:Y:S02]  /*36e0*/  FADD.FTZ R157, R157, R156 ;  /* 0x0000009c9d9d7221 */ /* 0x000fe40000010000 */
[----:B------:R-:W-:Y:S02]  /*36f0*/  FADD.FTZ R164, R164, R163 ;  /* 0x000000a3a4a47221 */ /* 0x000fe40000010000 */
[----:B---3--:R-:W-:Y:S01]  /*3700*/  HMMA.16816.F32.BF16 R128, R4, R8, R128 ;  /* 0x000000080480723c */ /* 0x008fe20000041880 */
[----:B------:R-:W-:Y:S02]  /*3710*/  FADD.FTZ R158, R158, R157 ;  /* 0x0000009d9e9e7221 */ /* 0x000fe40000010000 */
[----:B------:R-:W-:-:S05]  /*3720*/  FADD.FTZ R165, R165, R164 ;  /* 0x000000a4a5a57221 */ /* 0x000fca0000010000 */
[C---:B------:R-:W-:Y:S01]  /*3730*/  HMMA.16816.F32.BF16 R124, R4.reuse, R10, R124 ;  /* 0x0000000a047c723c */ /* 0x040fe2000004187c */
[----:B------:R-:W1:Y:S07]  /*3740*/  LDSM.16.MT88.4 R8, [R197+0x15000] ;  /* 0x01500000c508783b */ /* 0x000e6e0000004200 */
[C---:B----4-:R-:W-:Y:S08]  /*3750*/  HMMA.16816.F32.BF16 R120, R4.reuse, R16, R120 ;  /* 0x000000100478723c */ /* 0x050ff00000041878 */
        /* <DEDUP_REMOVED lines=79> */
.L_x_36:
        /* <DEDUP_REMOVED lines=23> */
.L_x_34:
[----:B------:R-:W-:Y:S01]  /*3dc0*/  SHF.R.S32.HI R2, RZ, 0x1f, R215 ;  /* 0x0000001fff027819 */ /* 0x000fe200000114d7 */
[----:B------:R-:W-:Y:S04]  /*3dd0*/  DEPBAR.LE SB0, 0x0 ;  /* 0x000080000000791a */ /* 0x000fe80000000000 */
[----:B------:R-:W-:Y:S01]  /*3de0*/  BAR.SYNC.DEFER_BLOCKING 0x0 ;  /* 0x0000000000007b1d */ /* 0x000fe20000010000 */
[----:B------:R-:W-:Y:S02]  /*3df0*/  IMAD R2, R2, c[0x0][0x1a0], RZ ;  /* 0x0000680002027a24 */ /* 0x000fe400078e02ff */
[C---:B------:R-:W-:Y:S04]  /*3e00*/  IMAD.WIDE.U32 R132, R215.reuse, c[0x0][0x1a0], RZ ;  /* 0x00006800d7847a25 */ /* 0x040fe800078e00ff */
[----:B------:R-:W-:Y:S01]  /*3e10*/  IMAD R2, R215, c[0x0][0x1a4], R2 ;  /* 0x00006900d7027a24 */ /* 0x000fe200078e0202 */
[C---:B------:R-:W-:Y:S04]  /*3e20*/  LEA R3, P0, R132.reuse, R216, 0x6 ;  /* 0x000000d884037211 */ /* 0x040fe800078030ff */
[----:B------:R-:W-:Y:S02]  /*3e30*/  IADD3 R2, R133, R2, RZ ;  /* 0x0000000285027210 */ /* 0x000fe40007ffe0ff */
[C---:B------:R-:W-:Y:S02]  /*3e40*/  LEA R230, P1, R3.reuse, c[0x0][0x170], 0x1 ;  /* 0x00005c0003e67a11 */ /* 0x040fe400078208ff */
        /* <DEDUP_REMOVED lines=8> */
[----:B------:R-:W-:Y:S06]  /*3ed0*/  ISETP.GT.AND P0, PT, R215, RZ, PT ;  /* 0x000000ffd700720c */ /* 0x000fec0003f04270 */
[----:B------:R1:W-:Y:S07]  /*3ee0*/  LDGSTS.E.BYPASS.LTC128B.128 [R212+0x14000], [R230.64+0x80] ;  /* 0x14000080e6d47fae */ /* 0x0003ee000b901d46 */
[----:B------:R1:W-:Y:S07]  /*3ef0*/  LDGSTS.E.BYPASS.LTC128B.128 [R212+0x16000], [R230.64+0x100] ;  /* 0x16000100e6d47fae */ /* 0x0003ee000b901d46 */
[----:B------:R2:W-:Y:S07]  /*3f00*/  LDGSTS.E.BYPASS.LTC128B.128 [R212+0x13000], [R132.64] ;  /* 0x1300000084d47fae */ /* 0x0005ee000b901d46 */
[----:B------:R2:W-:Y:S07]  /*3f10*/  LDGSTS.E.BYPASS.LTC128B.128 [R212+0x15000], [R132.64+0x80] ;  /* 0x1500008084d47fae */ /* 0x0005ee000b901d46 */
[----:B------:R2:W-:Y:S07]  /*3f20*/  LDGSTS.E.BYPASS.LTC128B.128 [R212+0x17000], [R132.64+0x100] ;  /* 0x1700010084d47fae */ /* 0x0005ee000b901d46 */
[----:B------:R-:W-:Y:S07]  /*3f30*/  LDSM.16.M88.4 R136, [R206] ;  /* 0x00000000ce88783b */ /* 0x000fee0000000200 */
[----:B------:R-:W3:Y:S07]  /*3f40*/  LDSM.16.M88.4 R140, [R205+0xc000] ;  /* 0x00c00000cd8c783b */ /* 0x000eee0000000200 */
[----:B------:R-:W4:Y:S07]  /*3f50*/  LDSM.16.M88.4 R144, [R205+0xc800] ;  /* 0x00c80000cd90783b */ /* 0x000f2e0000000200 */
[----:B------:R-:W5:Y:S07]  /*3f60*/  LDSM.16.M88.4 R148, [R205+0xd000] ;  /* 0x00d00000cd94783b */ /* 0x000f6e0000000200 */
[----:B------:R-:W0:Y:S07]  /*3f70*/  LDGDEPBAR ;  /* 0x00000000000079af */ /* 0x000e2e0000000000 */
[----:B------:R-:W1:Y:S07]  /*3f80*/  LDSM.16.M88.4 R152, [R205+0xd800] ;  /* 0x00d80000cd98783b */ /* 0x000e6e0000000200 */
[----:B------:R-:W-:Y:S01]  /*3f90*/  LDSM.16.M88.4 R156, [R204] ;  /* 0x00000000cc9c783b */ /* 0x000fe20000000200 */
[C---:B---3--:R-:W-:Y:S06]  /*3fa0*/  HMMA.16816.F32.BF16 R4, R136.reuse, R140, RZ ;  /* 0x0000008c8804723c */ /* 0x048fec00000418ff */
[----:B------:R-:W3:Y:S02]  /*3fb0*/  LDSM.16.M88.4 R160, [R203] ;  /* 0x00000000cba0783b */ /* 0x000ee40000000200 */
[C---:B------:R-:W-:Y:S05]  /*3fc0*/  HMMA.16816.F32.BF16 R8, R136.reuse, R142, RZ ;  /* 0x0000008e8808723c */ /* 0x040fea00000418ff */
[----:B------:R-:W2:Y:S03]  /*3fd0*/  LDSM.16.M88.4 R164, [R195] ;  /* 0x00000000c3a4783b */ /* 0x000ea60000000200 */
[C---:B----4-:R-:W-:Y:S04]  /*3fe0*/  HMMA.16816.F32.BF16 R12, R136.reuse, R144, RZ ;  /* 0x00000090880c723c */ /* 0x050fe800000418ff */
[----:B------:R-:W4:Y:S04]  /*3ff0*/  LDSM.16.M88.4 R168, [R194] ;  /* 0x00000000c2a8783b */ /* 0x000f280000000200 */
[C---:B------:R-:W-:Y:S03]  /*4000*/  HMMA.16816.F32.BF16 R16, R136.reuse, R146, RZ ;  /* 0x000000928810723c */ /* 0x040fe600000418ff */
[----:B------:R-:W2:Y:S05]  /*4010*/  LDSM.16.M88.4 R172, [R193] ;  /* 0x00000000c1ac783b */ /* 0x000eaa0000000200 */
[C---:B-----5:R-:W-:Y:S02]  /*4020*/  HMMA.16816.F32.BF16 R20, R136.reuse, R148, RZ ;  /* 0x000000948814723c */ /* 0x060fe400000418ff */
[----:B------:R-:W-:Y:S06]  /*4030*/  LDSM.16.M88.4 R176, [R202] ;  /* 0x00000000cab0783b */ /* 0x000fec0000000200 */
[C---:B------:R-:W-:Y:S01]  /*4040*/  HMMA.16816.F32.BF16 R24, R136.reuse, R150, RZ ;  /* 0x000000968818723c */ /* 0x040fe200000418ff */
[----:B------:R-:W5:Y:S07]  /*4050*/  LDSM.16.M88.4 R180, [R199+0xc000] ;  /* 0x00c00000c7b4783b */ /* 0x000f6e0000000200 */
[C---:B-1----:R-:W-:Y:S01]  /*4060*/  HMMA.16816.F32.BF16 R28, R136.reuse, R152, RZ ;  /* 0x00000098881c723c */ /* 0x042fe200000418ff */
[----:B------:R-:W-:Y:S07]  /*4070*/  LDSM.16.M88.4 R140, [R199+0xd000] ;  /* 0x00d00000c78c783b */ /* 0x000fee0000000200 */
[----:B------:R-:W-:Y:S01]  /*4080*/  HMMA.16816.F32.BF16 R32, R136, R154, RZ ;  /* 0x0000009a8820723c */ /* 0x000fe200000418ff */
[----:B------:R-:W1:Y:S07]  /*4090*/  LDSM.16.M88.4 R136, [R199+0xc800] ;  /* 0x00c80000c788783b */ /* 0x000e6e0000000200 */
[C---:B---3--:R-:W-:Y:S01]  /*40a0*/  HMMA.16816.F32.BF16 R4, R156.reuse, R160, R4 ;  /* 0x000000a09c04723c */ /* 0x048fe20000041804 */
[----:B------:R-:W3:Y:S07]  /*40b0*/  LDSM.16.M88.4 R144, [R199+0xd800] ;  /* 0x00d80000c790783b */ /* 0x000eee0000000200 */
[C---:B------:R-:W-:Y:S01]  /*40c0*/  HMMA.16816.F32.BF16 R8, R156.reuse, R162, R8 ;  /* 0x000000a29c08723c */ /* 0x040fe20000041808 */
[----:B------:R-:W-:Y:S07]  /*40d0*/  LDSM.16.M88.4 R148, [R201] ;  /* 0x00000000c994783b */ /* 0x000fee0000000200 */
[C---:B--2---:R-:W-:Y:S01]  /*40e0*/  HMMA.16816.F32.BF16 R12, R156.reuse, R164, R12 ;  /* 0x000000a49c0c723c */ /* 0x044fe2000004180c */
[----:B------:R-:W2:Y:S07]  /*40f0*/  LDSM.16.M88.4 R152, [R192] ;  /* 0x00000000c098783b */ /* 0x000eae0000000200 */
[C---:B------:R-:W-:Y:S01]  /*4100*/  HMMA.16816.F32.BF16 R16, R156.reuse, R166, R16 ;  /* 0x000000a69c10723c */ /* 0x040fe20000041810 */
[----:B------:R-:W-:Y:S07]  /*4110*/  LDSM.16.M88.4 R160, [R192+0x1000] ;  /* 0x00100000c0a0783b */ /* 0x000fee0000000200 */
[C---:B----4-:R-:W-:Y:S01]  /*4120*/  HMMA.16816.F32.BF16 R20, R156.reuse, R168, R20 ;  /* 0x000000a89c14723c */ /* 0x050fe20000041814 */
[----:B------:R-:W-:Y:S07]  /*4130*/  LDSM.16.M88.4 R164, [R192+0x1800] ;  /* 0x00180000c0a4783b */ /* 0x000fee0000000200 */
[C---:B------:R-:W-:Y:S01]  /*4140*/  HMMA.16816.F32.BF16 R24, R156.reuse, R170, R24 ;  /* 0x000000aa9c18723c */ /* 0x040fe20000041818 */
[----:B------:R-:W-:Y:S07]  /*4150*/  LDSM.16.M88.4 R168, [R206+0x4000] ;  /* 0x00400000cea8783b */ /* 0x000fee0000000200 */
[C---:B------:R-:W-:Y:S08]  /*4160*/  HMMA.16816.F32.BF16 R28, R156.reuse, R172, R28 ;  /* 0x000000ac9c1c723c */ /* 0x040ff0000004181c */
[----:B------:R-:W-:Y:S01]  /*4170*/  HMMA.16816.F32.BF16 R32, R156, R174, R32 ;  /* 0x000000ae9c20723c */ /* 0x000fe20000041820 */
[----:B------:R-:W4:Y:S07]  /*4180*/  LDSM.16.M88.4 R156, [R192+0x800] ;  /* 0x00080000c09c783b */ /* 0x000f2e0000000200 */
[C---:B-----5:R-:W-:Y:S01]  /*4190*/  HMMA.16816.F32.BF16 R4, R176.reuse, R180, R4 ;  /* 0x000000b4b004723c */ /* 0x060fe20000041804 */
[----:B------:R-:W5:Y:S07]  /*41a0*/  LDSM.16.M88.4 R172, [R205+0xe000] ;  /* 0x00e00000cdac783b */ /* 0x000f6e0000000200 */
[C---:B------:R-:W-:Y:S01]  /*41b0*/  HMMA.16816.F32.BF16 R8, R176.reuse, R182, R8 ;  /* 0x000000b6b008723c */ /* 0x040fe20000041808 */
[----:B------:R-:W-:Y:S07]  /*41c0*/  LDSM.16.M88.4 R180, [R191] ;  /* 0x00000000bfb4783b */ /* 0x000fee0000000200 */
[C---:B-1----:R-:W-:Y:S08]  /*41d0*/  HMMA.16816.F32.BF16 R12, R176.reuse, R136, R12 ;  /* 0x00000088b00c723c */ /* 0x042ff0000004180c */
[C---:B------:R-:W-:Y:S01]  /*41e0*/  HMMA.16816.F32.BF16 R16, R176.reuse, R138, R16 ;  /* 0x0000008ab010723c */ /* 0x040fe20000041810 */
[----:B------:R-:W1:Y:S07]  /*41f0*/  LDSM.16.M88.4 R136, [R205+0xe800] ;  /* 0x00e80000cd88783b */ /* 0x000e6e0000000200 */
[C---:B------:R-:W-:Y:S08]  /*4200*/  HMMA.16816.F32.BF16 R20, R176.reuse, R140, R20 ;  /* 0x0000008cb014723c */ /* 0x040ff00000041814 */
[C---:B------:R-:W-:Y:S01]  /*4210*/  HMMA.16816.F32.BF16 R24, R176.reuse, R142, R24 ;  /* 0x0000008eb018723c */ /* 0x040fe20000041818 */
[----:B------:R-:W1:Y:S07]  /*4220*/  LDSM.16.M88.4 R140, [R205+0xf000] ;  /* 0x00f00000cd8c783b */ /* 0x000e6e0000000200 */
[C---:B---3--:R-:W-:Y:S08]  /*4230*/  HMMA.16816.F32.BF16 R28, R176.reuse, R144, R28 ;  /* 0x00000090b01c723c */ /* 0x048ff0000004181c */
[----:B------:R-:W-:Y:S01]  /*4240*/  HMMA.16816.F32.BF16 R32, R176, R146, R32 ;  /* 0x00000092b020723c */ /* 0x000fe20000041820 */
[----:B------:R-:W3:Y:S07]  /*4250*/  LDSM.16.M88.4 R144, [R205+0xf800] ;  /* 0x00f80000cd90783b */ /* 0x000eee0000000200 */
[C---:B--2---:R-:W-:Y:S01]  /*4260*/  HMMA.16816.F32.BF16 R4, R148.reuse, R152, R4 ;  /* 0x000000989404723c */ /* 0x044fe20000041804 */
[----:B------:R-:W2:Y:S07]  /*4270*/  LDSM.16.M88.4 R176, [R204+0x4000] ;  /* 0x00400000ccb0783b */ /* 0x000eae0000000200 */
[C---:B------:R-:W-:Y:S01]  /*4280*/  HMMA.16816.F32.BF16 R8, R148.reuse, R154, R8 ;  /* 0x0000009a9408723c */ /* 0x040fe20000041808 */
[----:B------:R-:W-:Y:S07]  /*4290*/  LDSM.16.M88.4 R152, [R189] ;  /* 0x00000000bd98783b */ /* 0x000fee0000000200 */
[C---:B----4-:R-:W-:Y:S08]  /*42a0*/  HMMA.16816.F32.BF16 R12, R148.reuse, R156, R12 ;  /* 0x0000009c940c723c */ /* 0x050ff0000004180c */
[C---:B------:R-:W-:Y:S01]  /*42b0*/  HMMA.16816.F32.BF16 R16, R148.reuse, R158, R16 ;  /* 0x0000009e9410723c */ /* 0x040fe20000041810 */
[----:B------:R-:W-:Y:S07]  /*42c0*/  LDSM.16.M88.4 R156, [R188] ;  /* 0x00000000bc9c783b */ /* 0x000fee0000000200 */
[C---:B------:R-:W-:Y:S08]  /*42d0*/  HMMA.16816.F32.BF16 R20, R148.reuse, R160, R20 ;  /* 0x000000a09414723c */ /* 0x040ff00000041814 */
[C---:B------:R-:W-:Y:S01]  /*42e0*/  HMMA.16816.F32.BF16 R24, R148.reuse, R162, R24 ;  /* 0x000000a29418723c */ /* 0x040fe20000041818 */
[----:B------:R-:W-:Y:S07]  /*42f0*/  LDSM.16.M88.4 R160, [R202+0x4000] ;  /* 0x00400000caa0783b */ /* 0x000fee0000000200 */
[C---:B------:R-:W-:Y:S08]  /*4300*/  HMMA.16816.F32.BF16 R28, R148.reuse, R164, R28 ;  /* 0x000000a4941c723c */ /* 0x040ff0000004181c */
[----:B------:R-:W-:Y:S01]  /*4310*/  HMMA.16816.F32.BF16 R32, R148, R166, R32 ;  /* 0x000000a69420723c */ /* 0x000fe20000041820 */
[----:B------:R-:W4:Y:S07]  /*4320*/  LDSM.16.M88.4 R148, [R190] ;  /* 0x00000000be94783b */ /* 0x000f2e0000000200 */
[C---:B-----5:R-:W-:Y:S01]  /*4330*/  HMMA.16816.F32.BF16 R4, R168.reuse, R172, R4 ;  /* 0x000000aca804723c */ /* 0x060fe20000041804 */
[----:B------:R-:W5:Y:S07]  /*4340*/  LDSM.16.M88.4 R164, [R199+0xe000] ;  /* 0x00e00000c7a4783b */ /* 0x000f6e0000000200 */
[C---:B------:R-:W-:Y:S01]  /*4350*/  HMMA.16816.F32.BF16 R8, R168.reuse, R174, R8 ;  /* 0x000000aea808723c */ /* 0x040fe20000041808 */
[----:B------:R-:W-:Y:S07]  /*4360*/  LDSM.16.M88.4 R172, [R192+0x2000] ;  /* 0x00200000c0ac783b */ /* 0x000fee0000000200 */
        /* <DEDUP_REMOVED lines=12> */
[----:B------:R-:W-:Y:S07]  /*4430*/  LDSM.16.M88.4 R180, [R205+0x10000] ;  /* 0x01000000cdb4783b */ /* 0x000fee0000000200 */
[C---:B----4-:R-:W-:Y:S08]  /*4440*/  HMMA.16816.F32.BF16 R12, R176.reuse, R148, R12 ;  /* 0x00000094b00c723c */ /* 0x050ff0000004180c */
[C---:B------:R-:W-:Y:S01]  /*4450*/  HMMA.16816.F32.BF16 R16, R176.reuse, R150, R16 ;  /* 0x00000096b010723c */ /* 0x040fe20000041810 */
[----:B------:R-:W4:Y:S07]  /*4460*/  LDSM.16.M88.4 R148, [R192+0x2800] ;  /* 0x00280000c094783b */ /* 0x000f2e0000000200 */
[C---:B------:R-:W-:Y:S08]  /*4470*/  HMMA.16816.F32.BF16 R20, R176.reuse, R152, R20 ;  /* 0x00000098b014723c */ /* 0x040ff00000041814 */
[C---:B------:R-:W-:Y:S01]  /*4480*/  HMMA.16816.F32.BF16 R24, R176.reuse, R154, R24 ;  /* 0x0000009ab018723c */ /* 0x040fe20000041818 */
[----:B------:R-:W2:Y:S07]  /*4490*/  LDSM.16.M88.4 R152, [R192+0x3000] ;  /* 0x00300000c098783b */ /* 0x000eae0000000200 */
[C---:B------:R-:W-:Y:S08]  /*44a0*/  HMMA.16816.F32.BF16 R28, R176.reuse, R156, R28 ;  /* 0x0000009cb01c723c */ /* 0x040ff0000004181c */
[----:B------:R-:W-:Y:S01]  /*44b0*/  HMMA.16816.F32.BF16 R32, R176, R158, R32 ;  /* 0x0000009eb020723c */ /* 0x000fe20000041820 */
[----:B------:R-:W2:Y:S07]  /*44c0*/  LDSM.16.M88.4 R156, [R192+0x3800] ;  /* 0x00380000c09c783b */ /* 0x000eae0000000200 */
        /* <DEDUP_REMOVED lines=19> */
[----:B------:R-:W4:Y:S07]  /*4600*/  LDSM.16.M88.4 R148, [R186] ;  /* 0x00000000ba94783b */ /* 0x000f2e0000000200 */
[C---:B------:R-:W-:Y:S08]  /*4610*/  HMMA.16816.F32.BF16 R20, R168.reuse, R152, R20 ;  /* 0x00000098a814723c */ /* 0x040ff00000041814 */
[C---:B------:R-:W-:Y:S01]  /*4620*/  HMMA.16816.F32.BF16 R24, R168.reuse, R154, R24 ;  /* 0x0000009aa818723c */ /* 0x040fe20000041818 */
[----:B------:R-:W1:Y:S07]  /*4630*/  LDSM.16.M88.4 R152, [R185] ;  /* 0x00000000b998783b */ /* 0x000e6e0000000200 */
[C---:B------:R-:W-:Y:S08]  /*4640*/  HMMA.16816.F32.BF16 R28, R168.reuse, R156, R28 ;  /* 0x0000009ca81c723c */ /* 0x040ff0000004181c */
[----:B------:R-:W-:Y:S01]  /*4650*/  HMMA.16816.F32.BF16 R32, R168, R158, R32 ;  /* 0x0000009ea820723c */ /* 0x000fe20000041820 */
[----:B------:R-:W2:Y:S07]  /*4660*/  LDSM.16.M88.4 R156, [R184] ;  /* 0x00000000b89c783b */ /* 0x000eae0000000200 */
[----:B------:R-:W2:Y:S01]  /*4670*/  LDSM.16.M88.4 R168, [R202+0x8000] ;  /* 0x00800000caa8783b */ /* 0x000ea20000000200 */
[C---:B-----5:R-:W-:Y:S08]  /*4680*/  HMMA.16816.F32.BF16 R4, R176.reuse, R180, R4 ;  /* 0x000000b4b004723c */ /* 0x060ff00000041804 */
[C---:B------:R-:W-:Y:S01]  /*4690*/  HMMA.16816.F32.BF16 R8, R176.reuse, R182, R8 ;  /* 0x000000b6b008723c */ /* 0x040fe20000041808 */
[----:B------:R-:W-:Y:S07]  /*46a0*/  LDSM.16.M88.4 R180, [R192+0x4000] ;  /* 0x00400000c0b4783b */ /* 0x000fee0000000200 */
[C---:B-1----:R-:W-:Y:S08]  /*46b0*/  HMMA.16816.F32.BF16 R12, R176.reuse, R136, R12 ;  /* 0x00000088b00c723c */ /* 0x042ff0000004180c */
[C---:B------:R-:W-:Y:S01]  /*46c0*/  HMMA.16816.F32.BF16 R16, R176.reuse, R138, R16 ;  /* 0x0000008ab010723c */ /* 0x040fe20000041810 */
[----:B------:R-:W1:Y:S07]  /*46d0*/  LDSM.16.M88.4 R136, [R199+0x10800] ;  /* 0x01080000c788783b */ /* 0x000e6e0000000200 */
[C---:B------:R-:W-:Y:S08]  /*46e0*/  HMMA.16816.F32.BF16 R20, R176.reuse, R140, R20 ;  /* 0x0000008cb014723c */ /* 0x040ff00000041814 */
[C---:B------:R-:W-:Y:S01]  /*46f0*/  HMMA.16816.F32.BF16 R24, R176.reuse, R142, R24 ;  /* 0x0000008eb018723c */ /* 0x040fe20000041818 */
[----:B------:R-:W5:Y:S07]  /*4700*/  LDSM.16.M88.4 R140, [R199+0x11000] ;  /* 0x01100000c78c783b */ /* 0x000f6e0000000200 */
[C---:B---3--:R-:W-:Y:S08]  /*4710*/  HMMA.16816.F32.BF16 R28, R176.reuse, R144, R28 ;  /* 0x00000090b01c723c */ /* 0x048ff0000004181c */
[----:B------:R-:W-:Y:S01]  /*4720*/  HMMA.16816.F32.BF16 R32, R176, R146, R32 ;  /* 0x00000092b020723c */ /* 0x000fe20000041820 */
[----:B------:R-:W3:Y:S07]  /*4730*/  LDSM.16.M88.4 R144, [R199+0x11800] ;  /* 0x01180000c790783b */ /* 0x000eee0000000200 */
[----:B------:R-:W1:Y:S01]  /*4740*/  LDSM.16.M88.4 R176, [R201+0x8000] ;  /* 0x00800000c9b0783b */ /* 0x000e620000000200 */
[C---:B--2---:R-:W-:Y:S08]  /*4750*/  HMMA.16816.F32.BF16 R4, R160.reuse, R164, R4 ;  /* 0x000000a4a004723c */ /* 0x044ff00000041804 */
[C---:B------:R-:W-:Y:S08]  /*4760*/  HMMA.16816.F32.BF16 R8, R160.reuse, R166, R8 ;  /* 0x000000a6a008723c */ /* 0x040ff00000041808 */
[C---:B----4-:R-:W-:Y:S08]  /*4770*/  HMMA.16816.F32.BF16 R12, R160.reuse, R148, R12 ;  /* 0x00000094a00c723c */ /* 0x050ff0000004180c */
[C---:B------:R-:W-:Y:S08]  /*4780*/  HMMA.16816.F32.BF16 R16, R160.reuse, R150, R16 ;  /* 0x00000096a010723c */ /* 0x040ff00000041810 */
[C---:B------:R-:W-:Y:S08]  /*4790*/  HMMA.16816.F32.BF16 R20, R160.reuse, R152, R20 ;  /* 0x00000098a014723c */ /* 0x040ff00000041814 */
[C---:B------:R-:W-:Y:S08]  /*47a0*/  HMMA.16816.F32.BF16 R24, R160.reuse, R154, R24 ;  /* 0x0000009aa018723c */ /* 0x040ff00000041818 */
[C---:B------:R-:W-:Y:S08]  /*47b0*/  HMMA.16816.F32.BF16 R28, R160.reuse, R156, R28 ;  /* 0x0000009ca01c723c */ /* 0x040ff0000004181c */
[----:B------:R-:W-:Y:S08]  /*47c0*/  HMMA.16816.F32.BF16 R32, R160, R158, R32 ;  /* 0x0000009ea020723c */ /* 0x000ff00000041820 */
[C---:B------:R-:W-:Y:S08]  /*47d0*/  HMMA.16816.F32.BF16 R4, R168.reuse, R172, R4 ;  /* 0x000000aca804723c */ /* 0x040ff00000041804 */
[C---:B------:R-:W-:Y:S08]  /*47e0*/  HMMA.16816.F32.BF16 R8, R168.reuse, R174, R8 ;  /* 0x000000aea808723c */ /* 0x040ff00000041808 */
[C---:B-1----:R-:W-:Y:S08]  /*47f0*/  HMMA.16816.F32.BF16 R12, R168.reuse, R136, R12 ;  /* 0x00000088a80c723c */ /* 0x042ff0000004180c */
[C---:B------:R-:W-:Y:S01]  /*4800*/  HMMA.16816.F32.BF16 R16, R168.reuse, R138, R16 ;  /* 0x0000008aa810723c */ /* 0x040fe20000041810 */
[----:B------:R-:W1:Y:S07]  /*4810*/  LDSM.16.M88.4 R136, [R192+0x4800] ;  /* 0x00480000c088783b */ /* 0x000e6e0000000200 */
[C---:B-----5:R-:W-:Y:S08]  /*4820*/  HMMA.16816.F32.BF16 R20, R168.reuse, R140, R20 ;  /* 0x0000008ca814723c */ /* 0x060ff00000041814 */
[C---:B------:R-:W-:Y:S01]  /*4830*/  HMMA.16816.F32.BF16 R24, R168.reuse, R142, R24 ;  /* 0x0000008ea818723c */ /* 0x040fe20000041818 */
[----:B------:R-:W2:Y:S07]  /*4840*/  LDSM.16.M88.4 R140, [R192+0x5000] ;  /* 0x00500000c08c783b */ /* 0x000eae0000000200 */
[C---:B---3--:R-:W-:Y:S08]  /*4850*/  HMMA.16816.F32.BF16 R28, R168.reuse, R144, R28 ;  /* 0x00000090a81c723c */ /* 0x048ff0000004181c */
[----:B------:R-:W-:Y:S08]  /*4860*/  HMMA.16816.F32.BF16 R32, R168, R146, R32 ;  /* 0x00000092a820723c */ /* 0x000ff00000041820 */
[C---:B------:R-:W-:Y:S08]  /*4870*/  HMMA.16816.F32.BF16 R4, R176.reuse, R180, R4 ;  /* 0x000000b4b004723c */ /* 0x040ff00000041804 */
[C---:B------:R-:W-:Y:S08]  /*4880*/  HMMA.16816.F32.BF16 R8, R176.reuse, R182, R8 ;  /* 0x000000b6b008723c */ /* 0x040ff00000041808 */
[C---:B-1----:R-:W-:Y:S08]  /*4890*/  HMMA.16816.F32.BF16 R12, R176.reuse, R136, R12 ;  /* 0x00000088b00c723c */ /* 0x042ff0000004180c */
[C---:B------:R-:W-:Y:S01]  /*48a0*/  HMMA.16816.F32.BF16 R16, R176.reuse, R138, R16 ;  /* 0x0000008ab010723c */ /* 0x040fe20000041810 */
[----:B------:R-:W1:Y:S01]  /*48b0*/  LDSM.16.M88.4 R136, [R192+0x5800] ;  /* 0x00580000c088783b */ /* 0x000e620000000200 */
[----:B------:R-:W-:Y:S04]  /*48c0*/  DEPBAR.LE SB0, 0x0 ;  /* 0x000080000000791a */ /* 0x000fe80000000000 */
[----:B------:R-:W-:Y:S02]  /*48d0*/  FMUL.FTZ R3, R4, c[0x0][0x2ec] ;  /* 0x0000bb0004037a20 */ /* 0x000fe40000410000 */
[C---:B--2---:R-:W-:Y:S02]  /*48e0*/  HMMA.16816.F32.BF16 R20, R176.reuse, R140, R20 ;  /* 0x0000008cb014723c */ /* 0x044fe40000041814 */
[----:B------:R2:W3:Y:S01]  /*48f0*/  MUFU.TANH R170, R3 ;  /* 0x0000000300aa7308 */ /* 0x0004e20000002400 */
[----:B------:R-:W-:Y:S02]  /*4900*/  BAR.SYNC.DEFER_BLOCKING 0x0 ;  /* 0x0000000000007b1d */ /* 0x000fe40000010000 */
[----:B------:R-:W-:Y:S02]  /*4910*/  FMUL.FTZ R2, R6, c[0x0][0x2ec] ;  /* 0x0000bb0006027a20 */ /* 0x000fe40000410000 */
[----:B------:R-:W-:Y:S01]  /*4920*/  FMUL.FTZ R252, R5, c[0x0][0x2ec] ;  /* 0x0000bb0005fc7a20 */ /* 0x000fe20000410000 */
[C---:B------:R-:W-:Y:S04]  /*4930*/  HMMA.16816.F32.BF16 R24, R176.reuse, R142, R24 ;  /* 0x0000008eb018723c */ /* 0x040fe80000041818 */
[----:B------:R4:W2:Y:S01]  /*4940*/  MUFU.TANH R169, R2 ;  /* 0x0000000200a97308 */ /* 0x0008a20000002400 */
[----:B------:R-:W-:Y:S02]  /*4950*/  FMUL.FTZ R251, R7, c[0x0][0x2ec] ;  /* 0x0000bb0007fb7a20 */ /* 0x000fe40000410000 */
[----:B------:R-:W-:Y:S02]  /*4960*/  FMUL.FTZ R250, R8, c[0x0][0x2ec] ;  /* 0x0000bb0008fa7a20 */ /* 0x000fe40000410000 */
[----:B------:R-:W-:Y:S03]  /*4970*/  FMUL.FTZ R248, R12, c[0x0][0x2ec] ;  /* 0x0000bb000cf87a20 */ /* 0x000fe60000410000 */
[----:B------:R-:W-:Y:S02]  /*4980*/  FMUL.FTZ R246, R13, c[0x0][0x2ec] ;  /* 0x0000bb000df67a20 */ /* 0x000fe40000410000 */
[----:B------:R-:W2:Y:S01]  /*4990*/  MUFU.TANH R252, R252 ;  /* 0x000000fc00fc7308 */ /* 0x000ea20000002400 */
[----:B------:R-:W-:Y:S02]  /*49a0*/  FMUL.FTZ R249, R14, c[0x0][0x2ec] ;  /* 0x0000bb000ef97a20 */ /* 0x000fe40000410000 */
[----:B------:R-:W-:Y:S02]  /*49b0*/  FMUL.FTZ R247, R15, c[0x0][0x2ec] ;  /* 0x0000bb000ff77a20 */ /* 0x000fe40000410000 */
[----:B------:R-:W-:Y:S02]  /*49c0*/  FMUL.FTZ R244, R16, c[0x0][0x2ec] ;  /* 0x0000bb0010f47a20 */ /* 0x000fe40000410000 */
[----:B------:R-:W-:Y:S02]  /*49d0*/  FMUL.FTZ R242, R17, c[0x0][0x2ec] ;  /* 0x0000bb0011f27a20 */ /* 0x000fe40000410000 */
[----:B------:R-:W-:Y:S01]  /*49e0*/  FMUL.FTZ R245, R18, c[0x0][0x2ec] ;  /* 0x0000bb0012f57a20 */ /* 0x000fe20000410000 */
[----:B------:R-:W2:Y:S01]  /*49f0*/  MUFU.TANH R251, R251 ;  /* 0x000000fb00fb7308 */ /* 0x000ea20000002400 */
[C---:B-1----:R-:W-:Y:S03]  /*4a00*/  HMMA.16816.F32.BF16 R28, R176.reuse, R136, R28 ;  /* 0x00000088b01c723c */ /* 0x042fe6000004181c */
[----:B------:R-:W-:Y:S02]  /*4a10*/  FMUL.FTZ R243, R19, c[0x0][0x2ec] ;  /* 0x0000bb0013f37a20 */ /* 0x000fe40000410000 */
[----:B------:R-:W-:Y:S02]  /*4a20*/  FMUL.FTZ R240, R20, c[0x0][0x2ec] ;  /* 0x0000bb0014f07a20 */ /* 0x000fe40000410000 */
[----:B------:R-:W-:Y:S01]  /*4a30*/  FMUL.FTZ R238, R21, c[0x0][0x2ec] ;  /* 0x0000bb0015ee7a20 */ /* 0x000fe20000410000 */
[----:B------:R-:W-:Y:S01]  /*4a40*/  HMMA.16816.F32.BF16 R32, R176, R138, R32 ;  /* 0x0000008ab020723c */ /* 0x000fe20000041820 */
[----:B------:R-:W1:Y:S03]  /*4a50*/  MUFU.TANH R250, R250 ;  /* 0x000000fa00fa7308 */ /* 0x000e660000002400 */
[----:B------:R-:W-:Y:S02]  /*4a60*/  FMUL.FTZ R241, R22, c[0x0][0x2ec] ;  /* 0x0000bb0016f17a20 */ /* 0x000fe40000410000 */
[----:B------:R-:W-:Y:S02]  /*4a70*/  FMUL.FTZ R239, R23, c[0x0][0x2ec] ;  /* 0x0000bb0017ef7a20 */ /* 0x000fe40000410000 */
[----:B------:R-:W-:Y:S03]  /*4a80*/  FMUL.FTZ R236, R24, c[0x0][0x2ec] ;  /* 0x0000bb0018ec7a20 */ /* 0x000fe60000410000 */
[----:B------:R-:W1:Y:S01]  /*4a90*/  MUFU.TANH R248, R248 ;  /* 0x000000f800f87308 */ /* 0x000e620000002400 */
[----:B------:R-:W-:Y:S02]  /*4aa0*/  FMUL.FTZ R234, R25, c[0x0][0x2ec] ;  /* 0x0000bb0019ea7a20 */ /* 0x000fe40000410000 */
[----:B------:R-:W-:Y:S02]  /*4ab0*/  FMUL.FTZ R237, R26, c[0x0][0x2ec] ;  /* 0x0000bb001aed7a20 */ /* 0x000fe40000410000 */
[----:B------:R-:W-:Y:S02]  /*4ac0*/  FMUL.FTZ R235, R27, c[0x0][0x2ec] ;  /* 0x0000bb001beb7a20 */ /* 0x000fe40000410000 */
[----:B------:R-:W-:Y:S02]  /*4ad0*/  FMUL.FTZ R230, R28, c[0x0][0x2ec] ;  /* 0x0000bb001ce67a20 */ /* 0x000fe40000410000 */
[----:B------:R-:W-:Y:S01]  /*4ae0*/  FMUL.FTZ R232, R29, c[0x0][0x2ec] ;  /* 0x0000bb001de87a20 */ /* 0x000fe20000410000 */
        /* <DEDUP_REMOVED lines=8> */
[----:B--2---:R-:W-:Y:S02]  /*4b70*/  FMUL.FTZ R3, R10, c[0x0][0x2ec] ;  /* 0x0000bb000a037a20 */ /* 0x004fe40000410000 */
[----:B----4-:R-:W-:Y:S02]  /*4b80*/  FMUL.FTZ R2, R11, c[0x0][0x2ec] ;  /* 0x0000bb000b027a20 */ /* 0x010fe40000410000 */
[----:B------:R-:W-:Y:S03]  /*4b90*/  FMUL.FTZ R35, R35, c[0x0][0x2ec] ;  /* 0x0000bb0023237a20 */ /* 0x000fe60000410000 */
[----:B------:R2:W4:Y:S10]  /*4ba0*/  MUFU.TANH R182, R132 ;  /* 0x0000008400b67308 */ /* 0x0005340000002400 */
[----:B------:R2:W1:Y:S10]  /*4bb0*/  MUFU.TANH R183, R3 ;  /* 0x0000000300b77308 */ /* 0x0004740000002400 */
[----:B------:R2:W1:Y:S10]  /*4bc0*/  MUFU.TANH R181, R2 ;  /* 0x0000000200b57308 */ /* 0x0004740000002400 */
[----:B------:R-:W1:Y:S10]  /*4bd0*/  MUFU.TANH R247, R247 ;  /* 0x000000f700f77308 */ /* 0x000e740000002400 */
        /* <DEDUP_REMOVED lines=19> */
[----:B------:R2:W1:Y:S02]  /*4d10*/  MUFU.TANH R133, R35 ;  /* 0x0000002300857308 */ /* 0x0004640000002400 */
[----:B-1234-:R-:W-:-:S05]  /*4d20*/  @P0 BRA `(.L_x_36) ;  /* 0xffffef2000000947 */ /* 0x01efca000383ffff */
.L_x_35:
        /* <DEDUP_REMOVED lines=39> */
[----:B-1----:R-:W-:Y:S02]  /*4fa0*/  FMNMX.FTZ R7, R133, R2, !PT ;  /* 0x0000000285077209 */ /* 0x002fe40007810000 */
[----:B------:R-:W-:Y:S01]  /*4fb0*/  IADD3 R215, R215, -0x1, RZ ;  /* 0xffffffffd7d77810 */ /* 0x000fe20007ffe0ff */
[----:B------:R-:W1:Y:S08]  /*4fc0*/  SHFL.BFLY PT, R6, R5, 0x2, 0x1f ;  /* 0x0c401f0005067f89 */ /* 0x000e7000000e0000 */
[----:B------:R-:W2:Y:S08]  /*4fd0*/  SHFL.BFLY PT, R2, R7, 0x2, 0x1f ;  /* 0x0c401f0007027f89 */ /* 0x000eb000000e0000 */
[----:B------:R-:W-:Y:S08]  /*4fe0*/  LDSM.16.MT88.4 R160, [R196+0x15800] ;  /* 0x01580000c4a0783b */ /* 0x000ff00000004200 */
[----:B------:R-:W-:Y:S01]  /*4ff0*/  LDSM.16.MT88.4 R164, [R200+0x17800] ;  /* 0x01780000c8a4783b */ /* 0x000fe20000004200 */
[----:B-1----:R-:W-:Y:S02]  /*5000*/  FMNMX.FTZ R9, R5, R6, !PT ;  /* 0x0000000605097209 */ /* 0x002fe40007810000 */
[----:B--2---:R-:W-:Y:S05]  /*5010*/  FMNMX.FTZ R4, R7, R2, !PT ;  /* 0x0000000207047209 */ /* 0x004fea0007810000 */
[----:B------:R-:W1:Y:S08]  /*5020*/  SHFL.BFLY PT, R132, R9, 0x1, 0x1f ;  /* 0x0c201f0009847f89 */ /* 0x000e7000000e0000 */
[----:B------:R-:W2:Y:S01]  /*5030*/  SHFL.BFLY PT, R3, R4, 0x1, 0x1f ;  /* 0x0c201f0004037f89 */ /* 0x000ea200000e0000 */
[----:B-1----:R-:W-:Y:S04]  /*5040*/  FMNMX.FTZ R132, R9, R132, !PT ;  /* 0x0000008409847209 */ /* 0x002fe80007810000 */
[C---:B------:R-:W-:Y:S01]  /*5050*/  FSETP.NEU.FTZ.AND P1, PT, R132.reuse, -INF , PT ;  /* 0xff8000008400780b */ /* 0x040fe20003f3d000 */
[C---:B------:R-:W-:Y:S02]  /*5060*/  FMUL.FTZ R145, R132.reuse, c[0x0][0x23c] ;  /* 0x00008f0084917a20 */ /* 0x040fe40000410000 */
[----:B------:R-:W-:Y:S01]  /*5070*/  FADD.FTZ R2, -R132, R135 ;  /* 0x0000008784027221 */ /* 0x000fe20000010100 */
[----:B--2---:R-:W-:Y:S02]  /*5080*/  FMNMX.FTZ R3, R4, R3, !PT ;  /* 0x0000000304037209 */ /* 0x004fe40007810000 */
[----:B------:R-:W-:Y:S01]  /*5090*/  FSEL R145, R145, RZ, P1 ;  /* 0x000000ff91917208 */ /* 0x000fe20000800000 */
[----:B------:R-:W-:Y:S01]  /*50a0*/  FMUL.FTZ R6, R2, c[0x0][0x23c] ;  /* 0x00008f0002067a20 */ /* 0x000fe20000410000 */
[C---:B------:R-:W-:Y:S01]  /*50b0*/  FSETP.NEU.FTZ.AND P1, PT, R3.reuse, -INF , PT ;  /* 0xff8000000300780b */ /* 0x040fe20003f3d000 */
[C---:B------:R-:W-:Y:S01]  /*50c0*/  FMUL.FTZ R144, R3.reuse, c[0x0][0x23c] ;  /* 0x00008f0003907a20 */ /* 0x040fe20000410000 */
[----:B------:R-:W-:Y:S01]  /*50d0*/  MOV R135, R132 ;  /* 0x0000008400877202 */ /* 0x000fe20000000f00 */
[----:B------:R-:W-:Y:S01]  /*50e0*/  FADD.FTZ R5, -R3, R0 ;  /* 0x0000000003057221 */ /* 0x000fe20000010100 */
[----:B------:R-:W1:Y:S01]  /*50f0*/  MUFU.EX2 R2, R6 ;  /* 0x0000000600027308 */ /* 0x000e620000000800 */
[--C-:B------:R-:W-:Y:S01]  /*5100*/  FFMA.FTZ R175, R170, c[0x0][0x23c], -R145.reuse ;  /* 0x00008f00aaaf7a23 */ /* 0x100fe20000010891 */
[----:B------:R-:W-:Y:S01]  /*5110*/  FSEL R144, R144, RZ, P1 ;  /* 0x000000ff90907208 */ /* 0x000fe20000800000 */
[--C-:B------:R-:W-:Y:S02]  /*5120*/  FFMA.FTZ R174, R252, c[0x0][0x23c], -R145.reuse ;  /* 0x00008f00fcae7a23 */ /* 0x100fe40000010891 */
[--C-:B------:R-:W-:Y:S02]  /*5130*/  FFMA.FTZ R173, R250, c[0x0][0x23c], -R145.reuse ;  /* 0x00008f00faad7a23 */ /* 0x100fe40000010891 */
[--C-:B------:R-:W-:Y:S02]  /*5140*/  FFMA.FTZ R171, R169, c[0x0][0x23c], -R144.reuse ;  /* 0x00008f00a9ab7a23 */ /* 0x100fe40000010890 */
[--C-:B------:R-:W-:Y:S01]  /*5150*/  FFMA.FTZ R170, R251, c[0x0][0x23c], -R144.reuse ;  /* 0x00008f00fbaa7a23 */ /* 0x100fe20000010890 */
[----:B------:R-:W-:Y:S01]  /*5160*/  MUFU.EX2 R175, R175 ;  /* 0x000000af00af7308 */ /* 0x000fe20000000800 */
[--C-:B------:R-:W-:Y:S02]  /*5170*/  FFMA.FTZ R172, R182, c[0x0][0x23c], -R145.reuse ;  /* 0x00008f00b6ac7a23 */ /* 0x100fe40000010891 */
[--C-:B------:R-:W-:Y:S02]  /*5180*/  FFMA.FTZ R169, R183, c[0x0][0x23c], -R144.reuse ;  /* 0x00008f00b7a97a23 */ /* 0x100fe40000010890 */
[--C-:B------:R-:W-:Y:S02]  /*5190*/  FFMA.FTZ R168, R181, c[0x0][0x23c], -R144.reuse ;  /* 0x00008f00b5a87a23 */ /* 0x100fe40000010890 */
[----:B------:R-:W-:Y:S02]  /*51a0*/  FMUL.FTZ R0, R5, c[0x0][0x23c] ;  /* 0x00008f0005007a20 */ /* 0x000fe40000410000 */
[--C-:B------:R-:W-:Y:S01]  /*51b0*/  FFMA.FTZ R176, R248, c[0x0][0x23c], -R145.reuse ;  /* 0x00008f00f8b07a23 */ /* 0x100fe20000010891 */
[----:B------:R-:W2:Y:S01]  /*51c0*/  MUFU.EX2 R174, R174 ;  /* 0x000000ae00ae7308 */ /* 0x000ea20000000800 */
[--C-:B------:R-:W-:Y:S02]  /*51d0*/  FFMA.FTZ R177, R246, c[0x0][0x23c], -R145.reuse ;  /* 0x00008f00f6b17a23 */ /* 0x100fe40000010891 */
[--C-:B------:R-:W-:Y:S02]  /*51e0*/  FFMA.FTZ R178, R249, c[0x0][0x23c], -R144.reuse ;  /* 0x00008f00f9b27a23 */ /* 0x100fe40000010890 */
[C---:B-1----:R-:W-:Y:S02]  /*51f0*/  FMUL.FTZ R4, R2.reuse, R128 ;  /* 0x0000008002047220 */ /* 0x042fe40000410000 */
[C---:B------:R-:W-:Y:S02]  /*5200*/  FMUL.FTZ R5, R2.reuse, R129 ;  /* 0x0000008102057220 */ /* 0x040fe40000410000 */
[C---:B------:R-:W-:Y:S01]  /*5210*/  FMUL.FTZ R8, R2.reuse, R124 ;  /* 0x0000007c02087220 */ /* 0x040fe20000410000 */
[----:B------:R-:W1:Y:S01]  /*5220*/  MUFU.EX2 R0, R0 ;  /* 0x0000000000007308 */ /* 0x000e620000000800 */
[C---:B------:R-:W-:Y:S02]  /*5230*/  FMUL.FTZ R9, R2.reuse, R125 ;  /* 0x0000007d02097220 */ /* 0x040fe40000410000 */
[C---:B------:R-:W-:Y:S02]  /*5240*/  FMUL.FTZ R16, R2.reuse, R116 ;  /* 0x0000007402107220 */ /* 0x040fe40000410000 */
[C---:B------:R-:W-:Y:S02]  /*5250*/  FMUL.FTZ R17, R2.reuse, R117 ;  /* 0x0000007502117220 */ /* 0x040fe40000410000 */
[C---:B------:R-:W-:Y:S02]  /*5260*/  FMUL.FTZ R24, R2.reuse, R108 ;  /* 0x0000006c02187220 */ /* 0x040fe40000410000 */
[C---:B------:R-:W-:Y:S01]  /*5270*/  FMUL.FTZ R25, R2.reuse, R109 ;  /* 0x0000006d02197220 */ /* 0x040fe20000410000 */
[----:B------:R-:W-:Y:S01]  /*5280*/  MUFU.EX2 R171, R171 ;  /* 0x000000ab00ab7308 */ /* 0x000fe20000000800 */
[C---:B------:R-:W-:Y:S02]  /*5290*/  FMUL.FTZ R32, R2.reuse, R100 ;  /* 0x0000006402207220 */ /* 0x040fe40000410000 */
[----:B------:R-:W-:Y:S01]  /*52a0*/  FMUL.FTZ R33, R2, R101 ;  /* 0x0000006502217220 */ /* 0x000fe20000410000 */
[----:B--2---:R-:W-:Y:S01]  /*52b0*/  F2FP.BF16.PACK_AB R128, R174, R175 ;  /* 0x000000afae80723e */ /* 0x004fe200000010ff */
[C---:B------:R-:W-:Y:S02]  /*52c0*/  FMUL.FTZ R36, R2.reuse, R36 ;  /* 0x0000002402247220 */ /* 0x040fe40000410000 */
[C---:B------:R-:W-:Y:S02]  /*52d0*/  FMUL.FTZ R37, R2.reuse, R37 ;  /* 0x0000002502257220 */ /* 0x040fe40000410000 */
[C---:B------:R-:W-:Y:S01]  /*52e0*/  FMUL.FTZ R40, R2.reuse, R40 ;  /* 0x0000002802287220 */ /* 0x040fe20000410000 */
[----:B------:R-:W2:Y:S01]  /*52f0*/  MUFU.EX2 R170, R170 ;  /* 0x000000aa00aa7308 */ /* 0x000ea20000000800 */
[C---:B------:R-:W-:Y:S02]  /*5300*/  FMUL.FTZ R41, R2.reuse, R41 ;  /* 0x0000002902297220 */ /* 0x040fe40000410000 */
[----:B------:R-:W-:Y:S02]  /*5310*/  FMUL.FTZ R44, R2, R44 ;  /* 0x0000002c022c7220 */ /* 0x000fe40000410000 */
[C---:B-1----:R-:W-:Y:S02]  /*5320*/  FMUL.FTZ R6, R0.reuse, R130 ;  /* 0x0000008200067220 */ /* 0x042fe40000410000 */
[C---:B------:R-:W-:Y:S02]  /*5330*/  FMUL.FTZ R7, R0.reuse, R131 ;  /* 0x0000008300077220 */ /* 0x040fe40000410000 */
[C---:B------:R-:W-:Y:S01]  /*5340*/  FMUL.FTZ R10, R0.reuse, R126 ;  /* 0x0000007e000a7220 */ /* 0x040fe20000410000 */
[----:B------:R-:W-:Y:S01]  /*5350*/  MUFU.EX2 R173, R173 ;  /* 0x000000ad00ad7308 */ /* 0x000fe20000000800 */
[C---:B------:R-:W-:Y:S02]  /*5360*/  FMUL.FTZ R11, R0.reuse, R127 ;  /* 0x0000007f000b7220 */ /* 0x040fe40000410000 */
[C---:B------:R-:W-:Y:S01]  /*5370*/  FMUL.FTZ R18, R0.reuse, R118 ;  /* 0x0000007600127220 */ /* 0x040fe20000410000 */
[----:B------:R-:W-:Y:S01]  /*5380*/  LDSM.16.MT88.4 R124, [R200+0x14800] ;  /* 0x01480000c87c783b */ /* 0x000fe20000004200 */
[C---:B------:R-:W-:Y:S02]  /*5390*/  FMUL.FTZ R19, R0.reuse, R119 ;  /* 0x0000007700137220 */ /* 0x040fe40000410000 */
[C---:B------:R-:W-:Y:S02]  /*53a0*/  FMUL.FTZ R26, R0.reuse, R110 ;  /* 0x0000006e001a7220 */ /* 0x040fe40000410000 */
[C---:B------:R-:W-:Y:S01]  /*53b0*/  FMUL.FTZ R27, R0.reuse, R111 ;  /* 0x0000006f001b7220 */ /* 0x040fe20000410000 */
[----:B------:R-:W1:Y:S01]  /*53c0*/  MUFU.EX2 R172, R172 ;  /* 0x000000ac00ac7308 */ /* 0x000e620000000800 */
[C---:B------:R-:W-:Y:S01]  /*53d0*/  FMUL.FTZ R34, R0.reuse, R102 ;  /* 0x0000006600227220 */ /* 0x040fe20000410000 */
[----:B------:R-:W-:Y:S01]  /*53e0*/  LDSM.16.MT88.4 R108, [R196+0x14000] ;  /* 0x01400000c46c783b */ /* 0x000fe20000004200 */
[----:B------:R-:W-:Y:S01]  /*53f0*/  FMUL.FTZ R35, R0, R103 ;  /* 0x0000006700237220 */ /* 0x000fe20000410000 */
[----:B--2---:R-:W-:Y:S01]  /*5400*/  F2FP.BF16.PACK_AB R129, R170, R171 ;  /* 0x000000abaa81723e */ /* 0x004fe200000010ff */
[C---:B------:R-:W-:Y:S02]  /*5410*/  FMUL.FTZ R38, R0.reuse, R38 ;  /* 0x0000002600267220 */ /* 0x040fe40000410000 */
[C---:B------:R-:W-:Y:S02]  /*5420*/  FMUL.FTZ R39, R0.reuse, R39 ;  /* 0x0000002700277220 */ /* 0x040fe40000410000 */
[C---:B------:R-:W-:Y:S01]  /*5430*/  FMUL.FTZ R42, R0.reuse, R42 ;  /* 0x0000002a002a7220 */ /* 0x040fe20000410000 */
[----:B------:R-:W-:Y:S01]  /*5440*/  MUFU.EX2 R169, R169 ;  /* 0x000000a900a97308 */ /* 0x000fe20000000800 */
[----:B------:R-:W-:Y:S01]  /*5450*/  LDSM.16.MT88.4 R100, [R197+0x14000] ;  /* 0x01400000c564783b */ /* 0x000fe20000004200 */
[----:B------:R-:W-:Y:S02]  /*5460*/  FMUL.FTZ R43, R0, R43 ;  /* 0x0000002b002b7220 */ /* 0x000fe40000410000 */
[----:B------:R-:W-:Y:S02]  /*5470*/  FMUL.FTZ R45, R2, R45 ;  /* 0x0000002d022d7220 */ /* 0x000fe40000410000 */
[C---:B------:R-:W-:Y:S02]  /*5480*/  FMUL.FTZ R46, R0.reuse, R46 ;  /* 0x0000002e002e7220 */ /* 0x040fe40000410000 */
[----:B------:R-:W-:Y:S01]  /*5490*/  FMUL.FTZ R47, R0, R47 ;  /* 0x0000002f002f7220 */ /* 0x000fe20000410000 */
[----:B------:R-:W-:Y:S01]  /*54a0*/  LDSM.16.MT88.4 R116, [R198+0x12800] ;  /* 0x01280000c674783b */ /* 0x000fe20000004200 */
[----:B------:R-:W2:Y:S01]  /*54b0*/  MUFU.EX2 R168, R168 ;  /* 0x000000a800a87308 */ /* 0x000ea20000000800 */
[C---:B------:R-:W-:Y:S02]  /*54c0*/  FMUL.FTZ R48, R2.reuse, R48 ;  /* 0x0000003002307220 */ /* 0x040fe40000410000 */
[----:B------:R-:W-:Y:S01]  /*54d0*/  FMUL.FTZ R49, R2, R49 ;  /* 0x0000003102317220 */ /* 0x000fe20000410000 */
[----:B-1----:R-:W-:Y:S01]  /*54e0*/  F2FP.BF16.PACK_AB R130, R172, R173 ;  /* 0x000000adac82723e */ /* 0x002fe200000010ff */
        /* <DEDUP_REMOVED lines=9> */
[----:B------:R-:W1:Y:S01]  /*5580*/  MUFU.EX2 R177, R177 ;  /* 0x000000b100b17308 */ /* 0x000e620000000800 */
[C---:B------:R-:W-:Y:S02]  /*5590*/  FMUL.FTZ R58, R0.reuse, R58 ;  /* 0x0000003a003a7220 */ /* 0x040fe40000410000 */
[----:B------:R-:W-:Y:S01]  /*55a0*/  FMUL.FTZ R59, R0, R59 ;  /* 0x0000003b003b7220 */ /* 0x000fe20000410000 */
[----:B--2---:R-:W-:Y:S01]  /*55b0*/  F2FP.BF16.PACK_AB R131, R168, R169 ;  /* 0x000000a9a883723e */ /* 0x004fe200000010ff */
[C---:B------:R-:W-:Y:S02]  /*55c0*/  FMUL.FTZ R60, R2.reuse, R60 ;  /* 0x0000003c023c7220 */ /* 0x040fe40000410000 */
[----:B------:R-:W-:Y:S02]  /*55d0*/  FMUL.FTZ R61, R2, R61 ;  /* 0x0000003d023d7220 */ /* 0x000fe40000410000 */
[C---:B------:R-:W-:Y:S01]  /*55e0*/  FMUL.FTZ R62, R0.reuse, R62 ;  /* 0x0000003e003e7220 */ /* 0x040fe20000410000 */
[----:B------:R-:W-:Y:S01]  /*55f0*/  MUFU.EX2 R178, R178 ;  /* 0x000000b200b27308 */ /* 0x000fe20000000800 */
[C---:B------:R-:W-:Y:S05]  /*5600*/  HMMA.16816.F32.BF16 R4, R128.reuse, R12, R4 ;  /* 0x0000000c8004723c */ /* 0x040fea0000041804 */
[----:B------:R-:W-:Y:S02]  /*5610*/  FMUL.FTZ R63, R0, R63 ;  /* 0x0000003f003f7220 */ /* 0x000fe40000410000 */
[C---:B------:R-:W-:Y:S01]  /*5620*/  FMUL.FTZ R12, R2.reuse, R120 ;  /* 0x00000078020c7220 */ /* 0x040fe20000410000 */
[C---:B------:R-:W-:Y:S04]  /*5630*/  HMMA.16816.F32.BF16 R8, R128.reuse, R14, R8 ;  /* 0x0000000e8008723c */ /* 0x040fe80000041808 */
[C---:B------:R-:W-:Y:S02]  /*5640*/  FMUL.FTZ R13, R2.reuse, R121 ;  /* 0x00000079020d7220 */ /* 0x040fe40000410000 */
[----:B------:R-:W-:Y:S02]  /*5650*/  FMUL.FTZ R64, R2, R64 ;  /* 0x0000004002407220 */ /* 0x000fe40000410000 */
[C---:B------:R-:W-:Y:S04]  /*5660*/  FMUL.FTZ R14, R0.reuse, R122 ;  /* 0x0000007a000e7220 */ /* 0x040fe80000410000 */
[----:B------:R-:W-:Y:S02]  /*5670*/  FMUL.FTZ R15, R0, R123 ;  /* 0x0000007b000f7220 */ /* 0x000fe40000410000 */
[----:B------:R-:W2:Y:S01]  /*5680*/  LDSM.16.MT88.4 R120, [R196+0x12000] ;  /* 0x01200000c478783b */ /* 0x000ea20000004200 */
[----:B------:R-:W-:Y:S02]  /*5690*/  FMUL.FTZ R65, R2, R65 ;  /* 0x0000004102417220 */ /* 0x000fe40000410000 */
[C---:B------:R-:W-:Y:S02]  /*56a0*/  FMUL.FTZ R66, R0.reuse, R66 ;  /* 0x0000004200427220 */ /* 0x040fe40000410000 */
[C---:B------:R-:W-:Y:S03]  /*56b0*/  HMMA.16816.F32.BF16 R12, R128.reuse, R20, R12 ;  /* 0x00000014800c723c */ /* 0x040fe6000004180c */
[----:B------:R-:W-:Y:S02]  /*56c0*/  FMUL.FTZ R67, R0, R67 ;  /* 0x0000004300437220 */ /* 0x000fe40000410000 */
[C---:B------:R-:W-:Y:S02]  /*56d0*/  FMUL.FTZ R68, R2.reuse, R68 ;  /* 0x0000004402447220 */ /* 0x040fe40000410000 */
[C---:B------:R-:W-:Y:S01]  /*56e0*/  FMUL.FTZ R20, R2.reuse, R112 ;  /* 0x0000007002147220 */ /* 0x040fe20000410000 */
[C---:B------:R-:W-:Y:S04]  /*56f0*/  HMMA.16816.F32.BF16 R16, R128.reuse, R22, R16 ;  /* 0x000000168010723c */ /* 0x040fe80000041810 */
[C---:B------:R-:W-:Y:S02]  /*5700*/  FMUL.FTZ R21, R2.reuse, R113 ;  /* 0x0000007102157220 */ /* 0x040fe40000410000 */
[----:B------:R-:W-:Y:S02]  /*5710*/  FMUL.FTZ R69, R2, R69 ;  /* 0x0000004502457220 */ /* 0x000fe40000410000 */
[C---:B------:R-:W-:Y:S04]  /*5720*/  FMUL.FTZ R22, R0.reuse, R114 ;  /* 0x0000007200167220 */ /* 0x040fe80000410000 */
[C---:B------:R-:W-:Y:S02]  /*5730*/  FMUL.FTZ R23, R0.reuse, R115 ;  /* 0x0000007300177220 */ /* 0x040fe40000410000 */
[----:B------:R-:W3:Y:S01]  /*5740*/  LDSM.16.MT88.4 R112, [R200+0x14000] ;  /* 0x01400000c870783b */ /* 0x000ee20000004200 */
[C---:B------:R-:W-:Y:S02]  /*5750*/  FMUL.FTZ R70, R0.reuse, R70 ;  /* 0x0000004600467220 */ /* 0x040fe40000410000 */
[----:B------:R-:W-:Y:S02]  /*5760*/  FMUL.FTZ R71, R0, R71 ;  /* 0x0000004700477220 */ /* 0x000fe40000410000 */
[C---:B------:R-:W-:Y:S03]  /*5770*/  HMMA.16816.F32.BF16 R20, R128.reuse, R28, R20 ;  /* 0x0000001c8014723c */ /* 0x040fe60000041814 */
[C---:B------:R-:W-:Y:S02]  /*5780*/  FMUL.FTZ R72, R2.reuse, R72 ;  /* 0x0000004802487220 */ /* 0x040fe40000410000 */
[C---:B------:R-:W-:Y:S02]  /*5790*/  FMUL.FTZ R73, R2.reuse, R73 ;  /* 0x0000004902497220 */ /* 0x040fe40000410000 */
[C---:B------:R-:W-:Y:S01]  /*57a0*/  FMUL.FTZ R28, R2.reuse, R104 ;  /* 0x00000068021c7220 */ /* 0x040fe20000410000 */
[C---:B------:R-:W-:Y:S04]  /*57b0*/  HMMA.16816.F32.BF16 R24, R128.reuse, R30, R24 ;  /* 0x0000001e8018723c */ /* 0x040fe80000041818 */
[----:B------:R-:W-:Y:S02]  /*57c0*/  FMUL.FTZ R29, R2, R105 ;  /* 0x00000069021d7220 */ /* 0x000fe40000410000 */
[C---:B------:R-:W-:Y:S02]  /*57d0*/  FMUL.FTZ R74, R0.reuse, R74 ;  /* 0x0000004a004a7220 */ /* 0x040fe40000410000 */
[C---:B------:R-:W-:Y:S04]  /*57e0*/  FMUL.FTZ R30, R0.reuse, R106 ;  /* 0x0000006a001e7220 */ /* 0x040fe80000410000 */
[C---:B------:R-:W-:Y:S02]  /*57f0*/  FMUL.FTZ R31, R0.reuse, R107 ;  /* 0x0000006b001f7220 */ /* 0x040fe40000410000 */
[----:B------:R-:W4:Y:S01]  /*5800*/  LDSM.16.MT88.4 R104, [R198+0x14000] ;  /* 0x01400000c668783b */ /* 0x000f220000004200 */
[----:B------:R-:W-:Y:S02]  /*5810*/  FMUL.FTZ R75, R0, R75 ;  /* 0x0000004b004b7220 */ /* 0x000fe40000410000 */
[C---:B------:R-:W-:Y:S02]  /*5820*/  FMUL.FTZ R76, R2.reuse, R76 ;  /* 0x0000004c024c7220 */ /* 0x040fe40000410000 */
[C---:B--2---:R-:W-:Y:S03]  /*5830*/  HMMA.16816.F32.BF16 R28, R128.reuse, R120, R28 ;  /* 0x00000078801c723c */ /* 0x044fe6000004181c */
[----:B------:R-:W-:Y:S02]  /*5840*/  FMUL.FTZ R77, R2, R77 ;  /* 0x0000004d024d7220 */ /* 0x000fe40000410000 */
[C---:B------:R-:W-:Y:S02]  /*5850*/  FMUL.FTZ R78, R0.reuse, R78 ;  /* 0x0000004e004e7220 */ /* 0x040fe40000410000 */
[----:B------:R-:W-:Y:S01]  /*5860*/  FMUL.FTZ R79, R0, R79 ;  /* 0x0000004f004f7220 */ /* 0x000fe20000410000 */
[C---:B------:R-:W-:Y:S01]  /*5870*/  HMMA.16816.F32.BF16 R32, R128.reuse, R122, R32 ;  /* 0x0000007a8020723c */ /* 0x040fe20000041820 */
[----:B------:R-:W-:Y:S03]  /*5880*/  LDSM.16.MT88.4 R120, [R196+0x12800] ;  /* 0x01280000c478783b */ /* 0x000fe60000004200 */
[C---:B------:R-:W-:Y:S02]  /*5890*/  FMUL.FTZ R80, R2.reuse, R80 ;  /* 0x0000005002507220 */ /* 0x040fe40000410000 */
[----:B------:R-:W-:Y:S02]  /*58a0*/  FMUL.FTZ R81, R2, R81 ;  /* 0x0000005102517220 */ /* 0x000fe40000410000 */
[C---:B---3--:R-:W-:Y:S04]  /*58b0*/  HMMA.16816.F32.BF16 R36, R128.reuse, R112, R36 ;  /* 0x000000708024723c */ /* 0x048fe80000041824 */
[C---:B------:R-:W-:Y:S02]  /*58c0*/  FMUL.FTZ R82, R0.reuse, R82 ;  /* 0x0000005200527220 */ /* 0x040fe40000410000 */
[----:B------:R-:W-:Y:S02]  /*58d0*/  FMUL.FTZ R83, R0, R83 ;  /* 0x0000005300537220 */ /* 0x000fe40000410000 */
[C---:B------:R-:W-:Y:S01]  /*58e0*/  HMMA.16816.F32.BF16 R40, R128.reuse, R114, R40 ;  /* 0x000000728028723c */ /* 0x040fe20000041828 */
[----:B------:R-:W-:Y:S03]  /*58f0*/  LDSM.16.MT88.4 R112, [R200+0x12800] ;  /* 0x01280000c870783b */ /* 0x000fe60000004200 */
[C---:B------:R-:W-:Y:S02]  /*5900*/  FMUL.FTZ R84, R2.reuse, R84 ;  /* 0x0000005402547220 */ /* 0x040fe40000410000 */
[----:B------:R-:W-:Y:S02]  /*5910*/  FMUL.FTZ R85, R2, R85 ;  /* 0x0000005502557220 */ /* 0x000fe40000410000 */
[C---:B------:R-:W-:Y:S01]  /*5920*/  FMUL.FTZ R86, R0.reuse, R86 ;  /* 0x0000005600567220 */ /* 0x040fe20000410000 */
[C---:B----4-:R-:W-:Y:S03]  /*5930*/  HMMA.16816.F32.BF16 R44, R128.reuse, R104, R44 ;  /* 0x00000068802c723c */ /* 0x050fe6000004182c */
[----:B------:R-:W-:Y:S02]  /*5940*/  FMUL.FTZ R87, R0, R87 ;  /* 0x0000005700577220 */ /* 0x000fe40000410000 */
[--C-:B------:R-:W-:Y:S02]  /*5950*/  FFMA.FTZ R179, R247, c[0x0][0x23c], -R144.reuse ;  /* 0x00008f00f7b37a23 */ /* 0x100fe40000010890 */
[--C-:B------:R-:W-:Y:S01]  /*5960*/  FFMA.FTZ R181, R244, c[0x0][0x23c], -R145.reuse ;  /* 0x00008f00f4b57a23 */ /* 0x100fe20000010891 */
[C---:B------:R-:W-:Y:S01]  /*5970*/  HMMA.16816.F32.BF16 R48, R128.reuse, R106, R48 ;  /* 0x0000006a8030723c */ /* 0x040fe20000041830 */
[----:B------:R-:W2:Y:S02]  /*5980*/  LDSM.16.MT88.4 R104, [R200+0x16000] ;  /* 0x01600000c868783b */ /* 0x000ea40000004200 */
[----:B------:R-:W3:Y:S01]  /*5990*/  MUFU.EX2 R179, R179 ;  /* 0x000000b300b37308 */ /* 0x000ee20000000800 */
[--C-:B------:R-:W-:Y:S02]  /*59a0*/  FFMA.FTZ R180, R242, c[0x0][0x23c], -R145.reuse ;  /* 0x00008f00f2b47a23 */ /* 0x100fe40000010891 */
[--C-:B------:R-:W-:Y:S02]  /*59b0*/  FFMA.FTZ R182, R245, c[0x0][0x23c], -R144.reuse ;  /* 0x00008f00f5b67a23 */ /* 0x100fe40000010890 */
[C---:B------:R-:W-:Y:S04]  /*59c0*/  HMMA.16816.F32.BF16 R52, R128.reuse, R100, R52 ;  /* 0x000000648034723c */ /* 0x040fe80000041834 */
[--C-:B------:R-:W-:Y:S01]  /*59d0*/  FFMA.FTZ R183, R243, c[0x0][0x23c], -R144.reuse ;  /* 0x00008f00f3b77a23 */ /* 0x100fe20000010890 */
[----:B------:R-:W-:Y:S01]  /*59e0*/  MUFU.EX2 R181, R181 ;  /* 0x000000b500b57308 */ /* 0x000fe20000000800 */
[C---:B------:R-:W-:Y:S02]  /*59f0*/  FMUL.FTZ R88, R2.reuse, R88 ;  /* 0x0000005802587220 */ /* 0x040fe40000410000 */
[C---:B------:R-:W-:Y:S01]  /*5a00*/  HMMA.16816.F32.BF16 R56, R128.reuse, R102, R56 ;  /* 0x000000668038723c */ /* 0x040fe20000041838 */
[----:B------:R-:W4:Y:S03]  /*5a10*/  LDSM.16.MT88.4 R100, [R198+0x16000] ;  /* 0x01600000c664783b */ /* 0x000f260000004200 */
[----:B------:R-:W-:Y:S02]  /*5a20*/  FMUL.FTZ R89, R2, R89 ;  /* 0x0000005902597220 */ /* 0x000fe40000410000 */
[C---:B------:R-:W-:Y:S01]  /*5a30*/  FMUL.FTZ R90, R0.reuse, R90 ;  /* 0x0000005a005a7220 */ /* 0x040fe20000410000 */
[----:B------:R-:W5:Y:S01]  /*5a40*/  MUFU.EX2 R180, R180 ;  /* 0x000000b400b47308 */ /* 0x000f620000000800 */
[C---:B------:R-:W-:Y:S04]  /*5a50*/  HMMA.16816.F32.BF16 R60, R128.reuse, R108, R60 ;  /* 0x0000006c803c723c */ /* 0x040fe8000004183c */
[----:B------:R-:W-:Y:S02]  /*5a60*/  FMUL.FTZ R91, R0, R91 ;  /* 0x0000005b005b7220 */ /* 0x000fe40000410000 */
[C---:B------:R-:W-:Y:S02]  /*5a70*/  FMUL.FTZ R92, R2.reuse, R92 ;  /* 0x0000005c025c7220 */ /* 0x040fe40000410000 */
[C---:B------:R-:W-:Y:S01]  /*5a80*/  HMMA.16816.F32.BF16 R64, R128.reuse, R110, R64 ;  /* 0x0000006e8040723c */ /* 0x040fe20000041840 */
[----:B------:R-:W5:Y:S01]  /*5a90*/  LDSM.16.MT88.4 R108, [R197+0x16000] ;  /* 0x01600000c56c783b */ /* 0x000f620000004200 */
[----:B------:R-:W-:Y:S02]  /*5aa0*/  MUFU.EX2 R182, R182 ;  /* 0x000000b600b67308 */ /* 0x000fe40000000800 */
[----:B------:R-:W-:Y:S02]  /*5ab0*/  FMUL.FTZ R93, R2, R93 ;  /* 0x0000005d025d7220 */ /* 0x000fe40000410000 */
[C---:B------:R-:W-:Y:S02]  /*5ac0*/  FMUL.FTZ R94, R0.reuse, R94 ;  /* 0x0000005e005e7220 */ /* 0x040fe40000410000 */
[----:B------:R-:W-:Y:S01]  /*5ad0*/  FMUL.FTZ R95, R0, R95 ;  /* 0x0000005f005f7220 */ /* 0x000fe20000410000 */
[C---:B--2---:R-:W-:Y:S03]  /*5ae0*/  HMMA.16816.F32.BF16 R68, R128.reuse, R104, R68 ;  /* 0x000000688044723c */ /* 0x044fe60000041844 */
[C---:B------:R-:W-:Y:S01]  /*5af0*/  FMUL.FTZ R96, R2.reuse, R96 ;  /* 0x0000006002607220 */ /* 0x040fe20000410000 */
[----:B------:R-:W2:Y:S01]  /*5b00*/  MUFU.EX2 R183, R183 ;  /* 0x000000b700b77308 */ /* 0x000ea20000000800 */
[----:B------:R-:W-:Y:S02]  /*5b10*/  FMUL.FTZ R97, R2, R97 ;  /* 0x0000006102617220 */ /* 0x000fe40000410000 */
[C---:B------:R-:W-:Y:S01]  /*5b20*/  FMUL.FTZ R98, R0.reuse, R98 ;  /* 0x0000006200627220 */ /* 0x040fe20000410000 */
[C---:B------:R-:W-:Y:S01]  /*5b30*/  HMMA.16816.F32.BF16 R72, R128.reuse, R106, R72 ;  /* 0x0000006a8048723c */ /* 0x040fe20000041848 */
[----:B------:R-:W2:Y:S03]  /*5b40*/  LDSM.16.MT88.4 R104, [R196+0x16000] ;  /* 0x01600000c468783b */ /* 0x000ea60000004200 */
[----:B------:R-:W-:Y:S02]  /*5b50*/  FMUL.FTZ R99, R0, R99 ;  /* 0x0000006300637220 */ /* 0x000fe40000410000 */
[--C-:B------:R-:W-:Y:S02]  /*5b60*/  FFMA.FTZ R240, R240, c[0x0][0x23c], -R145.reuse ;  /* 0x00008f00f0f07a23 */ /* 0x100fe40000010891 */
[C---:B----4-:R-:W-:Y:S04]  /*5b70*/  HMMA.16816.F32.BF16 R76, R128.reuse, R100, R76 ;  /* 0x00000064804c723c */ /* 0x050fe8000004184c */
[--C-:B------:R-:W-:Y:S01]  /*5b80*/  FFMA.FTZ R243, R238, c[0x0][0x23c], -R145.reuse ;  /* 0x00008f00eef37a23 */ /* 0x100fe20000010891 */
[----:B------:R-:W-:Y:S01]  /*5b90*/  MUFU.EX2 R240, R240 ;  /* 0x000000f000f07308 */ /* 0x000fe20000000800 */
[--C-:B------:R-:W-:Y:S01]  /*5ba0*/  FFMA.FTZ R238, R241, c[0x0][0x23c], -R144.reuse ;  /* 0x00008f00f1ee7a23 */ /* 0x100fe20000010890 */
[----:B-1----:R-:W-:Y:S01]  /*5bb0*/  F2FP.BF16.PACK_AB R100, R177, R176 ;  /* 0x000000b0b164723e */ /* 0x002fe200000010ff */
[C---:B------:R-:W-:Y:S04]  /*5bc0*/  HMMA.16816.F32.BF16 R80, R128.reuse, R102, R80 ;  /* 0x000000668050723c */ /* 0x040fe80000041850 */
[----:B---3--:R-:W-:Y:S01]  /*5bd0*/  F2FP.BF16.PACK_AB R101, R179, R178 ;  /* 0x000000b2b365723e */ /* 0x008fe200000010ff */
[--C-:B------:R-:W-:Y:S02]  /*5be0*/  FFMA.FTZ R239, R239, c[0x0][0x23c], -R144.reuse ;  /* 0x00008f00efef7a23 */ /* 0x100fe40000010890 */
[----:B-----5:R-:W-:Y:S01]  /*5bf0*/  F2FP.BF16.PACK_AB R102, R180, R181 ;  /* 0x000000b5b466723e */ /* 0x020fe200000010ff */
[C---:B------:R-:W-:Y:S01]  /*5c00*/  HMMA.16816.F32.BF16 R84, R128.reuse, R108, R84 ;  /* 0x0000006c8054723c */ /* 0x040fe20000041854 */
[----:B------:R-:W1:Y:S03]  /*5c10*/  MUFU.EX2 R243, R243 ;  /* 0x000000f300f37308 */ /* 0x000e660000000800 */
[----:B--2---:R-:W-:Y:S01]  /*5c20*/  F2FP.BF16.PACK_AB R103, R183, R182 ;  /* 0x000000b6b767723e */ /* 0x004fe200000010ff */
[--C-:B------:R-:W-:Y:S02]  /*5c30*/  FFMA.FTZ R236, R236, c[0x0][0x23c], -R145.reuse ;  /* 0x00008f00ecec7a23 */ /* 0x100fe40000010891 */
[--C-:B------:R-:W-:Y:S01]  /*5c40*/  FFMA.FTZ R241, R234, c[0x0][0x23c], -R145.reuse ;  /* 0x00008f00eaf17a23 */ /* 0x100fe20000010891 */
[C---:B------:R-:W-:Y:S01]  /*5c50*/  HMMA.16816.F32.BF16 R88, R128.reuse, R110, R88 ;  /* 0x0000006e8058723c */ /* 0x040fe20000041858 */
[----:B------:R-:W2:Y:S02]  /*5c60*/  LDSM.16.MT88.4 R108, [R197+0x12800] ;  /* 0x01280000c56c783b */ /* 0x000ea40000004200 */
[----:B------:R-:W-:Y:S01]  /*5c70*/  MUFU.EX2 R238, R238 ;  /* 0x000000ee00ee7308 */ /* 0x000fe20000000800 */
[--C-:B------:R-:W-:Y:S02]  /*5c80*/  FFMA.FTZ R234, R237, c[0x0][0x23c], -R144.reuse ;  /* 0x00008f00edea7a23 */ /* 0x100fe40000010890 */
[--C-:B------:R-:W-:Y:S02]  /*5c90*/  FFMA.FTZ R235, R235, c[0x0][0x23c], -R144.reuse ;  /* 0x00008f00ebeb7a23 */ /* 0x100fe40000010890 */
[--C-:B------:R-:W-:Y:S01]  /*5ca0*/  FFMA.FTZ R230, R230, c[0x0][0x23c], -R145.reuse ;  /* 0x00008f00e6e67a23 */ /* 0x100fe20000010891 */
[C---:B------:R-:W-:Y:S03]  /*5cb0*/  HMMA.16816.F32.BF16 R92, R128.reuse, R104, R92 ;  /* 0x00000068805c723c */ /* 0x040fe6000004185c */
[--C-:B------:R-:W-:Y:S01]  /*5cc0*/  FFMA.FTZ R237, R232, c[0x0][0x23c], -R145.reuse ;  /* 0x00008f00e8ed7a23 */ /* 0x100fe20000010891 */
[----:B------:R-:W3:Y:S01]  /*5cd0*/  MUFU.EX2 R239, R239 ;  /* 0x000000ef00ef7308 */ /* 0x000ee20000000800 */
[--C-:B------:R-:W-:Y:S02]  /*5ce0*/  FFMA.FTZ R232, R233, c[0x0][0x23c], -R144.reuse ;  /* 0x00008f00e9e87a23 */ /* 0x100fe40000010890 */
[--C-:B------:R-:W-:Y:S01]  /*5cf0*/  FFMA.FTZ R231, R231, c[0x0][0x23c], -R144.reuse ;  /* 0x00008f00e7e77a23 */ /* 0x100fe20000010890 */
[----:B------:R-:W-:Y:S01]  /*5d00*/  HMMA.16816.F32.BF16 R96, R128, R106, R96 ;  /* 0x0000006a8060723c */ /* 0x000fe20000041860 */
[----:B------:R-:W4:Y:S03]  /*5d10*/  LDSM.16.MT88.4 R104, [R196+0x14800] ;  /* 0x01480000c468783b */ /* 0x000f260000004200 */
[--C-:B------:R-:W-:Y:S02]  /*5d20*/  FFMA.FTZ R228, R228, c[0x0][0x23c], -R145.reuse ;  /* 0x00008f00e4e47a23 */ /* 0x100fe40000010891 */
[----:B------:R-:W-:Y:S01]  /*5d30*/  FFMA.FTZ R145, R226, c[0x0][0x23c], -R145 ;  /* 0x00008f00e2917a23 */ /* 0x000fe20000010891 */
[----:B------:R-:W-:Y:S01]  /*5d40*/  MUFU.EX2 R236, R236 ;  /* 0x000000ec00ec7308 */ /* 0x000fe20000000800 */
[C---:B------:R-:W-:Y:S01]  /*5d50*/  HMMA.16816.F32.BF16 R4, R100.reuse, R112, R4 ;  /* 0x000000706404723c */ /* 0x040fe20000041804 */
[----:B------:R-:W-:Y:S04]  /*5d60*/  LDSM.16.MT88.4 R128, [R198+0x15000] ;  /* 0x01500000c680783b */ /* 0x000fe80000004200 */
[--C-:B------:R-:W-:Y:S02]  /*5d70*/  FFMA.FTZ R134, R134, c[0x0][0x23c], -R144.reuse ;  /* 0x00008f0086867a23 */ /* 0x100fe40000010890 */
[----:B------:R-:W-:Y:S01]  /*5d80*/  FFMA.FTZ R144, R133, c[0x0][0x23c], -R144 ;  /* 0x00008f0085907a23 */ /* 0x000fe20000010890 */
[C---:B------:R-:W-:Y:S01]  /*5d90*/  HMMA.16816.F32.BF16 R8, R100.reuse, R114, R8 ;  /* 0x000000726408723c */ /* 0x040fe20000041808 */
[----:B------:R-:W-:Y:S01]  /*5da0*/  LDSM.16.MT88.4 R112, [R198+0x16800] ;  /* 0x01680000c670783b */ /* 0x000fe20000004200 */
[----:B------:R-:W-:Y:S02]  /*5db0*/  MUFU.EX2 R233, R145 ;  /* 0x0000009100e97308 */ /* 0x000fe40000000800 */
[----:B------:R-:W-:Y:S02]  /*5dc0*/  FFMA.FTZ R175, R2, R229, R175 ;  /* 0x000000e502af7223 */ /* 0x000fe400000100af */
[----:B------:R-:W-:Y:S01]  /*5dd0*/  FFMA.FTZ R171, R0, R227, R171 ;  /* 0x000000e300ab7223 */ /* 0x000fe200000100ab */
[----:B------:R-:W-:Y:S01]  /*5de0*/  MOV R0, R3 ;  /* 0x0000000300007202 */ /* 0x000fe20000000f00 */
[C---:B------:R-:W-:Y:S04]  /*5df0*/  HMMA.16816.F32.BF16 R12, R100.reuse, R116, R12 ;  /* 0x00000074640c723c */ /* 0x040fe8000004180c */
[----:B------:R5:W-:Y:S01]  /*5e00*/  MUFU.EX2 R133, R144 ;  /* 0x0000009000857308 */ /* 0x000be20000000800 */
[----:B------:R-:W-:Y:S02]  /*5e10*/  FADD.FTZ R174, R174, R175 ;  /* 0x000000afaeae7221 */ /* 0x000fe40000010000 */
[----:B------:R-:W-:Y:S01]  /*5e20*/  FADD.FTZ R170, R170, R171 ;  /* 0x000000abaaaa7221 */ /* 0x000fe20000010000 */
[C---:B------:R-:W-:Y:S01]  /*5e30*/  HMMA.16816.F32.BF16 R16, R100.reuse, R118, R16 ;  /* 0x000000766410723c */ /* 0x040fe20000041810 */
[----:B------:R-:W-:Y:S03]  /*5e40*/  LDSM.16.MT88.4 R116, [R197+0x16800] ;  /* 0x01680000c574783b */ /* 0x000fe60000004200 */
[----:B------:R-:W-:Y:S02]  /*5e50*/  FADD.FTZ R173, R173, R174 ;  /* 0x000000aeadad7221 */ /* 0x000fe40000010000 */
[----:B------:R-:W1:Y:S02]  /*5e60*/  MUFU.EX2 R241, R241 ;  /* 0x000000f100f17308 */ /* 0x000e640000000800 */
[C---:B--2---:R-:W-:Y:S04]  /*5e70*/  HMMA.16816.F32.BF16 R20, R100.reuse, R108, R20 ;  /* 0x0000006c6414723c */ /* 0x044fe80000041814 */
[----:B------:R-:W-:Y:S04]  /*5e80*/  FADD.FTZ R173, R172, R173 ;  /* 0x000000adacad7221 */ /* 0x000fe80000010000 */
[C---:B------:R-:W-:Y:S01]  /*5e90*/  HMMA.16816.F32.BF16 R24, R100.reuse, R110, R24 ;  /* 0x0000006e6418723c */ /* 0x040fe20000041818 */
[----:B------:R-:W2:Y:S01]  /*5ea0*/  LDSM.16.MT88.4 R108, [R200+0x16800] ;  /* 0x01680000c86c783b */ /* 0x000ea20000004200 */
[----:B------:R-:W-:Y:S02]  /*5eb0*/  MUFU.EX2 R234, R234 ;  /* 0x000000ea00ea7308 */ /* 0x000fe40000000800 */
[----:B------:R-:W-:Y:S04]  /*5ec0*/  FADD.FTZ R176, R176, R173 ;  /* 0x000000adb0b07221 */ /* 0x000fe80000010000 */
[C---:B------:R-:W-:Y:S01]  /*5ed0*/  HMMA.16816.F32.BF16 R28, R100.reuse, R120, R28 ;  /* 0x00000078641c723c */ /* 0x040fe2000004181c */
[----:B-----5:R-:W-:Y:S03]  /*5ee0*/  LDSM.16.MT88.4 R144, [R196+0x13800] ;  /* 0x01380000c490783b */ /* 0x020fe60000004200 */
[----:B------:R-:W5:Y:S01]  /*5ef0*/  MUFU.EX2 R235, R235 ;  /* 0x000000eb00eb7308 */ /* 0x000f620000000800 */
[----:B------:R-:W-:Y:S03]  /*5f00*/  FADD.FTZ R176, R177, R176 ;  /* 0x000000b0b1b07221 */ /* 0x000fe60000010000 */
[C---:B------:R-:W-:Y:S01]  /*5f10*/  HMMA.16816.F32.BF16 R32, R100.reuse, R122, R32 ;  /* 0x0000007a6420723c */ /* 0x040fe20000041820 */
[----:B------:R-:W-:Y:S03]  /*5f20*/  LDSM.16.MT88.4 R120, [R198+0x13000] ;  /* 0x01300000c678783b */ /* 0x000fe60000004200 */
[----:B------:R-:W-:Y:S02]  /*5f30*/  FADD.FTZ R181, R181, R176 ;  /* 0x000000b0b5b57221 */ /* 0x000fe40000010000 */
[----:B------:R-:W-:Y:S02]  /*5f40*/  MUFU.EX2 R230, R230 ;  /* 0x000000e600e67308 */ /* 0x000fe40000000800 */
[C---:B------:R-:W-:Y:S04]  /*5f50*/  HMMA.16816.F32.BF16 R36, R100.reuse, R124, R36 ;  /* 0x0000007c6424723c */ /* 0x040fe80000041824 */
[----:B------:R-:W-:Y:S04]  /*5f60*/  FADD.FTZ R181, R180, R181 ;  /* 0x000000b5b4b57221 */ /* 0x000fe80000010000 */
[C---:B------:R-:W-:Y:S01]  /*5f70*/  HMMA.16816.F32.BF16 R40, R100.reuse, R126, R40 ;  /* 0x0000007e6428723c */ /* 0x040fe20000041828 */
[----:B------:R-:W-:Y:S01]  /*5f80*/  LDSM.16.MT88.4 R124, [R196+0x13000] ;  /* 0x01300000c47c783b */ /* 0x000fe20000004200 */
[----:B------:R-:W1:Y:S06]  /*5f90*/  MUFU.EX2 R237, R237 ;  /* 0x000000ed00ed7308 */ /* 0x000e6c0000000800 */
[C---:B------:R-:W-:Y:S04]  /*5fa0*/  HMMA.16816.F32.BF16 R44, R100.reuse, R136, R44 ;  /* 0x00000088642c723c */ /* 0x040fe8000004182c */
[----:B------:R-:W-:Y:S04]  /*5fb0*/  MUFU.EX2 R232, R232 ;  /* 0x000000e800e87308 */ /* 0x000fe80000000800 */
[C---:B------:R-:W-:Y:S01]  /*5fc0*/  HMMA.16816.F32.BF16 R48, R100.reuse, R138, R48 ;  /* 0x0000008a6430723c */ /* 0x040fe20000041830 */
[----:B------:R-:W-:Y:S05]  /*5fd0*/  LDSM.16.MT88.4 R136, [R197+0x15000] ;  /* 0x01500000c588783b */ /* 0x000fea0000004200 */
[----:B------:R-:W1:Y:S02]  /*5fe0*/  MUFU.EX2 R231, R231 ;  /* 0x000000e700e77308 */ /* 0x000e640000000800 */
[C---:B------:R-:W-:Y:S08]  /*5ff0*/  HMMA.16816.F32.BF16 R52, R100.reuse, R140, R52 ;  /* 0x0000008c6434723c */ /* 0x040ff00000041834 */
[C---:B------:R-:W-:Y:S01]  /*6000*/  HMMA.16816.F32.BF16 R56, R100.reuse, R142, R56 ;  /* 0x0000008e6438723c */ /* 0x040fe20000041838 */
[----:B------:R-:W-:Y:S01]  /*6010*/  LDSM.16.MT88.4 R140, [R197+0x13800] ;  /* 0x01380000c58c783b */ /* 0x000fe20000004200 */
[----:B------:R-:W1:Y:S06]  /*6020*/  MUFU.EX2 R228, R228 ;  /* 0x000000e400e47308 */ /* 0x000e6c0000000800 */
[C---:B----4-:R-:W-:Y:S04]  /*6030*/  HMMA.16816.F32.BF16 R60, R100.reuse, R104, R60 ;  /* 0x00000068643c723c */ /* 0x050fe8000004183c */
[----:B------:R-:W4:Y:S04]  /*6040*/  MUFU.EX2 R134, R134 ;  /* 0x0000008600867308 */ /* 0x000f280000000800 */
[C---:B------:R-:W-:Y:S01]  /*6050*/  HMMA.16816.F32.BF16 R64, R100.reuse, R106, R64 ;  /* 0x0000006a6440723c */ /* 0x040fe20000041840 */
[----:B------:R-:W1:Y:S07]  /*6060*/  LDSM.16.MT88.4 R104, [R196+0x16800] ;  /* 0x01680000c468783b */ /* 0x000e6e0000004200 */
[C---:B--2---:R-:W-:Y:S08]  /*6070*/  HMMA.16816.F32.BF16 R68, R100.reuse, R108, R68 ;  /* 0x0000006c6444723c */ /* 0x044ff00000041844 */
[C---:B------:R-:W-:Y:S01]  /*6080*/  HMMA.16816.F32.BF16 R72, R100.reuse, R110, R72 ;  /* 0x0000006e6448723c */ /* 0x040fe20000041848 */
[----:B------:R-:W2:Y:S07]  /*6090*/  LDSM.16.MT88.4 R108, [R200+0x13000] ;  /* 0x01300000c86c783b */ /* 0x000eae0000004200 */
[C---:B------:R-:W-:Y:S08]  /*60a0*/  HMMA.16816.F32.BF16 R76, R100.reuse, R112, R76 ;  /* 0x00000070644c723c */ /* 0x040ff0000004184c */
[C---:B------:R-:W-:Y:S01]  /*60b0*/  HMMA.16816.F32.BF16 R80, R100.reuse, R114, R80 ;  /* 0x000000726450723c */ /* 0x040fe20000041850 */
[----:B------:R-:W2:Y:S07]  /*60c0*/  LDSM.16.MT88.4 R112, [R197+0x13000] ;  /* 0x01300000c570783b */ /* 0x000eae0000004200 */
[C---:B------:R-:W-:Y:S08]  /*60d0*/  HMMA.16816.F32.BF16 R84, R100.reuse, R116, R84 ;  /* 0x000000746454723c */ /* 0x040ff00000041854 */
[C---:B------:R-:W-:Y:S01]  /*60e0*/  HMMA.16816.F32.BF16 R88, R100.reuse, R118, R88 ;  /* 0x000000766458723c */ /* 0x040fe20000041858 */
[----:B------:R-:W4:Y:S07]  /*60f0*/  LDSM.16.MT88.4 R116, [R200+0x15000] ;  /* 0x01500000c874783b */ /* 0x000f2e0000004200 */
[C---:B-1----:R-:W-:Y:S08]  /*6100*/  HMMA.16816.F32.BF16 R92, R100.reuse, R104, R92 ;  /* 0x00000068645c723c */ /* 0x042ff0000004185c */
[----:B------:R-:W-:Y:S01]  /*6110*/  HMMA.16816.F32.BF16 R96, R100, R106, R96 ;  /* 0x0000006a6460723c */ /* 0x000fe20000041860 */
[----:B------:R-:W1:Y:S06]  /*6120*/  LDSM.16.MT88.4 R104, [R196+0x15000] ;  /* 0x01500000c468783b */ /* 0x000e6c0000004200 */
[----:B------:R-:W-:Y:S01]  /*6130*/  F2FP.BF16.PACK_AB R100, R243, R240 ;  /* 0x000000f0f364723e */ /* 0x000fe200000010ff */
[----:B------:R-:W-:Y:S01]  /*6140*/  FADD.FTZ R240, R240, R181 ;  /* 0x000000b5f0f07221 */ /* 0x000fe20000010000 */
[----:B---3--:R-:W-:Y:S03]  /*6150*/  F2FP.BF16.PACK_AB R101, R239, R238 ;  /* 0x000000eeef65723e */ /* 0x008fe600000010ff */
[----:B------:R-:W-:Y:S01]  /*6160*/  F2FP.BF16.PACK_AB R102, R241, R236 ;  /* 0x000000ecf166723e */ /* 0x000fe200000010ff */
[----:B------:R-:W-:Y:S01]  /*6170*/  FADD.FTZ R243, R243, R240 ;  /* 0x000000f0f3f37221 */ /* 0x000fe20000010000 */
[----:B-----5:R-:W-:Y:S03]  /*6180*/  F2FP.BF16.PACK_AB R103, R235, R234 ;  /* 0x000000eaeb67723e */ /* 0x020fe600000010ff */
[----:B------:R-:W-:Y:S04]  /*6190*/  FADD.FTZ R236, R236, R243 ;  /* 0x000000f3ecec7221 */ /* 0x000fe80000010000 */
[C---:B--2---:R-:W-:Y:S03]  /*61a0*/  HMMA.16816.F32.BF16 R4, R100.reuse, R108, R4 ;  /* 0x0000006c6404723c */ /* 0x044fe60000041804 */
[----:B------:R-:W-:Y:S05]  /*61b0*/  FADD.FTZ R241, R241, R236 ;  /* 0x000000ecf1f17221 */ /* 0x000fea0000010000 */
[C---:B------:R-:W-:Y:S01]  /*61c0*/  HMMA.16816.F32.BF16 R8, R100.reuse, R110, R8 ;  /* 0x0000006e6408723c */ /* 0x040fe20000041808 */
[----:B------:R-:W2:Y:S07]  /*61d0*/  LDSM.16.MT88.4 R108, [R200+0x17000] ;  /* 0x01700000c86c783b */ /* 0x000eae0000004200 */
[C---:B------:R-:W-:Y:S08]  /*61e0*/  HMMA.16816.F32.BF16 R12, R100.reuse, R120, R12 ;  /* 0x00000078640c723c */ /* 0x040ff0000004180c */
[C---:B------:R-:W-:Y:S08]  /*61f0*/  HMMA.16816.F32.BF16 R16, R100.reuse, R122, R16 ;  /* 0x0000007a6410723c */ /* 0x040ff00000041810 */
[C---:B------:R-:W-:Y:S08]  /*6200*/  HMMA.16816.F32.BF16 R20, R100.reuse, R112, R20 ;  /* 0x000000706414723c */ /* 0x040ff00000041814 */
[C---:B------:R-:W-:Y:S01]  /*6210*/  HMMA.16816.F32.BF16 R24, R100.reuse, R114, R24 ;  /* 0x000000726418723c */ /* 0x040fe20000041818 */
[----:B------:R-:W3:Y:S07]  /*6220*/  LDSM.16.MT88.4 R112, [R198+0x17000] ;  /* 0x01700000c670783b */ /* 0x000eee0000004200 */
[C---:B------:R-:W-:Y:S08]  /*6230*/  HMMA.16816.F32.BF16 R28, R100.reuse, R124, R28 ;  /* 0x0000007c641c723c */ /* 0x040ff0000004181c */
[C---:B------:R-:W-:Y:S01]  /*6240*/  HMMA.16816.F32.BF16 R32, R100.reuse, R126, R32 ;  /* 0x0000007e6420723c */ /* 0x040fe20000041820 */
[----:B------:R-:W-:Y:S07]  /*6250*/  LDSM.16.MT88.4 R124, [R200+0x13800] ;  /* 0x01380000c87c783b */ /* 0x000fee0000004200 */
[C---:B----4-:R-:W-:Y:S08]  /*6260*/  HMMA.16816.F32.BF16 R36, R100.reuse, R116, R36 ;  /* 0x000000746424723c */ /* 0x050ff00000041824 */
[C---:B------:R-:W-:Y:S01]  /*6270*/  HMMA.16816.F32.BF16 R40, R100.reuse, R118, R40 ;  /* 0x000000766428723c */ /* 0x040fe20000041828 */
[----:B------:R-:W4:Y:S07]  /*6280*/  LDSM.16.MT88.4 R116, [R197+0x17000] ;  /* 0x01700000c574783b */ /* 0x000f2e0000004200 */
[C---:B------:R-:W-:Y:S08]  /*6290*/  HMMA.16816.F32.BF16 R44, R100.reuse, R128, R44 ;  /* 0x00000080642c723c */ /* 0x040ff0000004182c */
[C---:B------:R-:W-:Y:S08]  /*62a0*/  HMMA.16816.F32.BF16 R48, R100.reuse, R130, R48 ;  /* 0x000000826430723c */ /* 0x040ff00000041830 */
[C---:B------:R-:W-:Y:S07]  /*62b0*/  HMMA.16816.F32.BF16 R52, R100.reuse, R136, R52 ;  /* 0x000000886434723c */ /* 0x040fee0000041834 */
[----:B------:R-:W-:Y:S01]  /*62c0*/  F2FP.BF16.PACK_AB R136, R237, R230 ;  /* 0x000000e6ed88723e */ /* 0x000fe200000010ff */
[C---:B------:R-:W-:Y:S04]  /*62d0*/  HMMA.16816.F32.BF16 R56, R100.reuse, R138, R56 ;  /* 0x0000008a6438723c */ /* 0x040fe80000041838 */
[----:B------:R-:W-:Y:S01]  /*62e0*/  F2FP.BF16.PACK_AB R137, R231, R232 ;  /* 0x000000e8e789723e */ /* 0x000fe200000010ff */
[----:B------:R-:W-:Y:S02]  /*62f0*/  FADD.FTZ R230, R230, R241 ;  /* 0x000000f1e6e67221 */ /* 0x000fe40000010000 */
[----:B------:R-:W-:Y:S01]  /*6300*/  F2FP.BF16.PACK_AB R138, R233, R228 ;  /* 0x000000e4e98a723e */ /* 0x000fe200000010ff */
[C---:B-1----:R-:W-:Y:S04]  /*6310*/  HMMA.16816.F32.BF16 R60, R100.reuse, R104, R60 ;  /* 0x00000068643c723c */ /* 0x042fe8000004183c */
[----:B------:R-:W-:Y:S01]  /*6320*/  F2FP.BF16.PACK_AB R139, R133, R134 ;  /* 0x00000086858b723e */ /* 0x000fe200000010ff */
[----:B------:R-:W-:Y:S03]  /*6330*/  FADD.FTZ R237, R237, R230 ;  /* 0x000000e6eded7221 */ /* 0x000fe60000010000 */
[C---:B------:R-:W-:Y:S01]  /*6340*/  HMMA.16816.F32.BF16 R64, R100.reuse, R106, R64 ;  /* 0x0000006a6440723c */ /* 0x040fe20000041840 */
[----:B------:R-:W1:Y:S03]  /*6350*/  LDSM.16.MT88.4 R104, [R196+0x17000] ;  /* 0x01700000c468783b */ /* 0x000e660000004200 */
[----:B------:R-:W-:Y:S04]  /*6360*/  FADD.FTZ R228, R228, R237 ;  /* 0x000000ede4e47221 */ /* 0x000fe80000010000 */
[C---:B--2---:R-:W-:Y:S04]  /*6370*/  HMMA.16816.F32.BF16 R68, R100.reuse, R108, R68 ;  /* 0x0000006c6444723c */ /* 0x044fe80000041844 */
[----:B------:R-:W-:Y:S04]  /*6380*/  FADD.FTZ R229, R233, R228 ;  /* 0x000000e4e9e57221 */ /* 0x000fe80000010000 */
[C---:B------:R-:W-:Y:S01]  /*6390*/  HMMA.16816.F32.BF16 R72, R100.reuse, R110, R72 ;  /* 0x0000006e6448723c */ /* 0x040fe20000041848 */
[----:B------:R-:W2:Y:S07]  /*63a0*/  LDSM.16.MT88.4 R108, [R198+0x13800] ;  /* 0x01380000c66c783b */ /* 0x000eae0000004200 */
[C---:B---3--:R-:W-:Y:S08]  /*63b0*/  HMMA.16816.F32.BF16 R76, R100.reuse, R112, R76 ;  /* 0x00000070644c723c */ /* 0x048ff0000004184c */
[C---:B------:R-:W-:Y:S08]  /*63c0*/  HMMA.16816.F32.BF16 R80, R100.reuse, R114, R80 ;  /* 0x000000726450723c */ /* 0x040ff00000041850 */
[C---:B----4-:R-:W-:Y:S08]  /*63d0*/  HMMA.16816.F32.BF16 R84, R100.reuse, R116, R84 ;  /* 0x000000746454723c */ /* 0x050ff00000041854 */
[C---:B------:R-:W-:Y:S08]  /*63e0*/  HMMA.16816.F32.BF16 R88, R100.reuse, R118, R88 ;  /* 0x000000766458723c */ /* 0x040ff00000041858 */
[C---:B-1----:R-:W-:Y:S08]  /*63f0*/  HMMA.16816.F32.BF16 R92, R100.reuse, R104, R92 ;  /* 0x00000068645c723c */ /* 0x042ff0000004185c */
[----:B------:R-:W-:Y:S08]  /*6400*/  HMMA.16816.F32.BF16 R96, R100, R106, R96 ;  /* 0x0000006a6460723c */ /* 0x000ff00000041860 */
[C---:B------:R-:W-:Y:S01]  /*6410*/  HMMA.16816.F32.BF16 R128, R136.reuse, R124, R4 ;  /* 0x0000007c8880723c */ /* 0x040fe20000041804 */
[----:B------:R-:W1:Y:S07]  /*6420*/  LDSM.16.MT88.4 R4, [R198+0x17800] ;  /* 0x01780000c604783b */ /* 0x000e6e0000004200 */
[C---:B------:R-:W-:Y:S01]  /*6430*/  HMMA.16816.F32.BF16 R124, R136.reuse, R126, R8 ;  /* 0x0000007e887c723c */ /* 0x040fe20000041808 */
[----:B------:R-:W3:Y:S07]  /*6440*/  LDSM.16.MT88.4 R8, [R197+0x17800] ;  /* 0x01780000c508783b */ /* 0x000eee0000004200 */
[C---:B--2---:R-:W-:Y:S01]  /*6450*/  HMMA.16816.F32.BF16 R120, R136.reuse, R108, R12 ;  /* 0x0000006c8878723c */ /* 0x044fe2000004180c */
[----:B------:R-:W2:Y:S07]  /*6460*/  LDSM.16.MT88.4 R12, [R196+0x17800] ;  /* 0x01780000c40c783b */ /* 0x000eae0000004200 */
[C---:B------:R-:W-:Y:S08]  /*6470*/  HMMA.16816.F32.BF16 R116, R136.reuse, R110, R16 ;  /* 0x0000006e8874723c */ /* 0x040ff00000041810 */
        /* <DEDUP_REMOVED lines=14> */
[C---:B-1----:R-:W-:Y:S07]  /*6560*/  HMMA.16816.F32.BF16 R76, R136.reuse, R4, R76 ;  /* 0x00000004884c723c */ /* 0x042fee000004184c */
[----:B------:R-:W-:Y:S01]  /*6570*/  FADD.FTZ R5, R169, R170 ;  /* 0x000000aaa9057221 */ /* 0x000fe20000010000 */
[C---:B------:R-:W-:Y:S04]  /*6580*/  HMMA.16816.F32.BF16 R80, R136.reuse, R6, R80 ;  /* 0x000000068850723c */ /* 0x040fe80000041850 */
[----:B------:R-:W-:Y:S04]  /*6590*/  FADD.FTZ R5, R168, R5 ;  /* 0x00000005a8057221 */ /* 0x000fe80000010000 */
[C---:B---3--:R-:W-:Y:S04]  /*65a0*/  HMMA.16816.F32.BF16 R84, R136.reuse, R8, R84 ;  /* 0x000000088854723c */ /* 0x048fe80000041854 */
[----:B------:R-:W-:Y:S04]  /*65b0*/  FADD.FTZ R178, R178, R5 ;  /* 0x00000005b2b27221 */ /* 0x000fe80000010000 */
[C---:B------:R-:W-:Y:S04]  /*65c0*/  HMMA.16816.F32.BF16 R88, R136.reuse, R10, R88 ;  /* 0x0000000a8858723c */ /* 0x040fe80000041858 */
[----:B------:R-:W-:Y:S04]  /*65d0*/  FADD.FTZ R179, R179, R178 ;  /* 0x000000b2b3b37221 */ /* 0x000fe80000010000 */
[----:B------:R-:W-:Y:S01]  /*65e0*/  FADD.FTZ R182, R182, R179 ;  /* 0x000000b3b6b67221 */ /* 0x000fe20000010000 */
[C---:B--2---:R-:W-:Y:S03]  /*65f0*/  HMMA.16816.F32.BF16 R92, R136.reuse, R12, R92 ;  /* 0x0000000c885c723c */ /* 0x044fe6000004185c */
[----:B------:R-:W-:Y:S04]  /*6600*/  FADD.FTZ R183, R183, R182 ;  /* 0x000000b6b7b77221 */ /* 0x000fe80000010000 */
[----:B------:R-:W-:Y:S01]  /*6610*/  FADD.FTZ R238, R238, R183 ;  /* 0x000000b7eeee7221 */ /* 0x000fe20000010000 */
[----:B------:R-:W-:Y:S04]  /*6620*/  HMMA.16816.F32.BF16 R96, R136, R14, R96 ;  /* 0x0000000e8860723c */ /* 0x000fe80000041860 */
[----:B------:R-:W-:Y:S04]  /*6630*/  FADD.FTZ R239, R239, R238 ;  /* 0x000000eeefef7221 */ /* 0x000fe80000010000 */
[----:B------:R-:W-:Y:S04]  /*6640*/  FADD.FTZ R234, R234, R239 ;  /* 0x000000efeaea7221 */ /* 0x000fe80000010000 */
[----:B------:R-:W-:Y:S04]  /*6650*/  FADD.FTZ R235, R235, R234 ;  /* 0x000000eaebeb7221 */ /* 0x000fe80000010000 */
[----:B------:R-:W-:Y:S04]  /*6660*/  FADD.FTZ R232, R232, R235 ;  /* 0x000000ebe8e87221 */ /* 0x000fe80000010000 */
[----:B------:R-:W-:Y:S04]  /*6670*/  FADD.FTZ R231, R231, R232 ;  /* 0x000000e8e7e77221 */ /* 0x000fe80000010000 */
[----:B------:R-:W-:Y:S04]  /*6680*/  FADD.FTZ R134, R134, R231 ;  /* 0x000000e786867221 */ /* 0x000fe80000010000 */
[----:B------:R-:W-:Y:S01]  /*6690*/  FADD.FTZ R227, R133, R134 ;  /* 0x0000008685e37221 */ /* 0x000fe20000010000 */
[----:B------:R-:W-:-:S05]  /*66a0*/  @P0 BRA `(.L_x_34) ;  /* 0xffffd71000000947 */ /* 0x000fca000383ffff */
.L_x_33:
        /* <DEDUP_REMOVED lines=230> */
[----:B------:R-:W-:Y:S01]  /*7510*/  STS [R25], R100 ;  /* 0x0000006419007388 */ /* 0x000fe20000000800 */
[----:B------:R-:W-:Y:S02]  /*7520*/  @P1 MOV R63, 0x1 ;  /* 0x00000001003f1802 */ /* 0x000fe40000000f00 */
[----:B-1----:R-:W-:Y:S01]  /*7530*/  ISETP.NE.AND P2, PT, R8, RZ, PT ;  /* 0x000000ff0800720c */ /* 0x002fe20003f45270 */
[----:B------:R-:W-:Y:S01]  /*7540*/  STS [R25+0x400], R102 ;  /* 0x0004006619007388 */ /* 0x000fe20000000800 */
[----:B------:R-:W-:Y:S02]  /*7550*/  @P1 IMAD R61, R61, c[0x0][0x214], RZ ;  /* 0x000085003d3d1a24 */ /* 0x000fe400078e02ff */
[----:B------:R-:W-:Y:S01]  /*7560*/  ISETP.NE.OR P3, PT, R12, RZ, !P2 ;  /* 0x000000ff0c00720c */ /* 0x000fe20005765670 */
        /* <DEDUP_REMOVED lines=13> */
[----:B------:R-:W-:Y:S04]  /*7640*/  STS [R21+0x4400], R62 ;  /* 0x0044003e15007388 */ /* 0x000fe80000000800 */
[----:B------:R-:W-:Y:S04]  /*7650*/  STS [R25+0x4000], R64 ;  /* 0x0040004019007388 */ /* 0x000fe80000000800 */
[----:B------:R2:W-:Y:S04]  /*7660*/  STS [R25+0x4400], R66 ;  /* 0x0044004219007388 */ /* 0x0005e80000000800 */
[----:B------:R-:W-:Y:S04]  /*7670*/  STS [R13+0x8000], R68 ;  /* 0x008000440d007388 */ /* 0x000fe80000000800 */
[----:B------:R-:W-:Y:S04]  /*7680*/  STS [R13+0x8400], R70 ;  /* 0x008400460d007388 */ /* 0x000fe80000000800 */
[----:B------:R-:W-:Y:S01]  /*7690*/  STS [R15+0x8000], R72 ;  /* 0x008000480f007388 */ /* 0x000fe20000000800 */
[----:B-1----:R-:W-:-:S03]  /*76a0*/  @!P3 IMAD R60, R0, c[0x0][0x214], RZ ;  /* 0x00008500003cba24 */ /* 0x002fc600078e02ff */
[----:B------:R-:W-:Y:S02]  /*76b0*/  STS [R15+0x8400], R74 ;  /* 0x0084004a0f007388 */ /* 0x000fe40000000800 */
[----:B------:R-:W-:Y:S02]  /*76c0*/  @!P3 SEL R211, R60, R211, !P0 ;  /* 0x000000d33cd3b207 */ /* 0x000fe40004000000 */
[----:B------:R-:W-:Y:S01]  /*76d0*/  STS [R7+0x8000], R76 ;  /* 0x0080004c07007388 */ /* 0x000fe20000000800 */
[----:B------:R-:W-:Y:S02]  /*76e0*/  @P1 MOV R60, c[0x0][0x210] ;  /* 0x00008400003c1a02 */ /* 0x000fe40000000f00 */
[----:B------:R-:W-:Y:S01]  /*76f0*/  @!P1 MOV R60, 0x1 ;  /* 0x00000001003c9802 */ /* 0x000fe20000000f00 */
[----:B------:R1:W-:Y:S01]  /*7700*/  STS [R7+0x8400], R78 ;  /* 0x0084004e07007388 */ /* 0x0003e20000000800 */
[----:B------:R-:W-:Y:S01]  /*7710*/  LOP3.LUT P0, RZ, R10, 0x3, RZ, 0xc0, !PT ;  /* 0x000000030aff7812 */ /* 0x000fe2000780c0ff */
[----:B--2---:R-:W-:-:S02]  /*7720*/  CS2R R66, SRZ ;  /* 0x0000000000427805 */ /* 0x004fc4000001ff00 */
[----:B------:R2:W-:Y:S01]  /*7730*/  STS [R17+0x8000], R80 ;  /* 0x0080005011007388 */ /* 0x0005e20000000800 */
[----:B------:R-:W-:Y:S02]  /*7740*/  @!P3 MOV R66, R211 ;  /* 0x000000d30042b202 */ /* 0x000fe40000000f00 */
[----:B------:R-:W-:Y:S01]  /*7750*/  @!P3 SHF.R.S32.HI R67, RZ, 0x1f, R211 ;  /* 0x0000001fff43b819 */ /* 0x000fe200000114d3 */
        /* <DEDUP_REMOVED lines=62> */
.L_x_38:
[----:B--2-4-:R-:W-:Y:S05]  /*7b40*/  BSYNC B0 ;  /* 0x0000000000007941 */ /* 0x014fea0003800000 */
.L_x_37:
        /* <DEDUP_REMOVED lines=24> */
.L_x_40:
[----:B------:R-:W-:Y:S05]  /*7cd0*/  BSYNC B0 ;  /* 0x0000000000007941 */ /* 0x000fea0003800000 */
.L_x_39:
[----:B--2---:R-:W-:Y:S01]  /*7ce0*/  IADD3 R3, R5, 0x20, RZ ;  /* 0x0000002005037810 */ /* 0x004fe20007ffe0ff */
[----:B------:R-:W-:Y:S03]  /*7cf0*/  BSSY B0, `(.L_x_41) ;  /* 0x0000010000007945 */ /* 0x000fe60003800000 */
[----:B------:R-:W-:-:S13]  /*7d00*/  ISETP.GE.AND P0, PT, R3, R208, PT ;  /* 0x000000d00300720c */ /* 0x000fda0003f06270 */
[----:B------:R-:W-:Y:S05]  /*7d10*/  @P0 BRA `(.L_x_42) ;  /* 0x000000d000000947 */ /* 0x000fea0003800000 */
[----:B------:R-:W-:Y:S01]  /*7d20*/  IADD3 R2, P0, R224, 0x20, RZ ;  /* 0x00000020e0027810 */ /* 0x000fe20007f1e0ff */
        /* <DEDUP_REMOVED lines=12> */
.L_x_42:
[----:B------:R-:W-:Y:S05]  /*7df0*/  BSYNC B0 ;  /* 0x0000000000007941 */ /* 0x000fea0003800000 */
.L_x_41:
        /* <DEDUP_REMOVED lines=17> */
.L_x_44:
[----:B------:R-:W-:Y:S05]  /*7f10*/  BSYNC B0 ;  /* 0x0000000000007941 */ /* 0x000fea0003800000 */
.L_x_43:
        /* <DEDUP_REMOVED lines=16> */
.L_x_29:
        /* <DEDUP_REMOVED lines=64> */
.L_x_46:
[----:B------:R-:W-:Y:S05]  /*8420*/  BSYNC B0 ;  /* 0x0000000000007941 */ /* 0x000fea0003800000 */
.L_x_45:
        /* <DEDUP_REMOVED lines=17> */
.L_x_48:
[----:B------:R-:W-:Y:S05]  /*8540*/  BSYNC B0 ;  /* 0x0000000000007941 */ /* 0x000fea0003800000 */
.L_x_47:
        /* <DEDUP_REMOVED lines=17> */
.L_x_50:
[----:B------:R-:W-:Y:S05]  /*8660*/  BSYNC B0 ;  /* 0x0000000000007941 */ /* 0x000fea0003800000 */
.L_x_49:
        /* <DEDUP_REMOVED lines=17> */
.L_x_52:
[----:B------:R-:W-:Y:S05]  /*8780*/  BSYNC B0 ;  /* 0x0000000000007941 */ /* 0x000fea0003800000 */
.L_x_51:
        /* <DEDUP_REMOVED lines=35> */
.L_x_53:
        /* <DEDUP_REMOVED lines=12> */
.L_x_1275:


//--------------------- .text._ZN5flash16flash_fwd_kernelI23Flash_fwd_kernel_traitsILi192ELi128ELi64ELi8ELb0ELb0EN7cutlass10bfloat16_tE19Flash_kernel_traitsILi192ELi128ELi64ELi8ES3_EELb0ELb0ELb0ELb0ELb0ELb0ELb0ELb0EEEvNS_16Flash_fwd_paramsE --------------------------
	.section	.text._ZN5flash16flash_fwd_kernelI23Flash_fwd_kernel_traitsILi192ELi128ELi64ELi8ELb0ELb0EN7cutlass10bfloat16_tE19Flash_kernel_traitsILi192ELi128ELi64ELi8ES3_EELb0ELb0ELb0ELb0ELb0ELb0ELb0ELb0EEEvNS_16Flash_fwd_paramsE,"ax",@progbits
	.sectioninfo	@"SHI_REGISTERS=234"
	.align	128
        .global         _ZN5flash16flash_fwd_kernelI23Flash_fwd_kernel_traitsILi192ELi128ELi64ELi8ELb0ELb0EN7cutlass10bfloat16_tE19Flash_kernel_traitsILi192ELi128ELi64ELi8ES3_EELb0ELb0ELb0ELb0ELb0ELb0ELb0ELb0EEEvNS_16Flash_fwd_paramsE
        .type           _ZN5flash16flash_fwd_kernelI23Flash_fwd_kernel_traitsILi192ELi128ELi64ELi8ELb0ELb0EN7cutlass10bfloat16_tE19Flash_kernel_traitsILi192ELi128ELi64ELi8ES3_EELb0ELb0ELb0ELb0ELb0ELb0ELb0ELb0EEEvNS_16Flash_fwd_paramsE,@function
        .size           _ZN5flash16flash_fwd_kernelI23Flash_fwd_kernel_traitsILi192ELi128ELi64ELi8ELb0ELb0EN7cutlass10bfloat16_tE19Flash_kernel_traitsILi192ELi128ELi64ELi8ES3_EELb0ELb0ELb0ELb0ELb0ELb0ELb0ELb0EEEvNS_16Flash_fwd_paramsE,(.L_x_1276 - _ZN5flash16flash_fwd_kernelI23Flash_fwd_kernel_traitsILi192ELi128ELi64ELi8ELb0ELb0EN7cutlass10bfloat16_tE19Flash_kernel_traitsILi192ELi128ELi64ELi8ES3_EELb0ELb0ELb0ELb0ELb0ELb0ELb0ELb0EEEvNS_16Flash_fwd_paramsE)
        .other          _ZN5flash16flash_fwd_kernelI23Flash_fwd_kernel_traitsILi192ELi128ELi64ELi8ELb0ELb0EN7cutlass10bfloat16_tE19Flash_kernel_traitsILi192ELi128ELi64ELi8ES3_EELb0ELb0ELb0ELb0ELb0ELb0ELb0ELb0EEEvNS_16Flash_fwd_paramsE,@"STO_CUDA_ENTRY STV_DEFAULT"
_ZN5flash16flash_fwd_kernelI23Flash_fwd_kernel_traitsILi192ELi128ELi64ELi8ELb0ELb0EN7cutlass10bfloat16_tE19Flash_kernel_traitsILi192ELi128ELi64ELi8ES3_EELb0ELb0ELb0ELb0ELb0ELb0ELb0ELb0EEEvNS_16Flash_fwd_paramsE:
.text._ZN5flash16flash_fwd_kernelI23Flash_fwd_kernel_traitsILi192ELi128ELi64ELi8ELb0ELb0EN7cutlass10bfloat16_tE19Flash_kernel_traitsILi192ELi128ELi64ELi8ES3_EELb0ELb0ELb0ELb0ELb0ELb0ELb0ELb0EEEvNS_16Flash_fwd_paramsE:
        /* <DEDUP_REMOVED lines=34> */
.L_x_54:
[----:B-1-34-:R-:W-:Y:S02]  /*0220*/  MOV R5, c[0x0][0x218] ;  /* 0x0000860000057a02 */ /* 0x01afe40000000f00 */
.L_x_55:
        /* <DEDUP_REMOVED lines=22> */
[----:B------:R-:W-:Y:S02]  /*0390*/  @!P1 IMAD R5, R5, c[0x0][0x178], RZ ;  /* 0x00005e0005059a24 */ /* 0x000fe400078e02ff */
[----:B------:R-:W-:-:S04]  /*03a0*/  @!P1 IMAD.WIDE.U32 R10, R0, c[0x0][0x178], RZ ;  /* 0x00005e00000a9a25 */ /* 0x000fc800078e00ff */
[----:B------:R-:W-:Y:S01]  /*03b0*/  @!P1 IMAD R5, R0, c[0x0][0x17c], R5 ;  /* 0x00005f0000059a24 */ /* 0x000fe200078e0205 */
[----:B------:R-:W-:Y:S01]  /*03c0*/  @!P1 MOV R12, R10 ;  /* 0x0000000a000c9202 */ /* 0x000fe20000000f00 */
[----:B------:R-:W-:-:S04]  /*03d0*/  @P0 IMAD.WIDE.U32 R210, R3, c[0x0][0x198], RZ ;  /* 0x0000660003d20a25 */ /* 0x000fc800078e00ff */
[----:B------:R-:W-:Y:S01]  /*03e0*/  @P1 IMAD R13, R201, c[0x0][0x194], R13 ;  /* 0x00006500c90d1a24 */ /* 0x000fe200078e020d */
        /* <DEDUP_REMOVED lines=13> */
.L_x_57:
[----:B------:R-:W-:Y:S01]  /*04c0*/  IABS R8, c[0x0][0x1c8] ;  /* 0x0000720000087a13 */ /* 0x000fe20000000000 */
[----:B------:R-:W-:Y:S01]  /*04d0*/  IMAD.MOV.U32 R10, RZ, RZ, RZ ;  /* 0x000000ffff0a7224 */ /* 0x000fe200078e00ff */
[----:B------:R-:W-:Y:S02]  /*04e0*/  SHF.R.S32.HI R19, RZ, 0x1f, R16 ;  /* 0x0000001fff137819 */ /* 0x000fe40000011410 */
[----:B------:R-:W1:Y:S08]  /*04f0*/  I2F.RP R14, R8 ;  /* 0x00000008000e7306 */ /* 0x000e700000209400 */
        /* <DEDUP_REMOVED lines=8> */
[----:B------:R-:W-:-:S05]  /*0580*/  IMAD.HI.U32 R208, R10, R7, RZ ;  /* 0x000000070ad07227 */ /* 0x000fca00078e00ff */
[----:B------:R-:W-:-:S05]  /*0590*/  IADD3 R5, -R208, RZ, RZ ;  /* 0x000000ffd0057210 */ /* 0x000fca0007ffe1ff */
[----:B------:R-:W-:Y:S02]  /*05a0*/  IMAD R5, R8, R5, R7 ;  /* 0x0000000508057224 */ /* 0x000fe400078e0207 */
[----:B------:R-:W-:-:S03]  /*05b0*/  @P0 IMAD.IADD R7, R2, 0x1, R9 ;  /* 0x0000000102070824 */ /* 0x000fc600078e0209 */
[----:B------:R-:W-:Y:S01]  /*05c0*/  ISETP.GT.U32.AND P2, PT, R8, R5, PT ;  /* 0x000000050800720c */ /* 0x000fe20003f44070 */
[----:B------:R-:W-:-:S04]  /*05d0*/  @P0 IMAD.WIDE.U32 R10, R7, c[0x0][0x1a0], RZ ;  /* 0x00006800070a0a25 */ /* 0x000fc800078e00ff */
[----:B------:R-:W-:-:S08]  /*05e0*/  @P0 IMAD R7, R7, c[0x0][0x1a4], R11 ;  /* 0x0000690007070a24 */ /* 0x000fd000078e020b */
[----:B------:R-:W-:Y:S01]  /*05f0*/  @!P2 IMAD.IADD R5, R5, 0x1, -R8 ;  /* 0x000000010505a824 */ /* 0x000fe200078e0a08 */
[----:B------:R-:W-:Y:S02]  /*0600*/  @!P2 IADD3 R208, R208, 0x1, RZ ;  /* 0x00000001d0d0a810 */ /* 0x000fe40007ffe0ff */
[----:B------:R-:W-:Y:S02]  /*0610*/  ISETP.NE.AND P2, PT, RZ, c[0x0][0x1c8], PT ;  /* 0x00007200ff007a0c */ /* 0x000fe40003f45270 */
[----:B------:R-:W-:Y:S02]  /*0620*/  ISETP.GE.U32.AND P3, PT, R5, R8, PT ;  /* 0x000000080500720c */ /* 0x000fe40003f66070 */
[----:B------:R-:W-:-:S04]  /*0630*/  LOP3.LUT R5, R16, c[0x0][0x1c8], RZ, 0x3c, !PT ;  /* 0x0000720010057a12 */ /* 0x000fc800078e3cff */
[----:B------:R-:W-:-:S07]  /*0640*/  ISETP.GE.AND P1, PT, R5, RZ, PT ;  /* 0x000000ff0500720c */ /* 0x000fce0003f26270 */
        /* <DEDUP_REMOVED lines=14> */
.L_x_58:
[----:B------:R-:W-:Y:S01]  /*0730*/  SHF.R.S32.HI R9, RZ, 0x1f, R4 ;  /* 0x0000001fff097819 */ /* 0x000fe20000011404 */
[----:B------:R-:W-:Y:S01]  /*0740*/  IMAD R19, R19, c[0x0][0x1a8], RZ ;  /* 0x00006a0013137a24 */ /* 0x000fe200078e02ff */
[----:B------:R-:W-:Y:S01]  /*0750*/  BSSY B0, `(.L_x_59) ;  /* 0x0000066000007945 */ /* 0x000fe20003800000 */
[----:B------:R-:W-:Y:S01]  /*0760*/  IMAD.IADD R199, R206, 0x1, -R199 ;  /* 0x00000001cec77824 */ /* 0x000fe200078e0ac7 */
[CC--:B------:R-:W-:Y:S01]  /*0770*/  LEA.HI R5, R9.reuse, R4.reuse, RZ, 0x3 ;  /* 0x0000000409057211 */ /* 0x0c0fe200078f18ff */
[----:B------:R-:W-:Y:S01]  /*0780*/  IMAD R19, R16, c[0x0][0x1ac], R19 ;  /* 0x00006b0010137a24 */ /* 0x000fe200078e0213 */
[----:B------:R-:W-:Y:S02]  /*0790*/  LEA.HI R197, R9, R4, RZ, 0x4 ;  /* 0x0000000409c57211 */ /* 0x000fe400078f20ff */
[----:B------:R-:W-:Y:S02]  /*07a0*/  SHF.R.S32.HI R14, RZ, 0x3, R5 ;  /* 0x00000003ff0e7819 */ /* 0x000fe40000011405 */
[----:B------:R-:W-:-:S02]  /*07b0*/  LOP3.LUT R5, R5, 0xfffffff8, RZ, 0xc0, !PT ;  /* 0xfffffff805057812 */ /* 0x000fc400078ec0ff */
[----:B------:R-:W-:Y:S01]  /*07c0*/  SHF.R.S32.HI R8, RZ, 0x4, R197 ;  /* 0x00000004ff087819 */ /* 0x000fe200000114c5 */
[----:B------:R-:W-:Y:S01]  /*07d0*/  IMAD.SHL.U32 R203, R14, 0x40, RZ ;  /* 0x000000400ecb7824 */ /* 0x000fe200078e00ff */
[C---:B------:R-:W-:Y:S01]  /*07e0*/  LOP3.LUT R17, R197.reuse, 0xfffffff0, RZ, 0xc0, !PT ;  /* 0xfffffff0c5117812 */ /* 0x040fe200078ec0ff */
[----:B------:R-:W-:Y:S01]  /*07f0*/  IMAD.IADD R2, R4, 0x1, -R5 ;  /* 0x0000000104027824 */ /* 0x000fe200078e0a05 */
[----:B------:R-:W-:Y:S02]  /*0800*/  LEA.HI R197, R197, R8, RZ, 0x1 ;  /* 0x00000008c5c57211 */ /* 0x000fe400078f08ff */
[----:B------:R-:W-:Y:S01]  /*0810*/  LOP3.LUT R203, R203, 0x1c0, RZ, 0xc0, !PT ;  /* 0x000001c0cbcb7812 */ /* 0x000fe200078ec0ff */
[----:B------:R-:W-:Y:S01]  /*0820*/  IMAD.SHL.U32 R214, R2, 0x8, RZ ;  /* 0x0000000802d67824 */ /* 0x000fe200078e00ff */
[----:B------:R-:W-:Y:S01]  /*0830*/  LOP3.LUT R197, R197, 0xfffffffe, RZ, 0xc0, !PT ;  /* 0xfffffffec5c57812 */ /* 0x000fe200078ec0ff */
[----:B------:R-:W-:Y:S01]  /*0840*/  IMAD.IADD R17, R4, 0x1, -R17 ;  /* 0x0000000104117824 */ /* 0x000fe200078e0a11 */
[----:B------:R-:W-:-:S02]  /*0850*/  SHF.R.S32.HI R15, RZ, 0x1f, R14 ;  /* 0x0000001fff0f7819 */ /* 0x000fc4000001140e */
[--C-:B------:R-:W-:Y:S01]  /*0860*/  LOP3.LUT R0, R203, 0x38, R214.reuse, 0xf8, !PT ;  /* 0x00000038cb007812 */ /* 0x100fe200078ef8d6 */
[----:B------:R-:W-:Y:S01]  /*0870*/  IMAD.IADD R197, R8, 0x1, -R197 ;  /* 0x0000000108c57824 */ /* 0x000fe200078e0ac5 */
[----:B------:R-:W-:Y:S01]  /*0880*/  SHF.R.U32.HI R203, RZ, 0x3, R203 ;  /* 0x00000003ffcb7819 */ /* 0x000fe200000116cb */
[----:B------:R-:W-:Y:S01]  /*0890*/  IMAD R11, R15, c[0x0][0x198], RZ ;  /* 0x000066000f0b7a24 */ /* 0x000fe200078e02ff */
[--C-:B------:R-:W-:Y:S02]  /*08a0*/  SHF.R.S32.HI R215, RZ, 0x1f, R214.reuse ;  /* 0x0000001fffd77819 */ /* 0x100fe400000114d6 */
[----:B------:R-:W-:Y:S02]  /*08b0*/  LOP3.LUT R203, R0, R203, RZ, 0x3c, !PT ;  /* 0x000000cb00cb7212 */ /* 0x000fe400078e3cff */
[----:B------:R-:W-:Y:S01]  /*08c0*/  LEA.HI R0, R9, R4, RZ, 0x6 ;  /* 0x0000000409007211 */ /* 0x000fe200078f30ff */
[----:B------:R-:W-:Y:S01]  /*08d0*/  IMAD.WIDE.U32 R20, R14, c[0x0][0x198], R214 ;  /* 0x000066000e147a25 */ /* 0x000fe200078e00d6 */
[----:B------:R-:W-:-:S02]  /*08e0*/  SHF.R.S32.HI R8, RZ, 0x1f, R17 ;  /* 0x0000001fff087819 */ /* 0x000fc40000011411 */
[----:B------:R-:W-:Y:S01]  /*08f0*/  IADD3 R12, P0, R214, R12, RZ ;  /* 0x0000000cd60c7210 */ /* 0x000fe20007f1e0ff */
[----:B------:R-:W-:Y:S01]  /*0900*/  IMAD.SHL.U32 R0, R0, 0x8, RZ ;  /* 0x0000000800007824 */ /* 0x000fe200078e00ff */
[----:B------:R-:W-:Y:S02]  /*0910*/  LEA.HI R5, R8, R17, RZ, 0x3 ;  /* 0x0000001108057211 */ /* 0x000fe400078f18ff */
[----:B------:R-:W-:Y:S01]  /*0920*/  IADD3 R205, R214, 0x40, RZ ;  /* 0x00000040d6cd7810 */ /* 0x000fe20007ffe0ff */
[----:B------:R-:W-:Y:S01]  /*0930*/  IMAD.X R13, R215, 0x1, R13, P0 ;  /* 0x00000001d70d7824 */ /* 0x000fe200000e060d */
[----:B------:R-:W-:Y:S01]  /*0940*/  LOP3.LUT R203, R203, 0xfffffe00, R0, 0xf8, !PT ;  /* 0xfffffe00cbcb7812 */ /* 0x000fe200078ef800 */
[----:B------:R-:W-:Y:S01]  /*0950*/  IMAD R0, R14, c[0x0][0x19c], R11 ;  /* 0x000067000e007a24 */ /* 0x000fe200078e020b */
[----:B------:R-:W-:Y:S01]  /*0960*/  LOP3.LUT R8, R5, 0xfffffff8, RZ, 0xc0, !PT ;  /* 0xfffffff805087812 */ /* 0x000fe200078ec0ff */
[----:B------:R-:W-:Y:S01]  /*0970*/  IMAD R11, R15, c[0x0][0x1a0], RZ ;  /* 0x000068000f0b7a24 */ /* 0x000fe200078e02ff */
[----:B------:R-:W-:Y:S01]  /*0980*/  IADD3 R210, P0, R210, R20, RZ ;  /* 0x00000014d2d27210 */ /* 0x000fe20007f1e0ff */
[----:B------:R-:W-:Y:S01]  /*0990*/  IMAD.SHL.U32 R5, R5, 0x40, RZ ;  /* 0x0000004005057824 */ /* 0x000fe200078e00ff */
[----:B------:R-:W-:Y:S01]  /*09a0*/  IADD3 R204, R214, 0x80, RZ ;  /* 0x00000080d6cc7810 */ /* 0x000fe20007ffe0ff */
[----:B------:R-:W-:Y:S01]  /*09b0*/  IMAD.IADD R8, R17, 0x1, -R8 ;  /* 0x0000000111087824 */ /* 0x000fe200078e0a08 */
[----:B------:R-:W-:Y:S01]  /*09c0*/  IADD3.X R211, R3, R21, R0, P0, !PT ;  /* 0x0000001503d37210 */ /* 0x000fe200007fe400 */
[----:B------:R-:W-:Y:S01]  /*09d0*/  IMAD.WIDE.U32 R20, R14, c[0x0][0x1a0], R214 ;  /* 0x000068000e147a25 */ /* 0x000fe200078e00d6 */
[----:B------:R-:W-:-:S02]  /*09e0*/  SHF.R.S32.HI R3, RZ, 0x1f, R208 ;  /* 0x0000001fff037819 */ /* 0x000fc400000114d0 */
[----:B------:R-:W-:Y:S01]  /*09f0*/  LOP3.LUT P2, RZ, R8, 0x4, RZ, 0xc0, !PT ;  /* 0x0000000408ff7812 */ /* 0x000fe2000784c0ff */
[----:B------:R-:W-:Y:S01]  /*0a00*/  IMAD R0, R14, c[0x0][0x1a4], R11 ;  /* 0x000069000e007a24 */ /* 0x000fe200078e020b */
[C---:B------:R-:W-:Y:S01]  /*0a10*/  LOP3.LUT P1, RZ, R8.reuse, 0x2, RZ, 0xc0, !PT ;  /* 0x0000000208ff7812 */ /* 0x040fe2000782c0ff */
[----:B------:R-:W-:Y:S01]  /*0a20*/  IMAD.SHL.U32 R8, R8, 0x40, RZ ;  /* 0x0000004008087824 */ /* 0x000fe200078e00ff */
[----:B------:R-:W-:Y:S01]  /*0a30*/  IADD3 R10, P0, R10, R20, RZ ;  /* 0x000000140a0a7210 */ /* 0x000fe20007f1e0ff */
[----:B------:R-:W-:-:S03]  /*0a40*/  IMAD.WIDE.U32 R16, R16, c[0x0][0x1a8], R12 ;  /* 0x00006a0010107a25 */ /* 0x000fc600078e000c */
[----:B------:R-:W-:Y:S01]  /*0a50*/  IADD3.X R11, R7, R21, R0, P0, !PT ;  /* 0x00000015070b7210 */ /* 0x000fe200007fe400 */
[----:B------:R-:W-:Y:S01]  /*0a60*/  IMAD.SHL.U32 R13, R197, 0x8, RZ ;  /* 0x00000008c50d7824 */ /* 0x000fe200078e00ff */
[----:B------:R-:W-:Y:S01]  /*0a70*/  LOP3.LUT R8, R8, 0x1c0, RZ, 0xc0, !PT ;  /* 0x000001c008087812 */ /* 0x000fe200078ec0ff */
[C---:B------:R-:W-:Y:S01]  /*0a80*/  IMAD R213, R3.reuse, c[0x0][0x1b0], RZ ;  /* 0x00006c0003d57a24 */ /* 0x040fe200078e02ff */
[----:B------:R-:W-:Y:S01]  /*0a90*/  ISETP.GE.AND P0, PT, R14, R199, PT ;  /* 0x000000c70e00720c */ /* 0x000fe20003f06270 */
[----:B------:R-:W-:Y:S01]  /*0aa0*/  IMAD R3, R3, c[0x0][0x1b8], RZ ;  /* 0x00006e0003037a24 */ /* 0x000fe200078e02ff */
[----:B------:R-:W-:Y:S01]  /*0ab0*/  LOP3.LUT R13, R8, 0x8, R13, 0xf8, !PT ;  /* 0x00000008080d7812 */ /* 0x000fe200078ef80d */
[C---:B------:R-:W-:Y:S01]  /*0ac0*/  IMAD R213, R208.reuse, c[0x0][0x1b4], R213 ;  /* 0x00006d00d0d57a24 */ /* 0x040fe200078e02d5 */
[----:B------:R-:W-:Y:S01]  /*0ad0*/  SHF.R.U32.HI R8, RZ, 0x3, R8 ;  /* 0x00000003ff087819 */ /* 0x000fe20000011608 */
[C---:B------:R-:W-:Y:S02]  /*0ae0*/  IMAD R3, R208.reuse, c[0x0][0x1bc], R3 ;  /* 0x00006f00d0037a24 */ /* 0x040fe400078e0203 */
[----:B------:R-:W-:Y:S01]  /*0af0*/  IMAD.WIDE.U32 R210, R208, c[0x0][0x1b0], R210 ;  /* 0x00006c00d0d27a25 */ /* 0x000fe200078e00d2 */
[----:B------:R-:W-:-:S03]  /*0b00*/  LOP3.LUT R0, R13, R8, RZ, 0x3c, !PT ;  /* 0x000000080d007212 */ /* 0x000fc600078e3cff */
[----:B------:R-:W-:Y:S01]  /*0b10*/  IMAD.MOV.U32 R7, RZ, RZ, 0x10 ;  /* 0x00000010ff077424 */ /* 0x000fe200078e00ff */
[----:B------:R-:W-:Y:S01]  /*0b20*/  LOP3.LUT R0, R0, 0xfffffe00, R5, 0xf8, !PT ;  /* 0xfffffe0000007812 */ /* 0x000fe200078ef805 */
[----:B------:R-:W-:Y:S02]  /*0b30*/  IMAD.MOV.U32 R8, RZ, RZ, 0x20 ;  /* 0x00000020ff087424 */ /* 0x000fe400078e00ff */
[----:B------:R-:W-:Y:S01]  /*0b40*/  IMAD.WIDE.U32 R208, R208, c[0x0][0x1b8], R10 ;  /* 0x00006e00d0d07a25 */ /* 0x000fe200078e000a */
[----:B------:R-:W-:Y:S02]  /*0b50*/  SEL R7, R7, 0xfffffff0, !P1 ;  /* 0xfffffff007077807 */ /* 0x000fe40004800000 */
[----:B------:R-:W-:Y:S01]  /*0b60*/  SEL R5, R8, 0xffffffe0, !P2 ;  /* 0xffffffe008057807 */ /* 0x000fe20005000000 */
[----:B------:R-:W-:-:S04]  /*0b70*/  IMAD.WIDE R20, R202, 0x80, R14 ;  /* 0x00000080ca147825 */ /* 0x000fc800078e020e */
[----:B------:R-:W-:Y:S02]  /*0b80*/  IMAD.SHL.U32 R203, R203, 0x2, RZ ;  /* 0x00000002cbcb7824 */ /* 0x000fe400078e00ff */
[----:B------:R-:W-:Y:S02]  /*0b90*/  IMAD.IADD R19, R17, 0x1, R19 ;  /* 0x0000000111137824 */ /* 0x000fe400078e0213 */
[----:B------:R-:W-:Y:S02]  /*0ba0*/  IMAD.IADD R213, R211, 0x1, R213 ;  /* 0x00000001d3d57824 */ /* 0x000fe400078e02d5 */
[----:B------:R-:W-:Y:S01]  /*0bb0*/  IMAD.IADD R200, R209, 0x1, R3 ;  /* 0x00000001d1c87824 */ /* 0x000fe200078e0203 */
[----:B------:R-:W-:Y:S05]  /*0bc0*/  @P0 BRA `(.L_x_60) ;  /* 0x000001e000000947 */ /* 0x000fea0003800000 */
[----:B------:R-:W-:Y:S01]  /*0bd0*/  ISETP.GE.AND P4, PT, R214, c[0x0][0x220], PT ;  /* 0x00008800d6007a0c */ /* 0x000fe20003f86270 */
[----:B------:R-:W-:Y:S01]  /*0be0*/  IMAD R3, R21, c[0x0][0x190], RZ ;  /* 0x0000640015037a24 */ /* 0x000fe200078e02ff */
[----:B------:R-:W-:Y:S01]  /*0bf0*/  ISETP.GE.AND P3, PT, R205, c[0x0][0x220], PT ;  /* 0x00008800cd007a0c */ /* 0x000fe20003f66270 */
[----:B------:R-:W-:Y:S01]  /*0c00*/  IMAD.MOV.U32 R18, RZ, RZ, R16 ;  /* 0x000000ffff127224 */ /* 0x000fe200078e0010 */
[----:B------:R-:W-:Y:S01]  /*0c10*/  ISETP.GE.AND P2, PT, R204, c[0x0][0x220], PT ;  /* 0x00008800cc007a0c */ /* 0x000fe20003f46270 */
[----:B------:R-:W-:-:S02]  /*0c20*/  IMAD R3, R20, c[0x0][0x194], R3 ;  /* 0x0000650014037a24 */ /* 0x000fc400078e0203 */
[----:B------:R-:W-:-:S04]  /*0c30*/  IMAD.WIDE.U32 R10, R20, c[0x0][0x190], R18 ;  /* 0x00006400140a7a25 */ /* 0x000fc800078e0012 */
[----:B------:R-:W-:Y:S02]  /*0c40*/  IMAD.IADD R3, R11, 0x1, R3 ;  /* 0x000000010b037824 */ /* 0x000fe400078e0203 */
[C---:B------:R-:W-:Y:S01]  /*0c50*/  @!P4 LEA R22, P1, R10.reuse, c[0x0][0x160], 0x1 ;  /* 0x000058000a16ca11 */ /* 0x040fe200078208ff */
[----:B------:R1:W-:Y:S01]  /*0c60*/  @P4 STS.128 [R203], RZ ;  /* 0x000000ffcb004388 */ /* 0x0003e20000000c00 */
[C---:B------:R-:W-:Y:S02]  /*0c70*/  @!P3 LEA R12, P0, R10.reuse, c[0x0][0x160], 0x1 ;  /* 0x000058000a0cba11 */ /* 0x040fe400078008ff */
[C-C-:B------:R-:W-:Y:S02]  /*0c80*/  @!P4 LEA.HI.X R23, R10.reuse, c[0x0][0x164], R3.reuse, 0x1, P1 ;  /* 0x000059000a17ca11 */ /* 0x140fe400008f0c03 */
[----:B------:R-:W-:-:S03]  /*0c90*/  @!P3 LEA.HI.X R13, R10, c[0x0][0x164], R3, 0x1, P0 ;  /* 0x000059000a0dba11 */ /* 0x000fc600000f0c03 */
[----:B------:R-:W-:Y:S01]  /*0ca0*/  @!PT LDS RZ, [RZ] ;  /* 0x00000000fffff984 */ /* 0x000fe20000000800 */
[----:B------:R-:W-:Y:S01]  /*0cb0*/  @!PT LDS RZ, [RZ] ;  /* 0x00000000fffff984 */ /* 0x000fe20000000800 */
[----:B------:R-:W-:Y:S01]  /*0cc0*/  @!PT LDS RZ, [RZ] ;  /* 0x00000000fffff984 */ /* 0x000fe20000000800 */
[----:B------:R1:W-:Y:S04]  /*0cd0*/  @!P4 LDGSTS.E.BYPASS.LTC128B.128 [R203], [R22.64] ;  /* 0x0000000016cbcfae */ /* 0x0003e8000b901d4a */
[----:B------:R1:W-:Y:S04]  /*0ce0*/  @P3 STS.128 [R203+0x4000], RZ ;  /* 0x004000ffcb003388 */ /* 0x0003e80000000c00 */
[----:B------:R-:W-:Y:S01]  /*0cf0*/  @!PT LDS RZ, [RZ] ;  /* 0x00000000fffff984 */ /* 0x000fe20000000800 */
[----:B------:R-:W-:Y:S01]  /*0d00*/  @!PT LDS RZ, [RZ] ;  /* 0x00000000fffff984 */ /* 0x000fe20000000800 */
[----:B------:R-:W-:Y:S01]  /*0d10*/  @!PT LDS RZ, [RZ] ;  /* 0x00000000fffff984 */ /* 0x000fe20000000800 */
[----:B------:R1:W-:Y:S04]  /*0d20*/  @!P3 LDGSTS.E.BYPASS.LTC128B.128 [R203+0x4000], [R12.64+0x80] ;  /* 0x040000800ccbbfae */ /* 0x0003e8000b901d4a */
[----:B------:R1:W-:Y:S01]  /*0d30*/  @P2 STS.128 [R203+0x8000], RZ ;  /* 0x008000ffcb002388 */ /* 0x0003e20000000c00 */
[----:B------:R-:W-:Y:S05]  /*0d40*/  @P2 BRA `(.L_x_60) ;  /* 0x0000006000002947 */ /* 0x000fea0003800000 */
[----:B-1----:R-:W-:-:S04]  /*0d50*/  LEA R12, P0, R10, c[0x0][0x160], 0x1 ;  /* 0x000058000a0c7a11 */ /* 0x002fc800078008ff */
[----:B------:R-:W-:-:S05]  /*0d60*/  LEA.HI.X R13, R10, c[0x0][0x164], R3, 0x1, P0 ;  /* 0x000059000a0d7a11 */ /* 0x000fca00000f0c03 */
[----:B------:R-:W-:Y:S01]  /*0d70*/  @!PT LDS RZ, [RZ] ;  /* 0x00000000fffff984 */ /* 0x000fe20000000800 */
[----:B------:R-:W-:Y:S01]  /*0d80*/  @!PT LDS RZ, [RZ] ;  /* 0x00000000fffff984 */ /* 0x000fe20000000800 */
[----:B------:R-:W-:Y:S01]  /*0d90*/  @!PT LDS RZ, [RZ] ;  /* 0x00000000fffff984 */ /* 0x000fe20000000800 */
[----:B------:R1:W-:Y:S04]  /*0da0*/  LDGSTS.E.BYPASS.LTC128B.128 [R203+0x8000], [R12.64+0x100] ;  /* 0x080001000ccb7fae */ /* 0x0003e8000b901d4a */
.L_x_60:
[----:B------:R-:W-:Y:S05]  /*0db0*/  BSYNC B0 ;  /* 0x0000000000007941 */ /* 0x000fea0003800000 */
.L_x_59:
[----:B------:R-:W-:Y:S01]  /*0dc0*/  IADD3 R10, R14, 0x20, RZ ;  /* 0x000000200e0a7810 */ /* 0x000fe20007ffe0ff */
[----:B------:R-:W-:Y:S03]  /*0dd0*/  BSSY B0, `(.L_x_61) ;  /* 0x0000024000007945 */ /* 0x000fe60003800000 */
[----:B------:R-:W-:-:S13]  /*0de0*/  ISETP.GE.AND P0, PT, R10, R199, PT ;  /* 0x000000c70a00720c */ /* 0x000fda0003f06270 */
[----:B------:R-:W-:Y:S05]  /*0df0*/  @P0 BRA `(.L_x_62) ;  /* 0x0000021000000947 */ /* 0x000fea0003800000 */
[----:B-1----:R-:W-:Y:S01]  /*0e00*/  IADD3 R12, P0, R20, 0x20, RZ ;  /* 0x00000020140c7810 */ /* 0x002fe20007f1e0ff */
[----:B------:R-:W-:Y:S01]  /*0e10*/  IMAD.MOV.U32 R22, RZ, RZ, R16 ;  /* 0x000000ffff167224 */ /* 0x000fe200078e0010 */
[----:B------:R-:W-:Y:S01]  /*0e20*/  ISETP.GE.AND P3, PT, R214, c[0x0][0x220], PT ;  /* 0x00008800d6007a0c */ /* 0x000fe20003f66270 */
[----:B------:R-:W-:Y:S01]  /*0e30*/  IMAD.MOV.U32 R23, RZ, RZ, R19 ;  /* 0x000000ffff177224 */ /* 0x000fe200078e0013 */
[----:B------:R-:W-:Y:S01]  /*0e40*/  ISETP.GE.AND P2, PT, R205, c[0x0][0x220], PT ;  /* 0x00008800cd007a0c */ /* 0x000fe20003f46270 */
[----:B------:R-:W-:Y:S01]  /*0e50*/  IMAD.X R3, RZ, RZ, R21, P0 ;  /* 0x000000ffff037224 */ /* 0x000fe200000e0615 */
[----:B------:R-:W-:Y:S01]  /*0e60*/  ISETP.GE.AND P0, PT, R204, c[0x0][0x220], PT ;  /* 0x00008800cc007a0c */ /* 0x000fe20003f06270 */
[----:B------:R-:W-:-:S04]  /*0e70*/  IMAD.WIDE.U32 R22, R12, c[0x0][0x190], R22 ;  /* 0x000064000c167a25 */ /* 0x000fc800078e0016 */
[----:B------:R-:W-:-:S04]  /*0e80*/  IMAD R3, R3, c[0x0][0x190], RZ ;  /* 0x0000640003037a24 */ /* 0x000fc800078e02ff */
[----:B------:R-:W-:Y:S01]  /*0e90*/  IMAD R3, R12, c[0x0][0x194], R3 ;  /* 0x000065000c037a24 */ /* 0x000fe200078e0203 */
[C---:B------:R-:W-:Y:S01]  /*0ea0*/  @!P3 LEA R12, P4, R22.reuse, c[0x0][0x160], 0x1 ;  /* 0x00005800160cba11 */ /* 0x040fe200078808ff */
[----:B------:R1:W-:Y:S01]  /*0eb0*/  @P3 STS.128 [R203+0x1000], RZ ;  /* 0x001000ffcb003388 */ /* 0x0003e20000000c00 */
[----:B------:R-:W-:Y:S01]  /*0ec0*/  @!P2 LEA R24, P1, R22, c[0x0][0x160], 0x1 ;  /* 0x000058001618aa11 */ /* 0x000fe200078208ff */
[----:B------:R-:W-:-:S05]  /*0ed0*/  IMAD.IADD R3, R23, 0x1, R3 ;  /* 0x0000000117037824 */ /* 0x000fca00078e0203 */
[C-C-:B------:R-:W-:Y:S02]  /*0ee0*/  @!P3 LEA.HI.X R13, R22.reuse, c[0x0][0x164], R3.reuse, 0x1, P4 ;  /* 0x00005900160dba11 */ /* 0x140fe400020f0c03 */
[----:B------:R-:W-:-:S03]  /*0ef0*/  @!P2 LEA.HI.X R25, R22, c[0x0][0x164], R3, 0x1, P1 ;  /* 0x000059001619aa11 */ /* 0x000fc600008f0c03 */
[----:B------:R-:W-:Y:S01]  /*0f00*/  @!PT LDS RZ, [RZ] ;  /* 0x00000000fffff984 */ /* 0x000fe20000000800 */
[----:B------:R-:W-:Y:S01]  /*0f10*/  @!PT LDS RZ, [RZ] ;  /* 0x00000000fffff984 */ /* 0x000fe20000000800 */
[----:B------:R-:W-:Y:S01]  /*0f20*/  @!PT LDS RZ, [RZ] ;  /* 0x00000000fffff984 */ /* 0x000fe20000000800 */
[----:B------:R1:W-:Y:S04]  /*0f30*/  @!P3 LDGSTS.E.BYPASS.LTC128B.128 [R203+0x1000], [R12.64] ;  /* 0x010000000ccbbfae */ /* 0x0003e8000b901d4a */
        /* <DEDUP_REMOVED lines=13> */
.L_x_62:
[----:B------:R-:W-:Y:S05]  /*1010*/  BSYNC B0 ;  /* 0x0000000000007941 */ /* 0x000fea0003800000 */
.L_x_61:
[----:B-1----:R-:W-:Y:S01]  /*1020*/  IADD3 R12, R14, 0x40, RZ ;  /* 0x000000400e0c7810 */ /* 0x002fe20007ffe0ff */
[----:B------:R-:W-:Y:S03]  /*1030*/  BSSY B0, `(.L_x_63) ;  /* 0x0000024000007945 */ /* 0x000fe60003800000 */
[----:B------:R-:W-:-:S13]  /*1040*/  ISETP.GE.AND P0, PT, R12, R199, PT ;  /* 0x000000c70c00720c */ /* 0x000fda0003f06270 */
[----:B------:R-:W-:Y:S05]  /*1050*/  @P0 BRA `(.L_x_64) ;  /* 0x0000021000000947 */ /* 0x000fea0003800000 */
[----:B------:R-:W-:Y:S01]  /*1060*/  IADD3 R12, P0, R20, 0x40, RZ ;  /* 0x00000040140c7810 */ /* 0x000fe20007f1e0ff */
        /* <DEDUP_REMOVED lines=32> */
.L_x_64:
[----:B------:R-:W-:Y:S05]  /*1270*/  BSYNC B0 ;  /* 0x0000000000007941 */ /* 0x000fea0003800000 */
.L_x_63:
[----:B-1----:R-:W-:Y:S01]  /*1280*/  IADD3 R12, R14, 0x60, RZ ;  /* 0x000000600e0c7810 */ /* 0x002fe20007ffe0ff */
[----:B------:R-:W-:Y:S01]  /*1290*/  UMOV UR7, 0x6 ;  /* 0x0000000600077882 */ /* 0x000fe20000000000 */
[----:B------:R-:W-:Y:S01]  /*12a0*/  BSSY B0, `(.L_x_65) ;  /* 0x0000026000007945 */ /* 0x000fe20003800000 */
[----:B------:R-:W-:Y:S01]  /*12b0*/  ULDC.64 UR4, c[0x0][0x198] ;  /* 0x0000660000047ab9 */ /* 0x000fe20000000a00 */
[----:B------:R-:W-:Y:S01]  /*12c0*/  ISETP.GE.AND P0, PT, R12, R199, PT ;  /* 0x000000c70c00720c */ /* 0x000fe20003f06270 */
[----:B------:R-:W-:Y:S02]  /*12d0*/  USHF.L.U64.HI UR7, UR4, UR7, UR5 ;  /* 0x0000000704077299 */ /* 0x000fe40008010205 */
[----:B------:R-:W-:-:S10]  /*12e0*/  USHF.L.U32 UR8, UR4, 0x6, URZ ;  /* 0x0000000604087899 */ /* 0x000fd4000800063f */
[----:B------:R-:W-:Y:S05]  /*12f0*/  @P0 BRA `(.L_x_66) ;  /* 0x0000020000000947 */ /* 0x000fea0003800000 */
[----:B------:R-:W-:Y:S01]  /*1300*/  IADD3 R3, P0, R20, 0x60, RZ ;  /* 0x0000006014037810 */ /* 0x000fe20007f1e0ff */
[----:B------:R-:W-:Y:S01]  /*1310*/  IMAD.MOV.U32 R17, RZ, RZ, R19 ;  /* 0x000000ffff117224 */ /* 0x000fe200078e0013 */
[----:B------:R-:W-:Y:S02]  /*1320*/  ISETP.GE.AND P3, PT, R214, c[0x0][0x220], PT ;  /* 0x00008800d6007a0c */ /* 0x000fe40003f66270 */
        /* <DEDUP_REMOVED lines=29> */
.L_x_66:
[----:B------:R-:W-:Y:S05]  /*1500*/  BSYNC B0 ;  /* 0x0000000000007941 */ /* 0x000fea0003800000 */
.L_x_65:
[----:B------:R-:W-:Y:S01]  /*1510*/  LEA.HI.SX32 R3, R133, 0xffffffff, 0x1a ;  /* 0xffffffff85037811 */ /* 0x000fe200078fd2ff */
[----:B------:R-:W-:Y:S01]  /*1520*/  BSSY B0, `(.L_x_67) ;  /* 0x0000023000007945 */ /* 0x000fe20003800000 */
[----:B------:R-:W-:Y:S02]  /*1530*/  MOV R212, R210 ;  /* 0x000000d200d47202 */ /* 0x000fe40000000f00 */
[----:B------:R-:W-:Y:S01]  /*1540*/  SHF.R.S32.HI R16, RZ, 0x1f, R3 ;  /* 0x0000001fff107819 */ /* 0x000fe20000011403 */
[C---:B-1----:R-:W-:Y:S02]  /*1550*/  IMAD R13, R3.reuse, -0x40, R6 ;  /* 0xffffffc0030d7824 */ /* 0x042fe400078e0206 */
[C---:B------:R-:W-:Y:S02]  /*1560*/  IMAD R11, R3.reuse, UR7, RZ ;  /* 0x00000007030b7c24 */ /* 0x040fe4000f8e02ff */
[----:B------:R-:W-:Y:S01]  /*1570*/  IMAD.WIDE.U32 R18, R3, UR8, R212 ;  /* 0x0000000803127c25 */ /* 0x000fe2000f8e00d4 */
[----:B------:R-:W-:-:S03]  /*1580*/  ISETP.GE.AND P0, PT, R14, R13, PT ;  /* 0x0000000d0e00720c */ /* 0x000fc60003f06270 */
[----:B------:R-:W-:-:S05]  /*1590*/  IMAD R11, R16, UR8, R11 ;  /* 0x00000008100b7c24 */ /* 0x000fca000f8e020b */
[----:B------:R-:W-:-:S05]  /*15a0*/  IADD3 R11, R19, R11, RZ ;  /* 0x0000000b130b7210 */ /* 0x000fca0007ffe0ff */
[----:B------:R-:W-:Y:S05]  /*15b0*/  @P0 BRA `(.L_x_68) ;  /* 0x0000019000000947 */ /* 0x000fea0003800000 */
[----:B------:R-:W-:Y:S02]  /*15c0*/  ISETP.GE.AND P3, PT, R214, c[0x0][0x220], PT ;  /* 0x00008800d6007a0c */ /* 0x000fe40003f66270 */
[----:B------:R-:W-:Y:S02]  /*15d0*/  ISETP.GE.AND P2, PT, R205, c[0x0][0x220], PT ;  /* 0x00008800cd007a0c */ /* 0x000fe40003f46270 */
[----:B------:R-:W-:-:S09]  /*15e0*/  ISETP.GE.AND P0, PT, R204, c[0x0][0x220], PT ;  /* 0x00008800cc007a0c */ /* 0x000fd20003f06270 */
[C---:B------:R-:W-:Y:S01]  /*15f0*/  @!P3 LEA R22, P4, R18.reuse, c[0x0][0x168], 0x1 ;  /* 0x00005a001216ba11 */ /* 0x040fe200078808ff */
[----:B------:R1:W-:Y:S01]  /*1600*/  @P3 STS.128 [R203+0xc000], RZ ;  /* 0x00c000ffcb003388 */ /* 0x0003e20000000c00 */
[C---:B------:R-:W-:Y:S02]  /*1610*/  @!P2 LEA R20, P1, R18.reuse, c[0x0][0x168], 0x1 ;  /* 0x00005a001214aa11 */ /* 0x040fe400078208ff */
        /* <DEDUP_REMOVED lines=19> */
.L_x_68:
[----:B------:R-:W-:Y:S05]  /*1750*/  BSYNC B0 ;  /* 0x0000000000007941 */ /* 0x000fea0003800000 */
.L_x_67:
[----:B------:R-:W-:Y:S01]  /*1760*/  ISETP.GE.AND P0, PT, R10, R13, PT ;  /* 0x0000000d0a00720c */ /* 0x000fe20003f06270 */
[----:B------:R-:W-:Y:S01]  /*1770*/  UMOV UR6, 0x5 ;  /* 0x0000000500067882 */ /* 0x000fe20000000000 */
[----:B------:R-:W-:Y:S01]  /*1780*/  BSSY B0, `(.L_x_69) ;  /* 0x0000020000007945 */ /* 0x000fe20003800000 */
[----:B------:R-:W-:Y:S02]  /*1790*/  ULDC UR5, c[0x0][0x19c] ;  /* 0x0000670000057ab9 */ /* 0x000fe40000000800 */
[----:B------:R-:W-:Y:S02]  /*17a0*/  USHF.L.U32 UR9, UR4, 0x5, URZ ;  /* 0x0000000504097899 */ /* 0x000fe4000800063f */
[----:B------:R-:W-:-:S06]  /*17b0*/  USHF.L.U64.HI UR5, UR4, UR6, UR5 ;  /* 0x0000000604057299 */ /* 0x000fcc0008010205 */
[----:B------:R-:W-:Y:S05]  /*17c0*/  @P0 BRA `(.L_x_70) ;  /* 0x000001b000000947 */ /* 0x000fea0003800000 */
[----:B------:R-:W-:Y:S02]  /*17d0*/  ISETP.GE.AND P3, PT, R214, c[0x0][0x220], PT ;  /* 0x00008800d6007a0c */ /* 0x000fe40003f66270 */
[----:B------:R-:W-:Y:S02]  /*17e0*/  ISETP.GE.AND P2, PT, R205, c[0x0][0x220], PT ;  /* 0x00008800cd007a0c */ /* 0x000fe40003f46270 */
[----:B------:R-:W-:Y:S02]  /*17f0*/  IADD3 R12, P1, R18, UR9, RZ ;  /* 0x00000009120c7c10 */ /* 0x000fe4000ff3e0ff */
[----:B------:R-:W-:Y:S02]  /*1800*/  ISETP.GE.AND P0, PT, R204, c[0x0][0x220], PT ;  /* 0x00008800cc007a0c */ /* 0x000fe40003f06270 */
[----:B------:R-:W-:-:S05]  /*1810*/  IADD3.X R11, R11, UR5, RZ, P1, !PT ;  /* 0x000000050b0b7c10 */ /* 0x000fca0008ffe4ff */
[C---:B-1----:R-:W-:Y:S01]  /*1820*/  @!P3 LEA R20, P4, R12.reuse, c[0x0][0x168], 0x1 ;  /* 0x00005a000c14ba11 */ /* 0x042fe200078808ff */
        /* <DEDUP_REMOVED lines=21> */
.L_x_70:
[----:B------:R-:W-:Y:S05]  /*1980*/  BSYNC B0 ;  /* 0x0000000000007941 */ /* 0x000fea0003800000 */
.L_x_69:
[----:B------:R-:W0:Y:S01]  /*1990*/  LDGDEPBAR ;  /* 0x00000000000079af */ /* 0x000e220000000000 */
[----:B------:R-:W-:Y:S01]  /*19a0*/  ISETP.GE.AND P1, PT, R14, R13, PT ;  /* 0x0000000d0e00720c */ /* 0x000fe20003f26270 */
[----:B------:R-:W-:Y:S01]  /*19b0*/  IMAD R16, R16, c[0x0][0x1a0], RZ ;  /* 0x0000680010107a24 */ /* 0x000fe200078e02ff */
[----:B------:R-:W-:Y:S01]  /*19c0*/  BSSY B0, `(.L_x_71) ;  /* 0x0000025000007945 */ /* 0x000fe20003800000 */
[----:B-1----:R-:W-:-:S04]  /*19d0*/  IMAD.WIDE.U32 R18, R3, c[0x0][0x1a0], RZ ;  /* 0x0000680003127a25 */ /* 0x002fc800078e00ff */
[----:B------:R-:W-:Y:S01]  /*19e0*/  IMAD R11, R3, c[0x0][0x1a4], R16 ;  /* 0x00006900030b7a24 */ /* 0x000fe200078e0210 */
[----:B------:R-:W-:-:S04]  /*19f0*/  LEA R12, P0, R18, R208, 0x6 ;  /* 0x000000d0120c7211 */ /* 0x000fc800078030ff */
[----:B------:R-:W-:-:S04]  /*1a00*/  IADD3 R11, R19, R11, RZ ;  /* 0x0000000b130b7210 */ /* 0x000fc80007ffe0ff */
[----:B------:R-:W-:Y:S01]  /*1a10*/  LEA.HI.X R11, R18, R200, R11, 0x6, P0 ;  /* 0x000000c8120b7211 */ /* 0x000fe200000f340b */
[----:B------:R-:W-:-:S04]  /*1a20*/  DEPBAR.LE SB0, 0x0 ;  /* 0x000080000000791a */ /* 0x000fc80000000000 */
[----:B------:R-:W-:Y:S06]  /*1a30*/  BAR.SYNC.DEFER_BLOCKING 0x0 ;  /* 0x0000000000007b1d */ /* 0x000fec0000010000 */
[----:B------:R1:W-:Y:S04]  /*1a40*/  @P1 STS.128 [R203+0x12000], RZ ;  /* 0x012000ffcb001388 */ /* 0x0003e80000000c00 */
[----:B------:R1:W-:Y:S04]  /*1a50*/  @P1 STS.128 [R203+0x14000], RZ ;  /* 0x014000ffcb001388 */ /* 0x0003e80000000c00 */
[----:B------:R1:W-:Y:S01]  /*1a60*/  @P1 STS.128 [R203+0x16000], RZ ;  /* 0x016000ffcb001388 */ /* 0x0003e20000000c00 */
[----:B------:R-:W-:Y:S05]  /*1a70*/  @P1 BRA `(.L_x_72) ;  /* 0x0000019000001947 */ /* 0x000fea0003800000 */
[----:B------:R-:W-:Y:S02]  /*1a80*/  ISETP.GE.AND P3, PT, R214, c[0x0][0x220], PT ;  /* 0x00008800d6007a0c */ /* 0x000fe40003f66270 */
[----:B------:R-:W-:-:S02]  /*1a90*/  ISETP.GE.AND P2, PT, R205, c[0x0][0x220], PT ;  /* 0x00008800cd007a0c */ /* 0x000fc40003f46270 */
        /* <DEDUP_REMOVED lines=17> */
[----:B--2---:R-:W-:-:S04]  /*1bb0*/  LEA R16, P0, R12, c[0x0][0x170], 0x1 ;  /* 0x00005c000c107a11 */ /* 0x004fc800078008ff */
[----:B------:R-:W-:-:S05]  /*1bc0*/  LEA.HI.X R17, R12, c[0x0][0x174], R11, 0x1, P0 ;  /* 0x00005d000c117a11 */ /* 0x000fca00000f0c0b */
[----:B------:R-:W-:Y:S01]  /*1bd0*/  @!PT LDS RZ, [RZ] ;  /* 0x00000000fffff984 */ /* 0x000fe20000000800 */
[----:B------:R-:W-:Y:S01]  /*1be0*/  @!PT LDS RZ, [RZ] ;  /* 0x00000000fffff984 */ /* 0x000fe20000000800 */
[----:B------:R-:W-:Y:S01]  /*1bf0*/  @!PT LDS RZ, [RZ] ;  /* 0x00000000fffff984 */ /* 0x000fe20000000800 */
[----:B------:R2:W-:Y:S04]  /*1c00*/  LDGSTS.E.BYPASS.LTC128B.128 [R203+0x16000], [R16.64+0x100] ;  /* 0x1600010010cb7fae */ /* 0x0005e8000b901d4a */
.L_x_72:
[----:B------:R-:W-:Y:S05]  /*1c10*/  BSYNC B0 ;  /* 0x0000000000007941 */ /* 0x000fea0003800000 */
.L_x_71:
[----:B------:R-:W-:Y:S01]  /*1c20*/  ISETP.GE.AND P0, PT, R10, R13, PT ;  /* 0x0000000d0a00720c */ /* 0x000fe20003f06270 */
[----:B------:R-:W-:Y:S01]  /*1c30*/  BSSY B0, `(.L_x_73) ;  /* 0x0000024000007945 */ /* 0x000fe20003800000 */
[----:B------:R-:W-:-:S04]  /*1c40*/  LEA.HI R9, R9, R4, RZ, 0x5 ;  /* 0x0000000409097211 */ /* 0x000fc800078f28ff */
[----:B------:R-:W-:-:S07]  /*1c50*/  SHF.R.S32.HI R9, RZ, 0x5, R9 ;  /* 0x00000005ff097819 */ /* 0x000fce0000011409 */
[----:B------:R3:W-:Y:S04]  /*1c60*/  @P0 STS.128 [R203+0x13000], RZ ;  /* 0x013000ffcb000388 */ /* 0x0007e80000000c00 */
[----:B------:R3:W-:Y:S04]  /*1c70*/  @P0 STS.128 [R203+0x15000], RZ ;  /* 0x015000ffcb000388 */ /* 0x0007e80000000c00 */
[----:B------:R3:W-:Y:S01]  /*1c80*/  @P0 STS.128 [R203+0x17000], RZ ;  /* 0x017000ffcb000388 */ /* 0x0007e20000000c00 */
[----:B------:R-:W-:Y:S05]  /*1c90*/  @P0 BRA `(.L_x_74) ;  /* 0x000001d000000947 */ /* 0x000fea0003800000 */
[----:B------:R-:W-:Y:S01]  /*1ca0*/  ISETP.GE.AND P3, PT, R214, c[0x0][0x220], PT ;  /* 0x00008800d6007a0c */ /* 0x000fe20003f66270 */
[----:B--2---:R-:W-:Y:S01]  /*1cb0*/  IMAD.WIDE.U32 R16, R8, c[0x0][0x1a0], RZ ;  /* 0x0000680008107a25 */ /* 0x004fe200078e00ff */
[----:B------:R-:W-:-:S03]  /*1cc0*/  ISETP.GE.AND P2, PT, R205, c[0x0][0x220], PT ;  /* 0x00008800cd007a0c */ /* 0x000fc60003f46270 */
[----:B------:R-:W-:Y:S01]  /*1cd0*/  IMAD R8, R8, c[0x0][0x1a4], RZ ;  /* 0x0000690008087a24 */ /* 0x000fe200078e02ff */
[----:B------:R-:W-:-:S04]  /*1ce0*/  IADD3 R12, P0, R12, R16, RZ ;  /* 0x000000100c0c7210 */ /* 0x000fc80007f1e0ff */
[----:B------:R-:W-:Y:S02]  /*1cf0*/  IADD3.X R11, R11, R17, R8, P0, !PT ;  /* 0x000000110b0b7210 */ /* 0x000fe400007fe408 */
[----:B------:R-:W-:Y:S01]  /*1d00*/  ISETP.GE.AND P0, PT, R204, c[0x0][0x220], PT ;  /* 0x00008800cc007a0c */ /* 0x000fe20003f06270 */
[----:B------:R2:W-:Y:S01]  /*1d10*/  @P3 STS.128 [R203+0x13000], RZ ;  /* 0x013000ffcb003388 */ /* 0x0005e20000000c00 */
[C---:B------:R-:W-:Y:S02]  /*1d20*/  @!P3 LEA R18, P4, R12.reuse, c[0x0][0x170], 0x1 ;  /* 0x00005c000c12ba11 */ /* 0x040fe400078808ff */
        /* <DEDUP_REMOVED lines=14> */
[----:B------:R-:W-:-:S04]  /*1e10*/  LEA R10, P0, R12, c[0x0][0x170], 0x1 ;  /* 0x00005c000c0a7a11 */ /* 0x000fc800078008ff */
[----:B------:R-:W-:-:S05]  /*1e20*/  LEA.HI.X R11, R12, c[0x0][0x174], R11, 0x1, P0 ;  /* 0x00005d000c0b7a11 */ /* 0x000fca00000f0c0b */
[----:B------:R-:W-:Y:S01]  /*1e30*/  @!PT LDS RZ, [RZ] ;  /* 0x00000000fffff984 */ /* 0x000fe20000000800 */
[----:B------:R-:W-:Y:S01]  /*1e40*/  @!PT LDS RZ, [RZ] ;  /* 0x00000000fffff984 */ /* 0x000fe20000000800 */
[----:B------:R-:W-:Y:S01]  /*1e50*/  @!PT LDS RZ, [RZ] ;  /* 0x00000000fffff984 */ /* 0x000fe20000000800 */
[----:B------:R4:W-:Y:S04]  /*1e60*/  LDGSTS.E.BYPASS.LTC128B.128 [R203+0x17000], [R10.64+0x100] ;  /* 0x170001000acb7fae */ /* 0x0009e8000b901d4a */
.L_x_74:
[----:B------:R-:W-:Y:S05]  /*1e70*/  BSYNC B0 ;  /* 0x0000000000007941 */ /* 0x000fea0003800000 */
.L_x_73:
[C---:B------:R-:W-:Y:S01]  /*1e80*/  IMAD.SHL.U32 R8, R2.reuse, 0x40, RZ ;  /* 0x0000004002087824 */ /* 0x040fe200078e00ff */
[----:B------:R-:W-:Y:S01]  /*1e90*/  R2P PR, R2, 0x6 ;  /* 0x0000000602007804 */ /* 0x000fe20000000000 */
[----:B------:R-:W-:Y:S01]  /*1ea0*/  IMAD.SHL.U32 R14, R14, 0x8, RZ ;  /* 0x000000080e0e7824 */ /* 0x000fe200078e00ff */
[----:B------:R-:W0:Y:S01]  /*1eb0*/  LDGDEPBAR ;  /* 0x00000000000079af */ /* 0x000e220000000000 */
[----:B------:R-:W-:Y:S01]  /*1ec0*/  IMAD R198, R9, 0x400, R0 ;  /* 0x0000040009c67824 */ /* 0x000fe200078e0200 */
[----:B----4-:R-:W-:Y:S01]  /*1ed0*/  LOP3.LUT R11, R8, 0x1c0, RZ, 0xc0, !PT ;  /* 0x000001c0080b7812 */ /* 0x010fe200078ec0ff */
[----:B------:R-:W-:Y:S02]  /*1ee0*/  IMAD.SHL.U32 R4, R4, 0x2, RZ ;  /* 0x0000000204047824 */ /* 0x000fe400078e00ff */
[----:B------:R-:W-:Y:S01]  /*1ef0*/  IMAD.SHL.U32 R198, R198, 0x2, RZ ;  /* 0x00000002c6c67824 */ /* 0x000fe200078e00ff */
[----:B------:R-:W-:Y:S02]  /*1f00*/  LOP3.LUT R8, R11, 0x8, R14, 0xf8, !PT ;  /* 0x000000080b087812 */ /* 0x000fe400078ef80e */
[----:B------:R-:W-:Y:S01]  /*1f10*/  SHF.R.U32.HI R11, RZ, 0x3, R11 ;  /* 0x00000003ff0b7819 */ /* 0x000fe2000001160b */
[--C-:B------:R-:W-:Y:S01]  /*1f20*/  IMAD R196, R7, 0x2, R198.reuse ;  /* 0x0000000207c47824 */ /* 0x100fe200078e02c6 */
[----:B------:R-:W-:Y:S01]  /*1f30*/  LDSM.16.M88.4 R48, [R198] ;  /* 0x00000000c630783b */ /* 0x000fe20000000200 */
[C---:B------:R-:W-:Y:S01]  /*1f40*/  IMAD R194, R5.reuse, 0x2, R198 ;  /* 0x0000000205c27824 */ /* 0x040fe200078e02c6 */
[----:B------:R-:W-:Y:S01]  /*1f50*/  LOP3.LUT R8, R8, R11, RZ, 0x3c, !PT ;  /* 0x0000000b08087212 */ /* 0x000fe200078e3cff */
[----:B------:R-:W-:Y:S01]  /*1f60*/  IMAD R193, R5, 0x2, R196 ;  /* 0x0000000205c17824 */ /* 0x000fe200078e02c4 */
[----:B------:R-:W-:Y:S01]  /*1f70*/  LDSM.16.M88.4 R76, [R198+0x4000] ;  /* 0x00400000c64c783b */ /* 0x000fe20000000200 */
[----:B------:R-:W-:-:S02]  /*1f80*/  LOP3.LUT R4, R4, 0x6, RZ, 0xc0, !PT ;  /* 0x0000000604047812 */ /* 0x000fc400078ec0ff */
[----:B------:R-:W-:Y:S01]  /*1f90*/  IMAD R197, R197, 0x200, R8 ;  /* 0x00000200c5c57824 */ /* 0x000fe200078e0208 */
[----:B------:R-:W-:Y:S03]  /*1fa0*/  LDSM.16.M88.4 R52, [R194] ;  /* 0x00000000c234783b */ /* 0x000fe60000000200 */
[----:B------:R-:W-:Y:S01]  /*1fb0*/  IMAD.SHL.U32 R197, R197, 0x2, RZ ;  /* 0x00000002c5c57824 */ /* 0x000fe200078e00ff */
[----:B------:R-:W-:Y:S04]  /*1fc0*/  LDSM.16.M88.4 R8, [R196] ;  /* 0x00000000c408783b */ /* 0x000fe80000000200 */
[----:B------:R-:W4:Y:S01]  /*1fd0*/  LDSM.16.M88.4 R24, [R197+0xc000] ;  /* 0x00c00000c518783b */ /* 0x000f220000000200 */
[----:B------:R-:W-:-:S02]  /*1fe0*/  IADD3 R2, R197, 0xc000, RZ ;  /* 0x0000c000c5027810 */ /* 0x000fc40007ffe0ff */
[----:B------:R-:W-:Y:S01]  /*1ff0*/  IADD3 R195, R197, 0xc020, RZ ;  /* 0x0000c020c5c37810 */ /* 0x000fe20007ffe0ff */
[----:B--2---:R-:W2:Y:S01]  /*2000*/  LDSM.16.M88.4 R16, [R197+0xc800] ;  /* 0x00c80000c510783b */ /* 0x004ea20000000200 */
[----:B------:R-:W-:Y:S01]  /*2010*/  @P1 IADD3 R195, R2, -0x20, RZ ;  /* 0xffffffe002c31810 */ /* 0x000fe20007ffe0ff */
[----:B------:R-:W-:Y:S02]  /*2020*/  IMAD.MOV.U32 R2, RZ, RZ, 0x40 ;  /* 0x00000040ff027424 */ /* 0x000fe400078e00ff */
[----:B------:R-:W5:Y:S01]  /*2030*/  LDSM.16.M88.4 R60, [R197+0xd000] ;  /* 0x00d00000c53c783b */ /* 0x000f620000000200 */
[C---:B------:R-:W-:Y:S02]  /*2040*/  IADD3 R187, R195.reuse, 0x800, RZ ;  /* 0x00000800c3bb7810 */ /* 0x040fe40007ffe0ff */
[----:B------:R-:W-:Y:S01]  /*2050*/  SEL R2, R2, 0xffffffc0, !P2 ;  /* 0xffffffc002027807 */ /* 0x000fe20005000000 */
[----:B------:R-:W1:Y:S01]  /*2060*/  LDSM.16.M88.4 R32, [R197+0xd800] ;  /* 0x00d80000c520783b */ /* 0x000e620000000200 */
[----:B------:R-:W-:-:S02]  /*2070*/  IADD3 R186, R195, 0x1000, RZ ;  /* 0x00001000c3ba7810 */ /* 0x000fc40007ffe0ff */
[----:B------:R-:W-:Y:S01]  /*2080*/  IADD3 R185, R195, 0x1800, RZ ;  /* 0x00001800c3b97810 */ /* 0x000fe20007ffe0ff */
[----:B------:R-:W3:Y:S01]  /*2090*/  LDSM.16.M88.4 R36, [R195] ;  /* 0x00000000c324783b */ /* 0x000ee20000000200 */
[----:B------:R-:W-:Y:S01]  /*20a0*/  IMAD.IADD R191, R197, 0x1, R2 ;  /* 0x00000001c5bf7824 */ /* 0x000fe200078e0202 */
[C---:B------:R-:W-:Y:S01]  /*20b0*/  IADD3 R183, R195.reuse, 0x2000, RZ ;  /* 0x00002000c3b77810 */ /* 0x040fe20007ffe0ff */
[----:B------:R-:W-:Y:S01]  /*20c0*/  IMAD.IADD R184, R2, 0x1, R195 ;  /* 0x0000000102b87824 */ /* 0x000fe200078e02c3 */
[----:B------:R-:W1:Y:S01]  /*20d0*/  LDSM.16.M88.4 R12, [R195+0x800] ;  /* 0x00080000c30c783b */ /* 0x000e620000000200 */
[C---:B------:R-:W-:Y:S02]  /*20e0*/  IADD3 R182, R195.reuse, 0x2800, RZ ;  /* 0x00002800c3b67810 */ /* 0x040fe40007ffe0ff */
[C---:B------:R-:W-:Y:S01]  /*20f0*/  IADD3 R181, R195.reuse, 0x3000, RZ ;  /* 0x00003000c3b57810 */ /* 0x040fe20007ffe0ff */
[----:B------:R-:W1:Y:S01]  /*2100*/  LDSM.16.M88.4 R40, [R195+0x1000] ;  /* 0x00100000c328783b */ /* 0x000e620000000200 */
[----:B------:R-:W-:-:S02]  /*2110*/  IADD3 R180, R195, 0x3800, RZ ;  /* 0x00003800c3b47810 */ /* 0x000fc40007ffe0ff */
[C---:B------:R-:W-:Y:S01]  /*2120*/  IADD3 R179, R195.reuse, 0x4000, RZ ;  /* 0x00004000c3b37810 */ /* 0x040fe20007ffe0ff */
[----:B------:R-:W-:Y:S01]  /*2130*/  LDSM.16.M88.4 R72, [R191+0xc800] ;  /* 0x00c80000bf48783b */ /* 0x000fe20000000200 */
[C---:B------:R-:W-:Y:S02]  /*2140*/  IADD3 R178, R195.reuse, 0x4800, RZ ;  /* 0x00004800c3b27810 */ /* 0x040fe40007ffe0ff */
[C---:B------:R-:W-:Y:S01]  /*2150*/  IADD3 R177, R195.reuse, 0x5000, RZ ;  /* 0x00005000c3b17810 */ /* 0x040fe20007ffe0ff */
[----:B------:R-:W-:Y:S01]  /*2160*/  LDSM.16.M88.4 R68, [R191+0xd800] ;  /* 0x00d80000bf44783b */ /* 0x000fe20000000200 */
[----:B------:R-:W-:-:S03]  /*2170*/  IADD3 R176, R195, 0x5800, RZ ;  /* 0x00005800c3b07810 */ /* 0x000fc60007ffe0ff */
[----:B------:R-:W-:Y:S01]  /*2180*/  LDSM.16.M88.4 R44, [R184+0x800] ;  /* 0x00080000b82c783b */ /* 0x000fe20000000200 */
[C---:B----4-:R-:W-:Y:S08]  /*2190*/  HMMA.16816.F32.BF16 R28, R48.reuse, R24, RZ ;  /* 0x00000018301c723c */ /* 0x050ff000000418ff */
[C---:B------:R-:W-:Y:S08]  /*21a0*/  HMMA.16816.F32.BF16 R24, R48.reuse, R26, RZ ;  /* 0x0000001a3018723c */ /* 0x040ff000000418ff */
[C---:B--2---:R-:W-:Y:S08]  /*21b0*/  HMMA.16816.F32.BF16 R20, R48.reuse, R16, RZ ;  /* 0x000000103014723c */ /* 0x044ff000000418ff */
[C---:B-----5:R-:W-:Y:S08]  /*21c0*/  HMMA.16816.F32.BF16 R64, R48.reuse, R60, RZ ;  /* 0x0000003c3040723c */ /* 0x060ff000000418ff */
[C---:B------:R-:W-:Y:S08]  /*21d0*/  HMMA.16816.F32.BF16 R16, R48.reuse, R18, RZ ;  /* 0x000000123010723c */ /* 0x040ff000000418ff */
[C---:B------:R-:W-:Y:S08]  /*21e0*/  HMMA.16816.F32.BF16 R60, R48.reuse, R62, RZ ;  /* 0x0000003e303c723c */ /* 0x040ff000000418ff */
[C---:B-1----:R-:W-:Y:S08]  /*21f0*/  HMMA.16816.F32.BF16 R56, R48.reuse, R32, RZ ;  /* 0x000000203038723c */ /* 0x042ff000000418ff */
[----:B------:R-:W-:Y:S01]  /*2200*/  HMMA.16816.F32.BF16 R48, R48, R34, RZ ;  /* 0x000000223030723c */ /* 0x000fe200000418ff */
[----:B------:R-:W1:Y:S07]  /*2210*/  LDSM.16.M88.4 R32, [R195+0x1800] ;  /* 0x00180000c320783b */ /* 0x000e6e0000000200 */
[C---:B---3--:R-:W-:Y:S08]  /*2220*/  HMMA.16816.F32.BF16 R28, R8.reuse, R36, R28 ;  /* 0x00000024081c723c */ /* 0x048ff0000004181c */
[C---:B------:R-:W-:Y:S01]  /*2230*/  HMMA.16816.F32.BF16 R24, R8.reuse, R38, R24 ;  /* 0x000000260818723c */ /* 0x040fe20000041818 */
[----:B------:R-:W2:Y:S07]  /*2240*/  LDSM.16.M88.4 R36, [R191+0xc000] ;  /* 0x00c00000bf24783b */ /* 0x000eae0000000200 */
[C---:B------:R-:W-:Y:S08]  /*2250*/  HMMA.16816.F32.BF16 R20, R8.reuse, R12, R20 ;  /* 0x0000000c0814723c */ /* 0x040ff00000041814 */
[C---:B------:R-:W-:Y:S01]  /*2260*/  HMMA.16816.F32.BF16 R16, R8.reuse, R14, R16 ;  /* 0x0000000e0810723c */ /* 0x040fe20000041810 */
[----:B------:R-:W3:Y:S07]  /*2270*/  LDSM.16.M88.4 R12, [R191+0xd000] ;  /* 0x00d00000bf0c783b */ /* 0x000eee0000000200 */
[C---:B------:R-:W-:Y:S08]  /*2280*/  HMMA.16816.F32.BF16 R64, R8.reuse, R40, R64 ;  /* 0x000000280840723c */ /* 0x040ff00000041840 */
[C---:B------:R-:W-:Y:S01]  /*2290*/  HMMA.16816.F32.BF16 R60, R8.reuse, R42, R60 ;  /* 0x0000002a083c723c */ /* 0x040fe2000004183c */
[----:B------:R-:W-:Y:S07]  /*22a0*/  LDSM.16.M88.4 R40, [R184+0x1000] ;  /* 0x00100000b828783b */ /* 0x000fee0000000200 */
[C---:B-1----:R-:W-:Y:S08]  /*22b0*/  HMMA.16816.F32.BF16 R56, R8.reuse, R32, R56 ;  /* 0x000000200838723c */ /* 0x042ff00000041838 */
[----:B------:R-:W-:Y:S01]  /*22c0*/  HMMA.16816.F32.BF16 R48, R8, R34, R48 ;  /* 0x000000220830723c */ /* 0x000fe20000041830 */
[----:B------:R-:W-:Y:S04]  /*22d0*/  LDSM.16.M88.4 R32, [R193] ;  /* 0x00000000c120783b */ /* 0x000fe80000000200 */
[----:B------:R-:W1:Y:S03]  /*22e0*/  LDSM.16.M88.4 R8, [R184] ;  /* 0x00000000b808783b */ /* 0x000e660000000200 */
[C---:B--2---:R-:W-:Y:S08]  /*22f0*/  HMMA.16816.F32.BF16 R28, R52.reuse, R36, R28 ;  /* 0x00000024341c723c */ /* 0x044ff0000004181c */
[C---:B------:R-:W-:Y:S01]  /*2300*/  HMMA.16816.F32.BF16 R24, R52.reuse, R38, R24 ;  /* 0x000000263418723c */ /* 0x040fe20000041818 */
[----:B------:R-:W2:Y:S07]  /*2310*/  LDSM.16.M88.4 R36, [R184+0x1800] ;  /* 0x00180000b824783b */ /* 0x000eae0000000200 */
[C---:B------:R-:W-:Y:S08]  /*2320*/  HMMA.16816.F32.BF16 R20, R52.reuse, R72, R20 ;  /* 0x000000483414723c */ /* 0x040ff00000041814 */
[C---:B------:R-:W-:Y:S01]  /*2330*/  HMMA.16816.F32.BF16 R16, R52.reuse, R74, R16 ;  /* 0x0000004a3410723c */ /* 0x040fe20000041810 */
[----:B------:R-:W-:Y:S07]  /*2340*/  LDSM.16.M88.4 R72, [R197+0xf000] ;  /* 0x00f00000c548783b */ /* 0x000fee0000000200 */
[C---:B---3--:R-:W-:Y:S08]  /*2350*/  HMMA.16816.F32.BF16 R64, R52.reuse, R12, R64 ;  /* 0x0000000c3440723c */ /* 0x048ff00000041840 */
[----:B------:R-:W-:Y:S01]  /*2360*/  HMMA.16816.F32.BF16 R60, R52, R14, R60 ;  /* 0x0000000e343c723c */ /* 0x000fe2000004183c */
[----:B------:R-:W3:Y:S07]  /*2370*/  LDSM.16.M88.4 R12, [R197+0xe000] ;  /* 0x00e00000c50c783b */ /* 0x000eee0000000200 */
[C---:B-1----:R-:W-:Y:S08]  /*2380*/  HMMA.16816.F32.BF16 R28, R32.reuse, R8, R28 ;  /* 0x00000008201c723c */ /* 0x042ff0000004181c */
[----:B------:R-:W-:Y:S01]  /*2390*/  HMMA.16816.F32.BF16 R24, R32, R10, R24 ;  /* 0x0000000a2018723c */ /* 0x000fe20000041818 */
[----:B------:R-:W1:Y:S07]  /*23a0*/  LDSM.16.M88.4 R8, [R197+0xe800] ;  /* 0x00e80000c508783b */ /* 0x000e6e0000000200 */
[C---:B------:R-:W-:Y:S08]  /*23b0*/  HMMA.16816.F32.BF16 R56, R52.reuse, R68, R56 ;  /* 0x000000443438723c */ /* 0x040ff00000041838 */
[----:B------:R-:W-:Y:S01]  /*23c0*/  HMMA.16816.F32.BF16 R52, R52, R70, R48 ;  /* 0x000000463434723c */ /* 0x000fe20000041830 */
[----:B------:R-:W4:Y:S04]  /*23d0*/  LDSM.16.M88.4 R68, [R197+0xf800] ;  /* 0x00f80000c544783b */ /* 0x000f280000000200 */
[----:B------:R-:W-:Y:S03]  /*23e0*/  LDSM.16.M88.4 R48, [R196+0x4000] ;  /* 0x00400000c430783b */ /* 0x000fe60000000200 */
[C---:B------:R-:W-:Y:S08]  /*23f0*/  HMMA.16816.F32.BF16 R20, R32.reuse, R44, R20 ;  /* 0x0000002c2014723c */ /* 0x040ff00000041814 */
[C---:B------:R-:W-:Y:S01]  /*2400*/  HMMA.16816.F32.BF16 R16, R32.reuse, R46, R16 ;  /* 0x0000002e2010723c */ /* 0x040fe20000041810 */
[----:B------:R-:W5:Y:S07]  /*2410*/  LDSM.16.M88.4 R44, [R195+0x2000] ;  /* 0x00200000c32c783b */ /* 0x000f6e0000000200 */
[C---:B------:R-:W-:Y:S08]  /*2420*/  HMMA.16816.F32.BF16 R64, R32.reuse, R40, R64 ;  /* 0x000000282040723c */ /* 0x040ff00000041840 */
[C---:B------:R-:W-:Y:S01]  /*2430*/  HMMA.16816.F32.BF16 R60, R32.reuse, R42, R60 ;  /* 0x0000002a203c723c */ /* 0x040fe2000004183c */
[----:B------:R-:W4:Y:S07]  /*2440*/  LDSM.16.M88.4 R40, [R195+0x2800] ;  /* 0x00280000c328783b */ /* 0x000f2e0000000200 */
[C---:B--2---:R-:W-:Y:S08]  /*2450*/  HMMA.16816.F32.BF16 R56, R32.reuse, R36, R56 ;  /* 0x000000242038723c */ /* 0x044ff00000041838 */
[----:B------:R-:W-:Y:S01]  /*2460*/  HMMA.16816.F32.BF16 R52, R32, R38, R52 ;  /* 0x000000262034723c */ /* 0x000fe20000041834 */
[----:B------:R-:W2:Y:S04]  /*2470*/  LDSM.16.M88.4 R36, [R195+0x3000] ;  /* 0x00300000c324783b */ /* 0x000ea80000000200 */
[----:B------:R-:W2:Y:S03]  /*2480*/  LDSM.16.M88.4 R32, [R195+0x3800] ;  /* 0x00380000c320783b */ /* 0x000ea60000000200 */
[C---:B---3--:R-:W-:Y:S08]  /*2490*/  HMMA.16816.F32.BF16 R28, R76.reuse, R12, R28 ;  /* 0x0000000c4c1c723c */ /* 0x048ff0000004181c */
[C---:B------:R-:W-:Y:S01]  /*24a0*/  HMMA.16816.F32.BF16 R24, R76.reuse, R14, R24 ;  /* 0x0000000e4c18723c */ /* 0x040fe20000041818 */
[----:B------:R-:W-:Y:S07]  /*24b0*/  LDSM.16.M88.4 R12, [R194+0x4000] ;  /* 0x00400000c20c783b */ /* 0x000fee0000000200 */
[C---:B-1----:R-:W-:Y:S08]  /*24c0*/  HMMA.16816.F32.BF16 R20, R76.reuse, R8, R20 ;  /* 0x000000084c14723c */ /* 0x042ff00000041814 */
[C---:B------:R-:W-:Y:S01]  /*24d0*/  HMMA.16816.F32.BF16 R16, R76.reuse, R10, R16 ;  /* 0x0000000a4c10723c */ /* 0x040fe20000041810 */
[----:B------:R-:W1:Y:S07]  /*24e0*/  LDSM.16.M88.4 R8, [R191+0xe000] ;  /* 0x00e00000bf08783b */ /* 0x000e6e0000000200 */
[C---:B------:R-:W-:Y:S08]  /*24f0*/  HMMA.16816.F32.BF16 R64, R76.reuse, R72, R64 ;  /* 0x000000484c40723c */ /* 0x040ff00000041840 */
[C---:B------:R-:W-:Y:S01]  /*2500*/  HMMA.16816.F32.BF16 R60, R76.reuse, R74, R60 ;  /* 0x0000004a4c3c723c */ /* 0x040fe2000004183c */
[----:B------:R-:W-:Y:S07]  /*2510*/  LDSM.16.M88.4 R72, [R198+0x8000] ;  /* 0x00800000c648783b */ /* 0x000fee0000000200 */
[C---:B----4-:R-:W-:Y:S08]  /*2520*/  HMMA.16816.F32.BF16 R56, R76.reuse, R68, R56 ;  /* 0x000000444c38723c */ /* 0x050ff00000041838 */
[----:B------:R-:W-:Y:S01]  /*2530*/  HMMA.16816.F32.BF16 R52, R76, R70, R52 ;  /* 0x000000464c34723c */ /* 0x000fe20000041834 */
[----:B------:R-:W-:Y:S07]  /*2540*/  LDSM.16.M88.4 R68, [R191+0xf000] ;  /* 0x00f00000bf44783b */ /* 0x000fee0000000200 */
[C---:B-----5:R-:W-:Y:S08]  /*2550*/  HMMA.16816.F32.BF16 R28, R48.reuse, R44, R28 ;  /* 0x0000002c301c723c */ /* 0x060ff0000004181c */
[C---:B------:R-:W-:Y:S01]  /*2560*/  HMMA.16816.F32.BF16 R24, R48.reuse, R46, R24 ;  /* 0x0000002e3018723c */ /* 0x040fe20000041818 */
[----:B------:R-:W3:Y:S07]  /*2570*/  LDSM.16.M88.4 R44, [R191+0xe800] ;  /* 0x00e80000bf2c783b */ /* 0x000eee0000000200 */
[C---:B------:R-:W-:Y:S08]  /*2580*/  HMMA.16816.F32.BF16 R20, R48.reuse, R40, R20 ;  /* 0x000000283014723c */ /* 0x040ff00000041814 */
[C---:B------:R-:W-:Y:S01]  /*2590*/  HMMA.16816.F32.BF16 R16, R48.reuse, R42, R16 ;  /* 0x0000002a3010723c */ /* 0x040fe20000041810 */
[----:B------:R-:W4:Y:S07]  /*25a0*/  LDSM.16.M88.4 R40, [R191+0xf800] ;  /* 0x00f80000bf28783b */ /* 0x000f2e0000000200 */
[C---:B--2---:R-:W-:Y:S08]  /*25b0*/  HMMA.16816.F32.BF16 R64, R48.reuse, R36, R64 ;  /* 0x000000243040723c */ /* 0x044ff00000041840 */
[C---:B------:R-:W-:Y:S01]  /*25c0*/  HMMA.16816.F32.BF16 R60, R48.reuse, R38, R60 ;  /* 0x00000026303c723c */ /* 0x040fe2000004183c */
[----:B------:R-:W-:Y:S07]  /*25d0*/  LDSM.16.M88.4 R36, [R184+0x2000] ;  /* 0x00200000b824783b */ /* 0x000fee0000000200 */
[C---:B------:R-:W-:Y:S08]  /*25e0*/  HMMA.16816.F32.BF16 R56, R48.reuse, R32, R56 ;  /* 0x000000203038723c */ /* 0x040ff00000041838 */
[----:B------:R-:W-:Y:S01]  /*25f0*/  HMMA.16816.F32.BF16 R52, R48, R34, R52 ;  /* 0x000000223034723c */ /* 0x000fe20000041834 */
[----:B------:R-:W-:Y:S04]  /*2600*/  LDSM.16.M88.4 R48, [R193+0x4000] ;  /* 0x00400000c130783b */ /* 0x000fe80000000200 */
[----:B------:R-:W2:Y:S03]  /*2610*/  LDSM.16.M88.4 R32, [R184+0x2800] ;  /* 0x00280000b820783b */ /* 0x000ea60000000200 */
[C---:B-1----:R-:W-:Y:S08]  /*2620*/  HMMA.16816.F32.BF16 R28, R12.reuse, R8, R28 ;  /* 0x000000080c1c723c */ /* 0x042ff0000004181c */
[C---:B------:R-:W-:Y:S01]  /*2630*/  HMMA.16816.F32.BF16 R24, R12.reuse, R10, R24 ;  /* 0x0000000a0c18723c */ /* 0x040fe20000041818 */
[----:B------:R-:W1:Y:S07]  /*2640*/  LDSM.16.M88.4 R8, [R184+0x3000] ;  /* 0x00300000b808783b */ /* 0x000e6e0000000200 */
[C---:B---3--:R-:W-:Y:S08]  /*2650*/  HMMA.16816.F32.BF16 R20, R12.reuse, R44, R20 ;  /* 0x0000002c0c14723c */ /* 0x048ff00000041814 */
[C---:B------:R-:W-:Y:S01]  /*2660*/  HMMA.16816.F32.BF16 R16, R12.reuse, R46, R16 ;  /* 0x0000002e0c10723c */ /* 0x040fe20000041810 */
[----:B------:R-:W3:Y:S07]  /*2670*/  LDSM.16.M88.4 R44, [R184+0x3800] ;  /* 0x00380000b82c783b */ /* 0x000eee0000000200 */
[C---:B------:R-:W-:Y:S08]  /*2680*/  HMMA.16816.F32.BF16 R64, R12.reuse, R68, R64 ;  /* 0x000000440c40723c */ /* 0x040ff00000041840 */
[C---:B------:R-:W-:Y:S01]  /*2690*/  HMMA.16816.F32.BF16 R60, R12.reuse, R70, R60 ;  /* 0x000000460c3c723c */ /* 0x040fe2000004183c */
[----:B------:R-:W-:Y:S07]  /*26a0*/  LDSM.16.M88.4 R68, [R197+0x10000] ;  /* 0x01000000c544783b */ /* 0x000fee0000000200 */
[C---:B----4-:R-:W-:Y:S01]  /*26b0*/  HMMA.16816.F32.BF16 R76, R12.reuse, R40, R56 ;  /* 0x000000280c4c723c */ /* 0x050fe20000041838 */
[----:B------:R-:W4:Y:S07]  /*26c0*/  LDSM.16.M88.4 R56, [R197+0x10800] ;  /* 0x01080000c538783b */ /* 0x000f2e0000000200 */
[----:B------:R-:W-:Y:S01]  /*26d0*/  HMMA.16816.F32.BF16 R52, R12, R42, R52 ;  /* 0x0000002a0c34723c */ /* 0x000fe20000041834 */
[----:B------:R-:W5:Y:S04]  /*26e0*/  LDSM.16.M88.4 R12, [R197+0x11000] ;  /* 0x01100000c50c783b */ /* 0x000f680000000200 */
[----:B------:R-:W-:Y:S03]  /*26f0*/  LDSM.16.M88.4 R40, [R196+0x8000] ;  /* 0x00800000c428783b */ /* 0x000fe60000000200 */
[C---:B--2---:R-:W-:Y:S08]  /*2700*/  HMMA.16816.F32.BF16 R20, R48.reuse, R32, R20 ;  /* 0x000000203014723c */ /* 0x044ff00000041814 */
[C---:B------:R-:W-:Y:S01]  /*2710*/  HMMA.16816.F32.BF16 R16, R48.reuse, R34, R16 ;  /* 0x000000223010723c */ /* 0x040fe20000041810 */
[----:B------:R-:W-:Y:S07]  /*2720*/  LDSM.16.M88.4 R32, [R197+0x11800] ;  /* 0x01180000c520783b */ /* 0x000fee0000000200 */
[C---:B-1----:R-:W-:Y:S08]  /*2730*/  HMMA.16816.F32.BF16 R64, R48.reuse, R8, R64 ;  /* 0x000000083040723c */ /* 0x042ff00000041840 */
[C---:B------:R-:W-:Y:S01]  /*2740*/  HMMA.16816.F32.BF16 R60, R48.reuse, R10, R60 ;  /* 0x0000000a303c723c */ /* 0x040fe2000004183c */
[----:B------:R-:W1:Y:S07]  /*2750*/  LDSM.16.M88.4 R8, [R195+0x4800] ;  /* 0x00480000c308783b */ /* 0x000e6e0000000200 */
[C---:B------:R-:W-:Y:S08]  /*2760*/  HMMA.16816.F32.BF16 R28, R48.reuse, R36, R28 ;  /* 0x00000024301c723c */ /* 0x040ff0000004181c */
[C---:B---3--:R-:W-:Y:S08]  /*2770*/  HMMA.16816.F32.BF16 R76, R48.reuse, R44, R76 ;  /* 0x0000002c304c723c */ /* 0x048ff0000004184c */
[----:B------:R-:W-:Y:S01]  /*2780*/  HMMA.16816.F32.BF16 R52, R48, R46, R52 ;  /* 0x0000002e3034723c */ /* 0x000fe20000041834 */
[----:B------:R-:W2:Y:S07]  /*2790*/  LDSM.16.M88.4 R44, [R195+0x5000] ;  /* 0x00500000c32c783b */ /* 0x000eae0000000200 */
[C---:B----4-:R-:W-:Y:S08]  /*27a0*/  HMMA.16816.F32.BF16 R20, R72.reuse, R56, R20 ;  /* 0x000000384814723c */ /* 0x050ff00000041814 */
[----:B------:R-:W-:Y:S01]  /*27b0*/  HMMA.16816.F32.BF16 R16, R72, R58, R16 ;  /* 0x0000003a4810723c */ /* 0x000fe20000041810 */
[----:B------:R-:W-:Y:S07]  /*27c0*/  LDSM.16.M88.4 R56, [R194+0x8000] ;  /* 0x00800000c238783b */ /* 0x000fee0000000200 */
[----:B------:R-:W-:Y:S01]  /*27d0*/  HMMA.16816.F32.BF16 R24, R48, R38, R24 ;  /* 0x000000263018723c */ /* 0x000fe20000041818 */
[----:B------:R-:W3:Y:S04]  /*27e0*/  LDSM.16.M88.4 R36, [R195+0x4000] ;  /* 0x00400000c324783b */ /* 0x000ee80000000200 */
[----:B------:R-:W4:Y:S03]  /*27f0*/  LDSM.16.M88.4 R48, [R195+0x5800] ;  /* 0x00580000c330783b */ /* 0x000f260000000200 */
[C---:B-----5:R-:W-:Y:S08]  /*2800*/  HMMA.16816.F32.BF16 R64, R72.reuse, R12, R64 ;  /* 0x0000000c4840723c */ /* 0x060ff00000041840 */
[C---:B------:R-:W-:Y:S01]  /*2810*/  HMMA.16816.F32.BF16 R60, R72.reuse, R14, R60 ;  /* 0x0000000e483c723c */ /* 0x040fe2000004183c */
[----:B------:R-:W-:Y:S07]  /*2820*/  LDSM.16.M88.4 R12, [R191+0x10000] ;  /* 0x01000000bf0c783b */ /* 0x000fee0000000200 */
[----:B------:R-:W-:Y:S08]  /*2830*/  HMMA.16816.F32.BF16 R28, R72, R68, R28 ;  /* 0x00000044481c723c */ /* 0x000ff0000004181c */
[C---:B-1----:R-:W-:Y:S08]  /*2840*/  HMMA.16816.F32.BF16 R20, R40.reuse, R8, R20 ;  /* 0x000000082814723c */ /* 0x042ff00000041814 */
[----:B------:R-:W-:Y:S01]  /*2850*/  HMMA.16816.F32.BF16 R16, R40, R10, R16 ;  /* 0x0000000a2810723c */ /* 0x000fe20000041810 */
[----:B------:R-:W1:Y:S07]  /*2860*/  LDSM.16.M88.4 R8, [R191+0x11000] ;  /* 0x01100000bf08783b */ /* 0x000e6e0000000200 */
[C---:B------:R-:W-:Y:S01]  /*2870*/  HMMA.16816.F32.BF16 R24, R72.reuse, R70, R24 ;  /* 0x000000464818723c */ /* 0x040fe20000041818 */
[----:B------:R-:W-:Y:S07]  /*2880*/  LDSM.16.M88.4 R68, [R193+0x8000] ;  /* 0x00800000c144783b */ /* 0x000fee0000000200 */
[C---:B------:R-:W-:Y:S08]  /*2890*/  HMMA.16816.F32.BF16 R76, R72.reuse, R32, R76 ;  /* 0x00000020484c723c */ /* 0x040ff0000004184c */
[----:B------:R-:W-:Y:S01]  /*28a0*/  HMMA.16816.F32.BF16 R52, R72, R34, R52 ;  /* 0x000000224834723c */ /* 0x000fe20000041834 */
[----:B------:R-:W5:Y:S07]  /*28b0*/  LDSM.16.M88.4 R32, [R191+0x10800] ;  /* 0x01080000bf20783b */ /* 0x000f6e0000000200 */
[C---:B--2---:R-:W-:Y:S08]  /*28c0*/  HMMA.16816.F32.BF16 R64, R40.reuse, R44, R64 ;  /* 0x0000002c2840723c */ /* 0x044ff00000041840 */
[C---:B------:R-:W-:Y:S01]  /*28d0*/  HMMA.16816.F32.BF16 R60, R40.reuse, R46, R60 ;  /* 0x0000002e283c723c */ /* 0x040fe2000004183c */
[----:B------:R-:W2:Y:S07]  /*28e0*/  LDSM.16.M88.4 R44, [R184+0x4000] ;  /* 0x00400000b82c783b */ /* 0x000eae0000000200 */
[C---:B---3--:R-:W-:Y:S08]  /*28f0*/  HMMA.16816.F32.BF16 R28, R40.reuse, R36, R28 ;  /* 0x00000024281c723c */ /* 0x048ff0000004181c */
[C---:B------:R-:W-:Y:S01]  /*2900*/  HMMA.16816.F32.BF16 R24, R40.reuse, R38, R24 ;  /* 0x000000262818723c */ /* 0x040fe20000041818 */
[----:B------:R-:W3:Y:S07]  /*2910*/  LDSM.16.M88.4 R36, [R191+0x11800] ;  /* 0x01180000bf24783b */ /* 0x000eee0000000200 */
[C---:B----4-:R-:W-:Y:S08]  /*2920*/  HMMA.16816.F32.BF16 R76, R40.reuse, R48, R76 ;  /* 0x00000030284c723c */ /* 0x050ff0000004184c */
[----:B------:R-:W-:Y:S01]  /*2930*/  HMMA.16816.F32.BF16 R52, R40, R50, R52 ;  /* 0x000000322834723c */ /* 0x000fe20000041834 */
[----:B------:R-:W4:Y:S07]  /*2940*/  LDSM.16.M88.4 R40, [R184+0x4800] ;  /* 0x00480000b828783b */ /* 0x000f2e0000000200 */
[C---:B-1----:R-:W-:Y:S08]  /*2950*/  HMMA.16816.F32.BF16 R64, R56.reuse, R8, R64 ;  /* 0x000000083840723c */ /* 0x042ff00000041840 */
[C---:B------:R-:W-:Y:S01]  /*2960*/  HMMA.16816.F32.BF16 R60, R56.reuse, R10, R60 ;  /* 0x0000000a383c723c */ /* 0x040fe2000004183c */
[----:B------:R-:W1:Y:S07]  /*2970*/  LDSM.16.M88.4 R8, [R184+0x5000] ;  /* 0x00500000b808783b */ /* 0x000e6e0000000200 */
[C---:B------:R-:W-:Y:S08]  /*2980*/  HMMA.16816.F32.BF16 R28, R56.reuse, R12, R28 ;  /* 0x0000000c381c723c */ /* 0x040ff0000004181c */
[----:B------:R-:W-:Y:S01]  /*2990*/  HMMA.16816.F32.BF16 R24, R56, R14, R24 ;  /* 0x0000000e3818723c */ /* 0x000fe20000041818 */
[----:B------:R-:W1:Y:S01]  /*29a0*/  LDSM.16.M88.4 R12, [R184+0x5800] ;  /* 0x00580000b80c783b */ /* 0x000e620000000200 */
[----:B------:R-:W-:-:S06]  /*29b0*/  DEPBAR.LE SB0, 0x0 ;  /* 0x000080000000791a */ /* 0x000fcc0000000000 */
[C---:B-----5:R-:W-:Y:S08]  /*29c0*/  HMMA.16816.F32.BF16 R20, R56.reuse, R32, R20 ;  /* 0x000000203814723c */ /* 0x060ff00000041814 */
[----:B------:R-:W-:Y:S07]  /*29d0*/  HMMA.16816.F32.BF16 R16, R56, R34, R16 ;  /* 0x000000223810723c */ /* 0x000fee0000041810 */
[----:B------:R-:W-:Y:S01]  /*29e0*/  IMAD R35, R3, 0x40, R4 ;  /* 0x0000004003237824 */ /* 0x000fe200078e0204 */
[----:B--2---:R-:W-:Y:S04]  /*29f0*/  HMMA.16816.F32.BF16 R28, R68, R44, R28 ;  /* 0x0000002c441c723c */ /* 0x004fe8000004181c */
[----:B------:R-:W-:-:S02]  /*2a00*/  IADD3 R3, R35, 0x10, RZ ;  /* 0x0000001023037810 */ /* 0x000fc40007ffe0ff */
[----:B------:R-:W-:Y:S02]  /*2a10*/  IADD3 R33, R35, 0x9, RZ ;  /* 0x0000000923217810 */ /* 0x000fe40007ffe0ff */
[C---:B---3--:R-:W-:Y:S01]  /*2a20*/  HMMA.16816.F32.BF16 R76, R56.reuse, R36, R76 ;  /* 0x00000024384c723c */ /* 0x048fe2000004184c */
[-C--:B------:R-:W-:Y:S02]  /*2a30*/  ISETP.GE.AND P4, PT, R3, R6.reuse, PT ;  /* 0x000000060300720c */ /* 0x080fe40003f86270 */
[----:B------:R-:W-:Y:S02]  /*2a40*/  IADD3 R3, R35, 0x11, RZ ;  /* 0x0000001123037810 */ /* 0x000fe40007ffe0ff */
[-C--:B------:R-:W-:Y:S02]  /*2a50*/  ISETP.GE.AND P6, PT, R33, R6.reuse, PT ;  /* 0x000000062100720c */ /* 0x080fe40003fc6270 */
[C---:B------:R-:W-:Y:S01]  /*2a60*/  ISETP.GE.AND P1, PT, R35.reuse, R6, PT ;  /* 0x000000062300720c */ /* 0x040fe20003f26270 */
[----:B------:R-:W-:Y:S01]  /*2a70*/  HMMA.16816.F32.BF16 R52, R56, R38, R52 ;  /* 0x000000263834723c */ /* 0x000fe20000041834 */
[----:B------:R-:W-:-:S02]  /*2a80*/  IADD3 R33, R35, 0x19, RZ ;  /* 0x0000001923217810 */ /* 0x000fc40007ffe0ff */
[----:B------:R-:W-:Y:S02]  /*2a90*/  IADD3 R37, R35, 0x8, RZ ;  /* 0x0000000823257810 */ /* 0x000fe40007ffe0ff */
[-C--:B------:R-:W-:Y:S02]  /*2aa0*/  ISETP.GE.AND P3, PT, R3, R6.reuse, PT ;  /* 0x000000060300720c */ /* 0x080fe40003f66270 */
[----:B------:R-:W-:Y:S01]  /*2ab0*/  IADD3 R39, R35, 0x1, RZ ;  /* 0x0000000123277810 */ /* 0x000fe20007ffe0ff */
[----:B------:R-:W-:Y:S01]  /*2ac0*/  HMMA.16816.F32.BF16 R24, R68, R46, R24 ;  /* 0x0000002e4418723c */ /* 0x000fe20000041818 */
[----:B------:R-:W-:Y:S02]  /*2ad0*/  FSEL R30, R30, -INF , !P1 ;  /* 0xff8000001e1e7808 */ /* 0x000fe40004800000 */
[----:B------:R-:W-:Y:S02]  /*2ae0*/  FSEL R3, R28, -INF , !P1 ;  /* 0xff8000001c037808 */ /* 0x000fe40004800000 */
[----:B------:R-:W-:-:S02]  /*2af0*/  ISETP.GE.AND P5, PT, R39, R6, PT ;  /* 0x000000062700720c */ /* 0x000fc40003fa6270 */
[-C--:B------:R-:W-:Y:S01]  /*2b00*/  ISETP.GE.AND P1, PT, R33, R6.reuse, PT ;  /* 0x000000062100720c */ /* 0x080fe20003f26270 */
[C---:B----4-:R-:W-:Y:S01]  /*2b10*/  HMMA.16816.F32.BF16 R20, R68.reuse, R40, R20 ;  /* 0x000000284414723c */ /* 0x050fe20000041814 */
[----:B------:R-:W-:Y:S02]  /*2b20*/  IADD3 R33, R35, 0x20, RZ ;  /* 0x0000002023217810 */ /* 0x000fe40007ffe0ff */
[-C--:B------:R-:W-:Y:S02]  /*2b30*/  ISETP.GE.AND P0, PT, R37, R6.reuse, PT ;  /* 0x000000062500720c */ /* 0x080fe40003f06270 */
[----:B------:R-:W-:Y:S02]  /*2b40*/  FSEL R31, R31, -INF , !P5 ;  /* 0xff8000001f1f7808 */ /* 0x000fe40006800000 */
[----:B------:R-:W-:Y:S01]  /*2b50*/  FSEL R29, R29, -INF , !P5 ;  /* 0xff8000001d1d7808 */ /* 0x000fe20006800000 */
[----:B-1----:R-:W-:Y:S01]  /*2b60*/  HMMA.16816.F32.BF16 R64, R68, R8, R64 ;  /* 0x000000084440723c */ /* 0x002fe20000041840 */
[----:B------:R-:W-:-:S02]  /*2b70*/  ISETP.GE.AND P5, PT, R33, R6, PT ;  /* 0x000000062100720c */ /* 0x000fc40003fa6270 */
[----:B------:R-:W-:-:S04]  /*2b80*/  IADD3 R37, R35, 0x18, RZ ;  /* 0x0000001823257810 */ /* 0x000fc80007ffe0ff */
[----:B------:R-:W-:Y:S01]  /*2b90*/  IADD3 R9, R35, 0x21, RZ ;  /* 0x0000002123097810 */ /* 0x000fe20007ffe0ff */
[C---:B------:R-:W-:Y:S01]  /*2ba0*/  HMMA.16816.F32.BF16 R16, R68.reuse, R42, R16 ;  /* 0x0000002a4410723c */ /* 0x040fe20000041810 */
[----:B------:R-:W-:Y:S02]  /*2bb0*/  FSEL R26, R26, -INF , !P0 ;  /* 0xff8000001a1a7808 */ /* 0x000fe40004000000 */
[----:B------:R-:W-:Y:S02]  /*2bc0*/  FSEL R33, R24, -INF , !P0 ;  /* 0xff80000018217808 */ /* 0x000fe40004000000 */
[----:B------:R-:W-:Y:S02]  /*2bd0*/  ISETP.GE.AND P0, PT, R9, R6, PT ;  /* 0x000000060900720c */ /* 0x000fe40003f06270 */
[----:B------:R-:W-:Y:S01]  /*2be0*/  IADD3 R9, R35, 0x29, RZ ;  /* 0x0000002923097810 */ /* 0x000fe20007ffe0ff */
[----:B------:R-:W-:Y:S01]  /*2bf0*/  HMMA.16816.F32.BF16 R60, R68, R10, R60 ;  /* 0x0000000a443c723c */ /* 0x000fe2000004183c */
[----:B------:R-:W-:-:S02]  /*2c00*/  FSEL R2, R27, -INF , !P6 ;  /* 0xff8000001b027808 */ /* 0x000fc40007000000 */
[----:B------:R-:W-:Y:S02]  /*2c10*/  FSEL R25, R25, -INF , !P6 ;  /* 0xff80000019197808 */ /* 0x000fe40007000000 */
[----:B------:R-:W-:Y:S02]  /*2c20*/  FSEL R22, R22, -INF , !P4 ;  /* 0xff80000016167808 */ /* 0x000fe40006000000 */
[----:B------:R-:W-:Y:S01]  /*2c30*/  IADD3 R11, R35, 0x28, RZ ;  /* 0x00000028230b7810 */ /* 0x000fe20007ffe0ff */
[----:B------:R-:W-:Y:S01]  /*2c40*/  HMMA.16816.F32.BF16 R76, R68, R12, R76 ;  /* 0x0000000c444c723c */ /* 0x000fe2000004184c */
[----:B------:R-:W-:Y:S02]  /*2c50*/  FSEL R160, R66, -INF , !P5 ;  /* 0xff80000042a07808 */ /* 0x000fe40006800000 */
[----:B------:R-:W-:Y:S02]  /*2c60*/  ISETP.GE.AND P6, PT, R11, R6, PT ;  /* 0x000000060b00720c */ /* 0x000fe40003fc6270 */
[----:B------:R-:W-:-:S02]  /*2c70*/  FSEL R11, R20, -INF , !P4 ;  /* 0xff800000140b7808 */ /* 0x000fc40006000000 */
[-C--:B------:R-:W-:Y:S01]  /*2c80*/  ISETP.GE.AND P4, PT, R9, R6.reuse, PT ;  /* 0x000000060900720c */ /* 0x080fe20003f86270 */
[----:B------:R-:W-:Y:S01]  /*2c90*/  HMMA.16816.F32.BF16 R52, R68, R14, R52 ;  /* 0x0000000e4434723c */ /* 0x000fe20000041834 */
[----:B------:R-:W-:Y:S02]  /*2ca0*/  IADD3 R9, R35, 0x30, RZ ;  /* 0x0000003023097810 */ /* 0x000fe40007ffe0ff */
[----:B------:R-:W-:Y:S02]  /*2cb0*/  FSEL R167, R64, -INF , !P5 ;  /* 0xff80000040a77808 */ /* 0x000fe40006800000 */
[----:B------:R-:W-:Y:S02]  /*2cc0*/  ISETP.GE.AND P2, PT, R37, R6, PT ;  /* 0x000000062500720c */ /* 0x000fe40003f46270 */
[----:B------:R-:W-:Y:S02]  /*2cd0*/  ISETP.GE.AND P5, PT, R6, 0x41, PT ;  /* 0x000000410600780c */ /* 0x000fe40003fa6270 */
[----:B------:R-:W-:-:S02]  /*2ce0*/  IADD3 R13, R35, 0x31, RZ ;  /* 0x00000031230d7810 */ /* 0x000fc40007ffe0ff */
[----:B------:R-:W-:Y:S02]  /*2cf0*/  FSEL R10, R23, -INF , !P3 ;  /* 0xff800000170a7808 */ /* 0x000fe40005800000 */
[----:B------:R-:W-:Y:S02]  /*2d00*/  FSEL R21, R21, -INF , !P3 ;  /* 0xff80000015157808 */ /* 0x000fe40005800000 */
[-C--:B------:R-:W-:Y:S02]  /*2d10*/  ISETP.GE.AND P3, PT, R9, R6.reuse, PT ;  /* 0x000000060900720c */ /* 0x080fe40003f66270 */
[----:B------:R-:W-:Y:S02]  /*2d20*/  FSEL R18, R18, -INF , !P2 ;  /* 0xff80000012127808 */ /* 0x000fe40005000000 */
[----:B------:R-:W-:Y:S02]  /*2d30*/  FSEL R9, R16, -INF , !P2 ;  /* 0xff80000010097808 */ /* 0x000fe40005000000 */
[----:B------:R-:W-:-:S02]  /*2d40*/  ISETP.GE.AND P2, PT, R13, R6, PT ;  /* 0x000000060d00720c */ /* 0x000fc40003f46270 */
[C---:B------:R-:W-:Y:S02]  /*2d50*/  IADD3 R13, R35.reuse, 0x38, RZ ;  /* 0x00000038230d7810 */ /* 0x040fe40007ffe0ff */
[----:B------:R-:W-:Y:S02]  /*2d60*/  IADD3 R35, R35, 0x39, RZ ;  /* 0x0000003923237810 */ /* 0x000fe40007ffe0ff */
[----:B------:R-:W-:Y:S02]  /*2d70*/  FSEL R8, R19, -INF , !P1 ;  /* 0xff80000013087808 */ /* 0x000fe40004800000 */
[----:B------:R-:W-:Y:S02]  /*2d80*/  FSEL R17, R17, -INF , !P1 ;  /* 0xff80000011117808 */ /* 0x000fe40004800000 */
[----:B------:R-:W-:Y:S02]  /*2d90*/  FSEL R170, R67, -INF , !P0 ;  /* 0xff80000043aa7808 */ /* 0x000fe40004000000 */
[----:B------:R-:W-:-:S02]  /*2da0*/  FSEL R159, R65, -INF , !P0 ;  /* 0xff800000419f7808 */ /* 0x000fc40004000000 */
[-C--:B------:R-:W-:Y:S02]  /*2db0*/  ISETP.GE.AND P1, PT, R13, R6.reuse, PT ;  /* 0x000000060d00720c */ /* 0x080fe40003f26270 */
[----:B------:R-:W-:Y:S02]  /*2dc0*/  ISETP.GE.AND P0, PT, R35, R6, PT ;  /* 0x000000062300720c */ /* 0x000fe40003f06270 */
[----:B------:R-:W-:Y:S02]  /*2dd0*/  FSEL R162, R62, -INF , !P6 ;  /* 0xff8000003ea27808 */ /* 0x000fe40007000000 */
[----:B------:R-:W-:Y:S02]  /*2de0*/  FSEL R165, R60, -INF , !P6 ;  /* 0xff8000003ca57808 */ /* 0x000fe40007000000 */
        /* <DEDUP_REMOVED lines=9> */
[----:B------:R-:W-:Y:S01]  /*2e80*/  FSEL R141, R53, -INF , !P0 ;  /* 0xff800000358d7808 */ /* 0x000fe20004000000 */
[----:B------:R-:W-:Y:S06]  /*2e90*/  BAR.SYNC.DEFER_BLOCKING 0x0 ;  /* 0x0000000000007b1d */ /* 0x000fec0000010000 */
[----:B------:R-:W-:Y:S05]  /*2ea0*/  @!P5 BRA `(.L_x_75) ;  /* 0x000003900000d947 */ /* 0x000fea0003800000 */
[----:B------:R-:W-:Y:S01]  /*2eb0*/  LEA.HI.SX32 R13, R133, 0xfffffffe, 0x1a ;  /* 0xfffffffe850d7811 */ /* 0x000fe200078fd2ff */
[----:B------:R-:W-:Y:S01]  /*2ec0*/  BSSY B0, `(.L_x_76) ;  /* 0x0000036000007945 */ /* 0x000fe20003800000 */
[----:B------:R-:W-:-:S02]  /*2ed0*/  ISETP.GE.AND P4, PT, R214, c[0x0][0x220], PT ;  /* 0x00008800d6007a0c */ /* 0x000fc40003f86270 */
[----:B------:R-:W-:Y:S01]  /*2ee0*/  SHF.R.S32.HI R15, RZ, 0x1f, R13 ;  /* 0x0000001fff0f7819 */ /* 0x000fe2000001140d */
[----:B------:R-:W-:Y:S01]  /*2ef0*/  IMAD R4, R13, UR7, RZ ;  /* 0x000000070d047c24 */ /* 0x000fe2000f8e02ff */
[----:B------:R-:W-:Y:S01]  /*2f00*/  ISETP.GE.AND P3, PT, R205, c[0x0][0x220], PT ;  /* 0x00008800cd007a0c */ /* 0x000fe20003f66270 */
[----:B------:R-:W-:Y:S01]  /*2f10*/  IMAD.WIDE.U32 R12, R13, UR8, R212 ;  /* 0x000000080d0c7c25 */ /* 0x000fe2000f8e00d4 */
[----:B------:R-:W-:-:S03]  /*2f20*/  ISETP.GE.AND P1, PT, R204, c[0x0][0x220], PT ;  /* 0x00008800cc007a0c */ /* 0x000fc60003f26270 */
[----:B------:R-:W-:-:S04]  /*2f30*/  IMAD R4, R15, UR8, R4 ;  /* 0x000000080f047c24 */ /* 0x000fc8000f8e0204 */
[----:B------:R-:W-:Y:S01]  /*2f40*/  IMAD.IADD R4, R13, 0x1, R4 ;  /* 0x000000010d047824 */ /* 0x000fe200078e0204 */
[C---:B------:R-:W-:Y:S01]  /*2f50*/  @!P4 LEA R40, P6, R12.reuse, c[0x0][0x168], 0x1 ;  /* 0x00005a000c28ca11 */ /* 0x040fe200078c08ff */
[----:B------:R1:W-:Y:S02]  /*2f60*/  @P4 STS.128 [R203+0xc000], RZ ;  /* 0x00c000ffcb004388 */ /* 0x0003e40000000c00 */
[C---:B------:R-:W-:Y:S02]  /*2f70*/  @!P3 LEA R36, P2, R12.reuse, c[0x0][0x168], 0x1 ;  /* 0x00005a000c24ba11 */ /* 0x040fe400078408ff */
[C---:B------:R-:W-:Y:S02]  /*2f80*/  @!P1 LEA R34, P0, R12.reuse, c[0x0][0x168], 0x1 ;  /* 0x00005a000c229a11 */ /* 0x040fe400078008ff */
[C---:B------:R-:W-:Y:S02]  /*2f90*/  @!P4 LEA.HI.X R41, R12.reuse, c[0x0][0x16c], R4, 0x1, P6 ;  /* 0x00005b000c29ca11 */ /* 0x040fe400030f0c04 */
[----:B------:R-:W-:-:S02]  /*2fa0*/  IADD3 R13, P6, R12, UR9, RZ ;  /* 0x000000090c0d7c10 */ /* 0x000fc4000ffde0ff */
[C-C-:B------:R-:W-:Y:S01]  /*2fb0*/  @!P3 LEA.HI.X R37, R12.reuse, c[0x0][0x16c], R4.reuse, 0x1, P2 ;  /* 0x00005b000c25ba11 */ /* 0x140fe200010f0c04 */
[----:B------:R-:W-:Y:S01]  /*2fc0*/  @!PT LDS RZ, [RZ] ;  /* 0x00000000fffff984 */ /* 0x000fe20000000800 */
[----:B------:R-:W-:Y:S01]  /*2fd0*/  @!PT LDS RZ, [RZ] ;  /* 0x00000000fffff984 */ /* 0x000fe20000000800 */
[----:B------:R-:W-:Y:S01]  /*2fe0*/  @!PT LDS RZ, [RZ] ;  /* 0x00000000fffff984 */ /* 0x000fe20000000800 */
[----:B------:R1:W-:Y:S01]  /*2ff0*/  @!P4 LDGSTS.E.BYPASS.LTC128B.128 [R203+0xc000], [R40.64] ;  /* 0x0c00000028cbcfae */ /* 0x0003e2000b901d4a */
[----:B------:R-:W-:Y:S02]  /*3000*/  @!P1 LEA.HI.X R35, R12, c[0x0][0x16c], R4, 0x1, P0 ;  /* 0x00005b000c239a11 */ /* 0x000fe400000f0c04 */
[C---:B------:R-:W-:Y:S01]  /*3010*/  @!P4 LEA R38, P2, R13.reuse, c[0x0][0x168], 0x1 ;  /* 0x00005a000d26ca11 */ /* 0x040fe200078408ff */
[----:B------:R1:W-:Y:S01]  /*3020*/  @P3 STS.128 [R203+0xe000], RZ ;  /* 0x00e000ffcb003388 */ /* 0x0003e20000000c00 */
[----:B------:R-:W-:Y:S02]  /*3030*/  IADD3.X R4, R4, UR5, RZ, P6, !PT ;  /* 0x0000000504047c10 */ /* 0x000fe4000b7fe4ff */
[C---:B------:R-:W-:Y:S01]  /*3040*/  @!P3 LEA R14, P0, R13.reuse, c[0x0][0x168], 0x1 ;  /* 0x00005a000d0eba11 */ /* 0x040fe200078008ff */
[----:B------:R-:W-:Y:S01]  /*3050*/  @!PT LDS RZ, [RZ] ;  /* 0x00000000fffff984 */ /* 0x000fe20000000800 */
[----:B------:R-:W-:Y:S01]  /*3060*/  @!PT LDS RZ, [RZ] ;  /* 0x00000000fffff984 */ /* 0x000fe20000000800 */
[----:B------:R-:W-:Y:S01]  /*3070*/  @!PT LDS RZ, [RZ] ;  /* 0x00000000fffff984 */ /* 0x000fe20000000800 */
[----:B------:R1:W-:Y:S01]  /*3080*/  @!P3 LDGSTS.E.BYPASS.LTC128B.128 [R203+0xe000], [R36.64+0x80] ;  /* 0x0e00008024cbbfae */ /* 0x0003e2000b901d4a */
[----:B------:R-:W-:-:S02]  /*3090*/  @!P4 LEA.HI.X R39, R13, c[0x0][0x16c], R4, 0x1, P2 ;  /* 0x00005b000d27ca11 */ /* 0x000fc400010f0c04 */
[----:B------:R-:W-:Y:S01]  /*30a0*/  @!P3 LEA.HI.X R15, R13, c[0x0][0x16c], R4, 0x1, P0 ;  /* 0x00005b000d0fba11 */ /* 0x000fe200000f0c04 */
[----:B------:R1:W-:Y:S04]  /*30b0*/  @P1 STS.128 [R203+0x10000], RZ ;  /* 0x010000ffcb001388 */ /* 0x0003e80000000c00 */
[----:B------:R-:W-:Y:S01]  /*30c0*/  @!PT LDS RZ, [RZ] ;  /* 0x00000000fffff984 */ /* 0x000fe20000000800 */
[----:B------:R-:W-:Y:S01]  /*30d0*/  @!PT LDS RZ, [RZ] ;  /* 0x00000000fffff984 */ /* 0x000fe20000000800 */
[----:B------:R-:W-:Y:S01]  /*30e0*/  @!PT LDS RZ, [RZ] ;  /* 0x00000000fffff984 */ /* 0x000fe20000000800 */
[----:B------:R1:W-:Y:S04]  /*30f0*/  @!P1 LDGSTS.E.BYPASS.LTC128B.128 [R203+0x10000], [R34.64+0x100] ;  /* 0x1000010022cb9fae */ /* 0x0003e8000b901d4a */
[----:B------:R1:W-:Y:S04]  /*3100*/  @P4 STS.128 [R203+0xd000], RZ ;  /* 0x00d000ffcb004388 */ /* 0x0003e80000000c00 */
        /* <DEDUP_REMOVED lines=17> */
.L_x_77:
[----:B------:R-:W-:Y:S05]  /*3220*/  BSYNC B0 ;  /* 0x0000000000007941 */ /* 0x000fea0003800000 */
.L_x_76:
[----:B------:R-:W0:Y:S02]  /*3230*/  LDGDEPBAR ;  /* 0x00000000000079af */ /* 0x000e240000000000 */
.L_x_75:
[----:B--2---:R-:W-:Y:S02]  /*3240*/  FMNMX.FTZ R12, R3, R29, !PT ;  /* 0x0000001d030c7209 */ /* 0x004fe40007810000 */
        /* <DEDUP_REMOVED lines=45> */
[----:B------:R-:W4:Y:S04]  /*3520*/  LDSM.16.MT88.4 R76, [R190+0x14000] ;  /* 0x01400000be4c783b */ /* 0x000f280000004200 */
[----:B------:R-:W5:Y:S04]  /*3530*/  LDSM.16.MT88.4 R92, [R188+0x14000] ;  /* 0x01400000bc5c783b */ /* 0x000f680000004200 */
[----:B------:R-:W3:Y:S01]  /*3540*/  LDSM.16.MT88.4 R100, [R192+0x16000] ;  /* 0x01600000c064783b */ /* 0x000ee20000004200 */
[----:B-1----:R-:W-:-:S03]  /*3550*/  FMNMX.FTZ R132, R15, R132, !PT ;  /* 0x000000840f847209 */ /* 0x002fc60007810000 */
[----:B------:R-:W1:Y:S01]  /*3560*/  LDSM.16.MT88.4 R124, [R190+0x16000] ;  /* 0x01600000be7c783b */ /* 0x000e620000004200 */
[C---:B------:R-:W-:Y:S01]  /*3570*/  FSETP.NEU.FTZ.AND P0, PT, R132.reuse, -INF , PT ;  /* 0xff8000008400780b */ /* 0x040fe20003f1d000 */
[----:B------:R-:W-:Y:S02]  /*3580*/  FMUL.FTZ R166, R132, c[0x0][0x23c] ;  /* 0x00008f0084a67a20 */ /* 0x000fe40000410000 */
[----:B------:R-:W1:Y:S03]  /*3590*/  LDSM.16.MT88.4 R112, [R189+0x16000] ;  /* 0x01600000bd70783b */ /* 0x000e660000004200 */
[----:B------:R-:W-:Y:S01]  /*35a0*/  FSEL R166, R166, RZ, P0 ;  /* 0x000000ffa6a67208 */ /* 0x000fe20000000000 */
[----:B------:R-:W-:Y:S04]  /*35b0*/  LDSM.16.MT88.4 R136, [R190+0x12800] ;  /* 0x01280000be88783b */ /* 0x000fe80000004200 */
[--C-:B------:R-:W-:Y:S01]  /*35c0*/  FFMA.FTZ R153, R3, c[0x0][0x23c], -R166.reuse ;  /* 0x00008f0003997a23 */ /* 0x100fe200000108a6 */
[----:B--2---:R-:W-:Y:S01]  /*35d0*/  FMNMX.FTZ R3, R13, R4, !PT ;  /* 0x000000040d037209 */ /* 0x004fe20007810000 */
[--C-:B------:R-:W-:Y:S01]  /*35e0*/  FFMA.FTZ R150, R29, c[0x0][0x23c], -R166.reuse ;  /* 0x00008f001d967a23 */ /* 0x100fe200000108a6 */
[----:B------:R-:W2:Y:S01]  /*35f0*/  LDSM.16.MT88.4 R4, [R188+0x16000] ;  /* 0x01600000bc04783b */ /* 0x000ea20000004200 */
[--C-:B------:R-:W-:Y:S01]  /*3600*/  FFMA.FTZ R151, R33, c[0x0][0x23c], -R166.reuse ;  /* 0x00008f0021977a23 */ /* 0x100fe200000108a6 */
[C---:B------:R-:W-:Y:S01]  /*3610*/  FSETP.NEU.FTZ.AND P0, PT, R3.reuse, -INF , PT ;  /* 0xff8000000300780b */ /* 0x040fe20003f1d000 */
[----:B------:R-:W-:Y:S01]  /*3620*/  FMUL.FTZ R163, R3, c[0x0][0x23c] ;  /* 0x00008f0003a37a20 */ /* 0x000fe20000410000 */
[----:B------:R-:W-:Y:S01]  /*3630*/  MUFU.EX2 R153, R153 ;  /* 0x0000009900997308 */ /* 0x000fe20000000800 */
[--C-:B------:R-:W-:Y:S01]  /*3640*/  FFMA.FTZ R146, R25, c[0x0][0x23c], -R166.reuse ;  /* 0x00008f0019927a23 */ /* 0x100fe200000108a6 */
[----:B------:R-:W-:Y:S01]  /*3650*/  LDSM.16.MT88.4 R12, [R188+0x14800] ;  /* 0x01480000bc0c783b */ /* 0x000fe20000004200 */
[--C-:B------:R-:W-:Y:S01]  /*3660*/  FFMA.FTZ R149, R11, c[0x0][0x23c], -R166.reuse ;  /* 0x00008f000b957a23 */ /* 0x100fe200000108a6 */
[----:B------:R-:W-:Y:S01]  /*3670*/  FSEL R163, R163, RZ, P0 ;  /* 0x000000ffa3a37208 */ /* 0x000fe20000000000 */
[--C-:B------:R-:W-:Y:S01]  /*3680*/  FFMA.FTZ R145, R9, c[0x0][0x23c], -R166.reuse ;  /* 0x00008f0009917a23 */ /* 0x100fe200000108a6 */
[----:B------:R-:W-:Y:S01]  /*3690*/  LDSM.16.MT88.4 R32, [R189+0x12800] ;  /* 0x01280000bd20783b */ /* 0x000fe20000004200 */
[----:B------:R-:W-:Y:S01]  /*36a0*/  FFMA.FTZ R144, R21, c[0x0][0x23c], -R166 ;  /* 0x00008f0015907a23 */ /* 0x000fe200000108a6 */
[----:B------:R-:W1:Y:S01]  /*36b0*/  MUFU.EX2 R150, R150 ;  /* 0x0000009600967308 */ /* 0x000e620000000800 */
[----:B------:R-:W-:-:S02]  /*36c0*/  FFMA.FTZ R152, R30, c[0x0][0x23c], -R163 ;  /* 0x00008f001e987a23 */ /* 0x000fc400000108a3 */
[--C-:B------:R-:W-:Y:S02]  /*36d0*/  FFMA.FTZ R155, R31, c[0x0][0x23c], -R163.reuse ;  /* 0x00008f001f9b7a23 */ /* 0x100fe400000108a3 */
[--C-:B------:R-:W-:Y:S01]  /*36e0*/  FFMA.FTZ R157, R26, c[0x0][0x23c], -R163.reuse ;  /* 0x00008f001a9d7a23 */ /* 0x100fe200000108a3 */
[----:B------:R-:W-:Y:S01]  /*36f0*/  LDSM.16.MT88.4 R28, [R188+0x12800] ;  /* 0x01280000bc1c783b */ /* 0x000fe20000004200 */
[--C-:B------:R-:W-:Y:S01]  /*3700*/  FFMA.FTZ R148, R2, c[0x0][0x23c], -R163.reuse ;  /* 0x00008f0002947a23 */ /* 0x100fe200000108a3 */
[----:B------:R-:W-:Y:S01]  /*3710*/  MUFU.EX2 R151, R151 ;  /* 0x0000009700977308 */ /* 0x000fe20000000800 */
[----:B------:R-:W-:Y:S01]  /*3720*/  FFMA.FTZ R2, R17, c[0x0][0x23c], -R166 ;  /* 0x00008f0011027a23 */ /* 0x000fe200000108a6 */
[----:B------:R-:W-:Y:S01]  /*3730*/  LDSM.16.MT88.4 R24, [R190+0x14800] ;  /* 0x01480000be18783b */ /* 0x000fe20000004200 */
[--C-:B------:R-:W-:Y:S02]  /*3740*/  FFMA.FTZ R134, R10, c[0x0][0x23c], -R163.reuse ;  /* 0x00008f000a867a23 */ /* 0x100fe400000108a3 */
[----:B------:R-:W-:-:S02]  /*3750*/  FFMA.FTZ R135, R18, c[0x0][0x23c], -R163 ;  /* 0x00008f0012877a23 */ /* 0x000fc400000108a3 */
[--C-:B------:R-:W-:Y:S01]  /*3760*/  FFMA.FTZ R0, R8, c[0x0][0x23c], -R163.reuse ;  /* 0x00008f0008007a23 */ /* 0x100fe200000108a3 */
[----:B------:R-:W2:Y:S01]  /*3770*/  MUFU.EX2 R146, R146 ;  /* 0x0000009200927308 */ /* 0x000ea20000000800 */
[----:B------:R-:W3:Y:S01]  /*3780*/  LDSM.16.MT88.4 R8, [R192+0x14800] ;  /* 0x01480000c008783b */ /* 0x000ee20000004200 */
[----:B-1----:R-:W-:Y:S01]  /*3790*/  F2FP.BF16.PACK_AB R116, R150, R153 ;  /* 0x000000999674723e */ /* 0x002fe200000010ff */
[----:B------:R-:W-:Y:S02]  /*37a0*/  FFMA.FTZ R147, R22, c[0x0][0x23c], -R163 ;  /* 0x00008f0016937a23 */ /* 0x000fe400000108a3 */
[----:B------:R-:W1:Y:S01]  /*37b0*/  LDSM.16.MT88.4 R16, [R189+0x14800] ;  /* 0x01480000bd10783b */ /* 0x000e620000004200 */
[--C-:B------:R-:W-:Y:S02]  /*37c0*/  FFMA.FTZ R154, R167, c[0x0][0x23c], -R166.reuse ;  /* 0x00008f00a79a7a23 */ /* 0x100fe400000108a6 */
[----:B------:R-:W-:Y:S01]  /*37d0*/  MUFU.EX2 R152, R152 ;  /* 0x0000009800987308 */ /* 0x000fe20000000800 */
[----:B------:R-:W1:Y:S01]  /*37e0*/  LDSM.16.MT88.4 R20, [R192+0x12800] ;  /* 0x01280000c014783b */ /* 0x000e620000004200 */
[----:B------:R-:W-:-:S02]  /*37f0*/  FFMA.FTZ R156, R165, c[0x0][0x23c], -R166 ;  /* 0x00008f00a59c7a23 */ /* 0x000fc400000108a6 */
[--C-:B------:R-:W-:Y:S02]  /*3800*/  FFMA.FTZ R159, R159, c[0x0][0x23c], -R166.reuse ;  /* 0x00008f009f9f7a23 */ /* 0x100fe400000108a6 */
[----:B------:R-:W-:Y:S02]  /*3810*/  FFMA.FTZ R161, R161, c[0x0][0x23c], -R166 ;  /* 0x00008f00a1a17a23 */ /* 0x000fe400000108a6 */
[----:B------:R-:W4:Y:S01]  /*3820*/  MUFU.EX2 R155, R155 ;  /* 0x0000009b009b7308 */ /* 0x000f220000000800 */
[----:B--2---:R-:W-:Y:S01]  /*3830*/  F2FP.BF16.PACK_AB R118, R146, R151 ;  /* 0x000000979276723e */ /* 0x004fe200000010ff */
[--C-:B------:R-:W-:Y:S02]  /*3840*/  FFMA.FTZ R160, R160, c[0x0][0x23c], -R163.reuse ;  /* 0x00008f00a0a07a23 */ /* 0x100fe400000108a3 */
[--C-:B------:R-:W-:Y:S02]  /*3850*/  FFMA.FTZ R165, R170, c[0x0][0x23c], -R163.reuse ;  /* 0x00008f00aaa57a23 */ /* 0x100fe400000108a3 */
[----:B------:R-:W-:-:S02]  /*3860*/  FFMA.FTZ R162, R162, c[0x0][0x23c], -R163 ;  /* 0x00008f00a2a27a23 */ /* 0x000fc400000108a3 */
[----:B------:R-:W-:Y:S01]  /*3870*/  MUFU.EX2 R157, R157 ;  /* 0x0000009d009d7308 */ /* 0x000fe20000000800 */
[----:B------:R-:W-:Y:S02]  /*3880*/  FFMA.FTZ R167, R168, c[0x0][0x23c], -R163 ;  /* 0x00008f00a8a77a23 */ /* 0x000fe400000108a3 */
[--C-:B------:R-:W-:Y:S02]  /*3890*/  FFMA.FTZ R168, R171, c[0x0][0x23c], -R166.reuse ;  /* 0x00008f00aba87a23 */ /* 0x100fe400000108a6 */
[--C-:B------:R-:W-:Y:S02]  /*38a0*/  FFMA.FTZ R169, R169, c[0x0][0x23c], -R166.reuse ;  /* 0x00008f00a9a97a23 */ /* 0x100fe400000108a6 */
[--C-:B------:R-:W-:Y:S01]  /*38b0*/  FFMA.FTZ R170, R143, c[0x0][0x23c], -R166.reuse ;  /* 0x00008f008faa7a23 */ /* 0x100fe200000108a6 */
[----:B------:R-:W2:Y:S01]  /*38c0*/  MUFU.EX2 R148, R148 ;  /* 0x0000009400947308 */ /* 0x000ea20000000800 */
[----:B----4-:R-:W-:Y:S01]  /*38d0*/  F2FP.BF16.PACK_AB R117, R155, R152 ;  /* 0x000000989b75723e */ /* 0x010fe200000010ff */
[----:B------:R-:W-:-:S02]  /*38e0*/  FFMA.FTZ R221, R141, c[0x0][0x23c], -R166 ;  /* 0x00008f008ddd7a23 */ /* 0x000fc400000108a6 */
[--C-:B------:R-:W-:Y:S02]  /*38f0*/  FFMA.FTZ R164, R164, c[0x0][0x23c], -R163.reuse ;  /* 0x00008f00a4a47a23 */ /* 0x100fe400000108a3 */
[--C-:B------:R-:W-:Y:S02]  /*3900*/  FFMA.FTZ R171, R142, c[0x0][0x23c], -R163.reuse ;  /* 0x00008f008eab7a23 */ /* 0x100fe400000108a3 */
[----:B------:R-:W-:Y:S01]  /*3910*/  MUFU.EX2 R149, R149 ;  /* 0x0000009500957308 */ /* 0x000fe20000000800 */
[--C-:B------:R-:W-:Y:S02]  /*3920*/  FFMA.FTZ R166, R140, c[0x0][0x23c], -R163.reuse ;  /* 0x00008f008ca67a23 */ /* 0x100fe400000108a3 */
[----:B------:R-:W-:Y:S01]  /*3930*/  FFMA.FTZ R219, R158, c[0x0][0x23c], -R163 ;  /* 0x00008f009edb7a23 */ /* 0x000fe200000108a3 */
[----:B------:R-:W-:Y:S01]  /*3940*/  LDSM.16.MT88.4 R140, [R190+0x13800] ;  /* 0x01380000be8c783b */ /* 0x000fe20000004200 */
[----:B------:R-:W-:Y:S02]  /*3950*/  FADD.FTZ R150, R153, R150 ;  /* 0x0000009699967221 */ /* 0x000fe40000010000 */
[----:B------:R-:W-:Y:S01]  /*3960*/  FADD.FTZ R152, R152, R155 ;  /* 0x0000009b98987221 */ /* 0x000fe20000010000 */
[----:B--2---:R-:W-:Y:S01]  /*3970*/  F2FP.BF16.PACK_AB R119, R148, R157 ;  /* 0x0000009d9477723e */ /* 0x004fe200000010ff */
[----:B------:R-:W2:Y:S01]  /*3980*/  MUFU.EX2 R144, R144 ;  /* 0x0000009000907308 */ /* 0x000ea20000000800 */
[----:B------:R-:W-:-:S02]  /*3990*/  FADD.FTZ R151, R151, R150 ;  /* 0x0000009697977221 */ /* 0x000fc40000010000 */
[----:B------:R-:W-:Y:S02]  /*39a0*/  FADD.FTZ R157, R157, R152 ;  /* 0x000000989d9d7221 */ /* 0x000fe40000010000 */
[----:B------:R-:W-:Y:S01]  /*39b0*/  FADD.FTZ R146, R146, R151 ;  /* 0x0000009792927221 */ /* 0x000fe20000010000 */
[C---:B------:R-:W-:Y:S01]  /*39c0*/  HMMA.16816.F32.BF16 R64, R116.reuse, R68, RZ ;  /* 0x000000447440723c */ /* 0x040fe200000418ff */
[----:B------:R-:W-:Y:S01]  /*39d0*/  FADD.FTZ R148, R148, R157 ;  /* 0x0000009d94947221 */ /* 0x000fe20000010000 */
        /* <DEDUP_REMOVED lines=13> */
[C---:B---3--:R-:W-:Y:S02]  /*3ab0*/  HMMA.16816.F32.BF16 R56, R116.reuse, R60, RZ ;  /* 0x0000003c7438723c */ /* 0x048fe400000418ff */
[----:B------:R-:W3:Y:S06]  /*3ac0*/  MUFU.EX2 R159, R159 ;  /* 0x0000009f009f7308 */ /* 0x000eec0000000800 */
[C---:B------:R-:W-:Y:S02]  /*3ad0*/  HMMA.16816.F32.BF16 R72, R116.reuse, R76, RZ ;  /* 0x0000004c7448723c */ /* 0x040fe400000418ff */
[----:B------:R-:W-:Y:S06]  /*3ae0*/  MUFU.EX2 R156, R156 ;  /* 0x0000009c009c7308 */ /* 0x000fec0000000800 */
[C---:B-----5:R-:W-:Y:S02]  /*3af0*/  HMMA.16816.F32.BF16 R88, R116.reuse, R92, RZ ;  /* 0x0000005c7458723c */ /* 0x060fe400000418ff */
[----:B------:R-:W-:Y:S06]  /*3b00*/  MUFU.EX2 R161, R161 ;  /* 0x000000a100a17308 */ /* 0x000fec0000000800 */
[C---:B------:R-:W-:Y:S02]  /*3b10*/  HMMA.16816.F32.BF16 R96, R116.reuse, R100, RZ ;  /* 0x000000647460723c */ /* 0x040fe400000418ff */
[----:B------:R-:W-:Y:S06]  /*3b20*/  MUFU.EX2 R160, R160 ;  /* 0x000000a000a07308 */ /* 0x000fec0000000800 */
[C---:B------:R-:W-:Y:S02]  /*3b30*/  HMMA.16816.F32.BF16 R104, R116.reuse, R124, RZ ;  /* 0x0000007c7468723c */ /* 0x040fe400000418ff */
[----:B------:R-:W5:Y:S06]  /*3b40*/  MUFU.EX2 R165, R165 ;  /* 0x000000a500a57308 */ /* 0x000f6c0000000800 */
        /* <DEDUP_REMOVED lines=20> */
[C---:B------:R-:W-:Y:S07]  /*3c90*/  HMMA.16816.F32.BF16 R120, R116.reuse, R4, RZ ;  /* 0x000000047478723c */ /* 0x040fee00000418ff */
[----:B--2---:R-:W-:Y:S01]  /*3ca0*/  F2FP.BF16.PACK_AB R4, R144, R149 ;  /* 0x000000959004723e */ /* 0x004fe200000010ff */
[----:B------:R-:W-:Y:S01]  /*3cb0*/  HMMA.16816.F32.BF16 R116, R116, R6, RZ ;  /* 0x000000067474723c */ /* 0x000fe200000418ff */
[----:B----4-:R-:W-:Y:S01]  /*3cc0*/  F2FP.BF16.PACK_AB R5, R134, R147 ;  /* 0x000000938605723e */ /* 0x010fe200000010ff */
[----:B------:R-:W-:-:S02]  /*3cd0*/  FADD.FTZ R149, R149, R146 ;  /* 0x0000009295957221 */ /* 0x000fc40000010000 */
[----:B------:R-:W-:Y:S02]  /*3ce0*/  FADD.FTZ R147, R147, R148 ;  /* 0x0000009493937221 */ /* 0x000fe40000010000 */
[----:B------:R-:W-:Y:S01]  /*3cf0*/  FADD.FTZ R144, R144, R149 ;  /* 0x0000009590907221 */ /* 0x000fe20000010000 */
[----:B------:R-:W-:Y:S01]  /*3d00*/  F2FP.BF16.PACK_AB R6, R2, R145 ;  /* 0x000000910206723e */ /* 0x000fe200000010ff */
[----:B------:R-:W-:Y:S01]  /*3d10*/  FADD.FTZ R134, R134, R147 ;  /* 0x0000009386867221 */ /* 0x000fe20000010000 */
[----:B-1----:R-:W-:Y:S01]  /*3d20*/  F2FP.BF16.PACK_AB R7, R0, R135 ;  /* 0x000000870007723e */ /* 0x002fe200000010ff */
[----:B------:R-:W-:Y:S02]  /*3d30*/  FADD.FTZ R145, R145, R144 ;  /* 0x0000009091917221 */ /* 0x000fe40000010000 */
[----:B------:R-:W-:Y:S02]  /*3d40*/  FADD.FTZ R135, R135, R134 ;  /* 0x0000008687877221 */ /* 0x000fe40000010000 */
[----:B------:R-:W-:-:S02]  /*3d50*/  FADD.FTZ R145, R2, R145 ;  /* 0x0000009102917221 */ /* 0x000fc40000010000 */
[----:B------:R-:W-:Y:S01]  /*3d60*/  HMMA.16816.F32.BF16 R64, R4, R8, R64 ;  /* 0x000000080440723c */ /* 0x000fe20000041840 */
[----:B------:R-:W-:-:S07]  /*3d70*/  FADD.FTZ R135, R0, R135 ;  /* 0x0000008700877221 */ /* 0x000fce0000010000 */
[C---:B------:R-:W-:Y:S01]  /*3d80*/  HMMA.16816.F32.BF16 R68, R4.reuse, R10, R68 ;  /* 0x0000000a0444723c */ /* 0x040fe20000041844 */
[----:B------:R-:W1:Y:S07]  /*3d90*/  LDSM.16.MT88.4 R8, [R190+0x16800] ;  /* 0x01680000be08783b */ /* 0x000e6e0000004200 */
[C---:B------:R-:W-:Y:S08]  /*3da0*/  HMMA.16816.F32.BF16 R80, R4.reuse, R16, R80 ;  /* 0x000000100450723c */ /* 0x040ff00000041850 */
[C---:B------:R-:W-:Y:S01]  /*3db0*/  HMMA.16816.F32.BF16 R84, R4.reuse, R18, R84 ;  /* 0x000000120454723c */ /* 0x040fe20000041854 */
[----:B------:R-:W2:Y:S07]  /*3dc0*/  LDSM.16.MT88.4 R16, [R189+0x16800] ;  /* 0x01680000bd10783b */ /* 0x000eae0000004200 */
[C---:B------:R-:W-:Y:S08]  /*3dd0*/  HMMA.16816.F32.BF16 R128, R4.reuse, R20, R128 ;  /* 0x000000140480723c */ /* 0x040ff00000041880 */
[C---:B------:R-:W-:Y:S01]  /*3de0*/  HMMA.16816.F32.BF16 R36, R4.reuse, R22, R36 ;  /* 0x000000160424723c */ /* 0x040fe20000041824 */
[----:B------:R-:W4:Y:S07]  /*3df0*/  LDSM.16.MT88.4 R20, [R192+0x16800] ;  /* 0x01680000c014783b */ /* 0x000f2e0000004200 */
[C---:B------:R-:W-:Y:S08]  /*3e00*/  HMMA.16816.F32.BF16 R88, R4.reuse, R12, R88 ;  /* 0x0000000c0458723c */ /* 0x040ff00000041858 */
[C---:B------:R-:W-:Y:S01]  /*3e10*/  HMMA.16816.F32.BF16 R92, R4.reuse, R14, R92 ;  /* 0x0000000e045c723c */ /* 0x040fe2000004185c */
[----:B------:R-:W3:Y:S07]  /*3e20*/  LDSM.16.MT88.4 R12, [R188+0x16800] ;  /* 0x01680000bc0c783b */ /* 0x000eee0000004200 */
[C---:B-1----:R-:W-:Y:S08]  /*3e30*/  HMMA.16816.F32.BF16 R104, R4.reuse, R8, R104 ;  /* 0x000000080468723c */ /* 0x042ff00000041868 */
[C---:B------:R-:W-:Y:S01]  /*3e40*/  HMMA.16816.F32.BF16 R124, R4.reuse, R10, R124 ;  /* 0x0000000a047c723c */ /* 0x040fe2000004187c */
[----:B------:R-:W1:Y:S07]  /*3e50*/  LDSM.16.MT88.4 R8, [R192+0x13000] ;  /* 0x01300000c008783b */ /* 0x000e6e0000004200 */
[C---:B--2---:R-:W-:Y:S08]  /*3e60*/  HMMA.16816.F32.BF16 R108, R4.reuse, R16, R108 ;  /* 0x00000010046c723c */ /* 0x044ff0000004186c */
[C---:B------:R-:W-:Y:S01]  /*3e70*/  HMMA.16816.F32.BF16 R112, R4.reuse, R18, R112 ;  /* 0x000000120470723c */ /* 0x040fe20000041870 */
[----:B------:R-:W2:Y:S07]  /*3e80*/  LDSM.16.MT88.4 R16, [R190+0x13000] ;  /* 0x01300000be10783b */ /* 0x000eae0000004200 */
        /* <DEDUP_REMOVED lines=15> */
[C---:B---3--:R-:W-:Y:S08]  /*3f80*/  HMMA.16816.F32.BF16 R120, R4.reuse, R12, R120 ;  /* 0x0000000c0478723c */ /* 0x048ff00000041878 */
[----:B------:R-:W-:Y:S01]  /*3f90*/  HMMA.16816.F32.BF16 R116, R4, R14, R116 ;  /* 0x0000000e0474723c */ /* 0x000fe20000041874 */
[----:B------:R-:W3:Y:S06]  /*3fa0*/  LDSM.16.MT88.4 R12, [R192+0x15000] ;  /* 0x01500000c00c783b */ /* 0x000eec0000004200 */
[----:B------:R-:W-:Y:S01]  /*3fb0*/  F2FP.BF16.PACK_AB R4, R159, R154 ;  /* 0x0000009a9f04723e */ /* 0x000fe200000010ff */
[----:B------:R-:W-:Y:S01]  /*3fc0*/  FADD.FTZ R154, R154, R145 ;  /* 0x000000919a9a7221 */ /* 0x000fe20000010000 */
[----:B-----5:R-:W-:Y:S01]  /*3fd0*/  F2FP.BF16.PACK_AB R5, R165, R160 ;  /* 0x000000a0a505723e */ /* 0x020fe200000010ff */
        /* <DEDUP_REMOVED lines=12> */
[C---:B--2---:R-:W-:Y:S08]  /*40a0*/  HMMA.16816.F32.BF16 R40, R4.reuse, R16, R40 ;  /* 0x000000100428723c */ /* 0x044ff00000041828 */
[C---:B------:R-:W-:Y:S01]  /*40b0*/  HMMA.16816.F32.BF16 R44, R4.reuse, R18, R44 ;  /* 0x00000012042c723c */ /* 0x040fe2000004182c */
[----:B------:R-:W2:Y:S07]  /*40c0*/  LDSM.16.MT88.4 R16, [R188+0x15000] ;  /* 0x01500000bc10783b */ /* 0x000eae0000004200 */
[C---:B---3--:R-:W-:Y:S08]  /*40d0*/  HMMA.16816.F32.BF16 R64, R4.reuse, R12, R64 ;  /* 0x0000000c0440723c */ /* 0x048ff00000041840 */
[C---:B------:R-:W-:Y:S01]  /*40e0*/  HMMA.16816.F32.BF16 R68, R4.reuse, R14, R68 ;  /* 0x0000000e0444723c */ /* 0x040fe20000041844 */
[----:B------:R-:W3:Y:S07]  /*40f0*/  LDSM.16.MT88.4 R12, [R190+0x17000] ;  /* 0x01700000be0c783b */ /* 0x000eee0000004200 */
[C---:B------:R-:W-:Y:S08]  /*4100*/  HMMA.16816.F32.BF16 R96, R4.reuse, R20, R96 ;  /* 0x000000140460723c */ /* 0x040ff00000041860 */
[C---:B-1----:R-:W-:Y:S08]  /*4110*/  HMMA.16816.F32.BF16 R80, R4.reuse, R8, R80 ;  /* 0x000000080450723c */ /* 0x042ff00000041850 */
        /* <DEDUP_REMOVED lines=8> */
[C---:B------:R-:W-:Y:S01]  /*41a0*/  HMMA.16816.F32.BF16 R100, R4.reuse, R22, R100 ;  /* 0x000000160464723c */ /* 0x040fe20000041864 */
[----:B------:R-:W-:Y:S07]  /*41b0*/  LDSM.16.MT88.4 R20, [R188+0x15800] ;  /* 0x01580000bc14783b */ /* 0x000fee0000004200 */
        /* <DEDUP_REMOVED lines=48> */
[C---:B---3--:R-:W-:Y:S08]  /*44c0*/  HMMA.16816.F32.BF16 R104, R4.reuse, R12, R104 ;  /* 0x0000000c0468723c */ /* 0x048ff00000041868 */
[C---:B------:R-:W-:Y:S08]  /*44d0*/  HMMA.16816.F32.BF16 R124, R4.reuse, R14, R124 ;  /* 0x0000000e047c723c */ /* 0x040ff0000004187c */
[C---:B-1----:R-:W-:Y:S08]  /*44e0*/  HMMA.16816.F32.BF16 R108, R4.reuse, R8, R108 ;  /* 0x00000008046c723c */ /* 0x042ff0000004186c */
[C---:B------:R-:W-:Y:S08]  /*44f0*/  HMMA.16816.F32.BF16 R112, R4.reuse, R10, R112 ;  /* 0x0000000a0470723c */ /* 0x040ff00000041870 */
[C---:B--2---:R-:W-:Y:S08]  /*4500*/  HMMA.16816.F32.BF16 R120, R4.reuse, R16, R120 ;  /* 0x000000100478723c */ /* 0x044ff00000041878 */
[----:B------:R-:W-:Y:S01]  /*4510*/  HMMA.16816.F32.BF16 R116, R4, R18, R116 ;  /* 0x000000120474723c */ /* 0x000fe20000041874 */
[----:B------:R-:W-:Y:S07]  /*4520*/  @!P5 BRA `(.L_x_78) ;  /* 0x00002ad00000d947 */ /* 0x000fee0003800000 */
[----:B------:R-:W-:Y:S01]  /*4530*/  LEA.HI.SX32 R217, R133, 0xfffffffe, 0x1a ;  /* 0xfffffffe85d97811 */ /* 0x000fe200078fd2ff */
[----:B------:R-:W-:Y:S01]  /*4540*/  IMAD.MOV.U32 R0, RZ, RZ, R3 ;  /* 0x000000ffff007224 */ /* 0x000fe200078e0003 */
[----:B------:R-:W-:Y:S01]  /*4550*/  ISETP.GE.AND P4, PT, R214, c[0x0][0x220], PT ;  /* 0x00008800d6007a0c */ /* 0x000fe20003f86270 */
[----:B------:R-:W-:Y:S01]  /*4560*/  IMAD.MOV.U32 R133, RZ, RZ, R132 ;  /* 0x000000ffff857224 */ /* 0x000fe200078e0084 */
[----:B------:R-:W-:Y:S01]  /*4570*/  ISETP.GE.AND P3, PT, R205, c[0x0][0x220], PT ;  /* 0x00008800cd007a0c */ /* 0x000fe20003f66270 */
[----:B------:R-:W-:Y:S01]  /*4580*/  IMAD.MOV.U32 R216, RZ, RZ, c[0x0][0x1a0] ;  /* 0x00006800ffd87624 */ /* 0x000fe200078e00ff */
[----:B------:R-:W-:Y:S01]  /*4590*/  ISETP.GE.AND P2, PT, R204, c[0x0][0x220], PT ;  /* 0x00008800cc007a0c */ /* 0x000fe20003f46270 */
[----:B------:R-:W-:Y:S01]  /*45a0*/  IMAD.MOV.U32 R207, RZ, RZ, c[0x0][0x1a4] ;  /* 0x00006900ffcf7624 */ /* 0x000fe200078e00ff */
[----:B------:R-:W-:Y:S08]  /*45b0*/  BRA `(.L_x_79) ;  /* 0x0000036000007947 */ /* 0x000ff00003800000 */
.L_x_81:
[----:B------:R1:W-:Y:S01]  /*45c0*/  @P4 STS.128 [R203+0xc000], RZ ;  /* 0x00c000ffcb004388 */ /* 0x0003e20000000c00 */
[----:B------:R-:W-:Y:S04]  /*45d0*/  IADD3 R2, R217, -0x1, RZ ;  /* 0xffffffffd9027810 */ /* 0x000fe80007ffe0ff */
[----:B------:R-:W-:Y:S01]  /*45e0*/  SHF.R.S32.HI R3, RZ, 0x1f, R2 ;  /* 0x0000001fff037819 */ /* 0x000fe20000011402 */
[----:B------:R-:W-:Y:S04]  /*45f0*/  IMAD.WIDE.U32 R134, R2, c[0x0][0x198], RZ ;  /* 0x0000660002867a25 */ /* 0x000fe800078e00ff */
[----:B------:R-:W-:Y:S01]  /*4600*/  IMAD R3, R3, c[0x0][0x198], RZ ;  /* 0x0000660003037a24 */ /* 0x000fe200078e02ff */
[----:B------:R-:W-:Y:S03]  /*4610*/  LEA R132, P1, R134, R210, 0x6 ;  /* 0x000000d286847211 */ /* 0x000fe600078230ff */
[----:B------:R-:W-:Y:S01]  /*4620*/  IMAD R3, R2, c[0x0][0x19c], R3 ;  /* 0x0000670002037a24 */ /* 0x000fe200078e0203 */
[C---:B------:R-:W-:Y:S02]  /*4630*/  @!P4 LEA R140, P0, R132.reuse, c[0x0][0x168], 0x1 ;  /* 0x00005a00848cca11 */ /* 0x040fe400078008ff */
[----:B------:R-:W-:Y:S01]  /*4640*/  @!P3 LEA R136, P6, R132, c[0x0][0x168], 0x1 ;  /* 0x00005a008488ba11 */ /* 0x000fe200078c08ff */
[----:B------:R-:W-:Y:S05]  /*4650*/  IMAD.IADD R3, R135, 0x1, R3 ;  /* 0x0000000187037824 */ /* 0x000fea00078e0203 */
[----:B------:R-:W-:Y:S02]  /*4660*/  LEA.HI.X R3, R134, R213, R3, 0x6, P1 ;  /* 0x000000d586037211 */ /* 0x000fe400008f3403 */
[C---:B------:R-:W-:Y:S02]  /*4670*/  IADD3 R2, P1, R132.reuse, UR9, RZ ;  /* 0x0000000984027c10 */ /* 0x040fe4000ff3e0ff */
[C-C-:B------:R-:W-:Y:S02]  /*4680*/  @!P4 LEA.HI.X R141, R132.reuse, c[0x0][0x16c], R3.reuse, 0x1, P0 ;  /* 0x00005b00848dca11 */ /* 0x140fe400000f0c03 */
[C-C-:B------:R-:W-:Y:S02]  /*4690*/  @!P3 LEA.HI.X R137, R132.reuse, c[0x0][0x16c], R3.reuse, 0x1, P6 ;  /* 0x00005b008489ba11 */ /* 0x140fe400030f0c03 */
[----:B------:R-:W-:Y:S01]  /*46a0*/  @!P2 LEA R134, P0, R132, c[0x0][0x168], 0x1 ;  /* 0x00005a008486aa11 */ /* 0x000fe200078008ff */
[----:B------:R-:W-:Y:S01]  /*46b0*/  @!PT LDS RZ, [RZ] ;  /* 0x00000000fffff984 */ /* 0x000fe20000000800 */
[----:B------:R-:W-:Y:S01]  /*46c0*/  @!PT LDS RZ, [RZ] ;  /* 0x00000000fffff984 */ /* 0x000fe20000000800 */
[----:B------:R-:W-:Y:S01]  /*46d0*/  @!PT LDS RZ, [RZ] ;  /* 0x00000000fffff984 */ /* 0x000fe20000000800 */
[----:B------:R1:W-:Y:S01]  /*46e0*/  @!P4 LDGSTS.E.BYPASS.LTC128B.128 [R203+0xc000], [R140.64] ;  /* 0x0c0000008ccbcfae */ /* 0x0003e2000b901d4a */
[----:B------:R-:W-:Y:S02]  /*46f0*/  @!P4 LEA R138, P6, R2, c[0x0][0x168], 0x1 ;  /* 0x00005a00028aca11 */ /* 0x000fe400078c08ff */
[----:B------:R-:W-:Y:S01]  /*4700*/  @!P2 LEA.HI.X R135, R132, c[0x0][0x16c], R3, 0x1, P0 ;  /* 0x00005b008487aa11 */ /* 0x000fe200000f0c03 */
[----:B------:R1:W-:Y:S01]  /*4710*/  @P3 STS.128 [R203+0xe000], RZ ;  /* 0x00e000ffcb003388 */ /* 0x0003e20000000c00 */
[C---:B------:R-:W-:Y:S02]  /*4720*/  @!P2 LEA R142, P0, R2.reuse, c[0x0][0x168], 0x1 ;  /* 0x00005a00028eaa11 */ /* 0x040fe400078008ff */
[----:B------:R-:W-:Y:S01]  /*4730*/  IADD3.X R3, R3, UR5, RZ, P1, !PT ;  /* 0x0000000503037c10 */ /* 0x000fe20008ffe4ff */
[----:B------:R-:W-:Y:S01]  /*4740*/  @!PT LDS RZ, [RZ] ;  /* 0x00000000fffff984 */ /* 0x000fe20000000800 */
[----:B------:R-:W-:Y:S01]  /*4750*/  @!PT LDS RZ, [RZ] ;  /* 0x00000000fffff984 */ /* 0x000fe20000000800 */
[----:B------:R-:W-:Y:S01]  /*4760*/  @!PT LDS RZ, [RZ] ;  /* 0x00000000fffff984 */ /* 0x000fe20000000800 */
[----:B------:R1:W-:Y:S01]  /*4770*/  @!P3 LDGSTS.E.BYPASS.LTC128B.128 [R203+0xe000], [R136.64+0x80] ;  /* 0x0e00008088cbbfae */ /* 0x0003e2000b901d4a */
[C---:B------:R-:W-:Y:S02]  /*4780*/  @!P3 LEA R144, P1, R2.reuse, c[0x0][0x168], 0x1 ;  /* 0x00005a000290ba11 */ /* 0x040fe400078208ff */
[C-C-:B------:R-:W-:Y:S01]  /*4790*/  @!P4 LEA.HI.X R139, R2.reuse, c[0x0][0x16c], R3.reuse, 0x1, P6 ;  /* 0x00005b00028bca11 */ /* 0x140fe200030f0c03 */
[----:B------:R1:W-:Y:S01]  /*47a0*/  @P2 STS.128 [R203+0x10000], RZ ;  /* 0x010000ffcb002388 */ /* 0x0003e20000000c00 */
[C-C-:B------:R-:W-:Y:S02]  /*47b0*/  @!P3 LEA.HI.X R145, R2.reuse, c[0x0][0x16c], R3.reuse, 0x1, P1 ;  /* 0x00005b000291ba11 */ /* 0x140fe400008f0c03 */
[----:B------:R-:W-:Y:S01]  /*47c0*/  @!P2 LEA.HI.X R143, R2, c[0x0][0x16c], R3, 0x1, P0 ;  /* 0x00005b00028faa11 */ /* 0x000fe200000f0c03 */
        /* <DEDUP_REMOVED lines=18> */
[----:B------:R1:W-:Y:S04]  /*48f0*/  @!P2 LDGSTS.E.BYPASS.LTC128B.128 [R203+0x11000], [R142.64+0x100] ;  /* 0x110001008ecbafae */ /* 0x0003e8000b901d4a */
[----:B------:R-:W0:Y:S01]  /*4900*/  LDGDEPBAR ;  /* 0x00000000000079af */ /* 0x000e220000000000 */
[----:B------:R-:W-:-:S05]  /*4910*/  BRA `(.L_x_80) ;  /* 0x00000d6000007947 */ /* 0x000fca0003800000 */
.L_x_79:
[----:B------:R-:W-:Y:S04]  /*4920*/  DEPBAR.LE SB0, 0x0 ;  /* 0x000080000000791a */ /* 0x000fe80000000000 */
[----:B------:R-:W-:Y:S01]  /*4930*/  BAR.SYNC.DEFER_BLOCKING 0x0 ;  /* 0x0000000000007b1d */ /* 0x000fe20000010000 */
[----:B------:R-:W-:Y:S01]  /*4940*/  SHF.R.S32.HI R223, RZ, 0x1f, R217 ;  /* 0x0000001fffdf7819 */ /* 0x000fe200000114d9 */
[----:B------:R-:W-:Y:S04]  /*4950*/  IMAD.WIDE.U32 R2, R217, c[0x0][0x1a0], RZ ;  /* 0x00006800d9027a25 */ /* 0x000fe800078e00ff */
[----:B------:R-:W-:Y:S01]  /*4960*/  IMAD R223, R223, c[0x0][0x1a0], RZ ;  /* 0x00006800dfdf7a24 */ /* 0x000fe200078e02ff */
[----:B------:R-:W-:Y:S03]  /*4970*/  LEA R135, P0, R2, R208, 0x6 ;  /* 0x000000d002877211 */ /* 0x000fe600078030ff */
[----:B------:R-:W-:Y:S01]  /*4980*/  IMAD R223, R217, c[0x0][0x1a4], R223 ;  /* 0x00006900d9df7a24 */ /* 0x000fe200078e02df */
[C---:B------:R-:W-:Y:S02]  /*4990*/  @!P4 LEA R230, P1, R135.reuse, c[0x0][0x170], 0x1 ;  /* 0x00005c0087e6ca11 */ /* 0x040fe400078208ff */
[----:B------:R-:W-:Y:S01]  /*49a0*/  @!P2 LEA R224, P5, R135, c[0x0][0x170], 0x1 ;  /* 0x00005c0087e0aa11 */ /* 0x000fe200078a08ff */
[----:B------:R-:W-:Y:S01]  /*49b0*/  IMAD.IADD R223, R3, 0x1, R223 ;  /* 0x0000000103df7824 */ /* 0x000fe200078e02df */
[----:B------:R-:W-:Y:S04]  /*49c0*/  LEA R3, P6, R216, R135, 0x5 ;  /* 0x00000087d8037211 */ /* 0x000fe800078c28ff */
[----:B------:R-:W-:Y:S02]  /*49d0*/  LEA.HI.X R132, R2, R200, R223, 0x6, P0 ;  /* 0x000000c802847211 */ /* 0x000fe400000f34df */
[C---:B------:R-:W-:Y:S02]  /*49e0*/  @!P3 LEA R226, P0, R135.reuse, c[0x0][0x170], 0x1 ;  /* 0x00005c0087e2ba11 */ /* 0x040fe400078008ff */
[C-C-:B------:R-:W-:Y:S01]  /*49f0*/  @!P4 LEA.HI.X R231, R135.reuse, c[0x0][0x174], R132.reuse, 0x1, P1 ;  /* 0x00005d0087e7ca11 */ /* 0x140fe200008f0c84 */
[----:B------:R-:W-:Y:S01]  /*4a00*/  @P4 STS.128 [R203+0x12000], RZ ;  /* 0x012000ffcb004388 */ /* 0x000fe20000000c00 */
[C-C-:B------:R-:W-:Y:S02]  /*4a10*/  @!P3 LEA.HI.X R227, R135.reuse, c[0x0][0x174], R132.reuse, 0x1, P0 ;  /* 0x00005d0087e3ba11 */ /* 0x140fe400000f0c84 */
[----:B------:R-:W-:Y:S01]  /*4a20*/  @!P2 LEA.HI.X R225, R135, c[0x0][0x174], R132, 0x1, P5 ;  /* 0x00005d0087e1aa11 */ /* 0x000fe200028f0c84 */
[----:B------:R-:W-:Y:S01]  /*4a30*/  @!PT LDS RZ, [RZ] ;  /* 0x00000000fffff984 */ /* 0x000fe20000000800 */
[----:B------:R-:W-:Y:S01]  /*4a40*/  @!PT LDS RZ, [RZ] ;  /* 0x00000000fffff984 */ /* 0x000fe20000000800 */
[----:B------:R-:W-:Y:S01]  /*4a50*/  @!PT LDS RZ, [RZ] ;  /* 0x00000000fffff984 */ /* 0x000fe20000000800 */
[----:B------:R1:W-:Y:S01]  /*4a60*/  @!P4 LDGSTS.E.BYPASS.LTC128B.128 [R203+0x12000], [R230.64] ;  /* 0x12000000e6cbcfae */ /* 0x0003e2000b901d4a */
[----:B------:R-:W-:Y:S02]  /*4a70*/  LEA.HI.X R2, R216, R132, R207, 0x5, P6 ;  /* 0x00000084d8027211 */ /* 0x000fe400030f2ccf */
[C---:B------:R-:W-:Y:S01]  /*4a80*/  @!P4 LEA R228, P6, R3.reuse, c[0x0][0x170], 0x1 ;  /* 0x00005c0003e4ca11 */ /* 0x040fe200078c08ff */
[----:B------:R-:W-:Y:S01]  /*4a90*/  @P3 STS.128 [R203+0x14000], RZ ;  /* 0x014000ffcb003388 */ /* 0x000fe20000000c00 */
[C---:B------:R-:W-:Y:S02]  /*4aa0*/  @!P3 LEA R222, P1, R3.reuse, c[0x0][0x170], 0x1 ;  /* 0x00005c0003deba11 */ /* 0x040fe400078208ff */
[C-C-:B------:R-:W-:Y:S01]  /*4ab0*/  @!P4 LEA.HI.X R229, R3.reuse, c[0x0][0x174], R2.reuse, 0x1, P6 ;  /* 0x00005d0003e5ca11 */ /* 0x140fe200030f0c02 */
[----:B------:R-:W-:Y:S01]  /*4ac0*/  @!PT LDS RZ, [RZ] ;  /* 0x00000000fffff984 */ /* 0x000fe20000000800 */
[----:B------:R-:W-:Y:S01]  /*4ad0*/  @!PT LDS RZ, [RZ] ;  /* 0x00000000fffff984 */ /* 0x000fe20000000800 */
[----:B------:R-:W-:Y:S01]  /*4ae0*/  @!PT LDS RZ, [RZ] ;  /* 0x00000000fffff984 */ /* 0x000fe20000000800 */
[----:B------:R1:W-:Y:S01]  /*4af0*/  @!P3 LDGSTS.E.BYPASS.LTC128B.128 [R203+0x14000], [R226.64+0x80] ;  /* 0x14000080e2cbbfae */ /* 0x0003e2000b901d4a */
[C-C-:B------:R-:W-:Y:S02]  /*4b00*/  @!P3 LEA.HI.X R223, R3.reuse, c[0x0][0x174], R2.reuse, 0x1, P1 ;  /* 0x00005d0003dfba11 */ /* 0x140fe400008f0c02 */
[----:B------:R-:W-:Y:S01]  /*4b10*/  @!P2 LEA R134, P0, R3, c[0x0][0x170], 0x1 ;  /* 0x00005c000386aa11 */ /* 0x000fe200078008ff */
[----:B------:R-:W-:Y:S01]  /*4b20*/  @P2 STS.128 [R203+0x16000], RZ ;  /* 0x016000ffcb002388 */ /* 0x000fe20000000c00 */
[----:B------:R-:W-:Y:S02]  /*4b30*/  ISETP.GT.AND P5, PT, R217, RZ, PT ;  /* 0x000000ffd900720c */ /* 0x000fe40003fa4270 */
[----:B------:R-:W-:Y:S01]  /*4b40*/  @!P2 LEA.HI.X R135, R3, c[0x0][0x174], R2, 0x1, P0 ;  /* 0x00005d000387aa11 */ /* 0x000fe200000f0c02 */
[----:B------:R-:W-:Y:S01]  /*4b50*/  @!PT LDS RZ, [RZ] ;  /* 0x00000000fffff984 */ /* 0x000fe20000000800 */
[----:B------:R-:W-:Y:S01]  /*4b60*/  @!PT LDS RZ, [RZ] ;  /* 0x00000000fffff984 */ /* 0x000fe20000000800 */
[----:B------:R-:W-:Y:S01]  /*4b70*/  @!PT LDS RZ, [RZ] ;  /* 0x00000000fffff984 */ /* 0x000fe20000000800 */
[----:B------:R1:W-:Y:S04]  /*4b80*/  @!P2 LDGSTS.E.BYPASS.LTC128B.128 [R203+0x16000], [R224.64+0x100] ;  /* 0x16000100e0cbafae */ /* 0x0003e8000b901d4a */
[----:B------:R-:W-:Y:S04]  /*4b90*/  @P4 STS.128 [R203+0x13000], RZ ;  /* 0x013000ffcb004388 */ /* 0x000fe80000000c00 */
[----:B------:R-:W-:Y:S01]  /*4ba0*/  @!PT LDS RZ, [RZ] ;  /* 0x00000000fffff984 */ /* 0x000fe20000000800 */
[----:B------:R-:W-:Y:S01]  /*4bb0*/  @!PT LDS RZ, [RZ] ;  /* 0x00000000fffff984 */ /* 0x000fe20000000800 */
[----:B------:R-:W-:Y:S01]  /*4bc0*/  @!PT LDS RZ, [RZ] ;  /* 0x00000000fffff984 */ /* 0x000fe20000000800 */
[----:B------:R1:W-:Y:S04]  /*4bd0*/  @!P4 LDGSTS.E.BYPASS.LTC128B.128 [R203+0x13000], [R228.64] ;  /* 0x13000000e4cbcfae */ /* 0x0003e8000b901d4a */
[----:B------:R-:W-:Y:S04]  /*4be0*/  @P3 STS.128 [R203+0x15000], RZ ;  /* 0x015000ffcb003388 */ /* 0x000fe80000000c00 */
        /* <DEDUP_REMOVED lines=8> */
[----:B------:R1:W-:Y:S04]  /*4c70*/  @!P2 LDGSTS.E.BYPASS.LTC128B.128 [R203+0x17000], [R134.64+0x100] ;  /* 0x1700010086cbafae */ /* 0x0003e8000b901d4a */
        /* <DEDUP_REMOVED lines=160> */
.L_x_80:
[----:B------:R-:W-:Y:S01]  /*5680*/  FMNMX.FTZ R2, R4, R133, !PT ;  /* 0x0000008504027209 */ /* 0x000fe20007810000 */
[----:B-1----:R-:W-:Y:S01]  /*5690*/  LDSM.16.MT88.4 R140, [R190+0x12000] ;  /* 0x01200000be8c783b */ /* 0x002fe20000004200 */
        /* <DEDUP_REMOVED lines=34> */
[----:B------:R-:W-:Y:S02]  /*58c0*/  FMNMX.FTZ R136, R33, R2, !PT ;  /* 0x0000000221887209 */ /* 0x000fe40007810000 */
        /* <DEDUP_REMOVED lines=371> */
.L_x_78:
        /* <DEDUP_REMOVED lines=329> */
.L_x_83:
[----:B--2-4-:R-:W-:Y:S05]  /*8490*/  BSYNC B0 ;  /* 0x0000000000007941 */ /* 0x014fea0003800000 */
.L_x_82:
[----:B------:R-:W2:Y:S01]  /*84a0*/  S2R R0, SR_TID.X ;  /* 0x0000000000007919 */ /* 0x000ea20000002100 */
[----:B------:R-:W-:Y:S01]  /*84b0*/  IADD3 R10, P0, R214, R6, RZ ;  /* 0x00000006d60a7210 */ /* 0x000fe20007f1e0ff */
[----:B------:R-:W-:Y:S01]  /*84c0*/  BSSY B0, `(.L_x_84) ;  /* 0x000001c000007945 */ /* 0x000fe20003800000 */
[----:B------:R-:W-:Y:S02]  /*84d0*/  SHF.R.S32.HI R2, RZ, 0x1f, R214 ;  /* 0x0000001fff027819 */ /* 0x000fe400000114d6 */
[----:B------:R-:W-:-:S03]  /*84e0*/  SHF.R.S32.HI R4, RZ, 0x1f, R8 ;  /* 0x0000001fff047819 */ /* 0x000fc60000011408 */
[----:B------:R-:W-:Y:S02]  /*84f0*/  IMAD.X R11, R2, 0x1, R5, P0 ;  /* 0x00000001020b7824 */ /* 0x000fe400000e0605 */
[----:B------:R-:W-:-:S04]  /*8500*/  IMAD R5, R4, c[0x0][0x1f0], RZ ;  /* 0x00007c0004057a24 */ /* 0x000fc800078e02ff */
[C---:B------:R-:W-:Y:S02]  /*8510*/  IMAD R5, R8.reuse, c[0x0][0x1f4], R5 ;  /* 0x00007d0008057a24 */ /* 0x040fe400078e0205 */
[----:B------:R-:W-:-:S04]  /*8520*/  IMAD.WIDE.U32 R8, R8, c[0x0][0x1f0], R10 ;  /* 0x00007c0008087a25 */ /* 0x000fc800078e000a */
[----:B------:R-:W-:Y:S01]  /*8530*/  IMAD.IADD R5, R9, 0x1, R5 ;  /* 0x0000000109057824 */ /* 0x000fe200078e0205 */
[----:B--2---:R-:W-:-:S04]  /*8540*/  SHF.R.S32.HI R3, RZ, 0x1f, R0 ;  /* 0x0000001fff037819 */ /* 0x004fc80000011400 */
[----:B------:R-:W-:-:S04]  /*8550*/  LEA.HI R3, R3, R0, RZ, 0x3 ;  /* 0x0000000003037211 */ /* 0x000fc800078f18ff */
[----:B------:R-:W-:-:S04]  /*8560*/  SHF.R.S32.HI R6, RZ, 0x3, R3 ;  /* 0x00000003ff067819 */ /* 0x000fc80000011403 */
[----:B------:R-:W-:Y:S02]  /*8570*/  ISETP.GE.AND P0, PT, R6, R199, PT ;  /* 0x000000c70600720c */ /* 0x000fe40003f06270 */
[----:B------:R-:W-:-:S05]  /*8580*/  SHF.R.S32.HI R7, RZ, 0x1f, R6 ;  /* 0x0000001fff077819 */ /* 0x000fca0000011406 */
[----:B-1-3--:R-:W-:-:S06]  /*8590*/  IMAD.WIDE R202, R202, 0x80, R6 ;  /* 0x00000080caca7825 */ /* 0x00afcc00078e0206 */
[----:B------:R-:W-:Y:S05]  /*85a0*/  @P0 BRA `(.L_x_85) ;  /* 0x000000d000000947 */ /* 0x000fea0003800000 */
[----:B------:R-:W-:Y:S01]  /*85b0*/  IMAD R0, R203, c[0x0][0x1e8], RZ ;  /* 0x00007a00cb007a24 */ /* 0x000fe200078e02ff */
[----:B------:R-:W-:Y:S01]  /*85c0*/  ISETP.GE.AND P3, PT, R214, c[0x0][0x220], PT ;  /* 0x00008800d6007a0c */ /* 0x000fe20003f66270 */
[----:B------:R-:W-:Y:S01]  /*85d0*/  IMAD.MOV.U32 R4, RZ, RZ, R8 ;  /* 0x000000ffff047224 */ /* 0x000fe200078e0008 */
[----:B------:R-:W-:Y:S01]  /*85e0*/  ISETP.GE.AND P2, PT, R205, c[0x0][0x220], PT ;  /* 0x00008800cd007a0c */ /* 0x000fe20003f46270 */
[----:B------:R-:W-:Y:S01]  /*85f0*/  IMAD R0, R202, c[0x0][0x1ec], R0 ;  /* 0x00007b00ca007a24 */ /* 0x000fe200078e0200 */
[----:B------:R-:W-:Y:S01]  /*8600*/  ISETP.GE.AND P1, PT, R204, c[0x0][0x220], PT ;  /* 0x00008800cc007a0c */ /* 0x000fe20003f26270 */
[----:B------:R-:W-:-:S04]  /*8610*/  IMAD.WIDE.U32 R2, R202, c[0x0][0x1e8], R4 ;  /* 0x00007a00ca027a25 */ /* 0x000fc800078e0004 */
[----:B------:R-:W-:Y:S01]  /*8620*/  IMAD.IADD R0, R3, 0x1, R0 ;  /* 0x0000000103007824 */ /* 0x000fe200078e0200 */
[----:B------:R-:W-:-:S04]  /*8630*/  LEA R10, P0, R2, c[0x0][0x1d0], 0x1 ;  /* 0x00007400020a7a11 */ /* 0x000fc800078008ff */
[----:B------:R-:W-:-:S05]  /*8640*/  LEA.HI.X R11, R2, c[0x0][0x1d4], R0, 0x1, P0 ;  /* 0x00007500020b7a11 */ /* 0x000fca00000f0c00 */
[----:B------:R1:W-:Y:S04]  /*8650*/  @!P3 STG.E.128 [R10.64], R52 ;  /* 0x000000340a00b986 */ /* 0x0003e8000c101d0a */
[----:B------:R1:W-:Y:S04]  /*8660*/  @!P2 STG.E.128 [R10.64+0x80], R36 ;  /* 0x000080240a00a986 */ /* 0x0003e8000c101d0a */
[----:B------:R1:W-:Y:S02]  /*8670*/  @!P1 STG.E.128 [R10.64+0x100], R20 ;  /* 0x000100140a009986 */ /* 0x0003e4000c101d0a */
.L_x_85:
[----:B------:R-:W-:Y:S05]  /*8680*/  BSYNC B0 ;  /* 0x0000000000007941 */ /* 0x000fea0003800000 */
.L_x_84:
[----:B------:R-:W-:Y:S01]  /*8690*/  IADD3 R0, R6, 0x20, RZ ;  /* 0x0000002006007810 */ /* 0x000fe20007ffe0ff */
[----:B------:R-:W-:Y:S03]  /*86a0*/  BSSY B0, `(.L_x_86) ;  /* 0x0000013000007945 */ /* 0x000fe60003800000 */
[----:B------:R-:W-:-:S13]  /*86b0*/  ISETP.GE.AND P0, PT, R0, R199, PT ;  /* 0x000000c70000720c */ /* 0x000fda0003f06270 */
[----:B------:R-:W-:Y:S05]  /*86c0*/  @P0 BRA `(.L_x_87) ;  /* 0x0000010000000947 */ /* 0x000fea0003800000 */
[----:B------:R-:W-:Y:S01]  /*86d0*/  IADD3 R2, P0, R202, 0x20, RZ ;  /* 0x00000020ca027810 */ /* 0x000fe20007f1e0ff */
[----:B-1----:R-:W-:Y:S01]  /*86e0*/  IMAD.MOV.U32 R10, RZ, RZ, R8 ;  /* 0x000000ffff0a7224 */ /* 0x002fe200078e0008 */
[----:B------:R-:W-:Y:S02]  /*86f0*/  MOV R11, R5 ;  /* 0x00000005000b7202 */ /* 0x000fe40000000f00 */
[----:B------:R-:W-:Y:S01]  /*8700*/  ISETP.GE.AND P2, PT, R214, c[0x0][0x220], PT ;  /* 0x00008800d6007a0c */ /* 0x000fe20003f46270 */
[----:B------:R-:W-:Y:S01]  /*8710*/  IMAD.X R0, RZ, RZ, R203, P0 ;  /* 0x000000ffff007224 */ /* 0x000fe200000e06cb */
[----:B------:R-:W-:Y:S01]  /*8720*/  ISETP.GE.AND P1, PT, R205, c[0x0][0x220], PT ;  /* 0x00008800cd007a0c */ /* 0x000fe20003f26270 */
[----:B------:R-:W-:Y:S01]  /*8730*/  IMAD.WIDE.U32 R10, R2, c[0x0][0x1e8], R10 ;  /* 0x00007a00020a7a25 */ /* 0x000fe200078e000a */
[----:B------:R-:W-:-:S03]  /*8740*/  ISETP.GE.AND P0, PT, R204, c[0x0][0x220], PT ;  /* 0x00008800cc007a0c */ /* 0x000fc60003f06270 */
[----:B------:R-:W-:-:S04]  /*8750*/  IMAD R3, R0, c[0x0][0x1e8], RZ ;  /* 0x00007a0000037a24 */ /* 0x000fc800078e02ff */
[----:B------:R-:W-:Y:S01]  /*8760*/  IMAD R3, R2, c[0x0][0x1ec], R3 ;  /* 0x00007b0002037a24 */ /* 0x000fe200078e0203 */
[----:B------:R-:W-:-:S03]  /*8770*/  LEA R2, P3, R10, c[0x0][0x1d0], 0x1 ;  /* 0x000074000a027a11 */ /* 0x000fc600078608ff */
[----:B------:R-:W-:-:S05]  /*8780*/  IMAD.IADD R3, R11, 0x1, R3 ;  /* 0x000000010b037824 */ /* 0x000fca00078e0203 */
[----:B------:R-:W-:-:S05]  /*8790*/  LEA.HI.X R3, R10, c[0x0][0x1d4], R3, 0x1, P3 ;  /* 0x000075000a037a11 */ /* 0x000fca00018f0c03 */
[----:B------:R1:W-:Y:S04]  /*87a0*/  @!P2 STG.E.128 [R2.64], R48 ;  /* 0x000000300200a986 */ /* 0x0003e8000c101d0a */
[----:B------:R1:W-:Y:S04]  /*87b0*/  @!P1 STG.E.128 [R2.64+0x80], R32 ;  /* 0x0000802002009986 */ /* 0x0003e8000c101d0a */
[----:B------:R1:W-:Y:S02]  /*87c0*/  @!P0 STG.E.128 [R2.64+0x100], R16 ;  /* 0x0001001002008986 */ /* 0x0003e4000c101d0a */
.L_x_87:
[----:B------:R-:W-:Y:S05]  /*87d0*/  BSYNC B0 ;  /* 0x0000000000007941 */ /* 0x000fea0003800000 */
.L_x_86:
[----:B------:R-:W-:Y:S01]  /*87e0*/  IADD3 R0, R6, 0x40, RZ ;  /* 0x0000004006007810 */ /* 0x000fe20007ffe0ff */
[----:B------:R-:W-:Y:S03]  /*87f0*/  BSSY B0, `(.L_x_88) ;  /* 0x0000013000007945 */ /* 0x000fe60003800000 */
[----:B------:R-:W-:-:S13]  /*8800*/  ISETP.GE.AND P0, PT, R0, R199, PT ;  /* 0x000000c70000720c */ /* 0x000fda0003f06270 */
[----:B------:R-:W-:Y:S05]  /*8810*/  @P0 BRA `(.L_x_89) ;  /* 0x0000010000000947 */ /* 0x000fea0003800000 */
[----:B-1----:R-:W-:Y:S01]  /*8820*/  IADD3 R2, P0, R202, 0x40, RZ ;  /* 0x00000040ca027810 */ /* 0x002fe20007f1e0ff */
[----:B------:R-:W-:Y:S01]  /*8830*/  IMAD.MOV.U32 R10, RZ, RZ, R8 ;  /* 0x000000ffff0a7224 */ /* 0x000fe200078e0008 */
        /* <DEDUP_REMOVED lines=14> */
.L_x_89:
[----:B------:R-:W-:Y:S05]  /*8920*/  BSYNC B0 ;  /* 0x0000000000007941 */ /* 0x000fea0003800000 */
.L_x_88:
[----:B------:R-:W-:-:S04]  /*8930*/  IADD3 R6, R6, 0x60, RZ ;  /* 0x0000006006067810 */ /* 0x000fc80007ffe0ff */
[----:B------:R-:W-:-:S13]  /*8940*/  ISETP.GE.AND P0, PT, R6, R199, PT ;  /* 0x000000c70600720c */ /* 0x000fda0003f06270 */
[----:B------:R-:W-:Y:S05]  /*8950*/  @P0 EXIT ;  /* 0x000000000000094d */ /* 0x000fea0003800000 */
[----:B------:R-:W-:Y:S01]  /*8960*/  IADD3 R0, P0, R202, 0x60, RZ ;  /* 0x00000060ca007810 */ /* 0x000fe20007f1e0ff */
[----:B------:R-:W-:Y:S01]  /*8970*/  IMAD.MOV.U32 R4, RZ, RZ, R8 ;  /* 0x000000ffff047224 */ /* 0x000fe200078e0008 */
[----:B------:R-:W-:-:S03]  /*8980*/  ISETP.GE.AND P1, PT, R214, c[0x0][0x220], PT ;  /* 0x00008800d6007a0c */ /* 0x000fc60003f26270 */
[----:B------:R-:W-:Y:S01]  /*8990*/  IMAD.X R202, RZ, RZ, R203, P0 ;  /* 0x000000ffffca7224 */ /* 0x000fe200000e06cb */
[----:B------:R-:W-:Y:S01]  /*89a0*/  ISETP.GE.AND P0, PT, R205, c[0x0][0x220], PT ;  /* 0x00008800cd007a0c */ /* 0x000fe20003f06270 */
[----:B------:R-:W-:-:S04]  /*89b0*/  IMAD.WIDE.U32 R4, R0, c[0x0][0x1e8], R4 ;  /* 0x00007a0000047a25 */ /* 0x000fc800078e0004 */
[----:B-1----:R-:W-:Y:S01]  /*89c0*/  IMAD R3, R202, c[0x0][0x1e8], RZ ;  /* 0x00007a00ca037a24 */ /* 0x002fe200078e02ff */
[----:B------:R-:W-:-:S03]  /*89d0*/  LEA R2, P2, R4, c[0x0][0x1d0], 0x1 ;  /* 0x0000740004027a11 */ /* 0x000fc600078408ff */
[----:B------:R-:W-:-:S04]  /*89e0*/  IMAD R3, R0, c[0x0][0x1ec], R3 ;  /* 0x00007b0000037a24 */ /* 0x000fc800078e0203 */
[----:B------:R-:W-:-:S05]  /*89f0*/  IMAD.IADD R3, R5, 0x1, R3 ;  /* 0x0000000105037824 */ /* 0x000fca00078e0203 */
[----:B------:R-:W-:-:S05]  /*8a00*/  LEA.HI.X R3, R4, c[0x0][0x1d4], R3, 0x1, P2 ;  /* 0x0000750004037a11 */ /* 0x000fca00010f0c03 */
[----:B------:R1:W-:Y:S01]  /*8a10*/  @!P0 STG.E.128 [R2.64+0x80], R24 ;  /* 0x0000801802008986 */ /* 0x0003e2000c101d0a */
[----:B------:R-:W-:-:S03]  /*8a20*/  ISETP.GE.AND P0, PT, R204, c[0x0][0x220], PT ;  /* 0x00008800cc007a0c */ /* 0x000fc60003f06270 */
[----:B------:R1:W-:Y:S10]  /*8a30*/  @!P1 STG.E.128 [R2.64], R40 ;  /* 0x0000002802009986 */ /* 0x0003f4000c101d0a */
[----:B------:R-:W-:Y:S05]  /*8a40*/  @P0 EXIT ;  /* 0x000000000000094d */ /* 0x000fea0003800000 */
[----:B------:R-:W-:Y:S01]  /*8a50*/  STG.E.128 [R2.64+0x100], R56 ;  /* 0x0001003802007986 */ /* 0x000fe2000c101d0a */
[----:B------:R-:W-:Y:S05]  /*8a60*/  EXIT ;  /* 0x000000000000794d */ /* 0x000fea0003800000 */
.L_x_56:
[----:B------:R-:W1:Y:S01]  /*8a70*/  LDC.U8 R3, c[0x0][0x329] ;  /* 0x0000ca40ff037b82 */ /* 0x000e620000000000 */
[----:B------:R-:W-:Y:S01]  /*8a80*/  ISETP.NE.AND P3, PT, R201, -0x1, PT ;  /* 0xffffffffc900780c */ /* 0x000fe20003f65270 */
[----:B------:R-:W-:Y:S01]  /*8a90*/  CS2R R14, SRZ ;  /* 0x00000000000e7805 */ /* 0x000fe2000001ff00 */
[----:B------:R-:W-:Y:S01]  /*8aa0*/  SHF.R.S32.HI R7, RZ, 0x1f, R4 ;  /* 0x0000001fff077819 */ /* 0x000fe20000011404 */
[----:B------:R-:W-:Y:S01]  /*8ab0*/  BSSY B0, `(.L_x_90) ;  /* 0x0000041000007945 */ /* 0x000fe20003800000 */
[----:B------:R-:W-:-:S02]  /*8ac0*/  IADD3 R206, -R199, R206, RZ ;  /* 0x000000cec7ce7210 */ /* 0x000fc40007ffe1ff */
[----:B------:R-:W-:Y:S01]  /*8ad0*/  LEA.HI R8, R7, R4, RZ, 0x3 ;  /* 0x0000000407087211 */ /* 0x000fe200078f18ff */
[----:B------:R-:W2:Y:S03]  /*8ae0*/  LDC.U8 R2, c[0x0][0x328] ;  /* 0x0000ca00ff027b82 */ /* 0x000ea60000000000 */
[----:B------:R-:W-:Y:S02]  /*8af0*/  LOP3.LUT R7, R8, 0xfffffff8, RZ, 0xc0, !PT ;  /* 0xfffffff808077812 */ /* 0x000fe400078ec0ff */
[----:B------:R-:W-:Y:S01]  /*8b00*/  SHF.R.S32.HI R8, RZ, 0x3, R8 ;  /* 0x00000003ff087819 */ /* 0x000fe20000011408 */
[----:B------:R-:W-:Y:S01]  /*8b10*/  @P3 IMAD.WIDE.U32 R10, R201, c[0x0][0x1e8], RZ ;  /* 0x00007a00c90a3a25 */ /* 0x000fe200078e00ff */
[----:B------:R-:W-:-:S03]  /*8b20*/  @!P3 SHF.R.S32.HI R9, RZ, 0x1f, R0 ;  /* 0x0000001fff09b819 */ /* 0x000fc60000011400 */
[----:B------:R-:W-:-:S04]  /*8b30*/  @!P3 IMAD.WIDE.U32 R12, R0, c[0x0][0x1e0], RZ ;  /* 0x00007800000cba25 */ /* 0x000fc800078e00ff */
[----:B------:R-:W-:Y:S01]  /*8b40*/  @!P3 IMAD R9, R9, c[0x0][0x1e0], RZ ;  /* 0x000078000909ba24 */ /* 0x000fe200078e02ff */
[----:B------:R-:W-:Y:S01]  /*8b50*/  @!P3 MOV R10, R12 ;  /* 0x0000000c000ab202 */ /* 0x000fe20000000f00 */
[----:B------:R-:W-:Y:S01]  /*8b60*/  IMAD.IADD R4, R4, 0x1, -R7 ;  /* 0x0000000104047824 */ /* 0x000fe200078e0a07 */
[----:B-1----:R-:W-:Y:S02]  /*8b70*/  ISETP.NE.AND P1, PT, R3, RZ, PT ;  /* 0x000000ff0300720c */ /* 0x002fe40003f25270 */
[----:B------:R-:W-:Y:S02]  /*8b80*/  SHF.R.S32.HI R7, RZ, 0x1f, R16 ;  /* 0x0000001fff077819 */ /* 0x000fe40000011410 */
[----:B--2---:R-:W-:-:S03]  /*8b90*/  ISETP.NE.AND P0, PT, R2, RZ, PT ;  /* 0x000000ff0200720c */ /* 0x004fc60003f05270 */
[----:B------:R-:W-:Y:S01]  /*8ba0*/  IMAD R7, R7, c[0x0][0x1f0], RZ ;  /* 0x00007c0007077a24 */ /* 0x000fe200078e02ff */
[----:B------:R-:W-:Y:S01]  /*8bb0*/  ISETP.NE.OR P2, PT, R3, RZ, !P0 ;  /* 0x000000ff0300720c */ /* 0x000fe20004745670 */
[----:B------:R-:W-:-:S04]  /*8bc0*/  @P3 IMAD R3, R201, c[0x0][0x1ec], R11 ;  /* 0x00007b00c9033a24 */ /* 0x000fc800078e020b */
[----:B------:R-:W-:Y:S02]  /*8bd0*/  @P1 IMAD.MOV.U32 R6, RZ, RZ, c[0x0][0x210] ;  /* 0x00008400ff061624 */ /* 0x000fe400078e00ff */
[----:B------:R-:W-:Y:S02]  /*8be0*/  @!P1 IMAD.MOV.U32 R2, RZ, RZ, c[0x0][0x214] ;  /* 0x00008500ff029624 */ /* 0x000fe400078e00ff */
[----:B------:R-:W-:Y:S02]  /*8bf0*/  @P1 IMAD R6, R6, c[0x0][0x214], RZ ;  /* 0x0000850006061a24 */ /* 0x000fe400078e02ff */
[----:B------:R-:W-:Y:S01]  /*8c00*/  @P1 IMAD.MOV.U32 R5, RZ, RZ, 0x1 ;  /* 0x00000001ff051424 */ /* 0x000fe200078e00ff */
[----:B------:R-:W-:Y:S01]  /*8c10*/  @!P1 SEL R6, R2, c[0x0][0x234], !P0 ;  /* 0x00008d0002069a07 */ /* 0x000fe20004000000 */
[----:B------:R-:W-:Y:S01]  /*8c20*/  @!P3 IMAD R2, R0, c[0x0][0x1e4], R9 ;  /* 0x000079000002ba24 */ /* 0x000fe200078e0209 */
[----:B------:R-:W-:Y:S02]  /*8c30*/  ISETP.NE.OR P0, PT, R201, -0x1, P2 ;  /* 0xffffffffc900780c */ /* 0x000fe40001705670 */
[----:B------:R-:W-:Y:S01]  /*8c40*/  SHF.R.S32.HI R9, RZ, 0x1f, R8 ;  /* 0x0000001fff097819 */ /* 0x000fe20000011408 */
[----:B------:R-:W-:-:S02]  /*8c50*/  @!P1 IMAD R5, R6, c[0x0][0x1c0], RZ ;  /* 0x0000700006059a24 */ /* 0x000fc400078e02ff */
[----:B------:R-:W-:Y:S02]  /*8c60*/  @!P3 IMAD.IADD R3, R13, 0x1, R2 ;  /* 0x000000010d03b824 */ /* 0x000fe400078e0202 */
[----:B------:R-:W-:Y:S02]  /*8c70*/  IMAD R5, R0, R5, RZ ;  /* 0x0000000500057224 */ /* 0x000fe400078e02ff */
[----:B------:R-:W-:Y:S02]  /*8c80*/  IMAD R2, R16, c[0x0][0x1f4], R7 ;  /* 0x00007d0010027a24 */ /* 0x000fe400078e0207 */
[----:B------:R-:W-:Y:S01]  /*8c90*/  IMAD.WIDE R202, R202, 0x80, R8 ;  /* 0x00000080caca7825 */ /* 0x000fe200078e0208 */
[----:B------:R-:W-:-:S03]  /*8ca0*/  SEL R5, R5, RZ, P2 ;  /* 0x000000ff05057207 */ /* 0x000fc60001000000 */
[----:B------:R-:W-:Y:S02]  /*8cb0*/  @!P0 IMAD R201, R0, c[0x0][0x214], RZ ;  /* 0x0000850000c98a24 */ /* 0x000fe400078e02ff */
[----:B------:R-:W-:Y:S02]  /*8cc0*/  IMAD.SHL.U32 R0, R4, 0x8, RZ ;  /* 0x0000000804007824 */ /* 0x000fe400078e00ff */
[----:B------:R-:W-:Y:S01]  /*8cd0*/  IMAD R5, R16, R6, R5 ;  /* 0x0000000610057224 */ /* 0x000fe200078e0205 */
[----:B------:R-:W-:Y:S01]  /*8ce0*/  @!P2 SHF.R.S32.HI R15, RZ, 0x1f, R201 ;  /* 0x0000001fff0fa819 */ /* 0x000fe200000114c9 */
[----:B------:R-:W-:Y:S01]  /*8cf0*/  @P1 IMAD.MOV.U32 R6, RZ, RZ, c[0x0][0x210] ;  /* 0x00008400ff061624 */ /* 0x000fe200078e00ff */
[----:B------:R-:W-:Y:S01]  /*8d00*/  @!P2 MOV R14, R201 ;  /* 0x000000c9000ea202 */ /* 0x000fe20000000f00 */
[----:B------:R-:W-:Y:S01]  /*8d10*/  @!P1 IMAD.MOV.U32 R6, RZ, RZ, 0x1 ;  /* 0x00000001ff069424 */ /* 0x000fe200078e00ff */
[----:B------:R-:W-:Y:S02]  /*8d20*/  IADD3 R10, P0, R0, R10, RZ ;  /* 0x0000000a000a7210 */ /* 0x000fe40007f1e0ff */
[----:B------:R-:W-:Y:S01]  /*8d30*/  ISETP.GE.AND P2, PT, R8, R206, PT ;  /* 0x000000ce0800720c */ /* 0x000fe20003f46270 */
[----:B------:R-:W-:Y:S01]  /*8d40*/  IMAD R12, R199, R6, RZ ;  /* 0x00000006c70c7224 */ /* 0x000fe200078e02ff */
[----:B------:R-:W-:-:S02]  /*8d50*/  LEA.HI.X.SX32 R11, R0, R3, 0x1, P0 ;  /* 0x00000003000b7211 */ /* 0x000fc400000f0eff */
[----:B------:R-:W-:Y:S02]  /*8d60*/  IADD3 R7, R0, 0x40, RZ ;  /* 0x0000004000077810 */ /* 0x000fe40007ffe0ff */
[----:B------:R-:W-:Y:S01]  /*8d70*/  IADD3 R3, P1, P0, R12, R14, R5 ;  /* 0x0000000e0c037210 */ /* 0x000fe2000783e005 */
[----:B------:R-:W-:Y:S01]  /*8d80*/  IMAD.WIDE.U32 R16, R16, c[0x0][0x1f0], R10 ;  /* 0x00007c0010107a25 */ /* 0x000fe200078e000a */
[----:B------:R-:W-:Y:S02]  /*8d90*/  SHF.R.S32.HI R10, RZ, 0x1f, R12 ;  /* 0x0000001fff0a7819 */ /* 0x000fe4000001140c */
[----:B------:R-:W-:Y:S01]  /*8da0*/  SHF.R.S32.HI R5, RZ, 0x1f, R5 ;  /* 0x0000001fff057819 */ /* 0x000fe20000011405 */
[----:B------:R-:W-:-:S03]  /*8db0*/  IMAD.IADD R19, R2, 0x1, R17 ;  /* 0x0000000102137824 */ /* 0x000fc600078e0211 */
[----:B------:R-:W-:Y:S02]  /*8dc0*/  IADD3.X R10, R10, R15, R5, P1, P0 ;  /* 0x0000000f0a0a7210 */ /* 0x000fe40000fe0405 */
[----:B------:R-:W-:Y:S01]  /*8dd0*/  IADD3 R5, R0, 0x80, RZ ;  /* 0x0000008000057810 */ /* 0x000fe20007ffe0ff */
[----:B------:R-:W-:Y:S05]  /*8de0*/  @P2 BRA `(.L_x_91) ;  /* 0x000000d000002947 */ /* 0x000fea0003800000 */
[----:B------:R-:W-:Y:S01]  /*8df0*/  IMAD R11, R203, c[0x0][0x1e8], RZ ;  /* 0x00007a00cb0b7a24 */ /* 0x000fe200078e02ff */
[----:B------:R-:W-:Y:S01]  /*8e00*/  ISETP.GE.AND P2, PT, R0, c[0x0][0x220], PT ;  /* 0x0000880000007a0c */ /* 0x000fe20003f46270 */
[----:B------:R-:W-:Y:S01]  /*8e10*/  IMAD.MOV.U32 R18, RZ, RZ, R16 ;  /* 0x000000ffff127224 */ /* 0x000fe200078e0010 */
[----:B------:R-:W-:Y:S01]  /*8e20*/  ISETP.GE.AND P1, PT, R7, c[0x0][0x220], PT ;  /* 0x0000880007007a0c */ /* 0x000fe20003f26270 */
[C---:B------:R-:W-:Y:S01]  /*8e30*/  IMAD R2, R202.reuse, c[0x0][0x1ec], R11 ;  /* 0x00007b00ca027a24 */ /* 0x040fe200078e020b */
[----:B------:R-:W-:Y:S01]  /*8e40*/  ISETP.GE.AND P0, PT, R5, c[0x0][0x220], PT ;  /* 0x0000880005007a0c */ /* 0x000fe20003f06270 */
[----:B------:R-:W-:-:S04]  /*8e50*/  IMAD.WIDE.U32 R12, R202, c[0x0][0x1e8], R18 ;  /* 0x00007a00ca0c7a25 */ /* 0x000fc800078e0012 */
[----:B------:R-:W-:Y:S01]  /*8e60*/  IMAD.IADD R2, R13, 0x1, R2 ;  /* 0x000000010d027824 */ /* 0x000fe200078e0202 */
[----:B------:R-:W-:-:S04]  /*8e70*/  LEA R14, P3, R12, c[0x0][0x1d0], 0x1 ;  /* 0x000074000c0e7a11 */ /* 0x000fc800078608ff */
[----:B------:R-:W-:-:S05]  /*8e80*/  LEA.HI.X R15, R12, c[0x0][0x1d4], R2, 0x1, P3 ;  /* 0x000075000c0f7a11 */ /* 0x000fca00018f0c02 */
[----:B------:R1:W-:Y:S04]  /*8e90*/  @!P2 STG.E.128 [R14.64], RZ ;  /* 0x000000ff0e00a986 */ /* 0x0003e8000c101d0a */
[----:B------:R1:W-:Y:S04]  /*8ea0*/  @!P1 STG.E.128 [R14.64+0x80], RZ ;  /* 0x000080ff0e009986 */ /* 0x0003e8000c101d0a */
[----:B------:R1:W-:Y:S02]  /*8eb0*/  @!P0 STG.E.128 [R14.64+0x100], RZ ;  /* 0x000100ff0e008986 */ /* 0x0003e4000c101d0a */
.L_x_91:
[----:B------:R-:W-:Y:S05]  /*8ec0*/  BSYNC B0 ;  /* 0x0000000000007941 */ /* 0x000fea0003800000 */
.L_x_90:
        /* <DEDUP_REMOVED lines=12> */
[----:B------:R-:W-:Y:S01]  /*8f90*/  IMAD R2, R2, c[0x0][0x1e8], RZ ;  /* 0x00007a0002027a24 */ /* 0x000fe200078e02ff */
[----:B------:R-:W-:-:S03]  /*8fa0*/  LEA R20, P3, R14, c[0x0][0x1d0], 0x1 ;  /* 0x000074000e147a11 */ /* 0x000fc600078608ff */
[----:B------:R-:W-:-:S04]  /*8fb0*/  IMAD R2, R11, c[0x0][0x1ec], R2 ;  /* 0x00007b000b027a24 */ /* 0x000fc800078e0202 */
[----:B------:R-:W-:-:S05]  /*8fc0*/  IMAD.IADD R2, R15, 0x1, R2 ;  /* 0x000000010f027824 */ /* 0x000fca00078e0202 */
[----:B------:R-:W-:-:S05]  /*8fd0*/  LEA.HI.X R21, R14, c[0x0][0x1d4], R2, 0x1, P3 ;  /* 0x000075000e157a11 */ /* 0x000fca00018f0c02 */
[----:B------:R1:W-:Y:S04]  /*8fe0*/  @!P2 STG.E.128 [R20.64], RZ ;  /* 0x000000ff1400a986 */ /* 0x0003e8000c101d0a */
[----:B------:R1:W-:Y:S04]  /*8ff0*/  @!P1 STG.E.128 [R20.64+0x80], RZ ;  /* 0x000080ff14009986 */ /* 0x0003e8000c101d0a */
[----:B------:R1:W-:Y:S02]  /*9000*/  @!P0 STG.E.128 [R20.64+0x100], RZ ;  /* 0x000100ff14008986 */ /* 0x0003e4000c101d0a */
.L_x_93:
[----:B------:R-:W-:Y:S05]  /*9010*/  BSYNC B0 ;  /* 0x0000000000007941 */ /* 0x000fea0003800000 */
.L_x_92:
        /* <DEDUP_REMOVED lines=20> */
.L_x_95:
[----:B------:R-:W-:Y:S05]  /*9160*/  BSYNC B0 ;  /* 0x0000000000007941 */ /* 0x000fea0003800000 */
.L_x_94:
[----:B-1----:R-:W-:Y:S01]  /*9170*/  IADD3 R15, R8, 0x60, RZ ;  /* 0x00000060080f7810 */ /* 0x002fe20007ffe0ff */
[----:B------:R-:W-:Y:S03]  /*9180*/  BSSY B0, `(.L_x_96) ;  /* 0x0000012000007945 */ /* 0x000fe60003800000 */
[----:B------:R-:W-:-:S13]  /*9190*/  ISETP.GE.AND P0, PT, R15, R206, PT ;  /* 0x000000ce0f00720c */ /* 0x000fda0003f06270 */
        /* <DEDUP_REMOVED lines=16> */
.L_x_97:
[----:B------:R-:W-:Y:S05]  /*92a0*/  BSYNC B0 ;  /* 0x0000000000007941 */ /* 0x000fea0003800000 */
.L_x_96:
[----:B------:R-:W-:-:S04]  /*92b0*/  ISETP.NE.AND P6, PT, R4, RZ, PT ;  /* 0x000000ff0400720c */ /* 0x000fc80003fc5270 */
[-C--:B------:R-:W-:Y:S02]  /*92c0*/  ISETP.GE.OR P5, PT, R8, R206.reuse, P6 ;  /* 0x000000ce0800720c */ /* 0x080fe400037a6670 */
[-C--:B------:R-:W-:Y:S02]  /*92d0*/  ISETP.GE.OR P4, PT, R13, R206.reuse, P6 ;  /* 0x000000ce0d00720c */ /* 0x080fe40003786670 */
[-C--:B------:R-:W-:Y:S02]  /*92e0*/  ISETP.GE.OR P3, PT, R11, R206.reuse, P6 ;  /* 0x000000ce0b00720c */ /* 0x080fe40003766670 */
[----:B------:R-:W-:-:S07]  /*92f0*/  ISETP.GE.OR P6, PT, R15, R206, P6 ;  /* 0x000000ce0f00720c */ /* 0x000fce00037c6670 */
[-C--:B------:R-:W-:Y:S02]  /*9300*/  @!P5 IMAD R9, R8, R6.reuse, RZ ;  /* 0x000000060809d224 */ /* 0x080fe400078e02ff */
[-C--:B------:R-:W-:Y:S02]  /*9310*/  @!P4 IMAD R0, R13, R6.reuse, RZ ;  /* 0x000000060d00c224 */ /* 0x080fe400078e02ff */
[----:B------:R-:W-:Y:S01]  /*9320*/  @!P3 IMAD R2, R11, R6, RZ ;  /* 0x000000060b02b224 */ /* 0x000fe200078e02ff */
[CC--:B------:R-:W-:Y:S01]  /*9330*/  @!P5 IADD3 R4, P0, R9.reuse, R3.reuse, RZ ;  /* 0x000000030904d210 */ /* 0x0c0fe20007f1e0ff */
[----:B------:R-:W-:Y:S01]  /*9340*/  @!P4 IMAD.MOV.U32 R11, RZ, RZ, 0x7f800000 ;  /* 0x7f800000ff0bc424 */ /* 0x000fe200078e00ff */
[----:B------:R-:W-:Y:S02]  /*9350*/  @!P4 IADD3 R5, P1, R0, R3, RZ ;  /* 0x000000030005c210 */ /* 0x000fe40007f3e0ff */
[----:B------:R-:W-:Y:S02]  /*9360*/  @!P5 LEA.HI.X.SX32 R9, R9, R10, 0x1, P0 ;  /* 0x0000000a0909d211 */ /* 0x000fe400000f0eff */
[----:B------:R-:W-:-:S02]  /*9370*/  @!P5 LEA R12, P2, R4, c[0x0][0x200], 0x2 ;  /* 0x00008000040cda11 */ /* 0x000fc400078410ff */
[----:B------:R-:W-:Y:S02]  /*9380*/  @!P3 IADD3 R7, P0, R2, R3, RZ ;  /* 0x000000030207b210 */ /* 0x000fe40007f1e0ff */
[-C--:B------:R-:W-:Y:S02]  /*9390*/  @!P4 LEA.HI.X.SX32 R0, R0, R10.reuse, 0x1, P1 ;  /* 0x0000000a0000c211 */ /* 0x080fe400008f0eff */
[----:B------:R-:W-:Y:S02]  /*93a0*/  @!P4 LEA R8, P1, R5, c[0x0][0x200], 0x2 ;  /* 0x000080000508ca11 */ /* 0x000fe400078210ff */
[----:B------:R-:W-:Y:S02]  /*93b0*/  @!P5 LEA.HI.X R13, R4, c[0x0][0x204], R9, 0x2, P2 ;  /* 0x00008100040dda11 */ /* 0x000fe400010f1409 */
[----:B------:R-:W-:Y:S02]  /*93c0*/  @!P3 LEA.HI.X.SX32 R2, R2, R10, 0x1, P0 ;  /* 0x0000000a0202b211 */ /* 0x000fe400000f0eff */
[----:B------:R-:W-:-:S02]  /*93d0*/  @!P3 LEA R4, P0, R7, c[0x0][0x200], 0x2 ;  /* 0x000080000704ba11 */ /* 0x000fc400078010ff */
[----:B------:R-:W-:Y:S01]  /*93e0*/  @!P4 LEA.HI.X R9, R5, c[0x0][0x204], R0, 0x2, P1 ;  /* 0x000081000509ca11 */ /* 0x000fe200008f1400 */
[----:B------:R-:W-:Y:S01]  /*93f0*/  @!P5 IMAD.MOV.U32 R0, RZ, RZ, 0x7f800000 ;  /* 0x7f800000ff00d424 */ /* 0x000fe200078e00ff */
[----:B------:R-:W-:Y:S01]  /*9400*/  @!P3 LEA.HI.X R5, R7, c[0x0][0x204], R2, 0x2, P0 ;  /* 0x000081000705ba11 */ /* 0x000fe200000f1402 */
[----:B------:R-:W-:-:S03]  /*9410*/  @!P3 IMAD.MOV.U32 R7, RZ, RZ, 0x7f800000 ;  /* 0x7f800000ff07b424 */ /* 0x000fc600078e00ff */
[----:B------:R2:W-:Y:S04]  /*9420*/  @!P5 STG.E [R12.64], R0 ;  /* 0x000000000c00d986 */ /* 0x0005e8000c10190a */
[----:B------:R2:W-:Y:S04]  /*9430*/  @!P4 STG.E [R8.64], R11 ;  /* 0x0000000b0800c986 */ /* 0x0005e8000c10190a */
[----:B------:R2:W-:Y:S01]  /*9440*/  @!P3 STG.E [R4.64], R7 ;  /* 0x000000070400b986 */ /* 0x0005e2000c10190a */
[----:B------:R-:W-:Y:S05]  /*9450*/  @P6 EXIT ;  /* 0x000000000000694d */ /* 0x000fea0003800000 */
[----:B------:R-:W-:Y:S02]  /*9460*/  IMAD R6, R15, R6, RZ ;  /* 0x000000060f067224 */ /* 0x000fe400078e02ff */
[----:B--2---:R-:W-:-:S03]  /*9470*/  IMAD.MOV.U32 R5, RZ, RZ, 0x7f800000 ;  /* 0x7f800000ff057424 */ /* 0x004fc600078e00ff */
[----:B------:R-:W-:-:S04]  /*9480*/  IADD3 R3, P0, R6, R3, RZ ;  /* 0x0000000306037210 */ /* 0x000fc80007f1e0ff */
[----:B------:R-:W-:Y:S02]  /*9490*/  LEA.HI.X.SX32 R6, R6, R10, 0x1, P0 ;  /* 0x0000000a06067211 */ /* 0x000fe400000f0eff */
[----:B------:R-:W-:-:S04]  /*94a0*/  LEA R2, P0, R3, c[0x0][0x200], 0x2 ;  /* 0x0000800003027a11 */ /* 0x000fc800078010ff */
[----:B------:R-:W-:-:S05]  /*94b0*/  LEA.HI.X R3, R3, c[0x0][0x204], R6, 0x2, P0 ;  /* 0x0000810003037a11 */ /* 0x000fca00000f1406 */
[----:B------:R-:W-:Y:S01]  /*94c0*/  STG.E [R2.64], R5 ;  /* 0x0000000502007986 */ /* 0x000fe2000c10190a */
[----:B------:R-:W-:Y:S05]  /*94d0*/  EXIT ;  /* 0x000000000000794d */ /* 0x000fea0003800000 */
.L_x_98:
        /* <DEDUP_REMOVED lines=10> */
.L_x_1276:


//--------------------- .text._ZN5flash16flash_fwd_kernelI23Flash_fwd_kernel_traitsILi192ELi128ELi64ELi8ELb0ELb0EN7cutlass10bfloat16_tE19Flash_kernel_traitsILi192ELi128ELi64ELi8ES3_EELb0ELb0ELb0ELb0ELb0ELb0ELb1ELb0EEEvNS_16Flash_fwd_paramsE --------------------------
	.section	.text._ZN5flash16flash_fwd_kernelI23Flash_fwd_kernel_traitsILi192ELi128ELi64ELi8ELb0ELb0EN7cutlass10bfloat16_tE19Flash_kernel_traitsILi192ELi128ELi64ELi8ES3_EELb0ELb0ELb0ELb0ELb0ELb0ELb1ELb0EEEvNS_16Flash_fwd_paramsE,"ax",@progbits
	.sectioninfo	@"SHI_REGISTERS=255"
	.align	128
        .global         _ZN5flash16flash_fwd_kernelI23Flash_fwd_kernel_traitsILi192ELi128ELi64ELi8ELb0ELb0EN7cutlass10bfloat16_tE19Flash_kernel_traitsILi192ELi128ELi64ELi8ES3_EELb0ELb0ELb0ELb0ELb0ELb0ELb1ELb0EEEvNS_16Flash_fwd_paramsE
        .type           _ZN5flash16flash_fwd_kernelI23Flash_fwd_kernel_traitsILi192ELi128ELi64ELi8ELb0ELb0EN7cutlass10bfloat16_tE19Flash_kernel_traitsILi192ELi128ELi64ELi8ES3_EELb0ELb0ELb0ELb0ELb0ELb0ELb1ELb0EEEvNS_16Flash_fwd_paramsE,@function
        .size           _ZN5flash16flash_fwd_kernelI23Flash_fwd_kernel_traitsILi192ELi128ELi64ELi8ELb0ELb0EN7cutlass10bfloat16_tE19Flash_kernel_traitsILi192ELi128ELi64ELi8ES3_EELb0ELb0ELb0ELb0ELb0ELb0ELb1ELb0EEEvNS_16Flash_fwd_paramsE,(.L_x_1277 - _ZN5flash16flash_fwd_kernelI23Flash_fwd_kernel_traitsILi192ELi128ELi64ELi8ELb0ELb0EN7cutlass10bfloat16_tE19Flash_kernel_traitsILi192ELi128ELi64ELi8ES3_EELb0ELb0ELb0ELb0ELb0ELb0ELb1ELb0EEEvNS_16Flash_fwd_paramsE)
        .other          _ZN5flash16flash_fwd_kernelI23Flash_fwd_kernel_traitsILi192ELi128ELi64ELi8ELb0ELb0EN7cutlass10bfloat16_tE19Flash_kernel_traitsILi192ELi128ELi64ELi8ES3_EELb0ELb0ELb0ELb0ELb0ELb0ELb1ELb0EEEvNS_16Flash_fwd_paramsE,@"STO_CUDA_ENTRY STV_DEFAULT"
_ZN5flash16flash_fwd_kernelI23Flash_fwd_kernel_traitsILi192ELi128ELi64ELi8ELb0ELb0EN7cutlass10bfloat16_tE19Flash_kernel_traitsILi192ELi128ELi64ELi8ES3_EELb0ELb0ELb0ELb0ELb0ELb0ELb1ELb0EEEvNS_16Flash_fwd_paramsE:
.text._ZN5flash16flash_fwd_kernelI23Flash_fwd_kernel_traitsILi192ELi128ELi64ELi8ELb0ELb0EN7cutlass10bfloat16_tE19Flash_kernel_traitsILi192ELi128ELi64ELi8ES3_EELb0ELb0ELb0ELb0ELb0ELb0ELb1ELb0EEEvNS_16Flash_fwd_paramsE:
        /* <DEDUP_REMOVED lines=34> */
.L_x_99:
[----:B-1-34-:R-:W-:Y:S02]  /*0220*/  MOV R5, c[0x0][0x218] ;  /* 0x0000860000057a02 */ /* 0x01afe40000000f00 */
.L_x_100:
        /* <DEDUP_REMOVED lines=41> */
.L_x_102:
        /* <DEDUP_REMOVED lines=39> */
.L_x_103:
        /* <DEDUP_REMOVED lines=104> */
.L_x_105:
[----:B------:R-:W-:Y:S05]  /*0db0*/  BSYNC B0 ;  /* 0x0000000000007941 */ /* 0x000fea0003800000 */
.L_x_104:
        /* <DEDUP_REMOVED lines=37> */
.L_x_107:
[----:B------:R-:W-:Y:S05]  /*1010*/  BSYNC B0 ;  /* 0x0000000000007941 */ /* 0x000fea0003800000 */
.L_x_106:
        /* <DEDUP_REMOVED lines=37> */
.L_x_109:
[----:B------:R-:W-:Y:S05]  /*1270*/  BSYNC B0 ;  /* 0x0000000000007941 */ /* 0x000fea0003800000 */
.L_x_108:
        /* <DEDUP_REMOVED lines=40> */
.L_x_111:
[----:B------:R-:W-:Y:S05]  /*1500*/  BSYNC B0 ;  /* 0x0000000000007941 */ /* 0x000fea0003800000 */
.L_x_110:
        /* <DEDUP_REMOVED lines=36> */
.L_x_113:
[----:B------:R-:W-:Y:S05]  /*1750*/  BSYNC B0 ;  /* 0x0000000000007941 */ /* 0x000fea0003800000 */
.L_x_112:
        /* <DEDUP_REMOVED lines=34> */
.L_x_115:
[----:B------:R-:W-:Y:S05]  /*1980*/  BSYNC B0 ;  /* 0x0000000000007941 */ /* 0x000fea0003800000 */
.L_x_114:
        /* <DEDUP_REMOVED lines=40> */
.L_x_117:
[----:B------:R-:W-:Y:S05]  /*1c10*/  BSYNC B0 ;  /* 0x0000000000007941 */ /* 0x000fea0003800000 */
.L_x_116:
        /* <DEDUP_REMOVED lines=37> */
.L_x_119:
[----:B------:R-:W-:Y:S05]  /*1e70*/  BSYNC B0 ;  /* 0x0000000000007941 */ /* 0x000fea0003800000 */
.L_x_118:
        /* <DEDUP_REMOVED lines=15> */
[----:B------:R-:W-:Y:S01]  /*1f70*/  LDSM.16.M88.4 R36, [R204] ;  /* 0x00000000cc24783b */ /* 0x000fe20000000200 */
[----:B------:R-:W-:-:S02]  /*1f80*/  LOP3.LUT R4, R4, 0x6, RZ, 0xc0, !PT ;  /* 0x0000000604047812 */ /* 0x000fc400078ec0ff */
[----:B------:R-:W-:Y:S01]  /*1f90*/  IMAD R205, R205, 0x200, R8 ;  /* 0x00000200cdcd7824 */ /* 0x000fe200078e0208 */
[----:B------:R-:W-:Y:S03]  /*1fa0*/  LDSM.16.M88.4 R72, [R202] ;  /* 0x00000000ca48783b */ /* 0x000fe60000000200 */
[----:B------:R-:W-:Y:S01]  /*1fb0*/  IMAD.SHL.U32 R205, R205, 0x2, RZ ;  /* 0x00000002cdcd7824 */ /* 0x000fe200078e00ff */
[----:B------:R-:W-:Y:S04]  /*1fc0*/  LDSM.16.M88.4 R84, [R202+0x4000] ;  /* 0x00400000ca54783b */ /* 0x000fe80000000200 */
[----:B------:R-:W4:Y:S01]  /*1fd0*/  LDSM.16.M88.4 R20, [R205+0xc000] ;  /* 0x00c00000cd14783b */ /* 0x000f220000000200 */
[----:B------:R-:W-:-:S02]  /*1fe0*/  IADD3 R2, R205, 0xc000, RZ ;  /* 0x0000c000cd027810 */ /* 0x000fc40007ffe0ff */
[----:B------:R-:W-:Y:S01]  /*1ff0*/  IADD3 R203, R205, 0xc020, RZ ;  /* 0x0000c020cdcb7810 */ /* 0x000fe20007ffe0ff */
[----:B------:R-:W5:Y:S01]  /*2000*/  LDSM.16.M88.4 R44, [R205+0xc800] ;  /* 0x00c80000cd2c783b */ /* 0x000f620000000200 */
[----:B------:R-:W-:Y:S01]  /*2010*/  @P1 IADD3 R203, R2, -0x20, RZ ;  /* 0xffffffe002cb1810 */ /* 0x000fe20007ffe0ff */
[----:B------:R-:W-:Y:S02]  /*2020*/  IMAD.MOV.U32 R2, RZ, RZ, 0x40 ;  /* 0x00000040ff027424 */ /* 0x000fe400078e00ff */
[----:B------:R-:W-:Y:S01]  /*2030*/  LDSM.16.M88.4 R56, [R205+0xd000] ;  /* 0x00d00000cd38783b */ /* 0x000fe20000000200 */
[C---:B------:R-:W-:Y:S02]  /*2040*/  IADD3 R195, R203.reuse, 0x800, RZ ;  /* 0x00000800cbc37810 */ /* 0x040fe40007ffe0ff */
[----:B------:R-:W-:Y:S01]  /*2050*/  SEL R2, R2, 0xffffffc0, !P2 ;  /* 0xffffffc002027807 */ /* 0x000fe20005000000 */
[----:B--2---:R-:W2:Y:S01]  /*2060*/  LDSM.16.M88.4 R16, [R203] ;  /* 0x00000000cb10783b */ /* 0x004ea20000000200 */
[----:B------:R-:W-:-:S02]  /*2070*/  IADD3 R194, R203, 0x1000, RZ ;  /* 0x00001000cbc27810 */ /* 0x000fc40007ffe0ff */
[----:B------:R-:W-:Y:S01]  /*2080*/  IADD3 R193, R203, 0x1800, RZ ;  /* 0x00001800cbc17810 */ /* 0x000fe20007ffe0ff */
[----:B------:R-:W1:Y:S01]  /*2090*/  LDSM.16.M88.4 R28, [R205+0xd800] ;  /* 0x00d80000cd1c783b */ /* 0x000e620000000200 */
[----:B------:R-:W-:Y:S01]  /*20a0*/  IMAD.IADD R199, R205, 0x1, R2 ;  /* 0x00000001cdc77824 */ /* 0x000fe200078e0202 */
[C---:B------:R-:W-:Y:S01]  /*20b0*/  IADD3 R191, R203.reuse, 0x2000, RZ ;  /* 0x00002000cbbf7810 */ /* 0x040fe20007ffe0ff */
[----:B------:R-:W-:Y:S01]  /*20c0*/  IMAD.IADD R192, R2, 0x1, R203 ;  /* 0x0000000102c07824 */ /* 0x000fe200078e02cb */
[----:B------:R-:W-:Y:S01]  /*20d0*/  LDSM.16.M88.4 R52, [R203+0x800] ;  /* 0x00080000cb34783b */ /* 0x000fe20000000200 */
[C---:B------:R-:W-:Y:S02]  /*20e0*/  IADD3 R190, R203.reuse, 0x2800, RZ ;  /* 0x00002800cbbe7810 */ /* 0x040fe40007ffe0ff */
[C---:B------:R-:W-:Y:S01]  /*20f0*/  IADD3 R189, R203.reuse, 0x3000, RZ ;  /* 0x00003000cbbd7810 */ /* 0x040fe20007ffe0ff */
[----:B------:R-:W3:Y:S01]  /*2100*/  LDSM.16.M88.4 R24, [R199+0xc000] ;  /* 0x00c00000c718783b */ /* 0x000ee20000000200 */
[----:B------:R-:W-:-:S02]  /*2110*/  IADD3 R188, R203, 0x3800, RZ ;  /* 0x00003800cbbc7810 */ /* 0x000fc40007ffe0ff */
[C---:B------:R-:W-:Y:S01]  /*2120*/  IADD3 R187, R203.reuse, 0x4000, RZ ;  /* 0x00004000cbbb7810 */ /* 0x040fe20007ffe0ff */
[----:B------:R-:W1:Y:S01]  /*2130*/  LDSM.16.M88.4 R48, [R203+0x1000] ;  /* 0x00100000cb30783b */ /* 0x000e620000000200 */
[C---:B------:R-:W-:Y:S02]  /*2140*/  IADD3 R186, R203.reuse, 0x4800, RZ ;  /* 0x00004800cbba7810 */ /* 0x040fe40007ffe0ff */
[C---:B------:R-:W-:Y:S01]  /*2150*/  IADD3 R185, R203.reuse, 0x5000, RZ ;  /* 0x00005000cbb97810 */ /* 0x040fe20007ffe0ff */
[----:B------:R-:W1:Y:S01]  /*2160*/  LDSM.16.M88.4 R40, [R203+0x1800] ;  /* 0x00180000cb28783b */ /* 0x000e620000000200 */
[----:B------:R-:W-:-:S03]  /*2170*/  IADD3 R184, R203, 0x5800, RZ ;  /* 0x00005800cbb87810 */ /* 0x000fc60007ffe0ff */
[----:B------:R-:W-:Y:S01]  /*2180*/  LDSM.16.M88.4 R80, [R199+0xc800] ;  /* 0x00c80000c750783b */ /* 0x000fe20000000200 */
[C---:B----4-:R-:W-:Y:S03]  /*2190*/  HMMA.16816.F32.BF16 R8, R12.reuse, R20, RZ ;  /* 0x000000140c08723c */ /* 0x050fe600000418ff */
[----:B------:R-:W-:Y:S04]  /*21a0*/  LDSM.16.M88.4 R68, [R199+0xd000] ;  /* 0x00d00000c744783b */ /* 0x000fe80000000200 */
[----:B------:R-:W-:Y:S01]  /*21b0*/  LDSM.16.M88.4 R64, [R199+0xd800] ;  /* 0x00d80000c740783b */ /* 0x000fe20000000200 */
[C---:B------:R-:W-:Y:S03]  /*21c0*/  HMMA.16816.F32.BF16 R20, R12.reuse, R22, RZ ;  /* 0x000000160c14723c */ /* 0x040fe600000418ff */
[----:B------:R-:W-:Y:S04]  /*21d0*/  LDSM.16.M88.4 R92, [R205+0x10800] ;  /* 0x01080000cd5c783b */ /* 0x000fe80000000200 */
[----:B------:R-:W-:Y:S01]  /*21e0*/  LDSM.16.M88.4 R88, [R199+0x10000] ;  /* 0x01000000c758783b */ /* 0x000fe20000000200 */
[----:B-----5:R-:W-:Y:S08]  /*21f0*/  HMMA.16816.F32.BF16 R32, R12, R44, RZ ;  /* 0x0000002c0c20723c */ /* 0x020ff000000418ff */
[----:B--2---:R-:W-:Y:S08]  /*2200*/  HMMA.16816.F32.BF16 R8, R36, R16, R8 ;  /* 0x000000102408723c */ /* 0x004ff00000041808 */
[C---:B------:R-:W-:Y:S08]  /*2210*/  HMMA.16816.F32.BF16 R60, R12.reuse, R56, RZ ;  /* 0x000000380c3c723c */ /* 0x040ff000000418ff */
[C---:B------:R-:W-:Y:S08]  /*2220*/  HMMA.16816.F32.BF16 R44, R12.reuse, R46, RZ ;  /* 0x0000002e0c2c723c */ /* 0x040ff000000418ff */
[C---:B------:R-:W-:Y:S08]  /*2230*/  HMMA.16816.F32.BF16 R56, R12.reuse, R58, RZ ;  /* 0x0000003a0c38723c */ /* 0x040ff000000418ff */
[----:B-1----:R-:W-:Y:S08]  /*2240*/  HMMA.16816.F32.BF16 R76, R12, R28, RZ ;  /* 0x0000001c0c4c723c */ /* 0x002ff000000418ff */
[----:B------:R-:W-:Y:S01]  /*2250*/  HMMA.16816.F32.BF16 R20, R36, R18, R20 ;  /* 0x000000122414723c */ /* 0x000fe20000041814 */
[----:B------:R-:W-:Y:S07]  /*2260*/  LDSM.16.M88.4 R16, [R192] ;  /* 0x00000000c010783b */ /* 0x000fee0000000200 */
[----:B------:R-:W-:Y:S01]  /*2270*/  HMMA.16816.F32.BF16 R12, R12, R30, RZ ;  /* 0x0000001e0c0c723c */ /* 0x000fe200000418ff */
[----:B------:R-:W1:Y:S07]  /*2280*/  LDSM.16.M88.4 R28, [R201] ;  /* 0x00000000c91c783b */ /* 0x000e6e0000000200 */
[----:B---3--:R-:W-:Y:S08]  /*2290*/  HMMA.16816.F32.BF16 R8, R72, R24, R8 ;  /* 0x000000184808723c */ /* 0x008ff00000041808 */
        /* <DEDUP_REMOVED lines=110> */
[----:B------:R-:W2:Y:S05]  /*2980*/  MUFU.TANH R64, R64 ;  /* 0x0000004000407308 */ /* 0x000eaa0000002400 */
[----:B-1----:R-:W-:Y:S03]  /*2990*/  HMMA.16816.F32.BF16 R76, R68, R36, R76 ;  /* 0x00000024444c723c */ /* 0x002fe6000004184c */
[----:B------:R-:W-:Y:S04]  /*29a0*/  MUFU.TANH R65, R65 ;  /* 0x0000004100417308 */ /* 0x000fe80000002400 */
[----:B------:R-:W-:Y:S01]  /*29b0*/  FMUL.FTZ R36, R22, c[0x0][0x2ec] ;  /* 0x0000bb0016247a20 */ /* 0x000fe20000410000 */
[----:B------:R-:W-:Y:S05]  /*29c0*/  HMMA.16816.F32.BF16 R56, R52, R50, R56 ;  /* 0x000000323438723c */ /* 0x000fea0000041838 */
[----:B------:R-:W1:Y:S02]  /*29d0*/  MUFU.TANH R36, R36 ;  /* 0x0000002400247308 */ /* 0x000e640000002400 */
[----:B------:R-:W-:Y:S01]  /*29e0*/  FMUL.FTZ R50, R21, c[0x0][0x2ec] ;  /* 0x0000bb0015327a20 */ /* 0x000fe20000410000 */
[----:B----4-:R-:W-:Y:S05]  /*29f0*/  HMMA.16816.F32.BF16 R60, R28, R12, R60 ;  /* 0x0000000c1c3c723c */ /* 0x010fea000004183c */
[----:B------:R-:W-:Y:S02]  /*2a00*/  MUFU.TANH R50, R50 ;  /* 0x0000003200327308 */ /* 0x000fe40000002400 */
[----:B------:R-:W-:Y:S01]  /*2a10*/  FMUL.FTZ R12, R23, c[0x0][0x2ec] ;  /* 0x0000bb00170c7a20 */ /* 0x000fe20000410000 */
[----:B-----5:R-:W-:Y:S01]  /*2a20*/  HMMA.16816.F32.BF16 R32, R16, R72, R32 ;  /* 0x000000481020723c */ /* 0x020fe20000041820 */
[----:B------:R-:W3:Y:S04]  /*2a30*/  LDSM.16.M88.4 R20, [R203+0x5800] ;  /* 0x00580000cb14783b */ /* 0x000ee80000000200 */
[----:B------:R-:W-:Y:S03]  /*2a40*/  MUFU.TANH R12, R12 ;  /* 0x0000000c000c7308 */ /* 0x000fe60000002400 */
        /* <DEDUP_REMOVED lines=9> */
[----:B------:R-:W4:Y:S01]  /*2ae0*/  LDSM.16.M88.4 R32, [R199+0x11800] ;  /* 0x01180000c720783b */ /* 0x000f220000000200 */
[----:B------:R-:W-:Y:S03]  /*2af0*/  HMMA.16816.F32.BF16 R80, R52, R10, R80 ;  /* 0x0000000a3450723c */ /* 0x000fe60000041850 */
[----:B------:R-:W5:Y:S01]  /*2b00*/  LDSM.16.M88.4 R8, [R192+0x5800] ;  /* 0x00580000c008783b */ /* 0x000f620000000200 */
[----:B------:R-:W-:-:S04]  /*2b10*/  DEPBAR.LE SB0, 0x0 ;  /* 0x000080000000791a */ /* 0x000fc80000000000 */
[C---:B---3--:R-:W-:Y:S01]  /*2b20*/  HMMA.16816.F32.BF16 R76, R40.reuse, R20, R76 ;  /* 0x00000014284c723c */ /* 0x048fe2000004184c */
[----:B------:R-:W3:Y:S07]  /*2b30*/  MUFU.TANH R51, R51 ;  /* 0x0000003300337308 */ /* 0x000eee0000002400 */
[C---:B------:R-:W-:Y:S01]  /*2b40*/  HMMA.16816.F32.BF16 R56, R40.reuse, R90, R56 ;  /* 0x0000005a2838723c */ /* 0x040fe20000041838 */
[----:B------:R-:W-:Y:S07]  /*2b50*/  MUFU.TANH R37, R37 ;  /* 0x0000002500257308 */ /* 0x000fee0000002400 */
[----:B------:R-:W-:Y:S01]  /*2b60*/  HMMA.16816.F32.BF16 R80, R40, R22, R80 ;  /* 0x000000162850723c */ /* 0x000fe20000041850 */
[----:B------:R-:W1:Y:S06]  /*2b70*/  MUFU.TANH R38, R38 ;  /* 0x0000002600267308 */ /* 0x000e6c0000002400 */
[----:B------:R-:W-:Y:S01]  /*2b80*/  IMAD R23, R3, 0x40, R4 ;  /* 0x0000004003177824 */ /* 0x000fe200078e0204 */
[----:B------:R-:W-:Y:S04]  /*2b90*/  HMMA.16816.F32.BF16 R44, R16, R74, R44 ;  /* 0x0000004a102c723c */ /* 0x000fe8000004182c */
[----:B------:R-:W-:-:S02]  /*2ba0*/  IADD3 R3, R23, 0x1, RZ ;  /* 0x0000000117037810 */ /* 0x000fc40007ffe0ff */
[-C--:B------:R-:W-:Y:S02]  /*2bb0*/  ISETP.GE.AND P1, PT, R23, R6.reuse, PT ;  /* 0x000000061700720c */ /* 0x080fe40003f26270 */
[C---:B----4-:R-:W-:Y:S01]  /*2bc0*/  HMMA.16816.F32.BF16 R76, R28.reuse, R32, R76 ;  /* 0x000000201c4c723c */ /* 0x050fe2000004184c */
[-C--:B------:R-:W-:Y:S02]  /*2bd0*/  ISETP.GE.AND P5, PT, R3, R6.reuse, PT ;  /* 0x000000060300720c */ /* 0x080fe40003fa6270 */
[----:B------:R-:W-:Y:S02]  /*2be0*/  IADD3 R3, R23, 0x8, RZ ;  /* 0x0000000817037810 */ /* 0x000fe40007ffe0ff */
[----:B------:R-:W-:Y:S02]  /*2bf0*/  FSEL R49, R49, -INF , !P1 ;  /* 0xff80000031317808 */ /* 0x000fe40004800000 */
[----:B------:R-:W-:Y:S01]  /*2c00*/  ISETP.GE.AND P0, PT, R3, R6, PT ;  /* 0x000000060300720c */ /* 0x000fe20003f06270 */
[----:B------:R-:W-:Y:S01]  /*2c10*/  HMMA.16816.F32.BF16 R56, R28, R14, R56 ;  /* 0x0000000e1c38723c */ /* 0x000fe20000041838 */
[----:B------:R-:W-:-:S02]  /*2c20*/  IADD3 R3, R23, 0x10, RZ ;  /* 0x0000001017037810 */ /* 0x000fc40007ffe0ff */
[----:B--2---:R-:W-:Y:S02]  /*2c30*/  FSEL R64, R64, -INF , !P5 ;  /* 0xff80000040407808 */ /* 0x004fe40006800000 */
[-C--:B------:R-:W-:Y:S02]  /*2c40*/  ISETP.GE.AND P4, PT, R3, R6.reuse, PT ;  /* 0x000000060300720c */ /* 0x080fe40003f86270 */
[----:B------:R-:W-:Y:S01]  /*2c50*/  IADD3 R3, R23, 0x18, RZ ;  /* 0x0000001817037810 */ /* 0x000fe20007ffe0ff */
[----:B------:R-:W-:Y:S01]  /*2c60*/  HMMA.16816.F32.BF16 R80, R28, R34, R80 ;  /* 0x000000221c50723c */ /* 0x000fe20000041850 */
[----:B------:R-:W-:Y:S01]  /*2c70*/  FSEL R48, R48, -INF , !P5 ;  /* 0xff80000030307808 */ /* 0x000fe20006800000 */
[----:B------:R-:W-:Y:S01]  /*2c80*/  FMUL.FTZ R20, R46, c[0x0][0x2ec] ;  /* 0x0000bb002e147a20 */ /* 0x000fe20000410000 */
[----:B------:R-:W-:Y:S01]  /*2c90*/  ISETP.GE.AND P2, PT, R3, R6, PT ;  /* 0x000000060300720c */ /* 0x000fe20003f46270 */
[----:B------:R-:W-:Y:S01]  /*2ca0*/  FMUL.FTZ R21, R47, c[0x0][0x2ec] ;  /* 0x0000bb002f157a20 */ /* 0x000fe20000410000 */
[----:B------:R-:W-:-:S02]  /*2cb0*/  FSEL R3, R2, -INF , !P1 ;  /* 0xff80000002037808 */ /* 0x000fc40004800000 */
[----:B-1----:R-:W-:Y:S01]  /*2cc0*/  FSEL R36, R36, -INF , !P0 ;  /* 0xff80000024247808 */ /* 0x002fe20004000000 */
[C---:B------:R-:W-:Y:S01]  /*2cd0*/  HMMA.16816.F32.BF16 R60, R16.reuse, R24, R60 ;  /* 0x00000018103c723c */ /* 0x040fe2000004183c */
[----:B------:R-:W-:Y:S01]  /*2ce0*/  FSEL R65, R65, -INF , !P0 ;  /* 0xff80000041417808 */ /* 0x000fe20004000000 */
[----:B------:R-:W-:Y:S01]  /*2cf0*/  MUFU.TANH R20, R20 ;  /* 0x0000001400147308 */ /* 0x000fe20000002400 */
[----:B---3--:R-:W-:Y:S02]  /*2d00*/  FSEL R14, R51, -INF , !P4 ;  /* 0xff800000330e7808 */ /* 0x008fe40006000000 */
[----:B------:R-:W-:Y:S02]  /*2d10*/  FSEL R15, R13, -INF , !P4 ;  /* 0xff8000000d0f7808 */ /* 0x000fe40006000000 */
[----:B------:R-:W-:Y:S01]  /*2d20*/  FMUL.FTZ R24, R44, c[0x0][0x2ec] ;  /* 0x0000bb002c187a20 */ /* 0x000fe20000410000 */
[C---:B-----5:R-:W-:Y:S01]  /*2d30*/  HMMA.16816.F32.BF16 R76, R16.reuse, R8, R76 ;  /* 0x00000008104c723c */ /* 0x060fe2000004184c */
[----:B------:R-:W-:Y:S01]  /*2d40*/  FMUL.FTZ R25, R45, c[0x0][0x2ec] ;  /* 0x0000bb002d197a20 */ /* 0x000fe20000410000 */
[----:B------:R-:W-:Y:S05]  /*2d50*/  MUFU.TANH R21, R21 ;  /* 0x0000001500157308 */ /* 0x000fea0000002400 */
[----:B------:R-:W-:Y:S01]  /*2d60*/  IADD3 R9, R23, 0x9, RZ ;  /* 0x0000000917097810 */ /* 0x000fe20007ffe0ff */
[----:B------:R-:W-:Y:S02]  /*2d70*/  HMMA.16816.F32.BF16 R56, R16, R26, R56 ;  /* 0x0000001a1038723c */ /* 0x000fe40000041838 */
[----:B------:R-:W-:Y:S01]  /*2d80*/  MUFU.TANH R24, R24 ;  /* 0x0000001800187308 */ /* 0x000fe20000002400 */
[----:B------:R-:W-:-:S02]  /*2d90*/  ISETP.GE.AND P6, PT, R9, R6, PT ;  /* 0x000000060900720c */ /* 0x000fc40003fc6270 */
[----:B------:R-:W-:Y:S02]  /*2da0*/  IADD3 R9, R23, 0x11, RZ ;  /* 0x0000001117097810 */ /* 0x000fe40007ffe0ff */
[----:B------:R-:W-:Y:S01]  /*2db0*/  FSEL R2, R12, -INF , !P6 ;  /* 0xff8000000c027808 */ /* 0x000fe20007000000 */
[----:B------:R-:W-:Y:S01]  /*2dc0*/  HMMA.16816.F32.BF16 R80, R16, R10, R80 ;  /* 0x0000000a1050723c */ /* 0x000fe20000041850 */
        /* <DEDUP_REMOVED lines=13> */
[-C--:B------:R-:W-:Y:S01]  /*2ea0*/  ISETP.GE.AND P5, PT, R9, R6.reuse, PT ;  /* 0x000000060900720c */ /* 0x080fe20003fa6270 */
[----:B------:R-:W-:Y:S01]  /*2eb0*/  FMUL.FTZ R78, R78, c[0x0][0x2ec] ;  /* 0x0000bb004e4e7a20 */ /* 0x000fe20000410000 */
[----:B------:R-:W-:Y:S01]  /*2ec0*/  IADD3 R9, R23, 0x21, RZ ;  /* 0x0000002117097810 */ /* 0x000fe20007ffe0ff */
[----:B------:R-:W-:Y:S01]  /*2ed0*/  FMUL.FTZ R56, R56, c[0x0][0x2ec] ;  /* 0x0000bb0038387a20 */ /* 0x000fe20000410000 */
[----:B------:R-:W-:Y:S01]  /*2ee0*/  FSEL R12, R38, -INF , !P3 ;  /* 0xff800000260c7808 */ /* 0x000fe20005800000 */
[----:B------:R-:W-:Y:S01]  /*2ef0*/  FMUL.FTZ R57, R57, c[0x0][0x2ec] ;  /* 0x0000bb0039397a20 */ /* 0x000fe20000410000 */
[-C--:B------:R-:W-:Y:S01]  /*2f00*/  ISETP.GE.AND P0, PT, R9, R6.reuse, PT ;  /* 0x000000060900720c */ /* 0x080fe20003f06270 */
[----:B------:R-:W2:Y:S01]  /*2f10*/  MUFU.TANH R160, R62 ;  /* 0x0000003e00a07308 */ /* 0x000ea20000002400 */
[----:B------:R-:W-:Y:S01]  /*2f20*/  IADD3 R9, R23, 0x28, RZ ;  /* 0x0000002817097810 */ /* 0x000fe20007ffe0ff */
[----:B------:R-:W-:Y:S01]  /*2f30*/  FMUL.FTZ R58, R58, c[0x0][0x2ec] ;  /* 0x0000bb003a3a7a20 */ /* 0x000fe20000410000 */
[----:B------:R-:W-:Y:S01]  /*2f40*/  FSEL R13, R37, -INF , !P3 ;  /* 0xff800000250d7808 */ /* 0x000fe20005800000 */
[----:B------:R-:W-:Y:S01]  /*2f50*/  FMUL.FTZ R59, R59, c[0x0][0x2ec] ;  /* 0x0000bb003b3b7a20 */ /* 0x000fe20000410000 */
[-C--:B------:R-:W-:Y:S01]  /*2f60*/  ISETP.GE.AND P6, PT, R9, R6.reuse, PT ;  /* 0x000000060900720c */ /* 0x080fe20003fc6270 */
[----:B------:R-:W-:Y:S01]  /*2f70*/  FMUL.FTZ R79, R79, c[0x0][0x2ec] ;  /* 0x0000bb004f4f7a20 */ /* 0x000fe20000410000 */
[----:B------:R-:W-:Y:S01]  /*2f80*/  IADD3 R9, R23, 0x29, RZ ;  /* 0x0000002917097810 */ /* 0x000fe20007ffe0ff */
[----:B------:R-:W-:Y:S01]  /*2f90*/  MUFU.TANH R159, R61 ;  /* 0x0000003d009f7308 */ /* 0x000fe20000002400 */
[----:B------:R-:W-:Y:S01]  /*2fa0*/  FMUL.FTZ R80, R80, c[0x0][0x2ec] ;  /* 0x0000bb0050507a20 */ /* 0x000fe20000410000 */
[----:B-1----:R-:W-:Y:S01]  /*2fb0*/  FSEL R167, R167, -INF , !P5 ;  /* 0xff800000a7a77808 */ /* 0x002fe20006800000 */
[----:B------:R-:W-:Y:S01]  /*2fc0*/  FMUL.FTZ R82, R82, c[0x0][0x2ec] ;  /* 0x0000bb0052527a20 */ /* 0x000fe20000410000 */
[----:B------:R-:W-:Y:S01]  /*2fd0*/  ISETP.GE.AND P4, PT, R9, R6, PT ;  /* 0x000000060900720c */ /* 0x000fe20003f86270 */
[----:B------:R-:W-:Y:S01]  /*2fe0*/  FMUL.FTZ R81, R81, c[0x0][0x2ec] ;  /* 0x0000bb0051517a20 */ /* 0x000fe20000410000 */
[----:B------:R-:W-:Y:S01]  /*2ff0*/  IADD3 R9, R23, 0x30, RZ ;  /* 0x0000003017097810 */ /* 0x000fe20007ffe0ff */
[----:B------:R-:W-:Y:S01]  /*3000*/  FMUL.FTZ R83, R83, c[0x0][0x2ec] ;  /* 0x0000bb0053537a20 */ /* 0x000fe20000410000 */
[----:B------:R-:W1:Y:S01]  /*3010*/  MUFU.TANH R170, R63 ;  /* 0x0000003f00aa7308 */ /* 0x000e620000002400 */
[----:B--2---:R-:W-:-:S02]  /*3020*/  FSEL R160, R160, -INF , !P5 ;  /* 0xff800000a0a07808 */ /* 0x004fc40006800000 */
[----:B------:R-:W-:Y:S02]  /*3030*/  ISETP.GE.AND P5, PT, R6, 0x41, PT ;  /* 0x000000410600780c */ /* 0x000fe40003fa6270 */
[----:B------:R-:W-:Y:S02]  /*3040*/  ISETP.GE.AND P3, PT, R9, R6, PT ;  /* 0x000000060900720c */ /* 0x000fe40003f66270 */
[C---:B------:R-:W-:Y:S01]  /*3050*/  IADD3 R9, R23.reuse, 0x31, RZ ;  /* 0x0000003117097810 */ /* 0x040fe20007ffe0ff */
[----:B------:R-:W2:Y:S01]  /*3060*/  MUFU.TANH R165, R56 ;  /* 0x0000003800a57308 */ /* 0x000ea20000002400 */
[C---:B------:R-:W-:Y:S02]  /*3070*/  IADD3 R19, R23.reuse, 0x38, RZ ;  /* 0x0000003817137810 */ /* 0x040fe40007ffe0ff */
[----:B------:R-:W-:Y:S02]  /*3080*/  IADD3 R23, R23, 0x39, RZ ;  /* 0x0000003917177810 */ /* 0x000fe40007ffe0ff */
[----:B------:R-:W-:-:S02]  /*3090*/  FSEL R10, R20, -INF , !P2 ;  /* 0xff800000140a7808 */ /* 0x000fc40005000000 */
[----:B------:R-:W-:Y:S01]  /*30a0*/  FSEL R11, R24, -INF , !P2 ;  /* 0xff800000180b7808 */ /* 0x000fe20005000000 */
[----:B------:R-:W3:Y:S01]  /*30b0*/  MUFU.TANH R161, R57 ;  /* 0x0000003900a17308 */ /* 0x000ee20000002400 */
[----:B------:R-:W-:Y:S02]  /*30c0*/  ISETP.GE.AND P2, PT, R9, R6, PT ;  /* 0x000000060900720c */ /* 0x000fe40003f46270 */
[----:B------:R-:W-:Y:S02]  /*30d0*/  FSEL R8, R21, -INF , !P1 ;  /* 0xff80000015087808 */ /* 0x000fe40004800000 */
[----:B------:R-:W-:Y:S02]  /*30e0*/  FSEL R9, R25, -INF , !P1 ;  /* 0xff80000019097808 */ /* 0x000fe40004800000 */
[----:B-1----:R-:W-:Y:S01]  /*30f0*/  FSEL R170, R170, -INF , !P0 ;  /* 0xff800000aaaa7808 */ /* 0x002fe20004000000 */
[----:B------:R-:W1:Y:S01]  /*3100*/  MUFU.TANH R162, R58 ;  /* 0x0000003a00a27308 */ /* 0x000e620000002400 */
[----:B------:R-:W-:-:S02]  /*3110*/  FSEL R159, R159, -INF , !P0 ;  /* 0xff8000009f9f7808 */ /* 0x000fc40004000000 */
[-C--:B------:R-:W-:Y:S02]  /*3120*/  ISETP.GE.AND P1, PT, R19, R6.reuse, PT ;  /* 0x000000061300720c */ /* 0x080fe40003f26270 */
[----:B------:R-:W-:Y:S02]  /*3130*/  ISETP.GE.AND P0, PT, R23, R6, PT ;  /* 0x000000061700720c */ /* 0x000fe40003f06270 */
[----:B--2---:R-:W-:Y:S01]  /*3140*/  FSEL R165, R165, -INF , !P6 ;  /* 0xff800000a5a57808 */ /* 0x004fe20007000000 */
        /* <DEDUP_REMOVED lines=17> */
[----:B--2---:R-:W-:Y:S02]  /*3260*/  FSEL R140, R140, -INF , !P1 ;  /* 0xff8000008c8c7808 */ /* 0x004fe40004800000 */
[----:B---3--:R-:W-:Y:S02]  /*3270*/  FSEL R158, R158, -INF , !P0 ;  /* 0xff8000009e9e7808 */ /* 0x008fe40004000000 */
[----:B-1----:R-:W-:Y:S01]  /*3280*/  FSEL R141, R141, -INF , !P0 ;  /* 0xff8000008d8d7808 */ /* 0x002fe20004000000 */
        /* <DEDUP_REMOVED lines=57> */
.L_x_122:
[----:B------:R-:W-:Y:S05]  /*3620*/  BSYNC B0 ;  /* 0x0000000000007941 */ /* 0x000fea0003800000 */
.L_x_121:
[----:B------:R-:W0:Y:S02]  /*3630*/  LDGDEPBAR ;  /* 0x00000000000079af */ /* 0x000e240000000000 */
.L_x_120:
[----:B------:R-:W-:Y:S02]  /*3640*/  FMNMX.FTZ R16, R3, R48, !PT ;  /* 0x0000003003107209 */ /* 0x000fe40007810000 */
[----:B--2---:R-:W-:Y:S02]  /*3650*/  FMNMX.FTZ R19, R49, R64, !PT ;  /* 0x0000004031137209 */ /* 0x004fe40007810000 */
        /* <DEDUP_REMOVED lines=49> */
[C---:B------:R-:W-:Y:S01]  /*3970*/  FSETP.NEU.FTZ.AND P0, PT, R132.reuse, -INF , PT ;  /* 0xff8000008400780b */ /* 0x040fe20003f1d000 */
[----:B------:R-:W-:Y:S02]  /*3980*/  FMUL.FTZ R166, R132, c[0x0][0x23c] ;  /* 0x00008f0084a67a20 */ /* 0x000fe40000410000 */
[----:B------:R-:W-:Y:S03]  /*3990*/  LDSM.16.MT88.4 R20, [R200+0x12800] ;  /* 0x01280000c814783b */ /* 0x000fe60000004200 */
[----:B------:R-:W-:Y:S01]  /*39a0*/  FSEL R166, R166, RZ, P0 ;  /* 0x000000ffa6a67208 */ /* 0x000fe20000000000 */
[----:B------:R-:W-:Y:S04]  /*39b0*/  LDSM.16.MT88.4 R32, [R197+0x12800] ;  /* 0x01280000c520783b */ /* 0x000fe80000004200 */
[--C-:B------:R-:W-:Y:S01]  /*39c0*/  FFMA.FTZ R153, R3, c[0x0][0x23c], -R166.reuse ;  /* 0x00008f0003997a23 */ /* 0x100fe200000108a6 */
[----:B--2---:R-:W-:Y:S01]  /*39d0*/  FMNMX.FTZ R3, R19, R4, !PT ;  /* 0x0000000413037209 */ /* 0x004fe20007810000 */
[--C-:B------:R-:W-:Y:S01]  /*39e0*/  FFMA.FTZ R150, R48, c[0x0][0x23c], -R166.reuse ;  /* 0x00008f0030967a23 */ /* 0x100fe200000108a6 */
[----:B------:R-:W-:Y:S01]  /*39f0*/  LDSM.16.MT88.4 R4, [R196+0x16000] ;  /* 0x01600000c404783b */ /* 0x000fe20000004200 */
        /* <DEDUP_REMOVED lines=12> */
[--C-:B------:R-:W-:Y:S01]  /*3ac0*/  FFMA.FTZ R152, R49, c[0x0][0x23c], -R163.reuse ;  /* 0x00008f0031987a23 */ /* 0x100fe200000108a3 */
[----:B------:R-:W-:Y:S01]  /*3ad0*/  LDSM.16.MT88.4 R24, [R198+0x14800] ;  /* 0x01480000c618783b */ /* 0x000fe20000004200 */
[----:B------:R-:W-:-:S02]  /*3ae0*/  FFMA.FTZ R155, R64, c[0x0][0x23c], -R163 ;  /* 0x00008f00409b7a23 */ /* 0x000fc400000108a3 */
[--C-:B------:R-:W-:Y:S01]  /*3af0*/  FFMA.FTZ R157, R36, c[0x0][0x23c], -R163.reuse ;  /* 0x00008f00249d7a23 */ /* 0x100fe200000108a3 */
[----:B------:R-:W2:Y:S01]  /*3b00*/  LDSM.16.MT88.4 R48, [R198+0x14000] ;  /* 0x01400000c630783b */ /* 0x000ea20000004200 */
[--C-:B------:R-:W-:Y:S01]  /*3b10*/  FFMA.FTZ R148, R2, c[0x0][0x23c], -R163.reuse ;  /* 0x00008f0002947a23 */ /* 0x100fe200000108a3 */
[----:B------:R-:W-:Y:S01]  /*3b20*/  MUFU.EX2 R151, R151 ;  /* 0x0000009700977308 */ /* 0x000fe20000000800 */
[----:B------:R-:W-:Y:S01]  /*3b30*/  FFMA.FTZ R2, R9, c[0x0][0x23c], -R166 ;  /* 0x00008f0009027a23 */ /* 0x000fe200000108a6 */
[----:B------:R-:W4:Y:S01]  /*3b40*/  LDSM.16.MT88.4 R64, [R196+0x14000] ;  /* 0x01400000c440783b */ /* 0x000f220000004200 */
[--C-:B------:R-:W-:Y:S02]  /*3b50*/  FFMA.FTZ R135, R10, c[0x0][0x23c], -R163.reuse ;  /* 0x00008f000a877a23 */ /* 0x100fe400000108a3 */
[--C-:B------:R-:W-:Y:S02]  /*3b60*/  FFMA.FTZ R0, R8, c[0x0][0x23c], -R163.reuse ;  /* 0x00008f0008007a23 */ /* 0x100fe400000108a3 */
[----:B------:R-:W5:Y:S01]  /*3b70*/  LDSM.16.MT88.4 R8, [R200+0x14800] ;  /* 0x01480000c808783b */ /* 0x000f620000004200 */
[----:B------:R-:W3:Y:S01]  /*3b80*/  MUFU.EX2 R146, R146 ;  /* 0x0000009200927308 */ /* 0x000ee20000000800 */
[----:B-1----:R-:W-:Y:S01]  /*3b90*/  F2FP.BF16.PACK_AB R96, R150, R153 ;  /* 0x000000999660723e */ /* 0x002fe200000010ff */
[----:B------:R-:W-:-:S02]  /*3ba0*/  FFMA.FTZ R147, R14, c[0x0][0x23c], -R163 ;  /* 0x00008f000e937a23 */ /* 0x000fc400000108a3 */
[--C-:B------:R-:W-:Y:S02]  /*3bb0*/  FFMA.FTZ R134, R12, c[0x0][0x23c], -R163.reuse ;  /* 0x00008f000c867a23 */ /* 0x100fe400000108a3 */
[----:B------:R-:W1:Y:S01]  /*3bc0*/  LDSM.16.MT88.4 R12, [R196+0x14800] ;  /* 0x01480000c40c783b */ /* 0x000e620000004200 */
[--C-:B------:R-:W-:Y:S01]  /*3bd0*/  FFMA.FTZ R154, R167, c[0x0][0x23c], -R166.reuse ;  /* 0x00008f00a79a7a23 */ /* 0x100fe200000108a6 */
[----:B------:R-:W-:Y:S01]  /*3be0*/  MUFU.EX2 R152, R152 ;  /* 0x0000009800987308 */ /* 0x000fe20000000800 */
[--C-:B------:R-:W-:Y:S02]  /*3bf0*/  FFMA.FTZ R156, R165, c[0x0][0x23c], -R166.reuse ;  /* 0x00008f00a59c7a23 */ /* 0x100fe400000108a6 */
[--C-:B------:R-:W-:Y:S02]  /*3c00*/  FFMA.FTZ R159, R159, c[0x0][0x23c], -R166.reuse ;  /* 0x00008f009f9f7a23 */ /* 0x100fe400000108a6 */
[----:B------:R-:W-:Y:S02]  /*3c10*/  FFMA.FTZ R161, R161, c[0x0][0x23c], -R166 ;  /* 0x00008f00a1a17a23 */ /* 0x000fe400000108a6 */
[--C-:B------:R-:W-:Y:S01]  /*3c20*/  FFMA.FTZ R160, R160, c[0x0][0x23c], -R163.reuse ;  /* 0x00008f00a0a07a23 */ /* 0x100fe200000108a3 */
[----:B------:R-:W2:Y:S01]  /*3c30*/  MUFU.EX2 R155, R155 ;  /* 0x0000009b009b7308 */ /* 0x000ea20000000800 */
[----:B---3--:R-:W-:Y:S01]  /*3c40*/  F2FP.BF16.PACK_AB R98, R146, R151 ;  /* 0x000000979262723e */ /* 0x008fe200000010ff */
[----:B------:R-:W-:-:S02]  /*3c50*/  FFMA.FTZ R165, R170, c[0x0][0x23c], -R163 ;  /* 0x00008f00aaa57a23 */ /* 0x000fc400000108a3 */
[--C-:B------:R-:W-:Y:S02]  /*3c60*/  FFMA.FTZ R162, R162, c[0x0][0x23c], -R163.reuse ;  /* 0x00008f00a2a27a23 */ /* 0x100fe400000108a3 */
[--C-:B------:R-:W-:Y:S02]  /*3c70*/  FFMA.FTZ R167, R168, c[0x0][0x23c], -R163.reuse ;  /* 0x00008f00a8a77a23 */ /* 0x100fe400000108a3 */
[----:B------:R-:W-:Y:S01]  /*3c80*/  MUFU.EX2 R157, R157 ;  /* 0x0000009d009d7308 */ /* 0x000fe20000000800 */
[--C-:B------:R-:W-:Y:S02]  /*3c90*/  FFMA.FTZ R168, R171, c[0x0][0x23c], -R166.reuse ;  /* 0x00008f00aba87a23 */ /* 0x100fe400000108a6 */
[--C-:B------:R-:W-:Y:S02]  /*3ca0*/  FFMA.FTZ R169, R169, c[0x0][0x23c], -R166.reuse ;  /* 0x00008f00a9a97a23 */ /* 0x100fe400000108a6 */
[--C-:B------:R-:W-:Y:S02]  /*3cb0*/  FFMA.FTZ R170, R143, c[0x0][0x23c], -R166.reuse ;  /* 0x00008f008faa7a23 */ /* 0x100fe400000108a6 */
[----:B------:R-:W-:Y:S01]  /*3cc0*/  FFMA.FTZ R229, R141, c[0x0][0x23c], -R166 ;  /* 0x00008f008de57a23 */ /* 0x000fe200000108a6 */
[----:B------:R-:W3:Y:S01]  /*3cd0*/  MUFU.EX2 R148, R148 ;  /* 0x0000009400947308 */ /* 0x000ee20000000800 */
[----:B--2---:R-:W-:Y:S01]  /*3ce0*/  F2FP.BF16.PACK_AB R97, R155, R152 ;  /* 0x000000989b61723e */ /* 0x004fe200000010ff */
[----:B------:R-:W-:-:S02]  /*3cf0*/  FFMA.FTZ R164, R164, c[0x0][0x23c], -R163 ;  /* 0x00008f00a4a47a23 */ /* 0x000fc400000108a3 */
[--C-:B------:R-:W-:Y:S02]  /*3d00*/  FFMA.FTZ R171, R142, c[0x0][0x23c], -R163.reuse ;  /* 0x00008f008eab7a23 */ /* 0x100fe400000108a3 */
[--C-:B------:R-:W-:Y:S02]  /*3d10*/  FFMA.FTZ R166, R140, c[0x0][0x23c], -R163.reuse ;  /* 0x00008f008ca67a23 */ /* 0x100fe400000108a3 */
[----:B------:R-:W-:Y:S01]  /*3d20*/  MUFU.EX2 R149, R149 ;  /* 0x0000009500957308 */ /* 0x000fe20000000800 */
[----:B------:R-:W-:Y:S01]  /*3d30*/  FFMA.FTZ R227, R158, c[0x0][0x23c], -R163 ;  /* 0x00008f009ee37a23 */ /* 0x000fe200000108a3 */
[----:B------:R-:W-:Y:S01]  /*3d40*/  LDSM.16.MT88.4 R140, [R198+0x13800] ;  /* 0x01380000c68c783b */ /* 0x000fe20000004200 */
[----:B------:R-:W-:Y:S02]  /*3d50*/  FADD.FTZ R150, R153, R150 ;  /* 0x0000009699967221 */ /* 0x000fe40000010000 */
[----:B------:R-:W-:Y:S02]  /*3d60*/  FADD.FTZ R152, R152, R155 ;  /* 0x0000009b98987221 */ /* 0x000fe40000010000 */
[----:B------:R-:W-:Y:S01]  /*3d70*/  FADD.FTZ R151, R151, R150 ;  /* 0x0000009697977221 */ /* 0x000fe20000010000 */
[----:B---3--:R-:W-:Y:S01]  /*3d80*/  F2FP.BF16.PACK_AB R99, R148, R157 ;  /* 0x0000009d9463723e */ /* 0x008fe200000010ff */
[----:B------:R-:W2:Y:S01]  /*3d90*/  MUFU.EX2 R144, R144 ;  /* 0x0000009000907308 */ /* 0x000ea20000000800 */
[----:B------:R-:W-:-:S02]  /*3da0*/  FADD.FTZ R157, R157, R152 ;  /* 0x000000989d9d7221 */ /* 0x000fc40000010000 */
        /* <DEDUP_REMOVED lines=9> */
[----:B------:R-:W3:Y:S06]  /*3e40*/  MUFU.EX2 R134, R134 ;  /* 0x0000008600867308 */ /* 0x000eec0000000800 */
        /* <DEDUP_REMOVED lines=10> */
[C---:B----4-:R-:W-:Y:S02]  /*3ef0*/  HMMA.16816.F32.BF16 R60, R96.reuse, R64, RZ ;  /* 0x00000040603c723c */ /* 0x050fe400000418ff */
        /* <DEDUP_REMOVED lines=28> */
[----:B---3--:R-:W-:Y:S01]  /*40c0*/  F2FP.BF16.PACK_AB R5, R134, R147 ;  /* 0x000000938605723e */ /* 0x008fe200000010ff */
        /* <DEDUP_REMOVED lines=18> */
[----:B------:R-:W3:Y:S07]  /*41f0*/  LDSM.16.MT88.4 R20, [R200+0x16800] ;  /* 0x01680000c814783b */ /* 0x000eee0000004200 */
[C---:B------:R-:W-:Y:S08]  /*4200*/  HMMA.16816.F32.BF16 R60, R4.reuse, R12, R60 ;  /* 0x0000000c043c723c */ /* 0x040ff0000004183c */
[C---:B------:R-:W-:Y:S01]  /*4210*/  HMMA.16816.F32.BF16 R64, R4.reuse, R14, R64 ;  /* 0x0000000e0440723c */ /* 0x040fe20000041840 */
[----:B------:R-:W5:Y:S07]  /*4220*/  LDSM.16.MT88.4 R12, [R196+0x16800] ;  /* 0x01680000c40c783b */ /* 0x000f6e0000004200 */
        /* <DEDUP_REMOVED lines=18> */
[C---:B---3--:R-:W-:Y:S08]  /*4350*/  HMMA.16816.F32.BF16 R68, R4.reuse, R20, R68 ;  /* 0x000000140444723c */ /* 0x048ff00000041844 */
[C---:B------:R-:W-:Y:S01]  /*4360*/  HMMA.16816.F32.BF16 R72, R4.reuse, R22, R72 ;  /* 0x000000160448723c */ /* 0x040fe20000041848 */
[----:B------:R-:W-:Y:S07]  /*4370*/  LDSM.16.MT88.4 R20, [R200+0x17000] ;  /* 0x01700000c814783b */ /* 0x000fee0000004200 */
[C---:B-----5:R-:W-:Y:S08]  /*4380*/  HMMA.16816.F32.BF16 R92, R4.reuse, R12, R92 ;  /* 0x0000000c045c723c */ /* 0x060ff0000004185c */
[----:B------:R-:W-:Y:S01]  /*4390*/  HMMA.16816.F32.BF16 R96, R4, R14, R96 ;  /* 0x0000000e0460723c */ /* 0x000fe20000041860 */
[----:B------:R-:W3:Y:S06]  /*43a0*/  LDSM.16.MT88.4 R12, [R200+0x15000] ;  /* 0x01500000c80c783b */ /* 0x000eec0000004200 */
[----:B------:R-:W-:Y:S01]  /*43b0*/  F2FP.BF16.PACK_AB R4, R159, R154 ;  /* 0x0000009a9f04723e */ /* 0x000fe200000010ff */
[----:B------:R-:W-:Y:S01]  /*43c0*/  FADD.FTZ R154, R154, R145 ;  /* 0x000000919a9a7221 */ /* 0x000fe20000010000 */
[----:B----4-:R-:W-:Y:S01]  /*43d0*/  F2FP.BF16.PACK_AB R5, R165, R160 ;  /* 0x000000a0a505723e */ /* 0x010fe200000010ff */
        /* <DEDUP_REMOVED lines=94> */
.L_x_126:
        /* <DEDUP_REMOVED lines=54> */
.L_x_124:
        /* <DEDUP_REMOVED lines=8> */
[----:B------:R-:W-:Y:S02]  /*4da0*/  @!P2 LEA R234, P5, R133, c[0x0][0x170], 0x1 ;  /* 0x00005c0085eaaa11 */ /* 0x000fe400078a08ff */
[----:B------:R-:W-:Y:S02]  /*4db0*/  IADD3 R231, R3, R231, RZ ;  /* 0x000000e703e77210 */ /* 0x000fe40007ffe0ff */
[----:B------:R-:W-:Y:S02]  /*4dc0*/  LEA R3, P6, R224, R133, 0x5 ;  /* 0x00000085e0037211 */ /* 0x000fe400078c28ff */
[----:B------:R-:W-:Y:S02]  /*4dd0*/  LEA.HI.X R132, R2, R208, R231, 0x6, P0 ;  /* 0x000000d002847211 */ /* 0x000fe400000f34e7 */
[C---:B------:R-:W-:Y:S02]  /*4de0*/  @!P3 LEA R236, P0, R133.reuse, c[0x0][0x170], 0x1 ;  /* 0x00005c0085ecba11 */ /* 0x040fe400078008ff */
[C-C-:B------:R-:W-:Y:S01]  /*4df0*/  @!P4 LEA.HI.X R241, R133.reuse, c[0x0][0x174], R132.reuse, 0x1, P1 ;  /* 0x00005d0085f1ca11 */ /* 0x140fe200008f0c84 */
[----:B------:R-:W-:Y:S01]  /*4e00*/  @P4 STS.128 [R211+0x12000], RZ ;  /* 0x012000ffd3004388 */ /* 0x000fe20000000c00 */
[C-C-:B------:R-:W-:Y:S02]  /*4e10*/  @!P3 LEA.HI.X R237, R133.reuse, c[0x0][0x174], R132.reuse, 0x1, P0 ;  /* 0x00005d0085edba11 */ /* 0x140fe400000f0c84 */
[----:B------:R-:W-:Y:S02]  /*4e20*/  @!P2 LEA.HI.X R235, R133, c[0x0][0x174], R132, 0x1, P5 ;  /* 0x00005d0085ebaa11 */ /* 0x000fe400028f0c84 */
[----:B------:R-:W-:Y:S01]  /*4e30*/  LEA.HI.X R2, R224, R132, R215, 0x5, P6 ;  /* 0x00000084e0027211 */ /* 0x000fe200030f2cd7 */
[----:B------:R-:W-:Y:S01]  /*4e40*/  @!PT LDS RZ, [RZ] ;  /* 0x00000000fffff984 */ /* 0x000fe20000000800 */
[----:B------:R-:W-:Y:S01]  /*4e50*/  @!PT LDS RZ, [RZ] ;  /* 0x00000000fffff984 */ /* 0x000fe20000000800 */
[----:B------:R-:W-:Y:S01]  /*4e60*/  @!PT LDS RZ, [RZ] ;  /* 0x00000000fffff984 */ /* 0x000fe20000000800 */
[----:B------:R1:W-:Y:S01]  /*4e70*/  @!P4 LDGSTS.E.BYPASS.LTC128B.128 [R211+0x12000], [R240.64] ;  /* 0x12000000f0d3cfae */ /* 0x0003e2000b901d4a */
[C---:B------:R-:W-:Y:S02]  /*4e80*/  @!P4 LEA R238, P6, R3.reuse, c[0x0][0x170], 0x1 ;  /* 0x00005c0003eeca11 */ /* 0x040fe400078c08ff */
[C---:B------:R-:W-:Y:S02]  /*4e90*/  @!P3 LEA R232, P1, R3.reuse, c[0x0][0x170], 0x1 ;  /* 0x00005c0003e8ba11 */ /* 0x040fe400078208ff */
[C-C-:B------:R-:W-:Y:S01]  /*4ea0*/  @!P4 LEA.HI.X R239, R3.reuse, c[0x0][0x174], R2.reuse, 0x1, P6 ;  /* 0x00005d0003efca11 */ /* 0x140fe200030f0c02 */
[----:B------:R-:W-:Y:S01]  /*4eb0*/  @P3 STS.128 [R211+0x14000], RZ ;  /* 0x014000ffd3003388 */ /* 0x000fe20000000c00 */
[C-C-:B------:R-:W-:Y:S02]  /*4ec0*/  @!P3 LEA.HI.X R233, R3.reuse, c[0x0][0x174], R2.reuse, 0x1, P1 ;  /* 0x00005d0003e9ba11 */ /* 0x140fe400008f0c02 */
[----:B------:R-:W-:Y:S02]  /*4ed0*/  @!P2 LEA R230, P0, R3, c[0x0][0x170], 0x1 ;  /* 0x00005c0003e6aa11 */ /* 0x000fe400078008ff */
[----:B------:R-:W-:Y:S01]  /*4ee0*/  ISETP.GT.AND P5, PT, R225, RZ, PT ;  /* 0x000000ffe100720c */ /* 0x000fe20003fa4270 */
[----:B------:R-:W-:Y:S01]  /*4ef0*/  @!PT LDS RZ, [RZ] ;  /* 0x00000000fffff984 */ /* 0x000fe20000000800 */
[----:B------:R-:W-:Y:S01]  /*4f00*/  @!PT LDS RZ, [RZ] ;  /* 0x00000000fffff984 */ /* 0x000fe20000000800 */
[----:B------:R-:W-:Y:S01]  /*4f10*/  @!PT LDS RZ, [RZ] ;  /* 0x00000000fffff984 */ /* 0x000fe20000000800 */
[----:B------:R2:W-:Y:S01]  /*4f20*/  @!P3 LDGSTS.E.BYPASS.LTC128B.128 [R211+0x14000], [R236.64+0x80] ;  /* 0x14000080ecd3bfae */ /* 0x0005e2000b901d4a */
[----:B------:R-:W-:Y:S05]  /*4f30*/  @!P2 LEA.HI.X R231, R3, c[0x0][0x174], R2, 0x1, P0 ;  /* 0x00005d0003e7aa11 */ /* 0x000fea00000f0c02 */
[----:B------:R-:W-:Y:S06]  /*4f40*/  @P2 STS.128 [R211+0x16000], RZ ;  /* 0x016000ffd3002388 */ /* 0x000fec0000000c00 */
[----:B------:R-:W-:Y:S01]  /*4f50*/  @!PT LDS RZ, [RZ] ;  /* 0x00000000fffff984 */ /* 0x000fe20000000800 */
[----:B------:R-:W-:Y:S01]  /*4f60*/  @!PT LDS RZ, [RZ] ;  /* 0x00000000fffff984 */ /* 0x000fe20000000800 */
[----:B------:R-:W-:Y:S01]  /*4f70*/  @!PT LDS RZ, [RZ] ;  /* 0x00000000fffff984 */ /* 0x000fe20000000800 */
[----:B------:R3:W-:Y:S06]  /*4f80*/  @!P2 LDGSTS.E.BYPASS.LTC128B.128 [R211+0x16000], [R234.64+0x100] ;  /* 0x16000100ead3afae */ /* 0x0007ec000b901d4a */
[----:B------:R-:W-:Y:S06]  /*4f90*/  @P4 STS.128 [R211+0x13000], RZ ;  /* 0x013000ffd3004388 */ /* 0x000fec0000000c00 */
[----:B------:R-:W-:Y:S01]  /*4fa0*/  @!PT LDS RZ, [RZ] ;  /* 0x00000000fffff984 */ /* 0x000fe20000000800 */
[----:B------:R-:W-:Y:S01]  /*4fb0*/  @!PT LDS RZ, [RZ] ;  /* 0x00000000fffff984 */ /* 0x000fe20000000800 */
[----:B------:R-:W-:Y:S01]  /*4fc0*/  @!PT LDS RZ, [RZ] ;  /* 0x00000000fffff984 */ /* 0x000fe20000000800 */
[----:B------:R4:W-:Y:S06]  /*4fd0*/  @!P4 LDGSTS.E.BYPASS.LTC128B.128 [R211+0x13000], [R238.64] ;  /* 0x13000000eed3cfae */ /* 0x0009ec000b901d4a */
        /* <DEDUP_REMOVED lines=9> */
[----:B------:R1:W-:Y:S06]  /*5070*/  @!P2 LDGSTS.E.BYPASS.LTC128B.128 [R211+0x17000], [R230.64+0x100] ;  /* 0x17000100e6d3afae */ /* 0x0003ec000b901d4a */
[----:B------:R-:W-:Y:S06]  /*5080*/  LDSM.16.M88.4 R136, [R206] ;  /* 0x00000000ce88783b */ /* 0x000fec0000000200 */
[----:B------:R-:W1:Y:S06]  /*5090*/  LDSM.16.M88.4 R140, [R205+0xc000] ;  /* 0x00c00000cd8c783b */ /* 0x000e6c0000000200 */
[----:B------:R-:W2:Y:S06]  /*50a0*/  LDSM.16.M88.4 R144, [R205+0xc800] ;  /* 0x00c80000cd90783b */ /* 0x000eac0000000200 */
[----:B------:R-:W2:Y:S06]  /*50b0*/  LDSM.16.M88.4 R148, [R205+0xd000] ;  /* 0x00d00000cd94783b */ /* 0x000eac0000000200 */
[----:B------:R-:W0:Y:S06]  /*50c0*/  LDGDEPBAR ;  /* 0x00000000000079af */ /* 0x000e2c0000000000 */
[----:B------:R-:W3:Y:S06]  /*50d0*/  LDSM.16.M88.4 R152, [R205+0xd800] ;  /* 0x00d80000cd98783b */ /* 0x000eec0000000200 */
[----:B------:R-:W-:Y:S06]  /*50e0*/  LDSM.16.M88.4 R156, [R204] ;  /* 0x00000000cc9c783b */ /* 0x000fec0000000200 */
[----:B------:R-:W3:Y:S01]  /*50f0*/  LDSM.16.M88.4 R160, [R203] ;  /* 0x00000000cba0783b */ /* 0x000ee20000000200 */
[C---:B-1----:R-:W-:Y:S05]  /*5100*/  HMMA.16816.F32.BF16 R4, R136.reuse, R140, RZ ;  /* 0x0000008c8804723c */ /* 0x042fea00000418ff */
[----:B------:R-:W1:Y:S03]  /*5110*/  LDSM.16.M88.4 R164, [R195] ;  /* 0x00000000c3a4783b */ /* 0x000e660000000200 */
[C---:B------:R-:W-:Y:S03]  /*5120*/  HMMA.16816.F32.BF16 R8, R136.reuse, R142, RZ ;  /* 0x0000008e8808723c */ /* 0x040fe600000418ff */
[----:B------:R-:W1:Y:S06]  /*5130*/  LDSM.16.M88.4 R168, [R194] ;  /* 0x00000000c2a8783b */ /* 0x000e6c0000000200 */
[----:B------:R-:W1:Y:S01]  /*5140*/  LDSM.16.M88.4 R172, [R193] ;  /* 0x00000000c1ac783b */ /* 0x000e620000000200 */
[C---:B--2---:R-:W-:Y:S05]  /*5150*/  HMMA.16816.F32.BF16 R12, R136.reuse, R144, RZ ;  /* 0x00000090880c723c */ /* 0x044fea00000418ff */
[----:B------:R-:W-:Y:S03]  /*5160*/  LDSM.16.M88.4 R176, [R202] ;  /* 0x00000000cab0783b */ /* 0x000fe60000000200 */
[C---:B------:R-:W-:Y:S03]  /*5170*/  HMMA.16816.F32.BF16 R16, R136.reuse, R146, RZ ;  /* 0x000000928810723c */ /* 0x040fe600000418ff */
[----:B------:R-:W2:Y:S05]  /*5180*/  LDSM.16.M88.4 R180, [R199+0xc000] ;  /* 0x00c00000c7b4783b */ /* 0x000eaa0000000200 */
[C---:B------:R-:W-:Y:S01]  /*5190*/  HMMA.16816.F32.BF16 R20, R136.reuse, R148, RZ ;  /* 0x000000948814723c */ /* 0x040fe200000418ff */
[----:B------:R-:W-:Y:S06]  /*51a0*/  LDSM.16.M88.4 R140, [R199+0xd000] ;  /* 0x00d00000c78c783b */ /* 0x000fec0000000200 */
[----:B------:R-:W-:Y:S01]  /*51b0*/  LDSM.16.M88.4 R144, [R199+0xd800] ;  /* 0x00d80000c790783b */ /* 0x000fe20000000200 */
[C---:B------:R-:W-:Y:S05]  /*51c0*/  HMMA.16816.F32.BF16 R24, R136.reuse, R150, RZ ;  /* 0x000000968818723c */ /* 0x040fea00000418ff */
[----:B------:R-:W-:Y:S03]  /*51d0*/  LDSM.16.M88.4 R148, [R201] ;  /* 0x00000000c994783b */ /* 0x000fe60000000200 */
[C---:B---3--:R-:W-:Y:S08]  /*51e0*/  HMMA.16816.F32.BF16 R28, R136.reuse, R152, RZ ;  /* 0x00000098881c723c */ /* 0x048ff000000418ff */
[----:B------:R-:W-:Y:S01]  /*51f0*/  HMMA.16816.F32.BF16 R32, R136, R154, RZ ;  /* 0x0000009a8820723c */ /* 0x000fe200000418ff */
[----:B------:R-:W3:Y:S06]  /*5200*/  LDSM.16.M88.4 R136, [R199+0xc800] ;  /* 0x00c80000c788783b */ /* 0x000eec0000000200 */
[----:B------:R-:W2:Y:S01]  /*5210*/  LDSM.16.M88.4 R152, [R192] ;  /* 0x00000000c098783b */ /* 0x000ea20000000200 */
[C---:B------:R-:W-:Y:S08]  /*5220*/  HMMA.16816.F32.BF16 R4, R156.reuse, R160, R4 ;  /* 0x000000a09c04723c */ /* 0x040ff00000041804 */
[C---:B------:R-:W-:Y:S01]  /*5230*/  HMMA.16816.F32.BF16 R8, R156.reuse, R162, R8 ;  /* 0x000000a29c08723c */ /* 0x040fe20000041808 */
[----:B------:R-:W-:Y:S07]  /*5240*/  LDSM.16.M88.4 R160, [R192+0x1000] ;  /* 0x00100000c0a0783b */ /* 0x000fee0000000200 */
[C---:B-1----:R-:W-:Y:S08]  /*5250*/  HMMA.16816.F32.BF16 R12, R156.reuse, R164, R12 ;  /* 0x000000a49c0c723c */ /* 0x042ff0000004180c */
[C---:B------:R-:W-:Y:S01]  /*5260*/  HMMA.16816.F32.BF16 R16, R156.reuse, R166, R16 ;  /* 0x000000a69c10723c */ /* 0x040fe20000041810 */
[----:B------:R-:W-:Y:S07]  /*5270*/  LDSM.16.M88.4 R164, [R192+0x1800] ;  /* 0x00180000c0a4783b */ /* 0x000fee0000000200 */
[C---:B------:R-:W-:Y:S08]  /*5280*/  HMMA.16816.F32.BF16 R20, R156.reuse, R168, R20 ;  /* 0x000000a89c14723c */ /* 0x040ff00000041814 */
[C---:B------:R-:W-:Y:S01]  /*5290*/  HMMA.16816.F32.BF16 R24, R156.reuse, R170, R24 ;  /* 0x000000aa9c18723c */ /* 0x040fe20000041818 */
[----:B------:R-:W-:Y:S07]  /*52a0*/  LDSM.16.M88.4 R168, [R206+0x4000] ;  /* 0x00400000cea8783b */ /* 0x000fee0000000200 */
[C---:B------:R-:W-:Y:S08]  /*52b0*/  HMMA.16816.F32.BF16 R28, R156.reuse, R172, R28 ;  /* 0x000000ac9c1c723c */ /* 0x040ff0000004181c */
[----:B------:R-:W-:Y:S01]  /*52c0*/  HMMA.16816.F32.BF16 R32, R156, R174, R32 ;  /* 0x000000ae9c20723c */ /* 0x000fe20000041820 */
[----:B------:R-:W1:Y:S06]  /*52d0*/  LDSM.16.M88.4 R156, [R192+0x800] ;  /* 0x00080000c09c783b */ /* 0x000e6c0000000200 */
[----:B------:R-:W1:Y:S01]  /*52e0*/  LDSM.16.M88.4 R172, [R205+0xe000] ;  /* 0x00e00000cdac783b */ /* 0x000e620000000200 */
[C---:B--2---:R-:W-:Y:S08]  /*52f0*/  HMMA.16816.F32.BF16 R4, R176.reuse, R180, R4 ;  /* 0x000000b4b004723c */ /* 0x044ff00000041804 */
[C---:B------:R-:W-:Y:S01]  /*5300*/  HMMA.16816.F32.BF16 R8, R176.reuse, R182, R8 ;  /* 0x000000b6b008723c */ /* 0x040fe20000041808 */
[----:B------:R-:W-:Y:S07]  /*5310*/  LDSM.16.M88.4 R180, [R191] ;  /* 0x00000000bfb4783b */ /* 0x000fee0000000200 */
[C---:B---3--:R-:W-:Y:S08]  /*5320*/  HMMA.16816.F32.BF16 R12, R176.reuse, R136, R12 ;  /* 0x00000088b00c723c */ /* 0x048ff0000004180c */
[C---:B------:R-:W-:Y:S01]  /*5330*/  HMMA.16816.F32.BF16 R16, R176.reuse, R138, R16 ;  /* 0x0000008ab010723c */ /* 0x040fe20000041810 */
[----:B------:R-:W2:Y:S07]  /*5340*/  LDSM.16.M88.4 R136, [R205+0xe800] ;  /* 0x00e80000cd88783b */ /* 0x000eae0000000200 */
[C---:B------:R-:W-:Y:S08]  /*5350*/  HMMA.16816.F32.BF16 R20, R176.reuse, R140, R20 ;  /* 0x0000008cb014723c */ /* 0x040ff00000041814 */
[C---:B------:R-:W-:Y:S01]  /*5360*/  HMMA.16816.F32.BF16 R24, R176.reuse, R142, R24 ;  /* 0x0000008eb018723c */ /* 0x040fe20000041818 */
[----:B------:R-:W3:Y:S07]  /*5370*/  LDSM.16.M88.4 R140, [R205+0xf000] ;  /* 0x00f00000cd8c783b */ /* 0x000eee0000000200 */
[C---:B------:R-:W-:Y:S08]  /*5380*/  HMMA.16816.F32.BF16 R28, R176.reuse, R144, R28 ;  /* 0x00000090b01c723c */ /* 0x040ff0000004181c */
[----:B------:R-:W-:Y:S01]  /*5390*/  HMMA.16816.F32.BF16 R32, R176, R146, R32 ;  /* 0x00000092b020723c */ /* 0x000fe20000041820 */
[----:B------:R-:W2:Y:S06]  /*53a0*/  LDSM.16.M88.4 R144, [R205+0xf800] ;  /* 0x00f80000cd90783b */ /* 0x000eac0000000200 */
[----:B------:R-:W2:Y:S01]  /*53b0*/  LDSM.16.M88.4 R176, [R204+0x4000] ;  /* 0x00400000ccb0783b */ /* 0x000ea20000000200 */
[C---:B------:R-:W-:Y:S08]  /*53c0*/  HMMA.16816.F32.BF16 R4, R148.reuse, R152, R4 ;  /* 0x000000989404723c */ /* 0x040ff00000041804 */
[C---:B------:R-:W-:Y:S01]  /*53d0*/  HMMA.16816.F32.BF16 R8, R148.reuse, R154, R8 ;  /* 0x0000009a9408723c */ /* 0x040fe20000041808 */
[----:B------:R-:W-:Y:S07]  /*53e0*/  LDSM.16.M88.4 R152, [R189] ;  /* 0x00000000bd98783b */ /* 0x000fee0000000200 */
[C---:B-1----:R-:W-:Y:S08]  /*53f0*/  HMMA.16816.F32.BF16 R12, R148.reuse, R156, R12 ;  /* 0x0000009c940c723c */ /* 0x042ff0000004180c */
[C---:B------:R-:W-:Y:S01]  /*5400*/  HMMA.16816.F32.BF16 R16, R148.reuse, R158, R16 ;  /* 0x0000009e9410723c */ /* 0x040fe20000041810 */
[----:B------:R-:W-:Y:S07]  /*5410*/  LDSM.16.M88.4 R156, [R188] ;  /* 0x00000000bc9c783b */ /* 0x000fee0000000200 */
[C---:B------:R-:W-:Y:S08]  /*5420*/  HMMA.16816.F32.BF16 R20, R148.reuse, R160, R20 ;  /* 0x000000a09414723c */ /* 0x040ff00000041814 */
[C---:B------:R-:W-:Y:S01]  /*5430*/  HMMA.16816.F32.BF16 R24, R148.reuse, R162, R24 ;  /* 0x000000a29418723c */ /* 0x040fe20000041818 */
[----:B------:R-:W-:Y:S07]  /*5440*/  LDSM.16.M88.4 R160, [R202+0x4000] ;  /* 0x00400000caa0783b */ /* 0x000fee0000000200 */
[C---:B------:R-:W-:Y:S08]  /*5450*/  HMMA.16816.F32.BF16 R28, R148.reuse, R164, R28 ;  /* 0x000000a4941c723c */ /* 0x040ff0000004181c */
[----:B------:R-:W-:Y:S01]  /*5460*/  HMMA.16816.F32.BF16 R32, R148, R166, R32 ;  /* 0x000000a69420723c */ /* 0x000fe20000041820 */
[----:B------:R-:W1:Y:S06]  /*5470*/  LDSM.16.M88.4 R148, [R190] ;  /* 0x00000000be94783b */ /* 0x000e6c0000000200 */
[----:B------:R-:W1:Y:S01]  /*5480*/  LDSM.16.M88.4 R164, [R199+0xe000] ;  /* 0x00e00000c7a4783b */ /* 0x000e620000000200 */
[C---:B------:R-:W-:Y:S08]  /*5490*/  HMMA.16816.F32.BF16 R4, R168.reuse, R172, R4 ;  /* 0x000000aca804723c */ /* 0x040ff00000041804 */
[C---:B------:R-:W-:Y:S01]  /*54a0*/  HMMA.16816.F32.BF16 R8, R168.reuse, R174, R8 ;  /* 0x000000aea808723c */ /* 0x040fe20000041808 */
[----:B------:R-:W-:Y:S07]  /*54b0*/  LDSM.16.M88.4 R172, [R192+0x2000] ;  /* 0x00200000c0ac783b */ /* 0x000fee0000000200 */
[C---:B--2---:R-:W-:Y:S08]  /*54c0*/  HMMA.16816.F32.BF16 R12, R168.reuse, R136, R12 ;  /* 0x00000088a80c723c */ /* 0x044ff0000004180c */
[C---:B------:R-:W-:Y:S01]  /*54d0*/  HMMA.16816.F32.BF16 R16, R168.reuse, R138, R16 ;  /* 0x0000008aa810723c */ /* 0x040fe20000041810 */
[----:B------:R-:W2:Y:S07]  /*54e0*/  LDSM.16.M88.4 R136, [R199+0xe800] ;  /* 0x00e80000c788783b */ /* 0x000eae0000000200 */
[C---:B---3--:R-:W-:Y:S08]  /*54f0*/  HMMA.16816.F32.BF16 R20, R168.reuse, R140, R20 ;  /* 0x0000008ca814723c */ /* 0x048ff00000041814 */
        /* <DEDUP_REMOVED lines=15> */
[C---:B------:R-:W-:Y:S08]  /*55f0*/  HMMA.16816.F32.BF16 R28, R176.reuse, R156, R28 ;  /* 0x0000009cb01c723c */ /* 0x040ff0000004181c */
[----:B------:R-:W-:Y:S01]  /*5600*/  HMMA.16816.F32.BF16 R32, R176, R158, R32 ;  /* 0x0000009eb020723c */ /* 0x000fe20000041820 */
[----:B------:R-:W1:Y:S06]  /*5610*/  LDSM.16.M88.4 R156, [R192+0x3800] ;  /* 0x00380000c09c783b */ /* 0x000e6c0000000200 */
[----:B------:R-:W1:Y:S01]  /*5620*/  LDSM.16.M88.4 R176, [R206+0x8000] ;  /* 0x00800000ceb0783b */ /* 0x000e620000000200 */
[C---:B------:R-:W-:Y:S08]  /*5630*/  HMMA.16816.F32.BF16 R4, R160.reuse, R164, R4 ;  /* 0x000000a4a004723c */ /* 0x040ff00000041804 */
[C---:B------:R-:W-:Y:S01]  /*5640*/  HMMA.16816.F32.BF16 R8, R160.reuse, R166, R8 ;  /* 0x000000a6a008723c */ /* 0x040fe20000041808 */
[----:B------:R-:W-:Y:S07]  /*5650*/  LDSM.16.M88.4 R164, [R187] ;  /* 0x00000000bba4783b */ /* 0x000fee0000000200 */
        /* <DEDUP_REMOVED lines=15> */
[----:B------:R-:W1:Y:S07]  /*5750*/  LDSM.16.M88.4 R148, [R186] ;  /* 0x00000000ba94783b */ /* 0x000e6e0000000200 */
[C---:B------:R-:W-:Y:S08]  /*5760*/  HMMA.16816.F32.BF16 R20, R168.reuse, R152, R20 ;  /* 0x00000098a814723c */ /* 0x040ff00000041814 */
[C---:B------:R-:W-:Y:S01]  /*5770*/  HMMA.16816.F32.BF16 R24, R168.reuse, R154, R24 ;  /* 0x0000009aa818723c */ /* 0x040fe20000041818 */
[----:B------:R-:W1:Y:S07]  /*5780*/  LDSM.16.M88.4 R152, [R185] ;  /* 0x00000000b998783b */ /* 0x000e6e0000000200 */
        /* <DEDUP_REMOVED lines=18> */
[C---:B------:R-:W-:Y:S08]  /*58b0*/  HMMA.16816.F32.BF16 R8, R160.reuse, R166, R8 ;  /* 0x000000a6a008723c */ /* 0x040ff00000041808 */
[C---:B-1----:R-:W-:Y:S08]  /*58c0*/  HMMA.16816.F32.BF16 R12, R160.reuse, R148, R12 ;  /* 0x00000094a00c723c */ /* 0x042ff0000004180c */
[C---:B------:R-:W-:Y:S08]  /*58d0*/  HMMA.16816.F32.BF16 R16, R160.reuse, R150, R16 ;  /* 0x00000096a010723c */ /* 0x040ff00000041810 */
[C---:B------:R-:W-:Y:S08]  /*58e0*/  HMMA.16816.F32.BF16 R20, R160.reuse, R152, R20 ;  /* 0x00000098a014723c */ /* 0x040ff00000041814 */
[C---:B------:R-:W-:Y:S08]  /*58f0*/  HMMA.16816.F32.BF16 R24, R160.reuse, R154, R24 ;  /* 0x0000009aa018723c */ /* 0x040ff00000041818 */
[C---:B------:R-:W-:Y:S08]  /*5900*/  HMMA.16816.F32.BF16 R28, R160.reuse, R156, R28 ;  /* 0x0000009ca01c723c */ /* 0x040ff0000004181c */
[----:B------:R-:W-:Y:S08]  /*5910*/  HMMA.16816.F32.BF16 R32, R160, R158, R32 ;  /* 0x0000009ea020723c */ /* 0x000ff00000041820 */
[C---:B------:R-:W-:Y:S08]  /*5920*/  HMMA.16816.F32.BF16 R4, R168.reuse, R172, R4 ;  /* 0x000000aca804723c */ /* 0x040ff00000041804 */
[C---:B------:R-:W-:Y:S08]  /*5930*/  HMMA.16816.F32.BF16 R8, R168.reuse, R174, R8 ;  /* 0x000000aea808723c */ /* 0x040ff00000041808 */
[C---:B--2---:R-:W-:Y:S08]  /*5940*/  HMMA.16816.F32.BF16 R12, R168.reuse, R136, R12 ;  /* 0x00000088a80c723c */ /* 0x044ff0000004180c */
[C---:B------:R-:W-:Y:S01]  /*5950*/  HMMA.16816.F32.BF16 R16, R168.reuse, R138, R16 ;  /* 0x0000008aa810723c */ /* 0x040fe20000041810 */
[----:B------:R-:W1:Y:S07]  /*5960*/  LDSM.16.M88.4 R136, [R192+0x4800] ;  /* 0x00480000c088783b */ /* 0x000e6e0000000200 */
[C---:B---3--:R-:W-:Y:S08]  /*5970*/  HMMA.16816.F32.BF16 R20, R168.reuse, R140, R20 ;  /* 0x0000008ca814723c */ /* 0x048ff00000041814 */
[C---:B------:R-:W-:Y:S01]  /*5980*/  HMMA.16816.F32.BF16 R24, R168.reuse, R142, R24 ;  /* 0x0000008ea818723c */ /* 0x040fe20000041818 */
[----:B------:R-:W2:Y:S07]  /*5990*/  LDSM.16.M88.4 R140, [R192+0x5000] ;  /* 0x00500000c08c783b */ /* 0x000eae0000000200 */
[C---:B------:R-:W-:Y:S08]  /*59a0*/  HMMA.16816.F32.BF16 R28, R168.reuse, R144, R28 ;  /* 0x00000090a81c723c */ /* 0x040ff0000004181c */
        /* <DEDUP_REMOVED lines=29> */
[----:B----4-:R-:W-:Y:S01]  /*5b80*/  FMUL.FTZ R238, R21, c[0x0][0x2ec] ;  /* 0x0000bb0015ee7a20 */ /* 0x010fe20000410000 */
[----:B------:R-:W-:Y:S01]  /*5b90*/  HMMA.16816.F32.BF16 R32, R176, R138, R32 ;  /* 0x0000008ab020723c */ /* 0x000fe20000041820 */
[----:B------:R-:W1:Y:S03]  /*5ba0*/  MUFU.TANH R250, R250 ;  /* 0x000000fa00fa7308 */ /* 0x000e660000002400 */
[----:B------:R-:W-:Y:S02]  /*5bb0*/  FMUL.FTZ R241, R22, c[0x0][0x2ec] ;  /* 0x0000bb0016f17a20 */ /* 0x000fe40000410000 */
[----:B------:R-:W-:Y:S02]  /*5bc0*/  FMUL.FTZ R239, R23, c[0x0][0x2ec] ;  /* 0x0000bb0017ef7a20 */ /* 0x000fe40000410000 */
[----:B------:R-:W-:Y:S03]  /*5bd0*/  FMUL.FTZ R236, R24, c[0x0][0x2ec] ;  /* 0x0000bb0018ec7a20 */ /* 0x000fe60000410000 */
[----:B------:R-:W4:Y:S01]  /*5be0*/  MUFU.TANH R248, R248 ;  /* 0x000000f800f87308 */ /* 0x000f220000002400 */
[----:B------:R-:W-:Y:S02]  /*5bf0*/  FMUL.FTZ R234, R25, c[0x0][0x2ec] ;  /* 0x0000bb0019ea7a20 */ /* 0x000fe40000410000 */
[----:B------:R-:W-:Y:S02]  /*5c00*/  FMUL.FTZ R237, R26, c[0x0][0x2ec] ;  /* 0x0000bb001aed7a20 */ /* 0x000fe40000410000 */
[----:B------:R-:W-:Y:S02]  /*5c10*/  FMUL.FTZ R235, R27, c[0x0][0x2ec] ;  /* 0x0000bb001beb7a20 */ /* 0x000fe40000410000 */
[----:B------:R-:W-:Y:S02]  /*5c20*/  FMUL.FTZ R230, R28, c[0x0][0x2ec] ;  /* 0x0000bb001ce67a20 */ /* 0x000fe40000410000 */
[----:B-----5:R-:W-:Y:S01]  /*5c30*/  FMUL.FTZ R232, R29, c[0x0][0x2ec] ;  /* 0x0000bb001de87a20 */ /* 0x020fe20000410000 */
        /* <DEDUP_REMOVED lines=9> */
[----:B------:R-:W-:Y:S02]  /*5cd0*/  FMUL.FTZ R2, R11, c[0x0][0x2ec] ;  /* 0x0000bb000b027a20 */ /* 0x000fe40000410000 */
[----:B------:R-:W-:Y:S03]  /*5ce0*/  FMUL.FTZ R35, R35, c[0x0][0x2ec] ;  /* 0x0000bb0023237a20 */ /* 0x000fe60000410000 */
[----:B------:R2:W1:Y:S10]  /*5cf0*/  MUFU.TANH R182, R132 ;  /* 0x0000008400b67308 */ /* 0x0004740000002400 */
        /* <DEDUP_REMOVED lines=24> */
.L_x_125:
[----:B-1----:R-:W-:Y:S01]  /*5e80*/  FMNMX.FTZ R11, R170, R135, !PT ;  /* 0x00000087aa0b7209 */ /* 0x002fe20007810000 */
        /* <DEDUP_REMOVED lines=407> */
.L_x_123:
        /* <DEDUP_REMOVED lines=329> */
.L_x_128:
[----:B--2-4-:R-:W-:Y:S05]  /*8c90*/  BSYNC B0 ;  /* 0x0000000000007941 */ /* 0x014fea0003800000 */
.L_x_127:
        /* <DEDUP_REMOVED lines=30> */
.L_x_130:
[----:B------:R-:W-:Y:S05]  /*8e80*/  BSYNC B0 ;  /* 0x0000000000007941 */ /* 0x000fea0003800000 */
.L_x_129:
        /* <DEDUP_REMOVED lines=20> */
.L_x_132:
[----:B------:R-:W-:Y:S05]  /*8fd0*/  BSYNC B0 ;  /* 0x0000000000007941 */ /* 0x000fea0003800000 */
.L_x_131:
        /* <DEDUP_REMOVED lines=20> */
.L_x_134:
[----:B------:R-:W-:Y:S05]  /*9120*/  BSYNC B0 ;  /* 0x0000000000007941 */ /* 0x000fea0003800000 */
.L_x_133:
        /* <DEDUP_REMOVED lines=20> */
.L_x_101:
        /* <DEDUP_REMOVED lines=69> */
.L_x_136:
[----:B------:R-:W-:Y:S05]  /*96c0*/  BSYNC B0 ;  /* 0x0000000000007941 */ /* 0x000fea0003800000 */
.L_x_135:
        /* <DEDUP_REMOVED lines=20> */
.L_x_138:
[----:B------:R-:W-:Y:S05]  /*9810*/  BSYNC B0 ;  /* 0x0000000000007941 */ /* 0x000fea0003800000 */
.L_x_137:
        /* <DEDUP_REMOVED lines=20> */
.L_x_140:
[----:B------:R-:W-:Y:S05]  /*9960*/  BSYNC B0 ;  /* 0x0000000000007941 */ /* 0x000fea0003800000 */
.L_x_139:
        /* <DEDUP_REMOVED lines=19> */
.L_x_142:
[----:B------:R-:W-:Y:S05]  /*9aa0*/  BSYNC B0 ;  /* 0x0000000000007941 */ /* 0x000fea0003800000 */
.L_x_141:
        /* <DEDUP_REMOVED lines=35> */
.L_x_143:
        /* <DEDUP_REMOVED lines=10> */
.L_x_1277:


//--------------------- .text._ZN5flash16flash_fwd_kernelI23Flash_fwd_kernel_traitsILi192ELi128ELi64ELi8ELb0ELb0EN7cutlass10bfloat16_tE19Flash_kernel_traitsILi192ELi128ELi64ELi8ES3_EELb0ELb0ELb0ELb1ELb0ELb0ELb0ELb0EEEvNS_16Flash_fwd_paramsE --------------------------
	.section	.text._ZN5flash16flash_fwd_kernelI23Flash_fwd_kernel_traitsILi192ELi128ELi64ELi8ELb0ELb0EN7cutlass10bfloat16_tE19Flash_kernel_traitsILi192ELi128ELi64ELi8ES3_EELb0ELb0ELb0ELb1ELb0ELb0ELb0ELb0EEEvNS_16Flash_fwd_paramsE,"ax",@progbits
	.sectioninfo	@"SHI_REGISTERS=236"
	.align	128
        .global         _ZN5flash16flash_fwd_kernelI23Flash_fwd_kernel_traitsILi192ELi128ELi64ELi8ELb0ELb0EN7cutlass10bfloat16_tE19Flash_kernel_traitsILi192ELi128ELi64ELi8ES3_EELb0ELb0ELb0ELb1ELb0ELb0ELb0ELb0EEEvNS_16Flash_fwd_paramsE
        .type           _ZN5flash16flash_fwd_kernelI23Flash_fwd_kernel_traitsILi192ELi128ELi64ELi8ELb0ELb0EN7cutlass10bfloat16_tE19Flash_kernel_traitsILi192ELi128ELi64ELi8ES3_EELb0ELb0ELb0ELb1ELb0ELb0ELb0ELb0EEEvNS_16Flash_fwd_paramsE,@function
        .size           _ZN5flash16flash_fwd_kernelI23Flash_fwd_kernel_traitsILi192ELi128ELi64ELi8ELb0ELb0EN7cutlass10bfloat16_tE19Flash_kernel_traitsILi192ELi128ELi64ELi8ES3_EELb0ELb0ELb0ELb1ELb0ELb0ELb0ELb0EEEvNS_16Flash_fwd_paramsE,(.L_x_1278 - _ZN5flash16flash_fwd_kernelI23Flash_fwd_kernel_traitsILi192ELi128ELi64ELi8ELb0ELb0EN7cutlass10bfloat16_tE19Flash_kernel_traitsILi192ELi128ELi64ELi8ES3_EELb0ELb0ELb0ELb1ELb0ELb0ELb0ELb0EEEvNS_16Flash_fwd_paramsE)
        .other          _ZN5flash16flash_fwd_kernelI23Flash_fwd_kernel_traitsILi192ELi128ELi64ELi8ELb0ELb0EN7cutlass10bfloat16_tE19Flash_kernel_traitsILi192ELi128ELi64ELi8ES3_EELb0ELb0ELb0ELb1ELb0ELb0ELb0ELb0EEEvNS_16Flash_fwd_paramsE,@"STO_CUDA_ENTRY STV_DEFAULT"
_ZN5flash16flash_fwd_kernelI23Flash_fwd_kernel_traitsILi192ELi128ELi64ELi8ELb0ELb0EN7cutlass10bfloat16_tE19Flash_kernel_traitsILi192ELi128ELi64ELi8ES3_EELb0ELb0ELb0ELb1ELb0ELb0ELb0ELb0EEEvNS_16Flash_fwd_paramsE:
.text._ZN5flash16flash_fwd_kernelI23Flash_fwd_kernel_traitsILi192ELi128ELi64ELi8ELb0ELb0EN7cutlass10bfloat16_tE19Flash_kernel_traitsILi192ELi128ELi64ELi8ES3_EELb0ELb0ELb0ELb1ELb0ELb0ELb0ELb0EEEvNS_16Flash_fwd_paramsE:
        /* <DEDUP_REMOVED lines=34> */
.L_x_144:
[----:B-1-34-:R-:W-:Y:S02]  /*0220*/  MOV R4, c[0x0][0x218] ;  /* 0x0000860000047a02 */ /* 0x01afe40000000f00 */
.L_x_145:
        /* <DEDUP_REMOVED lines=12> */
[----:B------:R-:W-:-:S13]  /*02f0*/  ISETP.GE.AND P0, PT, R145, 0x1, PT ;  /* 0x000000019100780c */ /* 0x000fda0003f06270 */
[----:B------:R-:W-:Y:S05]  /*0300*/  @!P0 BRA `(.L_x_146) ;  /* 0x0000987000008947 */ /* 0x000fea0003800000 */
[----:B------:R-:W-:Y:S02]  /*0310*/  ISETP.NE.AND P1, PT, R201, -0x1, PT ;  /* 0xffffffffc900780c */ /* 0x000fe40003f25270 */
[----:B------:R-:W-:Y:S02]  /*0320*/  ISETP.NE.AND P0, PT, R9, -0x1, PT ;  /* 0xffffffff0900780c */ /* 0x000fe40003f05270 */
[----:B------:R-:W-:-:S09]  /*0330*/  SHF.R.S32.HI R15, RZ, 0x1f, R14 ;  /* 0x0000001fff0f7819 */ /* 0x000fd2000001140e */
        /* <DEDUP_REMOVED lines=22> */
.L_x_147:
[----:B------:R-:W-:-:S04]  /*04a0*/  IABS R5, c[0x0][0x1c8] ;  /* 0x0000720000057a13 */ /* 0x000fc80000000000 */
[----:B------:R-:W1:Y:S08]  /*04b0*/  I2F.RP R6, R5 ;  /* 0x0000000500067306 */ /* 0x000e700000209400 */
[----:B-1----:R-:W1:Y:S02]  /*04c0*/  MUFU.RCP R12, R6 ;  /* 0x00000006000c7308 */ /* 0x002e640000001000 */
[----:B-1----:R-:W-:-:S06]  /*04d0*/  IADD3 R12, R12, 0xffffffe, RZ ;  /* 0x0ffffffe0c0c7810 */ /* 0x002fcc0007ffe0ff */
[----:B------:R-:W1:Y:S02]  /*04e0*/  F2I.FTZ.U32.TRUNC.NTZ R13, R12 ;  /* 0x0000000c000d7305 */ /* 0x000e64000021f000 */
[----:B-1----:R-:W-:Y:S02]  /*04f0*/  IMAD.MOV R3, RZ, RZ, -R13 ;  /* 0x000000ffff037224 */ /* 0x002fe400078e0a0d */
[----:B------:R-:W-:Y:S02]  /*0500*/  IMAD.MOV.U32 R12, RZ, RZ, RZ ;  /* 0x000000ffff0c7224 */ /* 0x000fe400078e00ff */
[----:B------:R-:W-:Y:S01]  /*0510*/  IMAD R4, R3, R5, RZ ;  /* 0x0000000503047224 */ /* 0x000fe200078e02ff */
[----:B------:R-:W-:-:S03]  /*0520*/  IABS R3, R14 ;  /* 0x0000000e00037213 */ /* 0x000fc60000000000 */
[----:B------:R-:W-:-:S06]  /*0530*/  IMAD.HI.U32 R4, R13, R4, R12 ;  /* 0x000000040d047227 */ /* 0x000fcc00078e000c */
[----:B------:R-:W-:-:S04]  /*0540*/  IMAD.HI.U32 R208, R4, R3, RZ ;  /* 0x0000000304d07227 */ /* 0x000fc800078e00ff */
[----:B------:R-:W-:-:S04]  /*0550*/  IMAD.MOV R4, RZ, RZ, -R208 ;  /* 0x000000ffff047224 */ /* 0x000fc800078e0ad0 */
[----:B------:R-:W-:Y:S01]  /*0560*/  IMAD R4, R5, R4, R3 ;  /* 0x0000000405047224 */ /* 0x000fe200078e0203 */
[----:B------:R-:W-:-:S04]  /*0570*/  LOP3.LUT R3, R14, c[0x0][0x1c8], RZ, 0x3c, !PT ;  /* 0x000072000e037a12 */ /* 0x000fc800078e3cff */
[----:B------:R-:W-:Y:S02]  /*0580*/  ISETP.GT.U32.AND P2, PT, R5, R4, PT ;  /* 0x000000040500720c */ /* 0x000fe40003f44070 */
[----:B------:R-:W-:-:S11]  /*0590*/  ISETP.GE.AND P1, PT, R3, RZ, PT ;  /* 0x000000ff0300720c */ /* 0x000fd60003f26270 */
[-C--:B------:R-:W-:Y:S02]  /*05a0*/  @!P2 IADD3 R4, R4, -R5.reuse, RZ ;  /* 0x800000050404a210 */ /* 0x080fe40007ffe0ff */
[----:B------:R-:W-:Y:S02]  /*05b0*/  @!P2 IADD3 R208, R208, 0x1, RZ ;  /* 0x00000001d0d0a810 */ /* 0x000fe40007ffe0ff */
[----:B------:R-:W-:Y:S01]  /*05c0*/  ISETP.GE.U32.AND P3, PT, R4, R5, PT ;  /* 0x000000050400720c */ /* 0x000fe20003f66070 */
[----:B------:R-:W-:Y:S01]  /*05d0*/  @P0 IMAD.IADD R5, R2, 0x1, R9 ;  /* 0x0000000102050824 */ /* 0x000fe200078e0209 */
[----:B------:R-:W-:-:S03]  /*05e0*/  ISETP.NE.AND P2, PT, RZ, c[0x0][0x1c8], PT ;  /* 0x00007200ff007a0c */ /* 0x000fc60003f45270 */
[----:B------:R-:W-:-:S04]  /*05f0*/  @P0 IMAD.WIDE.U32 R8, R5, c[0x0][0x1a0], RZ ;  /* 0x0000680005080a25 */ /* 0x000fc800078e00ff */
[----:B------:R-:W-:Y:S01]  /*0600*/  @P0 IMAD R5, R5, c[0x0][0x1a4], R9 ;  /* 0x0000690005050a24 */ /* 0x000fe200078e0209 */
[----:B------:R-:W-:-:S03]  /*0610*/  @P0 MOV R10, R8 ;  /* 0x00000008000a0202 */ /* 0x000fc60000000f00 */
[----:B------:R-:W-:-:S05]  /*0620*/  @P3 IADD3 R208, R208, 0x1, RZ ;  /* 0x00000001d0d03810 */ /* 0x000fca0007ffe0ff */
[----:B------:R-:W-:Y:S01]  /*0630*/  @!P1 IMAD.MOV R208, RZ, RZ, -R208 ;  /* 0x000000ffffd09224 */ /* 0x000fe200078e0ad0 */
        /* <DEDUP_REMOVED lines=12> */
[----:B------:R-:W-:Y:S02]  /*0700*/  MOV R10, R8 ;  /* 0x00000008000a7202 */ /* 0x000fe40000000f00 */
.L_x_148:
[----:B------:R-:W-:Y:S01]  /*0710*/  SHF.R.S32.HI R9, RZ, 0x1f, R134 ;  /* 0x0000001fff097819 */ /* 0x000fe20000011486 */
[----:B------:R-:W-:Y:S01]  /*0720*/  IMAD.IADD R199, R206, 0x1, -R81 ;  /* 0x00000001cec77824 */ /* 0x000fe200078e0a51 */
[----:B------:R-:W-:Y:S02]  /*0730*/  BSSY B0, `(.L_x_149) ;  /* 0x0000068000007945 */ /* 0x000fe40003800000 */
[CC--:B------:R-:W-:Y:S02]  /*0740*/  LEA.HI R17, R9.reuse, R134.reuse, RZ, 0x4 ;  /* 0x0000008609117211 */ /* 0x0c0fe400078f20ff */
[----:B------:R-:W-:Y:S02]  /*0750*/  LEA.HI R3, R9, R134, RZ, 0x3 ;  /* 0x0000008609037211 */ /* 0x000fe400078f18ff */
[----:B------:R-:W-:-:S02]  /*0760*/  SHF.R.S32.HI R2, RZ, 0x4, R17 ;  /* 0x00000004ff027819 */ /* 0x000fc40000011411 */
[----:B------:R-:W-:Y:S02]  /*0770*/  SHF.R.S32.HI R12, RZ, 0x3, R3 ;  /* 0x00000003ff0c7819 */ /* 0x000fe40000011403 */
[----:B------:R-:W-:Y:S02]  /*0780*/  LOP3.LUT R3, R3, 0xfffffff8, RZ, 0xc0, !PT ;  /* 0xfffffff803037812 */ /* 0x000fe400078ec0ff */
[C---:B------:R-:W-:Y:S01]  /*0790*/  LEA.HI R197, R17.reuse, R2, RZ, 0x1 ;  /* 0x0000000211c57211 */ /* 0x040fe200078f08ff */
[----:B------:R-:W-:Y:S01]  /*07a0*/  IMAD.SHL.U32 R203, R12, 0x40, RZ ;  /* 0x000000400ccb7824 */ /* 0x000fe200078e00ff */
[----:B------:R-:W-:Y:S01]  /*07b0*/  LOP3.LUT R17, R17, 0xfffffff0, RZ, 0xc0, !PT ;  /* 0xfffffff011117812 */ /* 0x000fe200078ec0ff */
[C---:B------:R-:W-:Y:S01]  /*07c0*/  IMAD.IADD R4, R134.reuse, 0x1, -R3 ;  /* 0x0000000186047824 */ /* 0x040fe200078e0a03 */
[----:B------:R-:W-:Y:S02]  /*07d0*/  LOP3.LUT R197, R197, 0xfffffffe, RZ, 0xc0, !PT ;  /* 0xfffffffec5c57812 */ /* 0x000fe400078ec0ff */
[----:B------:R-:W-:Y:S01]  /*07e0*/  LOP3.LUT R203, R203, 0x1c0, RZ, 0xc0, !PT ;  /* 0x000001c0cbcb7812 */ /* 0x000fe200078ec0ff */
[----:B------:R-:W-:Y:S01]  /*07f0*/  IMAD.IADD R17, R134, 0x1, -R17 ;  /* 0x0000000186117824 */ /* 0x000fe200078e0a11 */
[----:B------:R-:W-:Y:S01]  /*0800*/  SHF.R.S32.HI R13, RZ, 0x1f, R12 ;  /* 0x0000001fff0d7819 */ /* 0x000fe2000001140c */
[----:B------:R-:W-:Y:S01]  /*0810*/  IMAD.SHL.U32 R214, R4, 0x8, RZ ;  /* 0x0000000804d67824 */ /* 0x000fe200078e00ff */
[----:B------:R-:W-:Y:S01]  /*0820*/  LEA.HI R8, R9, R134, RZ, 0x6 ;  /* 0x0000008609087211 */ /* 0x000fe200078f30ff */
[----:B------:R-:W-:Y:S01]  /*0830*/  IMAD.IADD R197, R2, 0x1, -R197 ;  /* 0x0000000102c57824 */ /* 0x000fe200078e0ac5 */
[----:B------:R-:W-:Y:S01]  /*0840*/  SHF.R.S32.HI R2, RZ, 0x1f, R17 ;  /* 0x0000001fff027819 */ /* 0x000fe20000011411 */
[----:B------:R-:W-:Y:S01]  /*0850*/  IMAD R19, R13, c[0x0][0x198], RZ ;  /* 0x000066000d137a24 */ /* 0x000fe200078e02ff */
[--C-:B------:R-:W-:Y:S01]  /*0860*/  LOP3.LUT R6, R203, 0x38, R214.reuse, 0xf8, !PT ;  /* 0x00000038cb067812 */ /* 0x100fe200078ef8d6 */
[----:B------:R-:W-:Y:S01]  /*0870*/  IMAD.SHL.U32 R8, R8, 0x8, RZ ;  /* 0x0000000808087824 */ /* 0x000fe200078e00ff */
[----:B------:R-:W-:-:S02]  /*0880*/  SHF.R.S32.HI R215, RZ, 0x1f, R214 ;  /* 0x0000001fffd77819 */ /* 0x000fc400000114d6 */
[----:B------:R-:W-:Y:S02]  /*0890*/  SHF.R.U32.HI R203, RZ, 0x3, R203 ;  /* 0x00000003ffcb7819 */ /* 0x000fe400000116cb */
[----:B------:R-:W-:Y:S01]  /*08a0*/  LEA.HI R3, R2, R17, RZ, 0x3 ;  /* 0x0000001102037211 */ /* 0x000fe200078f18ff */
[----:B------:R-:W-:Y:S01]  /*08b0*/  IMAD.WIDE.U32 R20, R12, c[0x0][0x198], R214 ;  /* 0x000066000c147a25 */ /* 0x000fe200078e00d6 */
[----:B------:R-:W-:Y:S02]  /*08c0*/  LOP3.LUT R203, R6, R203, RZ, 0x3c, !PT ;  /* 0x000000cb06cb7212 */ /* 0x000fe400078e3cff */
[----:B------:R-:W-:Y:S01]  /*08d0*/  LOP3.LUT R6, R3, 0xfffffff8, RZ, 0xc0, !PT ;  /* 0xfffffff803067812 */ /* 0x000fe200078ec0ff */
[----:B------:R-:W-:Y:S01]  /*08e0*/  IMAD R2, R12, c[0x0][0x19c], R19 ;  /* 0x000067000c027a24 */ /* 0x000fe200078e0213 */
[----:B------:R-:W-:Y:S01]  /*08f0*/  IADD3 R16, P0, R214, R16, RZ ;  /* 0x00000010d6107210 */ /* 0x000fe20007f1e0ff */
[----:B------:R-:W-:Y:S01]  /*0900*/  IMAD.SHL.U32 R19, R197, 0x8, RZ ;  /* 0x00000008c5137824 */ /* 0x000fe200078e00ff */
[----:B------:R-:W-:Y:S01]  /*0910*/  IADD3 R210, P1, R210, R20, RZ ;  /* 0x00000014d2d27210 */ /* 0x000fe20007f3e0ff */
[----:B------:R-:W-:Y:S01]  /*0920*/  IMAD.IADD R6, R17, 0x1, -R6 ;  /* 0x0000000111067824 */ /* 0x000fe200078e0a06 */
[----:B------:R-:W-:Y:S01]  /*0930*/  LOP3.LUT R203, R203, 0xfffffe00, R8, 0xf8, !PT ;  /* 0xfffffe00cbcb7812 */ /* 0x000fe200078ef808 */
[----:B------:R-:W-:Y:S01]  /*0940*/  IMAD.X R17, R215, 0x1, R11, P0 ;  /* 0x00000001d7117824 */ /* 0x000fe200000e060b */
[----:B------:R-:W-:Y:S01]  /*0950*/  IADD3.X R211, R7, R21, R2, P1, !PT ;  /* 0x0000001507d37210 */ /* 0x000fe20000ffe402 */
[----:B------:R-:W-:Y:S01]  /*0960*/  IMAD R11, R13, c[0x0][0x1a0], RZ ;  /* 0x000068000d0b7a24 */ /* 0x000fe200078e02ff */
[----:B------:R-:W-:Y:S01]  /*0970*/  LOP3.LUT P2, RZ, R6, 0x4, RZ, 0xc0, !PT ;  /* 0x0000000406ff7812 */ /* 0x000fe2000784c0ff */
[----:B------:R-:W-:Y:S01]  /*0980*/  IMAD.WIDE.U32 R20, R12, c[0x0][0x1a0], R214 ;  /* 0x000068000c147a25 */ /* 0x000fe200078e00d6 */
[----:B------:R-:W-:-:S02]  /*0990*/  LOP3.LUT P1, RZ, R6, 0x2, RZ, 0xc0, !PT ;  /* 0x0000000206ff7812 */ /* 0x000fc4000782c0ff */
[----:B------:R-:W-:Y:S01]  /*09a0*/  SHF.R.S32.HI R7, RZ, 0x1f, R208 ;  /* 0x0000001fff077819 */ /* 0x000fe200000114d0 */
[----:B------:R-:W-:Y:S01]  /*09b0*/  IMAD.SHL.U32 R6, R6, 0x40, RZ ;  /* 0x0000004006067824 */ /* 0x000fe200078e00ff */
[----:B------:R-:W-:Y:S01]  /*09c0*/  IADD3 R10, P0, R10, R20, RZ ;  /* 0x000000140a0a7210 */ /* 0x000fe20007f1e0ff */
[----:B------:R-:W-:Y:S01]  /*09d0*/  IMAD R2, R12, c[0x0][0x1a4], R11 ;  /* 0x000069000c027a24 */ /* 0x000fe200078e020b */
[----:B------:R-:W-:Y:S01]  /*09e0*/  LEA.HI R9, R9, R134, RZ, 0x5 ;  /* 0x0000008609097211 */ /* 0x000fe200078f28ff */
[C---:B------:R-:W-:Y:S01]  /*09f0*/  IMAD R213, R7.reuse, c[0x0][0x1b0], RZ ;  /* 0x00006c0007d57a24 */ /* 0x040fe200078e02ff */
[----:B------:R-:W-:Y:S01]  /*0a00*/  LOP3.LUT R6, R6, 0x1c0, RZ, 0xc0, !PT ;  /* 0x000001c006067812 */ /* 0x000fe200078ec0ff */
[----:B------:R-:W-:Y:S01]  /*0a10*/  IMAD R7, R7, c[0x0][0x1b8], RZ ;  /* 0x00006e0007077a24 */ /* 0x000fe200078e02ff */
[----:B------:R-:W-:Y:S01]  /*0a20*/  IADD3.X R11, R5, R21, R2, P0, !PT ;  /* 0x00000015050b7210 */ /* 0x000fe200007fe402 */
[----:B------:R-:W-:Y:S01]  /*0a30*/  IMAD.SHL.U32 R3, R3, 0x40, RZ ;  /* 0x0000004003037824 */ /* 0x000fe200078e00ff */
[----:B------:R-:W-:Y:S01]  /*0a40*/  ISETP.GE.AND P0, PT, R12, R199, PT ;  /* 0x000000c70c00720c */ /* 0x000fe20003f06270 */
[----:B------:R-:W-:Y:S01]  /*0a50*/  IMAD R213, R208, c[0x0][0x1b4], R213 ;  /* 0x00006d00d0d57a24 */ /* 0x000fe200078e02d5 */
[----:B------:R-:W-:Y:S01]  /*0a60*/  LOP3.LUT R19, R6, 0x8, R19, 0xf8, !PT ;  /* 0x0000000806137812 */ /* 0x000fe200078ef813 */
[C---:B------:R-:W-:Y:S01]  /*0a70*/  IMAD R7, R208.reuse, c[0x0][0x1bc], R7 ;  /* 0x00006f00d0077a24 */ /* 0x040fe200078e0207 */
[----:B------:R-:W-:Y:S01]  /*0a80*/  SHF.R.U32.HI R6, RZ, 0x3, R6 ;  /* 0x00000003ff067819 */ /* 0x000fe20000011606 */
[----:B------:R-:W-:Y:S01]  /*0a90*/  IMAD.WIDE.U32 R210, R208, c[0x0][0x1b0], R210 ;  /* 0x00006c00d0d27a25 */ /* 0x000fe200078e00d2 */
[----:B------:R-:W-:-:S02]  /*0aa0*/  SHF.R.S32.HI R80, RZ, 0x5, R9 ;  /* 0x00000005ff507819 */ /* 0x000fc40000011409 */
[----:B------:R-:W-:Y:S01]  /*0ab0*/  LOP3.LUT R2, R19, R6, RZ, 0x3c, !PT ;  /* 0x0000000613027212 */ /* 0x000fe200078e3cff */
[----:B------:R-:W-:Y:S01]  /*0ac0*/  IMAD R19, R15, c[0x0][0x1a8], RZ ;  /* 0x00006a000f137a24 */ /* 0x000fe200078e02ff */
[----:B------:R-:W-:Y:S01]  /*0ad0*/  IADD3 R205, R214, 0x40, RZ ;  /* 0x00000040d6cd7810 */ /* 0x000fe20007ffe0ff */
[----:B------:R-:W-:Y:S01]  /*0ae0*/  IMAD.MOV.U32 R5, RZ, RZ, 0x10 ;  /* 0x00000010ff057424 */ /* 0x000fe200078e00ff */
[----:B------:R-:W-:Y:S01]  /*0af0*/  LOP3.LUT R2, R2, 0xfffffe00, R3, 0xf8, !PT ;  /* 0xfffffe0002027812 */ /* 0x000fe200078ef803 */
[----:B------:R-:W-:Y:S01]  /*0b00*/  IMAD.MOV.U32 R8, RZ, RZ, 0x20 ;  /* 0x00000020ff087424 */ /* 0x000fe200078e00ff */
[----:B------:R-:W-:Y:S01]  /*0b10*/  IADD3 R204, R214, 0x80, RZ ;  /* 0x00000080d6cc7810 */ /* 0x000fe20007ffe0ff */
[----:B------:R-:W-:Y:S01]  /*0b20*/  IMAD.WIDE.U32 R208, R208, c[0x0][0x1b8], R10 ;  /* 0x00006e00d0d07a25 */ /* 0x000fe200078e000a */
[----:B------:R-:W-:Y:S02]  /*0b30*/  SEL R5, R5, 0xfffffff0, !P1 ;  /* 0xfffffff005057807 */ /* 0x000fe40004800000 */
[----:B------:R-:W-:Y:S01]  /*0b40*/  SEL R3, R8, 0xffffffe0, !P2 ;  /* 0xffffffe008037807 */ /* 0x000fe20005000000 */
[----:B------:R-:W-:-:S02]  /*0b50*/  IMAD R19, R14, c[0x0][0x1ac], R19 ;  /* 0x00006b000e137a24 */ /* 0x000fc400078e0213 */
[----:B------:R-:W-:-:S04]  /*0b60*/  IMAD.WIDE.U32 R16, R14, c[0x0][0x1a8], R16 ;  /* 0x00006a000e107a25 */ /* 0x000fc800078e0010 */
        /* <DEDUP_REMOVED lines=36> */
.L_x_150:
[----:B------:R-:W-:Y:S05]  /*0db0*/  BSYNC B0 ;  /* 0x0000000000007941 */ /* 0x000fea0003800000 */
.L_x_149:
[----:B------:R-:W-:Y:S01]  /*0dc0*/  IADD3 R10, R12, 0x20, RZ ;  /* 0x000000200c0a7810 */ /* 0x000fe20007ffe0ff */
[----:B------:R-:W-:Y:S03]  /*0dd0*/  BSSY B0, `(.L_x_151) ;  /* 0x0000024000007945 */ /* 0x000fe60003800000 */
[----:B------:R-:W-:-:S13]  /*0de0*/  ISETP.GE.AND P0, PT, R10, R199, PT ;  /* 0x000000c70a00720c */ /* 0x000fda0003f06270 */
[----:B------:R-:W-:Y:S05]  /*0df0*/  @P0 BRA `(.L_x_152) ;  /* 0x0000021000000947 */ /* 0x000fea0003800000 */
[----:B------:R-:W-:Y:S01]  /*0e00*/  IADD3 R7, P0, R20, 0x20, RZ ;  /* 0x0000002014077810 */ /* 0x000fe20007f1e0ff */
[----:B-1----:R-:W-:Y:S01]  /*0e10*/  IMAD.MOV.U32 R22, RZ, RZ, R16 ;  /* 0x000000ffff167224 */ /* 0x002fe200078e0010 */
        /* <DEDUP_REMOVED lines=31> */
.L_x_152:
[----:B------:R-:W-:Y:S05]  /*1010*/  BSYNC B0 ;  /* 0x0000000000007941 */ /* 0x000fea0003800000 */
.L_x_151:
        /* <DEDUP_REMOVED lines=37> */
.L_x_154:
[----:B------:R-:W-:Y:S05]  /*1270*/  BSYNC B0 ;  /* 0x0000000000007941 */ /* 0x000fea0003800000 */
.L_x_153:
[----:B------:R-:W-:Y:S01]  /*1280*/  IADD3 R6, R12, 0x60, RZ ;  /* 0x000000600c067810 */ /* 0x000fe20007ffe0ff */
[----:B------:R-:W-:Y:S01]  /*1290*/  UMOV UR7, 0x6 ;  /* 0x0000000600077882 */ /* 0x000fe20000000000 */
[----:B------:R-:W-:Y:S01]  /*12a0*/  IADD3 R7, R145, 0x3f, RZ ;  /* 0x0000003f91077810 */ /* 0x000fe20007ffe0ff */
[----:B------:R-:W-:Y:S01]  /*12b0*/  ULDC.64 UR4, c[0x0][0x198] ;  /* 0x0000660000047ab9 */ /* 0x000fe20000000a00 */
[----:B------:R-:W-:Y:S01]  /*12c0*/  ISETP.GE.AND P0, PT, R6, R199, PT ;  /* 0x000000c70600720c */ /* 0x000fe20003f06270 */
[----:B------:R-:W-:Y:S01]  /*12d0*/  USHF.L.U64.HI UR7, UR4, UR7, UR5 ;  /* 0x0000000704077299 */ /* 0x000fe20008010205 */
[----:B------:R-:W-:Y:S01]  /*12e0*/  SHF.R.S32.HI R6, RZ, 0x1f, R7 ;  /* 0x0000001fff067819 */ /* 0x000fe20000011407 */
[----:B------:R-:W-:Y:S01]  /*12f0*/  USHF.L.U32 UR8, UR4, 0x6, URZ ;  /* 0x0000000604087899 */ /* 0x000fe2000800063f */
[----:B------:R-:W-:Y:S02]  /*1300*/  BSSY B0, `(.L_x_155) ;  /* 0x0000023000007945 */ /* 0x000fe40003800000 */
[----:B------:R-:W-:-:S07]  /*1310*/  LEA.HI R6, R6, R7, RZ, 0x6 ;  /* 0x0000000706067211 */ /* 0x000fce00078f30ff */
        /* <DEDUP_REMOVED lines=33> */
.L_x_156:
[----:B------:R-:W-:Y:S05]  /*1530*/  BSYNC B0 ;  /* 0x0000000000007941 */ /* 0x000fea0003800000 */
.L_x_155:
[----:B------:R-:W-:Y:S01]  /*1540*/  LEA.HI.SX32 R7, R6, 0xffffffff, 0x1a ;  /* 0xffffffff06077811 */ /* 0x000fe200078fd2ff */
[----:B------:R-:W-:Y:S01]  /*1550*/  BSSY B0, `(.L_x_157) ;  /* 0x0000023000007945 */ /* 0x000fe20003800000 */
[----:B------:R-:W-:Y:S02]  /*1560*/  MOV R212, R210 ;  /* 0x000000d200d47202 */ /* 0x000fe40000000f00 */
[----:B--2---:R-:W-:Y:S01]  /*1570*/  SHF.R.S32.HI R18, RZ, 0x1f, R7 ;  /* 0x0000001fff127819 */ /* 0x004fe20000011407 */
[C---:B------:R-:W-:Y:S02]  /*1580*/  IMAD R11, R7.reuse, -0x40, R145 ;  /* 0xffffffc0070b7824 */ /* 0x040fe400078e0291 */
        /* <DEDUP_REMOVED lines=31> */
.L_x_158:
[----:B------:R-:W-:Y:S05]  /*1780*/  BSYNC B0 ;  /* 0x0000000000007941 */ /* 0x000fea0003800000 */
.L_x_157:
        /* <DEDUP_REMOVED lines=34> */
.L_x_160:
[----:B------:R-:W-:Y:S05]  /*19b0*/  BSYNC B0 ;  /* 0x0000000000007941 */ /* 0x000fea0003800000 */
.L_x_159:
[----:B------:R-:W-:Y:S01]  /*19c0*/  ISETP.NE.U32.AND P2, PT, RZ, c[0x0][0x318], PT ;  /* 0x0000c600ff007a0c */ /* 0x000fe20003f45070 */
[----:B------:R-:W0:Y:S03]  /*19d0*/  LDGDEPBAR ;  /* 0x00000000000079af */ /* 0x000e260000000000 */
[----:B------:R-:W-:-:S13]  /*19e0*/  ISETP.NE.AND.EX P2, PT, RZ, c[0x0][0x31c], PT, P2 ;  /* 0x0000c700ff007a0c */ /* 0x000fda0003f45320 */
[----:B------:R-:W-:Y:S01]  /*19f0*/  @P2 SHF.R.S32.HI R16, RZ, 0x1f, R0 ;  /* 0x0000001fff102819 */ /* 0x000fe20000011400 */
[----:B------:R-:W-:-:S04]  /*1a00*/  @P2 IMAD.WIDE.U32 R14, R0, c[0x0][0x320], R14 ;  /* 0x0000c800000e2a25 */ /* 0x000fc800078e000e */
[----:B------:R-:W-:Y:S01]  /*1a10*/  @P2 IMAD R17, R16, c[0x0][0x320], RZ ;  /* 0x0000c80010112a24 */ /* 0x000fe200078e02ff */
[----:B-1----:R-:W-:Y:S01]  /*1a20*/  @P2 LEA R20, P0, R14, c[0x0][0x318], 0x2 ;  /* 0x0000c6000e142a11 */ /* 0x002fe200078010ff */
[----:B------:R-:W-:-:S04]  /*1a30*/  DEPBAR.LE SB0, 0x0 ;  /* 0x000080000000791a */ /* 0x000fc80000000000 */
[----:B------:R-:W-:-:S04]  /*1a40*/  @P2 IMAD R17, R0, c[0x0][0x324], R17 ;  /* 0x0000c90000112a24 */ /* 0x000fc800078e0211 */
[----:B------:R-:W-:-:S05]  /*1a50*/  @P2 IMAD.IADD R17, R15, 0x1, R17 ;  /* 0x000000010f112824 */ /* 0x000fca00078e0211 */
[----:B------:R-:W-:-:S05]  /*1a60*/  @P2 LEA.HI.X R21, R14, c[0x0][0x31c], R17, 0x2, P0 ;  /* 0x0000c7000e152a11 */ /* 0x000fca00000f1411 */
[----:B------:R-:W2:Y:S04]  /*1a70*/  @P2 LDG.E R17, [R20.64] ;  /* 0x0000000a14112981 */ /* 0x000ea8000c1e1900 */
[----:B------:R-:W-:Y:S01]  /*1a80*/  BAR.SYNC.DEFER_BLOCKING 0x0 ;  /* 0x0000000000007b1d */ /* 0x000fe20000010000 */
[----:B------:R-:W-:Y:S01]  /*1a90*/  ISETP.GE.AND P1, PT, R12, R11, PT ;  /* 0x0000000b0c00720c */ /* 0x000fe20003f26270 */
[----:B------:R-:W-:Y:S01]  /*1aa0*/  IMAD R14, R18, c[0x0][0x1a0], RZ ;  /* 0x00006800120e7a24 */ /* 0x000fe200078e02ff */
[----:B------:R-:W-:Y:S01]  /*1ab0*/  MOV R0, RZ ;  /* 0x000000ff00007202 */ /* 0x000fe20000000f00 */
[C---:B------:R-:W-:Y:S02]  /*1ac0*/  IMAD.WIDE.U32 R18, R7.reuse, c[0x0][0x1a0], RZ ;  /* 0x0000680007127a25 */ /* 0x040fe400078e00ff */
[----:B------:R-:W2:Y:S01]  /*1ad0*/  @P2 MUFU.RCP R16, c[0x0][0x238] ;  /* 0x00008e0000102b08 */ /* 0x000ea20000001000 */
[----:B------:R-:W-:Y:S01]  /*1ae0*/  BSSY B0, `(.L_x_161) ;  /* 0x0000023000007945 */ /* 0x000fe20003800000 */
[----:B------:R-:W-:Y:S01]  /*1af0*/  IMAD R14, R7, c[0x0][0x1a4], R14 ;  /* 0x00006900070e7a24 */ /* 0x000fe200078e020e */
[----:B------:R-:W-:-:S03]  /*1b00*/  LEA R15, P0, R18, R208, 0x6 ;  /* 0x000000d0120f7211 */ /* 0x000fc600078030ff */
[----:B------:R-:W-:-:S05]  /*1b10*/  IMAD.IADD R19, R19, 0x1, R14 ;  /* 0x0000000113137824 */ /* 0x000fca00078e020e */
[----:B------:R-:W-:Y:S01]  /*1b20*/  LEA.HI.X R14, R18, R200, R19, 0x6, P0 ;  /* 0x000000c8120e7211 */ /* 0x000fe200000f3413 */
[----:B------:R1:W-:Y:S04]  /*1b30*/  @P1 STS.128 [R203+0x12000], RZ ;  /* 0x012000ffcb001388 */ /* 0x0003e80000000c00 */
[----:B------:R1:W-:Y:S04]  /*1b40*/  @P1 STS.128 [R203+0x14000], RZ ;  /* 0x014000ffcb001388 */ /* 0x0003e80000000c00 */
[----:B------:R1:W-:Y:S01]  /*1b50*/  @P1 STS.128 [R203+0x16000], RZ ;  /* 0x016000ffcb001388 */ /* 0x0003e20000000c00 */
[----:B--2---:R-:W-:Y:S01]  /*1b60*/  @P2 FMUL.FTZ R0, R17, R16 ;  /* 0x0000001011002220 */ /* 0x004fe20000410000 */
[----:B------:R-:W-:Y:S05]  /*1b70*/  @P1 BRA `(.L_x_162) ;  /* 0x0000019000001947 */ /* 0x000fea0003800000 */
[----:B-1----:R-:W-:Y:S02]  /*1b80*/  ISETP.GE.AND P3, PT, R214, c[0x0][0x220], PT ;  /* 0x00008800d6007a0c */ /* 0x002fe40003f66270 */
        /* <DEDUP_REMOVED lines=24> */
.L_x_162:
[----:B-1----:R-:W-:Y:S05]  /*1d10*/  BSYNC B0 ;  /* 0x0000000000007941 */ /* 0x002fea0003800000 */
.L_x_161:
[----:B------:R-:W-:Y:S01]  /*1d20*/  ISETP.GE.AND P0, PT, R10, R11, PT ;  /* 0x0000000b0a00720c */ /* 0x000fe20003f06270 */
[----:B------:R-:W-:Y:S01]  /*1d30*/  BSSY B0, `(.L_x_163) ;  /* 0x0000024000007945 */ /* 0x000fe20003800000 */
[----:B------:R-:W-:-:S05]  /*1d40*/  LOP3.LUT R9, R9, 0xffffffe0, RZ, 0xc0, !PT ;  /* 0xffffffe009097812 */ /* 0x000fca00078ec0ff */
[----:B------:R-:W-:-:S06]  /*1d50*/  IMAD.IADD R82, R134, 0x1, -R9 ;  /* 0x0000000186527824 */ /* 0x000fcc00078e0a09 */
[----:B------:R1:W-:Y:S04]  /*1d60*/  @P0 STS.128 [R203+0x13000], RZ ;  /* 0x013000ffcb000388 */ /* 0x0003e80000000c00 */
[----:B------:R1:W-:Y:S04]  /*1d70*/  @P0 STS.128 [R203+0x15000], RZ ;  /* 0x015000ffcb000388 */ /* 0x0003e80000000c00 */
[----:B------:R1:W-:Y:S01]  /*1d80*/  @P0 STS.128 [R203+0x17000], RZ ;  /* 0x017000ffcb000388 */ /* 0x0003e20000000c00 */
[----:B------:R-:W-:Y:S05]  /*1d90*/  @P0 BRA `(.L_x_164) ;  /* 0x000001d000000947 */ /* 0x000fea0003800000 */
[----:B------:R-:W-:Y:S01]  /*1da0*/  ISETP.GE.AND P3, PT, R214, c[0x0][0x220], PT ;  /* 0x00008800d6007a0c */ /* 0x000fe20003f66270 */
[----:B------:R-:W-:Y:S01]  /*1db0*/  IMAD.WIDE.U32 R10, R8, c[0x0][0x1a0], RZ ;  /* 0x00006800080a7a25 */ /* 0x000fe200078e00ff */
        /* <DEDUP_REMOVED lines=27> */
.L_x_164:
[----:B------:R-:W-:Y:S05]  /*1f70*/  BSYNC B0 ;  /* 0x0000000000007941 */ /* 0x000fea0003800000 */
.L_x_163:
[C---:B--2---:R-:W-:Y:S01]  /*1f80*/  IMAD.SHL.U32 R8, R4.reuse, 0x40, RZ ;  /* 0x0000004004087824 */ /* 0x044fe200078e00ff */
[----:B------:R-:W-:Y:S01]  /*1f90*/  R2P PR, R4, 0x6 ;  /* 0x0000000604007804 */ /* 0x000fe20000000000 */
[----:B------:R-:W-:Y:S01]  /*1fa0*/  IMAD.SHL.U32 R12, R12, 0x8, RZ ;  /* 0x000000080c0c7824 */ /* 0x000fe200078e00ff */
[----:B------:R-:W-:Y:S01]  /*1fb0*/  SHF.R.S32.HI R207, RZ, 0x1f, R82 ;  /* 0x0000001fffcf7819 */ /* 0x000fe20000011452 */
[----:B------:R-:W-:Y:S01]  /*1fc0*/  IMAD R198, R80, 0x400, R2 ;  /* 0x0000040050c67824 */ /* 0x000fe200078e0202 */
[----:B------:R-:W-:Y:S01]  /*1fd0*/  LOP3.LUT R9, R8, 0x1c0, RZ, 0xc0, !PT ;  /* 0x000001c008097812 */ /* 0x000fe200078ec0ff */
[----:B------:R-:W0:Y:S01]  /*1fe0*/  LDGDEPBAR ;  /* 0x00000000000079af */ /* 0x000e220000000000 */
[----:B------:R-:W-:Y:S01]  /*1ff0*/  LEA.HI R207, R207, R82, RZ, 0x2 ;  /* 0x00000052cfcf7211 */ /* 0x000fe200078f10ff */
        /* <DEDUP_REMOVED lines=9> */
[----:B------:R-:W-:-:S02]  /*2090*/  SHF.R.S32.HI R207, RZ, 0x2, R207 ;  /* 0x00000002ffcf7819 */ /* 0x000fc400000114cf */
[----:B------:R-:W-:Y:S01]  /*20a0*/  IMAD R197, R197, 0x200, R8 ;  /* 0x00000200c5c57824 */ /* 0x000fe200078e0208 */
[----:B------:R-:W-:Y:S02]  /*20b0*/  LDSM.16.M88.4 R52, [R194] ;  /* 0x00000000c234783b */ /* 0x000fe40000000200 */
[----:B------:R-:W-:Y:S02]  /*20c0*/  IMAD R80, R80, 0x10, R207 ;  /* 0x0000001050507824 */ /* 0x000fe400078e02cf */
[----:B------:R-:W-:Y:S01]  /*20d0*/  IMAD.SHL.U32 R197, R197, 0x2, RZ ;  /* 0x00000002c5c57824 */ /* 0x000fe200078e00ff */
[----:B------:R-:W-:Y:S01]  /*20e0*/  LDSM.16.M88.4 R76, [R194+0x4000] ;  /* 0x00400000c24c783b */ /* 0x000fe20000000200 */
[----:B------:R-:W-:-:S03]  /*20f0*/  IMAD.IADD R135, R81, 0x1, R80 ;  /* 0x0000000151877824 */ /* 0x000fc600078e0250 */
[----:B------:R-:W2:Y:S01]  /*2100*/  LDSM.16.M88.4 R24, [R197+0xc000] ;  /* 0x00c00000c518783b */ /* 0x000ea20000000200 */
[C---:B------:R-:W-:Y:S02]  /*2110*/  IADD3 R4, R197.reuse, 0xc000, RZ ;  /* 0x0000c000c5047810 */ /* 0x040fe40007ffe0ff */
[----:B------:R-:W-:Y:S01]  /*2120*/  IADD3 R195, R197, 0xc020, RZ ;  /* 0x0000c020c5c37810 */ /* 0x000fe20007ffe0ff */
[----:B------:R-:W3:Y:S01]  /*2130*/  LDSM.16.M88.4 R16, [R197+0xc800] ;  /* 0x00c80000c510783b */ /* 0x000ee20000000200 */
[----:B------:R-:W-:Y:S01]  /*2140*/  @P1 IADD3 R195, R4, -0x20, RZ ;  /* 0xffffffe004c31810 */ /* 0x000fe20007ffe0ff */
[----:B------:R-:W-:Y:S02]  /*2150*/  IMAD.MOV.U32 R4, RZ, RZ, 0x40 ;  /* 0x00000040ff047424 */ /* 0x000fe400078e00ff */
[----:B------:R-:W4:Y:S01]  /*2160*/  LDSM.16.M88.4 R60, [R197+0xd000] ;  /* 0x00d00000c53c783b */ /* 0x000f220000000200 */
[C---:B------:R-:W-:Y:S02]  /*2170*/  IADD3 R187, R195.reuse, 0x800, RZ ;  /* 0x00000800c3bb7810 */ /* 0x040fe40007ffe0ff */
[----:B------:R-:W-:Y:S01]  /*2180*/  SEL R4, R4, 0xffffffc0, !P2 ;  /* 0xffffffc004047807 */ /* 0x000fe20005000000 */
[----:B------:R-:W5:Y:S01]  /*2190*/  LDSM.16.M88.4 R68, [R197+0xd800] ;  /* 0x00d80000c544783b */ /* 0x000f620000000200 */
[----:B------:R-:W-:-:S02]  /*21a0*/  IADD3 R186, R195, 0x1000, RZ ;  /* 0x00001000c3ba7810 */ /* 0x000fc40007ffe0ff */
[----:B------:R-:W-:Y:S01]  /*21b0*/  IADD3 R185, R195, 0x1800, RZ ;  /* 0x00001800c3b97810 */ /* 0x000fe20007ffe0ff */
[----:B------:R-:W1:Y:S01]  /*21c0*/  LDSM.16.M88.4 R48, [R195] ;  /* 0x00000000c330783b */ /* 0x000e620000000200 */
[----:B------:R-:W-:Y:S01]  /*21d0*/  IMAD.IADD R191, R197, 0x1, R4 ;  /* 0x00000001c5bf7824 */ /* 0x000fe200078e0204 */
[C---:B------:R-:W-:Y:S01]  /*21e0*/  IADD3 R183, R195.reuse, 0x2000, RZ ;  /* 0x00002000c3b77810 */ /* 0x040fe20007ffe0ff */
[----:B------:R-:W-:Y:S01]  /*21f0*/  IMAD.IADD R184, R4, 0x1, R195 ;  /* 0x0000000104b87824 */ /* 0x000fe200078e02c3 */
[----:B------:R-:W1:Y:S01]  /*2200*/  LDSM.16.M88.4 R40, [R195+0x800] ;  /* 0x00080000c328783b */ /* 0x000e620000000200 */
[----:B------:R-:W-:Y:S01]  /*2210*/  IMAD.SHL.U32 R4, R134, 0x2, RZ ;  /* 0x0000000286047824 */ /* 0x000fe200078e00ff */
[C---:B------:R-:W-:Y:S02]  /*2220*/  IADD3 R182, R195.reuse, 0x2800, RZ ;  /* 0x00002800c3b67810 */ /* 0x040fe40007ffe0ff */
[----:B------:R-:W1:Y:S01]  /*2230*/  LDSM.16.M88.4 R8, [R195+0x1000] ;  /* 0x00100000c308783b */ /* 0x000e620000000200 */
[----:B------:R-:W-:-:S02]  /*2240*/  IADD3 R181, R195, 0x3000, RZ ;  /* 0x00003000c3b57810 */ /* 0x000fc40007ffe0ff */
[----:B------:R-:W-:Y:S01]  /*2250*/  LOP3.LUT R4, R4, 0x6, RZ, 0xc0, !PT ;  /* 0x0000000604047812 */ /* 0x000fe200078ec0ff */
[----:B------:R-:W1:Y:S01]  /*2260*/  LDSM.16.M88.4 R44, [R195+0x1800] ;  /* 0x00180000c32c783b */ /* 0x000e620000000200 */
[C---:B------:R-:W-:Y:S02]  /*2270*/  IADD3 R180, R195.reuse, 0x3800, RZ ;  /* 0x00003800c3b47810 */ /* 0x040fe40007ffe0ff */
[----:B------:R-:W-:Y:S01]  /*2280*/  IADD3 R179, R195, 0x4000, RZ ;  /* 0x00004000c3b37810 */ /* 0x000fe20007ffe0ff */
[----:B------:R-:W1:Y:S01]  /*2290*/  LDSM.16.M88.4 R32, [R191+0xc000] ;  /* 0x00c00000bf20783b */ /* 0x000e620000000200 */
[----:B------:R-:W-:Y:S01]  /*22a0*/  IMAD R4, R7, 0x40, R4 ;  /* 0x0000004007047824 */ /* 0x000fe200078e0204 */
[C---:B------:R-:W-:Y:S02]  /*22b0*/  IADD3 R178, R195.reuse, 0x4800, RZ ;  /* 0x00004800c3b27810 */ /* 0x040fe40007ffe0ff */
[----:B------:R-:W1:Y:S01]  /*22c0*/  LDSM.16.M88.4 R72, [R191+0xc800] ;  /* 0x00c80000bf48783b */ /* 0x000e620000000200 */
[----:B------:R-:W-:-:S02]  /*22d0*/  IADD3 R177, R195, 0x5000, RZ ;  /* 0x00005000c3b17810 */ /* 0x000fc40007ffe0ff */
[C---:B------:R-:W-:Y:S01]  /*22e0*/  IADD3 R82, R4.reuse, 0x20, RZ ;  /* 0x0000002004527810 */ /* 0x040fe20007ffe0ff */
[C---:B--2---:R-:W-:Y:S01]  /*22f0*/  HMMA.16816.F32.BF16 R28, R36.reuse, R24, RZ ;  /* 0x00000018241c723c */ /* 0x044fe200000418ff */
[C---:B------:R-:W-:Y:S02]  /*2300*/  IADD3 R92, R4.reuse, 0x18, RZ ;  /* 0x00000018045c7810 */ /* 0x040fe40007ffe0ff */
[C---:B------:R-:W-:Y:S02]  /*2310*/  IADD3 R90, R4.reuse, 0x28, RZ ;  /* 0x00000028045a7810 */ /* 0x040fe40007ffe0ff */
[C---:B------:R-:W-:Y:S02]  /*2320*/  IADD3 R80, R4.reuse, 0x19, RZ ;  /* 0x0000001904507810 */ /* 0x040fe40007ffe0ff */
[C---:B------:R-:W-:Y:S01]  /*2330*/  IADD3 R86, R4.reuse, 0x21, RZ ;  /* 0x0000002104567810 */ /* 0x040fe20007ffe0ff */
[----:B------:R-:W-:Y:S01]  /*2340*/  HMMA.16816.F32.BF16 R24, R36, R26, RZ ;  /* 0x0000001a2418723c */ /* 0x000fe200000418ff */
[----:B------:R-:W-:-:S02]  /*2350*/  IADD3 R88, R4, 0x29, RZ ;  /* 0x0000002904587810 */ /* 0x000fc40007ffe0ff */
[C---:B------:R-:W-:Y:S02]  /*2360*/  IADD3 R96, R4.reuse, 0x30, RZ ;  /* 0x0000003004607810 */ /* 0x040fe40007ffe0ff */
[C---:B------:R-:W-:Y:S02]  /*2370*/  IADD3 R100, R4.reuse, 0x38, RZ ;  /* 0x0000003804647810 */ /* 0x040fe40007ffe0ff */
[C---:B------:R-:W-:Y:S01]  /*2380*/  IADD3 R98, R4.reuse, 0x39, RZ ;  /* 0x0000003904627810 */ /* 0x040fe20007ffe0ff */
[----:B---3--:R-:W-:Y:S01]  /*2390*/  HMMA.16816.F32.BF16 R20, R36, R16, RZ ;  /* 0x000000102414723c */ /* 0x008fe200000418ff */
[C---:B------:R-:W-:Y:S02]  /*23a0*/  IADD3 R84, R4.reuse, 0x11, RZ ;  /* 0x0000001104547810 */ /* 0x040fe40007ffe0ff */
[C---:B------:R-:W-:Y:S02]  /*23b0*/  IADD3 R94, R4.reuse, 0x31, RZ ;  /* 0x00000031045e7810 */ /* 0x040fe40007ffe0ff */
[----:B------:R-:W-:-:S02]  /*23c0*/  ISETP.GE.AND P1, PT, R4, R145, PT ;  /* 0x000000910400720c */ /* 0x000fc40003f26270 */
[-C--:B------:R-:W-:Y:S01]  /*23d0*/  ISETP.GE.AND P2, PT, R92, R145.reuse, PT ;  /* 0x000000915c00720c */ /* 0x080fe20003f46270 */
[----:B----4-:R-:W-:Y:S01]  /*23e0*/  HMMA.16816.F32.BF16 R64, R36, R60, RZ ;  /* 0x0000003c2440723c */ /* 0x010fe200000418ff */
[----:B------:R-:W-:Y:S02]  /*23f0*/  ISETP.GE.AND P3, PT, R84, R145, PT ;  /* 0x000000915400720c */ /* 0x000fe40003f66270 */
[----:B------:R-:W-:-:S05]  /*2400*/  IADD3 R176, R195, 0x5800, RZ ;  /* 0x00005800c3b07810 */ /* 0x000fca0007ffe0ff */
[C---:B------:R-:W-:Y:S08]  /*2410*/  HMMA.16816.F32.BF16 R16, R36.reuse, R18, RZ ;  /* 0x000000122410723c */ /* 0x040ff000000418ff */
[C---:B------:R-:W-:Y:S08]  /*2420*/  HMMA.16816.F32.BF16 R60, R36.reuse, R62, RZ ;  /* 0x0000003e243c723c */ /* 0x040ff000000418ff */
[C---:B-----5:R-:W-:Y:S08]  /*2430*/  HMMA.16816.F32.BF16 R56, R36.reuse, R68, RZ ;  /* 0x000000442438723c */ /* 0x060ff000000418ff */
[----:B------:R-:W-:Y:S01]  /*2440*/  HMMA.16816.F32.BF16 R36, R36, R70, RZ ;  /* 0x000000462424723c */ /* 0x000fe200000418ff */
[----:B------:R-:W2:Y:S07]  /*2450*/  LDSM.16.M88.4 R68, [R191+0xd000] ;  /* 0x00d00000bf44783b */ /* 0x000eae0000000200 */
[C---:B-1----:R-:W-:Y:S08]  /*2460*/  HMMA.16816.F32.BF16 R28, R12.reuse, R48, R28 ;  /* 0x000000300c1c723c */ /* 0x042ff0000004181c */
[C---:B------:R-:W-:Y:S01]  /*2470*/  HMMA.16816.F32.BF16 R24, R12.reuse, R50, R24 ;  /* 0x000000320c18723c */ /* 0x040fe20000041818 */
[----:B------:R-:W1:Y:S07]  /*2480*/  LDSM.16.M88.4 R48, [R191+0xd800] ;  /* 0x00d80000bf30783b */ /* 0x000e6e0000000200 */
[C---:B------:R-:W-:Y:S08]  /*2490*/  HMMA.16816.F32.BF16 R20, R12.reuse, R40, R20 ;  /* 0x000000280c14723c */ /* 0x040ff00000041814 */
[C---:B------:R-:W-:Y:S01]  /*24a0*/  HMMA.16816.F32.BF16 R16, R12.reuse, R42, R16 ;  /* 0x0000002a0c10723c */ /* 0x040fe20000041810 */
[----:B------:R-:W-:Y:S07]  /*24b0*/  LDSM.16.M88.4 R40, [R193] ;  /* 0x00000000c128783b */ /* 0x000fee0000000200 */
[C---:B------:R-:W-:Y:S08]  /*24c0*/  HMMA.16816.F32.BF16 R64, R12.reuse, R8, R64 ;  /* 0x000000080c40723c */ /* 0x040ff00000041840 */
[C---:B------:R-:W-:Y:S01]  /*24d0*/  HMMA.16816.F32.BF16 R60, R12.reuse, R10, R60 ;  /* 0x0000000a0c3c723c */ /* 0x040fe2000004183c */
[----:B------:R-:W3:Y:S07]  /*24e0*/  LDSM.16.M88.4 R8, [R184] ;  /* 0x00000000b808783b */ /* 0x000eee0000000200 */
        /* <DEDUP_REMOVED lines=9> */
[----:B------:R-:W-:Y:S07]  /*2580*/  LDSM.16.M88.4 R72, [R197+0xe000] ;  /* 0x00e00000c548783b */ /* 0x000fee0000000200 */
[C---:B--2---:R-:W-:Y:S08]  /*2590*/  HMMA.16816.F32.BF16 R64, R52.reuse, R68, R64 ;  /* 0x000000443440723c */ /* 0x044ff00000041840 */
[C---:B------:R-:W-:Y:S01]  /*25a0*/  HMMA.16816.F32.BF16 R60, R52.reuse, R70, R60 ;  /* 0x00000046343c723c */ /* 0x040fe2000004183c */
[----:B------:R-:W-:Y:S07]  /*25b0*/  LDSM.16.M88.4 R68, [R197+0xe800] ;  /* 0x00e80000c544783b */ /* 0x000fee0000000200 */
[C---:B-1----:R-:W-:Y:S08]  /*25c0*/  HMMA.16816.F32.BF16 R56, R52.reuse, R48, R56 ;  /* 0x000000303438723c */ /* 0x042ff00000041838 */
[----:B------:R-:W-:Y:S01]  /*25d0*/  HMMA.16816.F32.BF16 R52, R52, R50, R36 ;  /* 0x000000323434723c */ /* 0x000fe20000041824 */
[----:B------:R-:W-:Y:S04]  /*25e0*/  LDSM.16.M88.4 R36, [R197+0xf000] ;  /* 0x00f00000c524783b */ /* 0x000fe80000000200 */
[----:B------:R-:W-:Y:S03]  /*25f0*/  LDSM.16.M88.4 R48, [R195+0x2000] ;  /* 0x00200000c330783b */ /* 0x000fe60000000200 */
[C---:B---3--:R-:W-:Y:S08]  /*2600*/  HMMA.16816.F32.BF16 R28, R40.reuse, R8, R28 ;  /* 0x00000008281c723c */ /* 0x048ff0000004181c */
[C---:B------:R-:W-:Y:S01]  /*2610*/  HMMA.16816.F32.BF16 R24, R40.reuse, R10, R24 ;  /* 0x0000000a2818723c */ /* 0x040fe20000041818 */
[----:B------:R-:W1:Y:S07]  /*2620*/  LDSM.16.M88.4 R8, [R198+0x4000] ;  /* 0x00400000c608783b */ /* 0x000e6e0000000200 */
[C---:B----4-:R-:W-:Y:S08]  /*2630*/  HMMA.16816.F32.BF16 R20, R40.reuse, R12, R20 ;  /* 0x0000000c2814723c */ /* 0x050ff00000041814 */
[C---:B------:R-:W-:Y:S01]  /*2640*/  HMMA.16816.F32.BF16 R16, R40.reuse, R14, R16 ;  /* 0x0000000e2810723c */ /* 0x040fe20000041810 */
[----:B------:R-:W2:Y:S07]  /*2650*/  LDSM.16.M88.4 R12, [R197+0xf800] ;  /* 0x00f80000c50c783b */ /* 0x000eae0000000200 */
[C---:B-----5:R-:W-:Y:S08]  /*2660*/  HMMA.16816.F32.BF16 R64, R40.reuse, R32, R64 ;  /* 0x000000202840723c */ /* 0x060ff00000041840 */
[C---:B------:R-:W-:Y:S01]  /*2670*/  HMMA.16816.F32.BF16 R60, R40.reuse, R34, R60 ;  /* 0x00000022283c723c */ /* 0x040fe2000004183c */
[----:B------:R-:W3:Y:S07]  /*2680*/  LDSM.16.M88.4 R32, [R196+0x4000] ;  /* 0x00400000c420783b */ /* 0x000eee0000000200 */
[C---:B------:R-:W-:Y:S08]  /*2690*/  HMMA.16816.F32.BF16 R56, R40.reuse, R44, R56 ;  /* 0x0000002c2838723c */ /* 0x040ff00000041838 */
[----:B------:R-:W-:Y:S01]  /*26a0*/  HMMA.16816.F32.BF16 R52, R40, R46, R52 ;  /* 0x0000002e2834723c */ /* 0x000fe20000041834 */
[----:B------:R-:W4:Y:S04]  /*26b0*/  LDSM.16.M88.4 R44, [R195+0x2800] ;  /* 0x00280000c32c783b */ /* 0x000f280000000200 */
[----:B------:R-:W-:Y:S03]  /*26c0*/  LDSM.16.M88.4 R40, [R195+0x3000] ;  /* 0x00300000c328783b */ /* 0x000fe60000000200 */
[C---:B-1----:R-:W-:Y:S08]  /*26d0*/  HMMA.16816.F32.BF16 R28, R8.reuse, R72, R28 ;  /* 0x00000048081c723c */ /* 0x042ff0000004181c */
[C---:B------:R-:W-:Y:S01]  /*26e0*/  HMMA.16816.F32.BF16 R24, R8.reuse, R74, R24 ;  /* 0x0000004a0818723c */ /* 0x040fe20000041818 */
[----:B------:R-:W-:Y:S07]  /*26f0*/  LDSM.16.M88.4 R72, [R191+0xf000] ;  /* 0x00f00000bf48783b */ /* 0x000fee0000000200 */
[C---:B------:R-:W-:Y:S08]  /*2700*/  HMMA.16816.F32.BF16 R64, R8.reuse, R36, R64 ;  /* 0x000000240840723c */ /* 0x040ff00000041840 */
[C---:B------:R-:W-:Y:S01]  /*2710*/  HMMA.16816.F32.BF16 R60, R8.reuse, R38, R60 ;  /* 0x00000026083c723c */ /* 0x040fe2000004183c */
[----:B------:R-:W1:Y:S07]  /*2720*/  LDSM.16.M88.4 R36, [R195+0x3800] ;  /* 0x00380000c324783b */ /* 0x000e6e0000000200 */
[C---:B------:R-:W-:Y:S08]  /*2730*/  HMMA.16816.F32.BF16 R20, R8.reuse, R68, R20 ;  /* 0x000000440814723c */ /* 0x040ff00000041814 */
[C---:B------:R-:W-:Y:S01]  /*2740*/  HMMA.16816.F32.BF16 R16, R8.reuse, R70, R16 ;  /* 0x000000460810723c */ /* 0x040fe20000041810 */
[----:B------:R-:W-:Y:S07]  /*2750*/  LDSM.16.M88.4 R68, [R191+0xf800] ;  /* 0x00f80000bf44783b */ /* 0x000fee0000000200 */
[C---:B--2---:R-:W-:Y:S08]  /*2760*/  HMMA.16816.F32.BF16 R56, R8.reuse, R12, R56 ;  /* 0x0000000c0838723c */ /* 0x044ff00000041838 */
[----:B------:R-:W-:Y:S01]  /*2770*/  HMMA.16816.F32.BF16 R52, R8, R14, R52 ;  /* 0x0000000e0834723c */ /* 0x000fe20000041834 */
[----:B------:R-:W2:Y:S04]  /*2780*/  LDSM.16.M88.4 R12, [R191+0xe000] ;  /* 0x00e00000bf0c783b */ /* 0x000ea80000000200 */
[----:B------:R-:W5:Y:S03]  /*2790*/  LDSM.16.M88.4 R8, [R191+0xe800] ;  /* 0x00e80000bf08783b */ /* 0x000f660000000200 */
[C---:B---3--:R-:W-:Y:S08]  /*27a0*/  HMMA.16816.F32.BF16 R28, R32.reuse, R48, R28 ;  /* 0x00000030201c723c */ /* 0x048ff0000004181c */
[C---:B------:R-:W-:Y:S01]  /*27b0*/  HMMA.16816.F32.BF16 R24, R32.reuse, R50, R24 ;  /* 0x000000322018723c */ /* 0x040fe20000041818 */
[----:B------:R-:W-:Y:S07]  /*27c0*/  LDSM.16.M88.4 R48, [R193+0x4000] ;  /* 0x00400000c130783b */ /* 0x000fee0000000200 */
[C---:B----4-:R-:W-:Y:S08]  /*27d0*/  HMMA.16816.F32.BF16 R20, R32.reuse, R44, R20 ;  /* 0x0000002c2014723c */ /* 0x050ff00000041814 */
[C---:B------:R-:W-:Y:S01]  /*27e0*/  HMMA.16816.F32.BF16 R16, R32.reuse, R46, R16 ;  /* 0x0000002e2010723c */ /* 0x040fe20000041810 */
[----:B------:R-:W3:Y:S07]  /*27f0*/  LDSM.16.M88.4 R44, [R184+0x2000] ;  /* 0x00200000b82c783b */ /* 0x000eee0000000200 */
[C---:B-1----:R-:W-:Y:S08]  /*2800*/  HMMA.16816.F32.BF16 R56, R32.reuse, R36, R56 ;  /* 0x000000242038723c */ /* 0x042ff00000041838 */
[----:B------:R-:W-:Y:S01]  /*2810*/  HMMA.16816.F32.BF16 R52, R32, R38, R52 ;  /* 0x000000262034723c */ /* 0x000fe20000041834 */
[----:B------:R-:W-:Y:S07]  /*2820*/  LDSM.16.M88.4 R36, [R184+0x3000] ;  /* 0x00300000b824783b */ /* 0x000fee0000000200 */
[----:B--2---:R-:W-:Y:S08]  /*2830*/  HMMA.16816.F32.BF16 R28, R76, R12, R28 ;  /* 0x0000000c4c1c723c */ /* 0x004ff0000004181c */
[C---:B------:R-:W-:Y:S08]  /*2840*/  HMMA.16816.F32.BF16 R64, R32.reuse, R40, R64 ;  /* 0x000000282040723c */ /* 0x040ff00000041840 */
[----:B------:R-:W-:Y:S01]  /*2850*/  HMMA.16816.F32.BF16 R60, R32, R42, R60 ;  /* 0x0000002a203c723c */ /* 0x000fe2000004183c */
[----:B------:R-:W1:Y:S04]  /*2860*/  LDSM.16.M88.4 R32, [R184+0x3800] ;  /* 0x00380000b820783b */ /* 0x000e680000000200 */
[----:B------:R-:W-:Y:S03]  /*2870*/  LDSM.16.M88.4 R40, [R184+0x2800] ;  /* 0x00280000b828783b */ /* 0x000fe60000000200 */
[C---:B------:R-:W-:Y:S01]  /*2880*/  HMMA.16816.F32.BF16 R24, R76.reuse, R14, R24 ;  /* 0x0000000e4c18723c */ /* 0x040fe20000041818 */
[----:B------:R-:W-:Y:S07]  /*2890*/  LDSM.16.M88.4 R12, [R197+0x10000] ;  /* 0x01000000c50c783b */ /* 0x000fee0000000200 */
[C---:B-----5:R-:W-:Y:S08]  /*28a0*/  HMMA.16816.F32.BF16 R20, R76.reuse, R8, R20 ;  /* 0x000000084c14723c */ /* 0x060ff00000041814 */
[C---:B------:R-:W-:Y:S01]  /*28b0*/  HMMA.16816.F32.BF16 R16, R76.reuse, R10, R16 ;  /* 0x0000000a4c10723c */ /* 0x040fe20000041810 */
[----:B------:R-:W2:Y:S07]  /*28c0*/  LDSM.16.M88.4 R8, [R198+0x8000] ;  /* 0x00800000c608783b */ /* 0x000eae0000000200 */
[C---:B------:R-:W-:Y:S08]  /*28d0*/  HMMA.16816.F32.BF16 R56, R76.reuse, R68, R56 ;  /* 0x000000444c38723c */ /* 0x040ff00000041838 */
[----:B------:R-:W-:Y:S01]  /*28e0*/  HMMA.16816.F32.BF16 R68, R76, R70, R52 ;  /* 0x000000464c44723c */ /* 0x000fe20000041834 */
[----:B------:R-:W-:Y:S07]  /*28f0*/  LDSM.16.M88.4 R52, [R197+0x10800] ;  /* 0x01080000c534783b */ /* 0x000fee0000000200 */
[----:B---3--:R-:W-:Y:S08]  /*2900*/  HMMA.16816.F32.BF16 R28, R48, R44, R28 ;  /* 0x0000002c301c723c */ /* 0x008ff0000004181c */
[C---:B------:R-:W-:Y:S07]  /*2910*/  HMMA.16816.F32.BF16 R64, R76.reuse, R72, R64 ;  /* 0x000000484c40723c */ /* 0x040fee0000041840 */
[----:B------:R-:W-:Y:S01]  /*2920*/  IADD3 R72, R4, 0x1, RZ ;  /* 0x0000000104487810 */ /* 0x000fe20007ffe0ff */
[----:B------:R-:W-:Y:S03]  /*2930*/  HMMA.16816.F32.BF16 R60, R76, R74, R60 ;  /* 0x0000004a4c3c723c */ /* 0x000fe6000004183c */
[----:B------:R-:W-:-:S04]  /*2940*/  ISETP.GE.AND P0, PT, R72, R145, PT ;  /* 0x000000914800720c */ /* 0x000fc80003f06270 */
[----:B------:R-:W-:Y:S01]  /*2950*/  IADD3 R77, R145, R135, -R206 ;  /* 0x00000087914d7210 */ /* 0x000fe20007ffe8ce */
[C---:B------:R-:W-:Y:S01]  /*2960*/  HMMA.16816.F32.BF16 R44, R48.reuse, R46, R24 ;  /* 0x0000002e302c723c */ /* 0x040fe20000041818 */
[----:B------:R-:W3:Y:S01]  /*2970*/  LDSM.16.M88.4 R24, [R197+0x11000] ;  /* 0x01100000c518783b */ /* 0x000ee20000000200 */
[C---:B------:R-:W-:Y:S02]  /*2980*/  IADD3 R76, R4.reuse, 0x9, RZ ;  /* 0x00000009044c7810 */ /* 0x040fe40007ffe0ff */
[C---:B------:R-:W-:Y:S01]  /*2990*/  IMAD.IADD R85, R77.reuse, 0x1, -R100 ;  /* 0x000000014d557824 */ /* 0x040fe200078e0a64 */
[----:B------:R-:W-:Y:S01]  /*29a0*/  IADD3 R78, R4, 0x10, RZ ;  /* 0x00000010044e7810 */ /* 0x000fe20007ffe0ff */
[C---:B------:R-:W-:Y:S01]  /*29b0*/  IMAD.IADD R7, R77.reuse, 0x1, -R4 ;  /* 0x000000014d077824 */ /* 0x040fe200078e0a04 */
[----:B------:R-:W-:Y:S01]  /*29c0*/  ISETP.GE.AND P6, PT, R76, R145, PT ;  /* 0x000000914c00720c */ /* 0x000fe20003fc6270 */
[----:B-1----:R-:W-:Y:S01]  /*29d0*/  HMMA.16816.F32.BF16 R56, R48, R32, R56 ;  /* 0x000000203038723c */ /* 0x002fe20000041838 */
[----:B------:R-:W-:Y:S01]  /*29e0*/  IABS R85, R85 ;  /* 0x0000005500557213 */ /* 0x000fe20000000000 */
[----:B------:R-:W-:Y:S01]  /*29f0*/  IMAD.IADD R81, R77, 0x1, -R94 ;  /* 0x000000014d517824 */ /* 0x000fe200078e0a5e */
[----:B------:R-:W-:-:S02]  /*2a00*/  IABS R7, R7 ;  /* 0x0000000700077213 */ /* 0x000fc40000000000 */
[----:B------:R-:W-:Y:S01]  /*2a10*/  ISETP.GE.AND P4, PT, R78, R145, PT ;  /* 0x000000914e00720c */ /* 0x000fe20003f86270 */
[----:B------:R-:W-:Y:S01]  /*2a20*/  IMAD.MOV.U32 R89, RZ, RZ, R85 ;  /* 0x000000ffff597224 */ /* 0x000fe200078e0055 */
[----:B------:R-:W-:Y:S01]  /*2a30*/  IADD3 R85, R77, 0x8, RZ ;  /* 0x000000084d557810 */ /* 0x000fe20007ffe0ff */
[----:B------:R-:W-:Y:S01]  /*2a40*/  HMMA.16816.F32.BF16 R68, R48, R34, R68 ;  /* 0x000000223044723c */ /* 0x000fe20000041844 */
[----:B------:R-:W1:Y:S01]  /*2a50*/  LDSM.16.M88.4 R32, [R197+0x11800] ;  /* 0x01180000c520783b */ /* 0x000e620000000200 */
[----:B------:R-:W4:Y:S01]  /*2a60*/  I2F R7, R7 ;  /* 0x0000000700077306 */ /* 0x000f220000201400 */
[----:B------:R-:W-:-:S05]  /*2a70*/  IABS R81, R81 ;  /* 0x0000005100517213 */ /* 0x000fca0000000000 */
[C---:B------:R-:W-:Y:S02]  /*2a80*/  HMMA.16816.F32.BF16 R64, R48.reuse, R36, R64 ;  /* 0x000000243040723c */ /* 0x040fe40000041840 */
[----:B------:R-:W-:Y:S06]  /*2a90*/  I2F R81, R81 ;  /* 0x0000005100517306 */ /* 0x000fec0000201400 */
[----:B------:R-:W-:Y:S01]  /*2aa0*/  HMMA.16816.F32.BF16 R60, R48, R38, R60 ;  /* 0x00000026303c723c */ /* 0x000fe2000004183c */
[----:B------:R-:W-:Y:S07]  /*2ab0*/  LDSM.16.M88.4 R36, [R196+0x8000] ;  /* 0x00800000c424783b */ /* 0x000fee0000000200 */
[C---:B--2---:R-:W-:Y:S08]  /*2ac0*/  HMMA.16816.F32.BF16 R28, R8.reuse, R12, R28 ;  /* 0x0000000c081c723c */ /* 0x044ff0000004181c */
[----:B------:R-:W-:Y:S01]  /*2ad0*/  HMMA.16816.F32.BF16 R44, R8, R14, R44 ;  /* 0x0000000e082c723c */ /* 0x000fe2000004182c */
[----:B------:R-:W2:Y:S07]  /*2ae0*/  LDSM.16.M88.4 R12, [R195+0x4000] ;  /* 0x00400000c30c783b */ /* 0x000eae0000000200 */
[C---:B------:R-:W-:Y:S08]  /*2af0*/  HMMA.16816.F32.BF16 R20, R48.reuse, R40, R20 ;  /* 0x000000283014723c */ /* 0x040ff00000041814 */
[----:B------:R-:W-:Y:S01]  /*2b00*/  HMMA.16816.F32.BF16 R16, R48, R42, R16 ;  /* 0x0000002a3010723c */ /* 0x000fe20000041810 */
[----:B------:R-:W5:Y:S06]  /*2b10*/  LDSM.16.M88.4 R40, [R195+0x4800] ;  /* 0x00480000c328783b */ /* 0x000f6c0000000200 */
[C---:B------:R-:W-:Y:S01]  /*2b20*/  IMAD.IADD R51, R77.reuse, 0x1, -R78 ;  /* 0x000000014d337824 */ /* 0x040fe200078e0a4e */
[----:B---3--:R-:W-:Y:S01]  /*2b30*/  HMMA.16816.F32.BF16 R64, R8, R24, R64 ;  /* 0x000000180840723c */ /* 0x008fe20000041840 */
[----:B------:R-:W-:-:S03]  /*2b40*/  IMAD.IADD R50, R77, 0x1, -R84 ;  /* 0x000000014d327824 */ /* 0x000fc600078e0a54 */
[----:B------:R-:W-:Y:S02]  /*2b50*/  IABS R51, R51 ;  /* 0x0000003300337213 */ /* 0x000fe40000000000 */
[----:B------:R-:W-:Y:S01]  /*2b60*/  IABS R50, R50 ;  /* 0x0000003200327213 */ /* 0x000fe20000000000 */
[----:B------:R-:W-:Y:S01]  /*2b70*/  IMAD.IADD R24, R77, 0x1, -R72 ;  /* 0x000000014d187824 */ /* 0x000fe200078e0a48 */
[----:B------:R-:W-:Y:S02]  /*2b80*/  HMMA.16816.F32.BF16 R20, R8, R52, R20 ;  /* 0x000000340814723c */ /* 0x000fe40000041814 */
[----:B------:R-:W-:Y:S02]  /*2b90*/  I2F R51, R51 ;  /* 0x0000003300337306 */ /* 0x000fe40000201400 */
[----:B------:R-:W-:-:S03]  /*2ba0*/  IABS R24, R24 ;  /* 0x0000001800187213 */ /* 0x000fc60000000000 */
[----:B------:R-:W-:Y:S01]  /*2bb0*/  IADD3 R52, R4, 0x8, RZ ;  /* 0x0000000804347810 */ /* 0x000fe20007ffe0ff */
[----:B------:R-:W-:Y:S01]  /*2bc0*/  HMMA.16816.F32.BF16 R16, R8, R54, R16 ;  /* 0x000000360810723c */ /* 0x000fe20000041810 */
[----:B------:R-:W-:Y:S01]  /*2bd0*/  IMAD.MOV.U32 R48, RZ, RZ, R24 ;  /* 0x000000ffff307224 */ /* 0x000fe200078e0018 */
[----:B------:R-:W-:Y:S01]  /*2be0*/  I2F R50, R50 ;  /* 0x0000003200327306 */ /* 0x000fe20000201400 */
[----:B------:R-:W-:Y:S01]  /*2bf0*/  ISETP.GE.AND P5, PT, R52, R145, PT ;  /* 0x000000913400720c */ /* 0x000fe20003fa6270 */
[----:B------:R-:W-:-:S04]  /*2c00*/  IMAD.IADD R25, R77, 0x1, -R52 ;  /* 0x000000014d197824 */ /* 0x000fc800078e0a34 */
[C---:B------:R-:W-:Y:S01]  /*2c10*/  HMMA.16816.F32.BF16 R60, R8.reuse, R26, R60 ;  /* 0x0000001a083c723c */ /* 0x040fe2000004183c */
[----:B------:R-:W-:Y:S01]  /*2c20*/  IABS R24, R25 ;  /* 0x0000001900187213 */ /* 0x000fe20000000000 */
[----:B------:R-:W-:Y:S06]  /*2c30*/  I2F R48, R48 ;  /* 0x0000003000307306 */ /* 0x000fec0000201400 */
[C---:B-1----:R-:W-:Y:S02]  /*2c40*/  HMMA.16816.F32.BF16 R56, R8.reuse, R32, R56 ;  /* 0x000000200838723c */ /* 0x042fe40000041838 */
[----:B------:R1:W-:Y:S06]  /*2c50*/  I2F R53, R24 ;  /* 0x0000001800357306 */ /* 0x0003ec0000201400 */
[----:B------:R-:W-:Y:S01]  /*2c60*/  HMMA.16816.F32.BF16 R68, R8, R34, R68 ;  /* 0x000000220844723c */ /* 0x000fe20000041844 */
[----:B------:R-:W3:Y:S04]  /*2c70*/  LDSM.16.M88.4 R8, [R195+0x5000] ;  /* 0x00500000c308783b */ /* 0x000ee80000000200 */
[----:B------:R-:W-:Y:S03]  /*2c80*/  LDSM.16.M88.4 R32, [R194+0x8000] ;  /* 0x00800000c220783b */ /* 0x000fe60000000200 */
[C---:B--2---:R-:W-:Y:S01]  /*2c90*/  HMMA.16816.F32.BF16 R28, R36.reuse, R12, R28 ;  /* 0x0000000c241c723c */ /* 0x044fe2000004181c */
[----:B-1----:R-:W1:Y:S06]  /*2ca0*/  LDSM.16.M88.4 R24, [R191+0x10000] ;  /* 0x01000000bf18783b */ /* 0x002e6c0000000200 */
[----:B------:R-:W-:Y:S01]  /*2cb0*/  IMAD.IADD R12, R77, 0x1, -R76 ;  /* 0x000000014d0c7824 */ /* 0x000fe200078e0a4c */
[----:B------:R-:W-:Y:S04]  /*2cc0*/  HMMA.16816.F32.BF16 R44, R36, R14, R44 ;  /* 0x0000000e242c723c */ /* 0x000fe8000004182c */
[----:B------:R-:W-:-:S04]  /*2cd0*/  IABS R12, R12 ;  /* 0x0000000c000c7213 */ /* 0x000fc80000000000 */
[C---:B-----5:R-:W-:Y:S01]  /*2ce0*/  HMMA.16816.F32.BF16 R20, R36.reuse, R40, R20 ;  /* 0x000000282414723c */ /* 0x060fe20000041814 */
[----:B------:R-:W-:Y:S02]  /*2cf0*/  IMAD.MOV.U32 R55, RZ, RZ, R12 ;  /* 0x000000ffff377224 */ /* 0x000fe400078e000c */
[----:B------:R-:W2:Y:S04]  /*2d00*/  LDSM.16.M88.4 R12, [R195+0x5800] ;  /* 0x00580000c30c783b */ /* 0x000ea80000000200 */
[C---:B------:R-:W-:Y:S01]  /*2d10*/  IMAD.IADD R40, R77.reuse, 0x1, -R92 ;  /* 0x000000014d287824 */ /* 0x040fe200078e0a5c */
[----:B------:R-:W-:Y:S01]  /*2d20*/  HMMA.16816.F32.BF16 R16, R36, R42, R16 ;  /* 0x0000002a2410723c */ /* 0x000fe20000041810 */
[----:B------:R-:W-:Y:S01]  /*2d30*/  IMAD.IADD R41, R77, 0x1, -R80 ;  /* 0x000000014d297824 */ /* 0x000fe200078e0a50 */
[----:B------:R-:W-:Y:S02]  /*2d40*/  I2F R55, R55 ;  /* 0x0000003700377306 */ /* 0x000fe40000201400 */
[----:B------:R-:W-:-:S04]  /*2d50*/  IABS R40, R40 ;  /* 0x0000002800287213 */ /* 0x000fc80000000000 */
[----:B---3--:R-:W-:Y:S01]  /*2d60*/  HMMA.16816.F32.BF16 R64, R36, R8, R64 ;  /* 0x000000082440723c */ /* 0x008fe20000041840 */
[----:B------:R-:W-:Y:S01]  /*2d70*/  IMAD.MOV.U32 R49, RZ, RZ, R40 ;  /* 0x000000ffff317224 */ /* 0x000fe200078e0028 */
[----:B------:R-:W-:-:S05]  /*2d80*/  IABS R40, R41 ;  /* 0x0000002900287213 */ /* 0x000fca0000000000 */
[C---:B------:R-:W-:Y:S01]  /*2d90*/  IMAD.IADD R8, R77.reuse, 0x1, -R82 ;  /* 0x000000014d087824 */ /* 0x040fe200078e0a52 */
[----:B------:R-:W-:Y:S01]  /*2da0*/  HMMA.16816.F32.BF16 R60, R36, R10, R60 ;  /* 0x0000000a243c723c */ /* 0x000fe2000004183c */
[----:B------:R-:W-:Y:S01]  /*2db0*/  IMAD.MOV.U32 R54, RZ, RZ, R40 ;  /* 0x000000ffff367224 */ /* 0x000fe200078e0028 */
[----:B------:R-:W-:Y:S01]  /*2dc0*/  I2F R49, R49 ;  /* 0x0000003100317306 */ /* 0x000fe20000201400 */
[----:B------:R-:W-:Y:S01]  /*2dd0*/  IMAD.IADD R40, R77, 0x1, -R86 ;  /* 0x000000014d287824 */ /* 0x000fe200078e0a56 */
[----:B------:R-:W-:-:S04]  /*2de0*/  IABS R8, R8 ;  /* 0x0000000800087213 */ /* 0x000fc80000000000 */
[C---:B-1----:R-:W-:Y:S01]  /*2df0*/  HMMA.16816.F32.BF16 R28, R32.reuse, R24, R28 ;  /* 0x00000018201c723c */ /* 0x042fe2000004181c */
[----:B------:R-:W-:Y:S01]  /*2e00*/  IMAD.MOV.U32 R73, RZ, RZ, R8 ;  /* 0x000000ffff497224 */ /* 0x000fe200078e0008 */
[----:B------:R-:W-:Y:S01]  /*2e10*/  IABS R40, R40 ;  /* 0x0000002800287213 */ /* 0x000fe20000000000 */
[----:B------:R-:W1:Y:S01]  /*2e20*/  LDSM.16.M88.4 R8, [R191+0x10800] ;  /* 0x01080000bf08783b */ /* 0x000e620000000200 */
[----:B------:R-:W-:Y:S03]  /*2e30*/  I2F R54, R54 ;  /* 0x0000003600367306 */ /* 0x000fe60000201400 */
[C---:B------:R-:W-:Y:S01]  /*2e40*/  IMAD.IADD R24, R77.reuse, 0x1, -R96 ;  /* 0x000000014d187824 */ /* 0x040fe200078e0a60 */
[----:B------:R-:W-:Y:S04]  /*2e50*/  HMMA.16816.F32.BF16 R44, R32, R26, R44 ;  /* 0x0000001a202c723c */ /* 0x000fe8000004182c */
[----:B------:R-:W-:Y:S01]  /*2e60*/  IABS R24, R24 ;  /* 0x0000001800187213 */ /* 0x000fe20000000000 */
[----:B------:R3:W-:Y:S03]  /*2e70*/  I2F R74, R40 ;  /* 0x00000028004a7306 */ /* 0x0007e60000201400 */
[C---:B--2---:R-:W-:Y:S05]  /*2e80*/  HMMA.16816.F32.BF16 R56, R36.reuse, R12, R56 ;  /* 0x0000000c2438723c */ /* 0x044fea0000041838 */
[----:B------:R2:W-:Y:S02]  /*2e90*/  I2F R83, R24 ;  /* 0x0000001800537306 */ /* 0x0005e40000201400 */
[C---:B------:R-:W-:Y:S01]  /*2ea0*/  IMAD.IADD R12, R77.reuse, 0x1, -R90 ;  /* 0x000000014d0c7824 */ /* 0x040fe200078e0a5a */
[----:B------:R-:W-:Y:S04]  /*2eb0*/  HMMA.16816.F32.BF16 R68, R36, R14, R68 ;  /* 0x0000000e2444723c */ /* 0x000fe80000041844 */
[----:B------:R-:W-:Y:S01]  /*2ec0*/  IABS R12, R12 ;  /* 0x0000000c000c7213 */ /* 0x000fe20000000000 */
[----:B---3--:R-:W3:Y:S01]  /*2ed0*/  LDSM.16.M88.4 R40, [R191+0x11800] ;  /* 0x01180000bf28783b */ /* 0x008ee20000000200 */
[----:B------:R-:W-:Y:S01]  /*2ee0*/  I2F R73, R73 ;  /* 0x0000004900497306 */ /* 0x000fe20000201400 */
[----:B------:R-:W-:-:S02]  /*2ef0*/  IMAD.IADD R36, R77, 0x1, -R88 ;  /* 0x000000014d247824 */ /* 0x000fc400078e0a58 */
[----:B------:R-:W-:Y:S02]  /*2f00*/  IMAD.MOV.U32 R75, RZ, RZ, R12 ;  /* 0x000000ffff4b7224 */ /* 0x000fe400078e000c */
[----:B------:R-:W5:Y:S01]  /*2f10*/  LDSM.16.M88.4 R12, [R191+0x11000] ;  /* 0x01100000bf0c783b */ /* 0x000f620000000200 */
[----:B------:R-:W-:-:S03]  /*2f20*/  IABS R36, R36 ;  /* 0x0000002400247213 */ /* 0x000fc60000000000 */
[----:B--2---:R-:W-:Y:S01]  /*2f30*/  LDSM.16.M88.4 R24, [R184+0x4000] ;  /* 0x00400000b818783b */ /* 0x004fe20000000200 */
[----:B------:R2:W-:Y:S01]  /*2f40*/  I2F R79, R36 ;  /* 0x00000024004f7306 */ /* 0x0005e20000201400 */
[C---:B-1----:R-:W-:Y:S07]  /*2f50*/  HMMA.16816.F32.BF16 R20, R32.reuse, R8, R20 ;  /* 0x000000082014723c */ /* 0x042fee0000041814 */
[----:B------:R-:W-:Y:S01]  /*2f60*/  I2F R75, R75 ;  /* 0x0000004b004b7306 */ /* 0x000fe20000201400 */
[----:B------:R-:W-:Y:S01]  /*2f70*/  IMAD.IADD R8, R77, 0x1, -R98 ;  /* 0x000000014d087824 */ /* 0x000fe200078e0a62 */
[----:B------:R-:W-:Y:S01]  /*2f80*/  HMMA.16816.F32.BF16 R16, R32, R10, R16 ;  /* 0x0000000a2010723c */ /* 0x000fe20000041810 */
[----:B------:R-:W-:-:S03]  /*2f90*/  IMAD.IADD R9, R85, 0x1, -R4 ;  /* 0x0000000155097824 */ /* 0x000fc600078e0a04 */
[----:B------:R-:W-:Y:S01]  /*2fa0*/  IABS R8, R8 ;  /* 0x0000000800087213 */ /* 0x000fe20000000000 */
[----:B--2---:R-:W1:Y:S01]  /*2fb0*/  LDSM.16.M88.4 R36, [R193+0x8000] ;  /* 0x00800000c124783b */ /* 0x004e620000000200 */
[----:B------:R2:W-:Y:S03]  /*2fc0*/  I2F R77, R89 ;  /* 0x00000059004d7306 */ /* 0x0005e60000201400 */
[----:B------:R-:W-:Y:S01]  /*2fd0*/  IMAD.MOV.U32 R87, RZ, RZ, R8 ;  /* 0x000000ffff577224 */ /* 0x000fe200078e0008 */
[----:B------:R-:W-:-:S05]  /*2fe0*/  IABS R8, R9 ;  /* 0x0000000900087213 */ /* 0x000fca0000000000 */
[----:B------:R-:W-:Y:S01]  /*2ff0*/  IMAD.MOV.U32 R91, RZ, RZ, R8 ;  /* 0x000000ffff5b7224 */ /* 0x000fe200078e0008 */
[----:B------:R-:W-:Y:S01]  /*3000*/  I2F R87, R87 ;  /* 0x0000005700577306 */ /* 0x000fe20000201400 */
[----:B------:R-:W4:Y:S01]  /*3010*/  LDSM.16.M88.4 R8, [R184+0x4800] ;  /* 0x00480000b808783b */ /* 0x000f220000000200 */
[C---:B---3--:R-:W-:Y:S06]  /*3020*/  HMMA.16816.F32.BF16 R56, R32.reuse, R40, R56 ;  /* 0x000000282038723c */ /* 0x048fec0000041838 */
[----:B------:R-:W3:Y:S02]  /*3030*/  I2F R91, R91 ;  /* 0x0000005b005b7306 */ /* 0x000ee40000201400 */
[C---:B-----5:R-:W-:Y:S07]  /*3040*/  HMMA.16816.F32.BF16 R64, R32.reuse, R12, R64 ;  /* 0x0000000c2040723c */ /* 0x060fee0000041840 */
[C---:B------:R-:W-:Y:S01]  /*3050*/  IMAD.IADD R12, R85.reuse, 0x1, -R72 ;  /* 0x00000001550c7824 */ /* 0x040fe200078e0a48 */
[----:B------:R-:W-:Y:S01]  /*3060*/  HMMA.16816.F32.BF16 R60, R32, R14, R60 ;  /* 0x0000000e203c723c */ /* 0x000fe2000004183c */
[----:B------:R-:W-:-:S03]  /*3070*/  IMAD.IADD R13, R85, 0x1, -R52 ;  /* 0x00000001550d7824 */ /* 0x000fc600078e0a34 */
[----:B------:R-:W-:-:S04]  /*3080*/  IABS R12, R12 ;  /* 0x0000000c000c7213 */ /* 0x000fc80000000000 */
[----:B------:R-:W-:Y:S01]  /*3090*/  HMMA.16816.F32.BF16 R68, R32, R42, R68 ;  /* 0x0000002a2044723c */ /* 0x000fe20000041844 */
[----:B--2---:R-:W-:Y:S01]  /*30a0*/  IMAD.MOV.U32 R89, RZ, RZ, R12 ;  /* 0x000000ffff597224 */ /* 0x004fe200078e000c */
[----:B------:R-:W-:Y:S01]  /*30b0*/  IABS R12, R13 ;  /* 0x0000000d000c7213 */ /* 0x000fe20000000000 */
[----:B------:R-:W-:-:S04]  /*30c0*/  IMAD.IADD R13, R85, 0x1, -R76 ;  /* 0x00000001550d7824 */ /* 0x000fc800078e0a4c */
[----:B------:R-:W-:Y:S01]  /*30d0*/  IMAD.MOV.U32 R41, RZ, RZ, R12 ;  /* 0x000000ffff297224 */ /* 0x000fe200078e000c */
[----:B------:R-:W-:Y:S01]  /*30e0*/  IABS R12, R13 ;  /* 0x0000000d000c7213 */ /* 0x000fe20000000000 */
[----:B------:R-:W-:Y:S01]  /*30f0*/  IMAD.IADD R13, R85, 0x1, -R78 ;  /* 0x00000001550d7824 */ /* 0x000fe200078e0a4e */
[----:B-1----:R-:W-:Y:S01]  /*3100*/  HMMA.16816.F32.BF16 R28, R36, R24, R28 ;  /* 0x00000018241c723c */ /* 0x002fe2000004181c */
[----:B------:R-:W-:Y:S03]  /*3110*/  I2F R89, R89 ;  /* 0x0000005900597306 */ /* 0x000fe60000201400 */
[----:B------:R-:W-:-:S03]  /*3120*/  IABS R4, R13 ;  /* 0x0000000d00047213 */ /* 0x000fc60000000000 */
[C---:B------:R-:W-:Y:S01]  /*3130*/  IMAD.IADD R24, R85.reuse, 0x1, -R84 ;  /* 0x0000000155187824 */ /* 0x040fe200078e0a54 */
[----:B------:R-:W-:Y:S01]  /*3140*/  HMMA.16816.F32.BF16 R44, R36, R26, R44 ;  /* 0x0000001a242c723c */ /* 0x000fe2000004182c */
[----:B------:R1:W-:Y:S01]  /*3150*/  I2F R40, R12 ;  /* 0x0000000c00287306 */ /* 0x0003e20000201400 */
[----:B------:R-:W-:Y:S02]  /*3160*/  IMAD.MOV.U32 R43, RZ, RZ, R4 ;  /* 0x000000ffff2b7224 */ /* 0x000fe400078e0004 */
[----:B------:R-:W-:Y:S01]  /*3170*/  IABS R4, R24 ;  /* 0x0000001800047213 */ /* 0x000fe20000000000 */
[----:B------:R-:W-:-:S03]  /*3180*/  IMAD.IADD R24, R85, 0x1, -R92 ;  /* 0x0000000155187824 */ /* 0x000fc600078e0a5c */
[C---:B----4-:R-:W-:Y:S01]  /*3190*/  HMMA.16816.F32.BF16 R20, R36.reuse, R8, R20 ;  /* 0x000000082414723c */ /* 0x050fe20000041814 */
[----:B------:R-:W-:Y:S01]  /*31a0*/  IMAD.MOV.U32 R32, RZ, RZ, R4 ;  /* 0x000000ffff207224 */ /* 0x000fe200078e0004 */
[----:B------:R-:W-:Y:S01]  /*31b0*/  IABS R4, R24 ;  /* 0x0000001800047213 */ /* 0x000fe20000000000 */
[----:B------:R-:W2:Y:S01]  /*31c0*/  I2F R41, R41 ;  /* 0x0000002900297306 */ /* 0x000ea20000201400 */
[----:B------:R-:W4:Y:S03]  /*31d0*/  LDSM.16.M88.4 R24, [R184+0x5800] ;  /* 0x00580000b818783b */ /* 0x000f260000000200 */
[----:B------:R-:W-:Y:S01]  /*31e0*/  IMAD.IADD R8, R85, 0x1, -R80 ;  /* 0x0000000155087824 */ /* 0x000fe200078e0a50 */
[----:B------:R-:W-:Y:S01]  /*31f0*/  HMMA.16816.F32.BF16 R16, R36, R10, R16 ;  /* 0x0000000a2410723c */ /* 0x000fe20000041810 */
[----:B-1----:R-:W1:Y:S01]  /*3200*/  LDSM.16.M88.4 R12, [R184+0x5000] ;  /* 0x00500000b80c783b */ /* 0x002e620000000200 */
[----:B------:R-:W-:Y:S01]  /*3210*/  FFMA.FTZ R7, R7, -R0, R28 ;  /* 0x8000000007077223 */ /* 0x000fe2000001001c */
[----:B------:R-:W5:Y:S01]  /*3220*/  I2F R9, R4 ;  /* 0x0000000400097306 */ /* 0x000f620000201400 */
[----:B------:R-:W-:Y:S01]  /*3230*/  IABS R8, R8 ;  /* 0x0000000800087213 */ /* 0x000fe20000000000 */
[----:B---3--:R-:W-:Y:S01]  /*3240*/  FFMA.FTZ R30, R91, -R0, R30 ;  /* 0x800000005b1e7223 */ /* 0x008fe2000001001e */
[----:B------:R-:W-:-:S04]  /*3250*/  DEPBAR.LE SB0, 0x0 ;  /* 0x000080000000791a */ /* 0x000fc80000000000 */
[----:B------:R-:W-:Y:S01]  /*3260*/  FSEL R33, R7, -INF , !P1 ;  /* 0xff80000007217808 */ /* 0x000fe20004800000 */
[C---:B------:R-:W-:Y:S01]  /*3270*/  IMAD.IADD R7, R85.reuse, 0x1, -R82 ;  /* 0x0000000155077824 */ /* 0x040fe200078e0a52 */
[----:B------:R-:W3:Y:S01]  /*3280*/  I2F R43, R43 ;  /* 0x0000002b002b7306 */ /* 0x000ee20000201400 */
[----:B------:R-:W-:Y:S02]  /*3290*/  IMAD.IADD R10, R85, 0x1, -R86 ;  /* 0x00000001550a7824 */ /* 0x000fe400078e0a56 */
[----:B--2---:R-:W-:Y:S01]  /*32a0*/  FFMA.FTZ R28, R41, -R0, R46 ;  /* 0x80000000291c7223 */ /* 0x004fe2000001002e */
[----:B------:R-:W-:Y:S01]  /*32b0*/  IABS R7, R7 ;  /* 0x0000000700077213 */ /* 0x000fe20000000000 */
[----:B------:R-:W-:Y:S01]  /*32c0*/  IMAD.IADD R11, R85, 0x1, -R90 ;  /* 0x00000001550b7824 */ /* 0x000fe200078e0a5a */
[----:B------:R-:W-:Y:S01]  /*32d0*/  IABS R10, R10 ;  /* 0x0000000a000a7213 */ /* 0x000fe20000000000 */
[-C--:B------:R-:W-:Y:S01]  /*32e0*/  FFMA.FTZ R45, R55, -R0.reuse, R45 ;  /* 0x80000000372d7223 */ /* 0x080fe2000001002d */
[----:B------:R2:W-:Y:S01]  /*32f0*/  I2F R41, R7 ;  /* 0x0000000700297306 */ /* 0x0005e20000201400 */
[-C--:B------:R-:W-:Y:S01]  /*3300*/  FFMA.FTZ R35, R53, -R0.reuse, R44 ;  /* 0x8000000035237223 */ /* 0x080fe2000001002c */
[----:B------:R-:W-:Y:S01]  /*3310*/  FSEL R28, R28, -INF , !P5 ;  /* 0xff8000001c1c7808 */ /* 0x000fe20006800000 */
[----:B------:R-:W-:Y:S01]  /*3320*/  IMAD.MOV.U32 R34, RZ, RZ, R10 ;  /* 0x000000ffff227224 */ /* 0x000fe200078e000a */
[----:B------:R-:W-:Y:S01]  /*3330*/  IABS R10, R11 ;  /* 0x0000000b000a7213 */ /* 0x000fe20000000000 */
[----:B------:R-:W-:Y:S01]  /*3340*/  IMAD.IADD R11, R85, 0x1, -R96 ;  /* 0x00000001550b7824 */ /* 0x000fe200078e0a60 */
[----:B------:R-:W-:Y:S01]  /*3350*/  FSEL R35, R35, -INF , !P5 ;  /* 0xff80000023237808 */ /* 0x000fe20006800000 */
[-C--:B-----5:R-:W-:Y:S01]  /*3360*/  FFMA.FTZ R9, R9, -R0.reuse, R18 ;  /* 0x8000000009097223 */ /* 0x0a0fe20000010012 */
[----:B------:R-:W5:Y:S01]  /*3370*/  I2F R32, R32 ;  /* 0x0000002000207306 */ /* 0x000f620000201400 */
[-C--:B------:R-:W-:Y:S01]  /*3380*/  FFMA.FTZ R49, R49, -R0.reuse, R16 ;  /* 0x8000000031317223 */ /* 0x080fe20000010010 */
[----:B------:R-:W-:Y:S01]  /*3390*/  IABS R11, R11 ;  /* 0x0000000b000b7213 */ /* 0x000fe20000000000 */
[-C--:B------:R-:W-:Y:S01]  /*33a0*/  FFMA.FTZ R29, R48, -R0.reuse, R29 ;  /* 0x80000000301d7223 */ /* 0x080fe2000001001d */
[----:B------:R-:W-:Y:S01]  /*33b0*/  ISETP.GE.AND P5, PT, R86, R145, PT ;  /* 0x000000915600720c */ /* 0x000fe20003fa6270 */
[-C--:B------:R-:W-:Y:S01]  /*33c0*/  FFMA.FTZ R89, R89, -R0.reuse, R31 ;  /* 0x8000000059597223 */ /* 0x080fe2000001001f */
[----:B------:R-:W-:Y:S01]  /*33d0*/  FSEL R4, R30, -INF , !P1 ;  /* 0xff8000001e047808 */ /* 0x000fe20004800000 */
[----:B------:R-:W-:Y:S01]  /*33e0*/  FFMA.FTZ R30, R40, -R0, R47 ;  /* 0x80000000281e7223 */ /* 0x000fe2000001002f */
[----:B------:R-:W-:Y:S01]  /*33f0*/  I2F R34, R34 ;  /* 0x0000002200227306 */ /* 0x000fe20000201400 */
[----:B--2---:R-:W-:Y:S01]  /*3400*/  IMAD.IADD R7, R85, 0x1, -R88 ;  /* 0x0000000155077824 */ /* 0x004fe200078e0a58 */
[----:B----4-:R-:W-:Y:S01]  /*3410*/  HMMA.16816.F32.BF16 R56, R36, R24, R56 ;  /* 0x000000182438723c */ /* 0x010fe20000041838 */
[----:B------:R-:W-:-:S02]  /*3420*/  FSEL R31, R29, -INF , !P0 ;  /* 0xff8000001d1f7808 */ /* 0x000fc40004000000 */
[----:B------:R-:W-:Y:S02]  /*3430*/  FSEL R29, R89, -INF , !P0 ;  /* 0xff800000591d7808 */ /* 0x000fe40004000000 */
[----:B------:R-:W-:Y:S01]  /*3440*/  IABS R7, R7 ;  /* 0x0000000700077213 */ /* 0x000fe20000000000 */
[----:B------:R-:W2:Y:S01]  /*3450*/  I2F R8, R8 ;  /* 0x0000000800087306 */ /* 0x000ea20000201400 */
[-C--:B------:R-:W-:Y:S01]  /*3460*/  ISETP.GE.AND P1, PT, R80, R145.reuse, PT ;  /* 0x000000915000720c */ /* 0x080fe20003f26270 */
[----:B-1----:R-:W-:Y:S01]  /*3470*/  HMMA.16816.F32.BF16 R64, R36, R12, R64 ;  /* 0x0000000c2440723c */ /* 0x002fe20000041840 */
[----:B------:R-:W-:Y:S02]  /*3480*/  ISETP.GE.AND P0, PT, R82, R145, PT ;  /* 0x000000915200720c */ /* 0x000fe40003f06270 */
[----:B------:R-:W-:-:S04]  /*3490*/  FSEL R30, R30, -INF , !P6 ;  /* 0xff8000001e1e7808 */ /* 0x000fc80007000000 */
[-C--:B------:R-:W-:Y:S01]  /*34a0*/  FFMA.FTZ R13, R51, -R0.reuse, R20 ;  /* 0x80000000330d7223 */ /* 0x080fe20000010014 */
[C---:B------:R-:W-:Y:S01]  /*34b0*/  HMMA.16816.F32.BF16 R60, R36.reuse, R14, R60 ;  /* 0x0000000e243c723c */ /* 0x040fe2000004183c */
[----:B------:R-:W-:Y:S02]  /*34c0*/  IMAD.MOV.U32 R20, RZ, RZ, R7 ;  /* 0x000000ffff147224 */ /* 0x000fe400078e0007 */
[-C--:B------:R-:W-:Y:S01]  /*34d0*/  FFMA.FTZ R7, R50, -R0.reuse, R21 ;  /* 0x8000000032077223 */ /* 0x080fe20000010015 */
[----:B------:R-:W-:Y:S01]  /*34e0*/  FSEL R13, R13, -INF , !P4 ;  /* 0xff8000000d0d7808 */ /* 0x000fe20006000000 */
[----:B------:R-:W-:Y:S02]  /*34f0*/  IMAD.IADD R21, R85, 0x1, -R94 ;  /* 0x0000000155157824 */ /* 0x000fe400078e0a5e */
[----:B------:R-:W-:Y:S01]  /*3500*/  FSEL R15, R45, -INF , !P6 ;  /* 0xff8000002d0f7808 */ /* 0x000fe20007000000 */
[----:B------:R-:W-:Y:S01]  /*3510*/  HMMA.16816.F32.BF16 R68, R36, R26, R68 ;  /* 0x0000001a2444723c */ /* 0x000fe20000041844 */
[----:B------:R1:W4:Y:S01]  /*3520*/  I2F R45, R10 ;  /* 0x0000000a002d7306 */ /* 0x0003220000201400 */
[-C--:B---3--:R-:W-:Y:S01]  /*3530*/  FFMA.FTZ R14, R43, -R0.reuse, R22 ;  /* 0x800000002b0e7223 */ /* 0x088fe20000010016 */
[----:B------:R-:W-:Y:S01]  /*3540*/  FSEL R7, R7, -INF , !P3 ;  /* 0xff80000007077808 */ /* 0x000fe20005800000 */
[-C--:B-----5:R-:W-:Y:S01]  /*3550*/  FFMA.FTZ R12, R32, -R0.reuse, R23 ;  /* 0x80000000200c7223 */ /* 0x0a0fe20000010017 */
[----:B------:R-:W-:Y:S01]  /*3560*/  ISETP.GE.AND P6, PT, R90, R145, PT ;  /* 0x000000915a00720c */ /* 0x000fe20003fc6270 */
[-C--:B--2---:R-:W-:Y:S01]  /*3570*/  FFMA.FTZ R8, R8, -R0.reuse, R19 ;  /* 0x8000000008087223 */ /* 0x084fe20000010013 */
[----:B------:R-:W-:Y:S01]  /*3580*/  FSEL R14, R14, -INF , !P4 ;  /* 0xff8000000e0e7808 */ /* 0x000fe20006000000 */
[-C--:B------:R-:W-:Y:S01]  /*3590*/  FFMA.FTZ R65, R74, -R0.reuse, R65 ;  /* 0x800000004a417223 */ /* 0x080fe20000010041 */
[----:B------:R-:W2:Y:S01]  /*35a0*/  I2F R20, R20 ;  /* 0x0000001400147306 */ /* 0x000ea20000201400 */
[-C--:B------:R-:W-:Y:S01]  /*35b0*/  FFMA.FTZ R34, R34, -R0.reuse, R67 ;  /* 0x8000000022227223 */ /* 0x080fe20000010043 */
[----:B------:R-:W-:Y:S01]  /*35c0*/  FSEL R12, R12, -INF , !P3 ;  /* 0xff8000000c0c7808 */ /* 0x000fe20005800000 */
[-C--:B------:R-:W-:Y:S01]  /*35d0*/  FFMA.FTZ R64, R73, -R0.reuse, R64 ;  /* 0x8000000049407223 */ /* 0x080fe20000010040 */
[----:B------:R-:W-:Y:S01]  /*35e0*/  FSEL R161, R65, -INF , !P5 ;  /* 0xff80000041a17808 */ /* 0x000fe20006800000 */
[-C--:B------:R-:W-:Y:S01]  /*35f0*/  FFMA.FTZ R41, R41, -R0.reuse, R66 ;  /* 0x8000000029297223 */ /* 0x080fe20000010042 */
[----:B------:R-:W-:Y:S01]  /*3600*/  FSEL R174, R34, -INF , !P5 ;  /* 0xff80000022ae7808 */ /* 0x000fe20006800000 */
[-C--:B------:R-:W-:Y:S01]  /*3610*/  FFMA.FTZ R60, R75, -R0.reuse, R60 ;  /* 0x800000004b3c7223 */ /* 0x080fe2000001003c */
[----:B-1----:R-:W-:Y:S01]  /*3620*/  IABS R10, R21 ;  /* 0x00000015000a7213 */ /* 0x002fe20000000000 */
[-C--:B------:R-:W-:Y:S01]  /*3630*/  FFMA.FTZ R61, R79, -R0.reuse, R61 ;  /* 0x800000004f3d7223 */ /* 0x080fe2000001003d */
[----:B------:R1:W3:Y:S01]  /*3640*/  I2F R21, R11 ;  /* 0x0000000b00157306 */ /* 0x0002e20000201400 */
[----:B------:R-:W-:Y:S01]  /*3650*/  ISETP.GE.AND P5, PT, R145, 0x41, PT ;  /* 0x000000419100780c */ /* 0x000fe20003fa6270 */
[-C--:B------:R-:W-:Y:S01]  /*3660*/  FFMA.FTZ R56, R83, -R0.reuse, R56 ;  /* 0x8000000053387223 */ /* 0x080fe20000010038 */
[----:B------:R-:W-:Y:S01]  /*3670*/  FSEL R8, R8, -INF , !P1 ;  /* 0xff80000008087808 */ /* 0x000fe20004800000 */
[-C--:B------:R-:W-:Y:S01]  /*3680*/  FFMA.FTZ R57, R81, -R0.reuse, R57 ;  /* 0x8000000051397223 */ /* 0x080fe20000010039 */
[----:B------:R-:W-:Y:S01]  /*3690*/  FSEL R169, R64, -INF , !P0 ;  /* 0xff80000040a97808 */ /* 0x000fe20004000000 */
[-C--:B------:R-:W-:Y:S01]  /*36a0*/  FFMA.FTZ R68, R77, -R0.reuse, R68 ;  /* 0x800000004d447223 */ /* 0x080fe20000010044 */
[----:B------:R-:W-:Y:S01]  /*36b0*/  FSEL R164, R41, -INF , !P0 ;  /* 0xff80000029a47808 */ /* 0x000fe20004000000 */
[----:B------:R-:W5:Y:S01]  /*36c0*/  I2F R16, R10 ;  /* 0x0000000a00107306 */ /* 0x000f620000201400 */
[-C--:B------:R-:W-:Y:S01]  /*36d0*/  FFMA.FTZ R69, R87, -R0.reuse, R69 ;  /* 0x8000000057457223 */ /* 0x080fe20000010045 */
[-C--:B------:R-:W-:Y:S01]  /*36e0*/  ISETP.GE.AND P4, PT, R88, R145.reuse, PT ;  /* 0x000000915800720c */ /* 0x080fe20003f86270 */
[-C--:B----4-:R-:W-:Y:S01]  /*36f0*/  FFMA.FTZ R45, R45, -R0.reuse, R62 ;  /* 0x800000002d2d7223 */ /* 0x090fe2000001003e */
[-C--:B------:R-:W-:Y:S01]  /*3700*/  ISETP.GE.AND P3, PT, R96, R145.reuse, PT ;  /* 0x000000916000720c */ /* 0x080fe20003f66270 */
[-C--:B--2---:R-:W-:Y:S01]  /*3710*/  FFMA.FTZ R20, R20, -R0.reuse, R63 ;  /* 0x8000000014147223 */ /* 0x084fe2000001003f */
[----:B------:R-:W-:Y:S01]  /*3720*/  ISETP.GE.AND P0, PT, R98, R145, PT ;  /* 0x000000916200720c */ /* 0x000fe20003f06270 */
[C---:B-1----:R-:W-:Y:S01]  /*3730*/  IMAD.IADD R11, R85.reuse, 0x1, -R100 ;  /* 0x00000001550b7824 */ /* 0x042fe200078e0a64 */
[----:B------:R-:W-:Y:S01]  /*3740*/  FSEL R167, R60, -INF , !P6 ;  /* 0xff8000003ca77808 */ /* 0x000fe20007000000 */
[----:B------:R-:W-:Y:S01]  /*3750*/  IMAD.IADD R85, R85, 0x1, -R98 ;  /* 0x0000000155557824 */ /* 0x000fe200078e0a62 */
[----:B------:R-:W-:Y:S01]  /*3760*/  FSEL R168, R45, -INF , !P6 ;  /* 0xff8000002da87808 */ /* 0x000fe20007000000 */
[----:B---3--:R-:W-:Y:S01]  /*3770*/  FFMA.FTZ R21, R21, -R0, R58 ;  /* 0x8000000015157223 */ /* 0x008fe2000001003a */
[----:B------:R-:W-:-:S02]  /*3780*/  IABS R22, R11 ;  /* 0x0000000b00167213 */ /* 0x000fc40000000000 */
[----:B------:R-:W-:Y:S01]  /*3790*/  IABS R85, R85 ;  /* 0x0000005500557213 */ /* 0x000fe20000000000 */
[-C--:B-----5:R-:W-:Y:S01]  /*37a0*/  FFMA.FTZ R16, R16, -R0.reuse, R59 ;  /* 0x8000000010107223 */ /* 0x0a0fe2000001003b */
[----:B------:R-:W-:Y:S01]  /*37b0*/  FSEL R10, R9, -INF , !P2 ;  /* 0xff800000090a7808 */ /* 0x000fe20005000000 */
[----:B------:R-:W-:Y:S01]  /*37c0*/  FFMA.FTZ R9, R54, -R0, R17 ;  /* 0x8000000036097223 */ /* 0x000fe20000010011 */
[----:B------:R-:W1:Y:S01]  /*37d0*/  I2F R18, R85 ;  /* 0x0000005500127306 */ /* 0x000e620000201400 */
[----:B------:R-:W-:Y:S02]  /*37e0*/  FSEL R11, R49, -INF , !P2 ;  /* 0xff800000310b7808 */ /* 0x000fe40005000000 */
[-C--:B------:R-:W-:Y:S02]  /*37f0*/  ISETP.GE.AND P2, PT, R94, R145.reuse, PT ;  /* 0x000000915e00720c */ /* 0x080fe40003f46270 */
[----:B------:R-:W-:Y:S02]  /*3800*/  FSEL R9, R9, -INF , !P1 ;  /* 0xff80000009097808 */ /* 0x000fe40004800000 */
[----:B------:R-:W-:Y:S01]  /*3810*/  ISETP.GE.AND P1, PT, R100, R145, PT ;  /* 0x000000916400720c */ /* 0x000fe20003f26270 */
[----:B------:R-:W2:Y:S01]  /*3820*/  I2F R17, R22 ;  /* 0x0000001600117306 */ /* 0x000ea20000201400 */
[----:B------:R-:W-:-:S02]  /*3830*/  FSEL R163, R61, -INF , !P4 ;  /* 0xff8000003da37808 */ /* 0x000fc40006000000 */
[----:B------:R-:W-:Y:S02]  /*3840*/  FSEL R172, R20, -INF , !P4 ;  /* 0xff80000014ac7808 */ /* 0x000fe40006000000 */
[----:B------:R-:W-:Y:S02]  /*3850*/  FSEL R173, R56, -INF , !P3 ;  /* 0xff80000038ad7808 */ /* 0x000fe40005800000 */
[----:B------:R-:W-:Y:S01]  /*3860*/  FSEL R166, R21, -INF , !P3 ;  /* 0xff80000015a67808 */ /* 0x000fe20005800000 */
[----:B-1----:R-:W-:Y:S01]  /*3870*/  FFMA.FTZ R18, R18, -R0, R71 ;  /* 0x8000000012127223 */ /* 0x002fe20000010047 */
[----:B------:R-:W-:Y:S02]  /*3880*/  FSEL R171, R57, -INF , !P2 ;  /* 0xff80000039ab7808 */ /* 0x000fe40005000000 */
[----:B------:R-:W-:Y:S02]  /*3890*/  FSEL R142, R16, -INF , !P2 ;  /* 0xff800000108e7808 */ /* 0x000fe40005000000 */
[----:B------:R-:W-:-:S02]  /*38a0*/  FSEL R143, R68, -INF , !P1 ;  /* 0xff800000448f7808 */ /* 0x000fc40004800000 */
[----:B------:R-:W-:Y:S01]  /*38b0*/  FSEL R141, R69, -INF , !P0 ;  /* 0xff800000458d7808 */ /* 0x000fe20004000000 */
[----:B--2---:R-:W-:Y:S01]  /*38c0*/  FFMA.FTZ R17, R17, -R0, R70 ;  /* 0x8000000011117223 */ /* 0x004fe20000010046 */
[----:B------:R-:W-:-:S04]  /*38d0*/  FSEL R162, R18, -INF , !P0 ;  /* 0xff80000012a27808 */ /* 0x000fc80004000000 */
[----:B------:R-:W-:Y:S01]  /*38e0*/  FSEL R140, R17, -INF , !P1 ;  /* 0xff800000118c7808 */ /* 0x000fe20004800000 */
[----:B------:R-:W-:Y:S06]  /*38f0*/  BAR.SYNC.DEFER_BLOCKING 0x0 ;  /* 0x0000000000007b1d */ /* 0x000fec0000010000 */
[----:B------:R-:W-:Y:S05]  /*3900*/  @!P5 BRA `(.L_x_165) ;  /* 0x000003900000d947 */ /* 0x000fea0003800000 */
[----:B------:R-:W-:Y:S01]  /*3910*/  LEA.HI.SX32 R17, R6, 0xfffffffe, 0x1a ;  /* 0xfffffffe06117811 */ /* 0x000fe200078fd2ff */
[----:B------:R-:W-:Y:S01]  /*3920*/  BSSY B0, `(.L_x_166) ;  /* 0x0000036000007945 */ /* 0x000fe20003800000 */
[----:B------:R-:W-:Y:S02]  /*3930*/  ISETP.GE.AND P4, PT, R214, c[0x0][0x220], PT ;  /* 0x00008800d6007a0c */ /* 0x000fe40003f86270 */
        /* <DEDUP_REMOVED lines=52> */
.L_x_167:
[----:B------:R-:W-:Y:S05]  /*3c80*/  BSYNC B0 ;  /* 0x0000000000007941 */ /* 0x000fea0003800000 */
.L_x_166:
[----:B------:R-:W0:Y:S02]  /*3c90*/  LDGDEPBAR ;  /* 0x00000000000079af */ /* 0x000e240000000000 */
.L_x_165:
        /* <DEDUP_REMOVED lines=28> */
[----:B-1----:R-:W-:Y:S02]  /*3e60*/  FMNMX.FTZ R19, R141, R6, !PT ;  /* 0x000000068d137209 */ /* 0x002fe40007810000 */
[----:B------:R-:W-:-:S02]  /*3e70*/  FMNMX.FTZ R16, R162, R17, !PT ;  /* 0x00000011a2107209 */ /* 0x000fc40007810000 */
[----:B------:R-:W-:Y:S01]  /*3e80*/  SHF.L.U32 R192, R2, 0x1, RZ ;  /* 0x0000000102c07819 */ /* 0x000fe200000006ff */
[----:B------:R-:W1:Y:S03]  /*3e90*/  SHFL.BFLY PT, R6, R19, 0x2, 0x1f ;  /* 0x0c401f0013067f89 */ /* 0x000e6600000e0000 */
        /* <DEDUP_REMOVED lines=19> */
[----:B--2---:R-:W-:Y:S01]  /*3fd0*/  FMNMX.FTZ R132, R17, R132, !PT ;  /* 0x0000008411847209 */ /* 0x004fe20007810000 */
[C---:B------:R-:W-:Y:S01]  /*3fe0*/  FMUL.FTZ R170, R133.reuse, c[0x0][0x23c] ;  /* 0x00008f0085aa7a20 */ /* 0x040fe20000410000 */
[----:B------:R-:W-:Y:S01]  /*3ff0*/  FSETP.NEU.FTZ.AND P0, PT, R133, -INF , PT ;  /* 0xff8000008500780b */ /* 0x000fe20003f1d000 */
[----:B------:R-:W2:Y:S02]  /*4000*/  LDSM.16.MT88.4 R120, [R189+0x16000] ;  /* 0x01600000bd78783b */ /* 0x000ea40000004200 */
[----:B------:R-:W-:Y:S01]  /*4010*/  FMUL.FTZ R165, R132, c[0x0][0x23c] ;  /* 0x00008f0084a57a20 */ /* 0x000fe20000410000 */
        /* <DEDUP_REMOVED lines=14> */
[----:B------:R-:W-:Y:S01]  /*4100*/  LDSM.16.MT88.4 R32, [R189+0x12800] ;  /* 0x01280000bd20783b */ /* 0x000fe20000004200 */
[--C-:B------:R-:W-:Y:S01]  /*4110*/  FFMA.FTZ R150, R30, c[0x0][0x23c], -R165.reuse ;  /* 0x00008f001e967a23 */ /* 0x100fe200000108a5 */
[----:B------:R-:W1:Y:S01]  /*4120*/  MUFU.EX2 R154, R154 ;  /* 0x0000009a009a7308 */ /* 0x000e620000000800 */
[--C-:B------:R-:W-:Y:S01]  /*4130*/  FFMA.FTZ R147, R7, c[0x0][0x23c], -R170.reuse ;  /* 0x00008f0007937a23 */ /* 0x100fe200000108aa */
[----:B------:R-:W-:Y:S01]  /*4140*/  LDSM.16.MT88.4 R28, [R188+0x12800] ;  /* 0x01280000bc1c783b */ /* 0x000fe20000004200 */
[--C-:B------:R-:W-:Y:S02]  /*4150*/  FFMA.FTZ R146, R11, c[0x0][0x23c], -R170.reuse ;  /* 0x00008f000b927a23 */ /* 0x100fe400000108aa */
[--C-:B------:R-:W-:Y:S01]  /*4160*/  FFMA.FTZ R3, R9, c[0x0][0x23c], -R170.reuse ;  /* 0x00008f0009037a23 */ /* 0x100fe200000108aa */
[----:B------:R-:W2:Y:S01]  /*4170*/  LDSM.16.MT88.4 R4, [R188+0x16000] ;  /* 0x01600000bc04783b */ /* 0x000ea20000004200 */
[--C-:B------:R-:W-:Y:S01]  /*4180*/  FFMA.FTZ R149, R10, c[0x0][0x23c], -R165.reuse ;  /* 0x00008f000a957a23 */ /* 0x100fe200000108a5 */
[----:B------:R-:W-:Y:S01]  /*4190*/  MUFU.EX2 R153, R153 ;  /* 0x0000009900997308 */ /* 0x000fe20000000800 */
[----:B------:R-:W-:Y:S01]  /*41a0*/  FFMA.FTZ R2, R8, c[0x0][0x23c], -R165 ;  /* 0x00008f0008027a23 */ /* 0x000fe200000108a5 */
[----:B------:R-:W-:Y:S01]  /*41b0*/  LDSM.16.MT88.4 R24, [R190+0x14800] ;  /* 0x01480000be18783b */ /* 0x000fe20000004200 */
[----:B------:R-:W-:-:S02]  /*41c0*/  FFMA.FTZ R152, R13, c[0x0][0x23c], -R170 ;  /* 0x00008f000d987a23 */ /* 0x000fc400000108aa */
[--C-:B------:R-:W-:Y:S01]  /*41d0*/  FFMA.FTZ R151, R14, c[0x0][0x23c], -R165.reuse ;  /* 0x00008f000e977a23 */ /* 0x100fe200000108a5 */
[----:B------:R-:W2:Y:S01]  /*41e0*/  LDSM.16.MT88.4 R8, [R192+0x14800] ;  /* 0x01480000c008783b */ /* 0x000ea20000004200 */
[----:B------:R-:W-:Y:S01]  /*41f0*/  FFMA.FTZ R144, R12, c[0x0][0x23c], -R165 ;  /* 0x00008f000c907a23 */ /* 0x000fe200000108a5 */
[----:B------:R-:W3:Y:S01]  /*4200*/  MUFU.EX2 R148, R148 ;  /* 0x0000009400947308 */ /* 0x000ee20000000800 */
[----:B-1----:R-:W-:Y:S01]  /*4210*/  F2FP.BF16.PACK_AB R112, R154, R155 ;  /* 0x0000009b9a70723e */ /* 0x002fe200000010ff */
[----:B------:R-:W1:Y:S01]  /*4220*/  LDSM.16.MT88.4 R12, [R188+0x14800] ;  /* 0x01480000bc0c783b */ /* 0x000e620000004200 */
        /* <DEDUP_REMOVED lines=56> */
[C---:B--2---:R-:W-:Y:S02]  /*45b0*/  HMMA.16816.F32.BF16 R108, R112.reuse, R120, RZ ;  /* 0x00000078706c723c */ /* 0x044fe400000418ff */
[----:B------:R-:W-:Y:S06]  /*45c0*/  MUFU.EX2 R168, R168 ;  /* 0x000000a800a87308 */ /* 0x000fec0000000800 */
[C---:B------:R-:W-:Y:S02]  /*45d0*/  HMMA.16816.F32.BF16 R124, R112.reuse, R126, RZ ;  /* 0x0000007e707c723c */ /* 0x040fe400000418ff */
[----:B------:R-:W2:Y:S06]  /*45e0*/  MUFU.EX2 R169, R169 ;  /* 0x000000a900a97308 */ /* 0x000eac0000000800 */
        /* <DEDUP_REMOVED lines=39> */
[C---:B------:R-:W-:Y:S08]  /*4860*/  HMMA.16816.F32.BF16 R84, R4.reuse, R12, R84 ;  /* 0x0000000c0454723c */ /* 0x040ff00000041854 */
        /* <DEDUP_REMOVED lines=114> */
[----:B------:R-:W-:Y:S01]  /*4f90*/  IADD3 R2, R145, 0x3f, RZ ;  /* 0x0000003f91027810 */ /* 0x000fe20007ffe0ff */
[----:B------:R-:W-:Y:S01]  /*4fa0*/  IMAD.MOV.U32 R218, RZ, RZ, c[0x0][0x1a0] ;  /* 0x00006800ffda7624 */ /* 0x000fe200078e00ff */
[----:B------:R-:W-:Y:S01]  /*4fb0*/  LOP3.LUT R216, R134, 0x3, RZ, 0xc0, !PT ;  /* 0x0000000386d87812 */ /* 0x000fe200078ec0ff */
[----:B------:R-:W-:Y:S01]  /*4fc0*/  IMAD.MOV.U32 R217, RZ, RZ, c[0x0][0x1a4] ;  /* 0x00006900ffd97624 */ /* 0x000fe200078e00ff */
[----:B------:R-:W-:-:S02]  /*4fd0*/  SHF.R.S32.HI R219, RZ, 0x1f, R2 ;  /* 0x0000001fffdb7819 */ /* 0x000fc40000011402 */
[----:B------:R-:W-:Y:S01]  /*4fe0*/  ISETP.GE.AND P4, PT, R214, c[0x0][0x220], PT ;  /* 0x00008800d6007a0c */ /* 0x000fe20003f86270 */
[----:B------:R-:W-:Y:S01]  /*4ff0*/  IMAD R216, R216, -0x2, R135 ;  /* 0xfffffffed8d87824 */ /* 0x000fe200078e0287 */
[----:B------:R-:W-:Y:S01]  /*5000*/  LEA.HI R219, R219, R2, RZ, 0x6 ;  /* 0x00000002dbdb7211 */ /* 0x000fe200078f30ff */
[----:B------:R-:W-:Y:S01]  /*5010*/  IMAD.MOV.U32 R135, RZ, RZ, R132 ;  /* 0x000000ffff877224 */ /* 0x000fe200078e0084 */
[----:B------:R-:W-:Y:S01]  /*5020*/  ISETP.GE.AND P3, PT, R205, c[0x0][0x220], PT ;  /* 0x00008800cd007a0c */ /* 0x000fe20003f66270 */
[----:B------:R-:W-:Y:S01]  /*5030*/  IMAD.MOV.U32 R2, RZ, RZ, R133 ;  /* 0x000000ffff027224 */ /* 0x000fe200078e0085 */
[----:B------:R-:W-:Y:S02]  /*5040*/  IADD3 R216, R145, R216, -R206 ;  /* 0x000000d891d87210 */ /* 0x000fe40007ffe8ce */
[----:B------:R-:W-:Y:S02]  /*5050*/  LEA.HI.SX32 R219, R219, 0xfffffffe, 0x1a ;  /* 0xfffffffedbdb7811 */ /* 0x000fe400078fd2ff */
[----:B------:R-:W-:Y:S01]  /*5060*/  ISETP.GE.AND P2, PT, R204, c[0x0][0x220], PT ;  /* 0x00008800cc007a0c */ /* 0x000fe20003f46270 */
[----:B------:R-:W-:Y:S05]  /*5070*/  BRA `(.L_x_169) ;  /* 0x0000036000007947 */ /* 0x000fea0003800000 */
.L_x_171:
        /* <DEDUP_REMOVED lines=54> */
.L_x_169:
        /* <DEDUP_REMOVED lines=31> */
[C---:B------:R-:W-:Y:S01]  /*55d0*/  @!P2 LEA R222, P0, R132.reuse, c[0x0][0x170], 0x1 ;  /* 0x00005c0084deaa11 */ /* 0x040fe200078008ff */
        /* <DEDUP_REMOVED lines=182> */
.L_x_170:
[C---:B------:R-:W-:Y:S01]  /*6140*/  IMAD R148, R219.reuse, -0x40, R216 ;  /* 0xffffffc0db947824 */ /* 0x040fe200078e02d8 */
[----:B------:R-:W-:Y:S01]  /*6150*/  LDSM.16.MT88.4 R152, [R190+0x14800] ;  /* 0x01480000be98783b */ /* 0x000fe20000004200 */
[----:B------:R-:W-:Y:S03]  /*6160*/  IADD3 R219, R219, -0x1, RZ ;  /* 0xffffffffdbdb7810 */ /* 0x000fe60007ffe0ff */
[C---:B------:R-:W-:Y:S02]  /*6170*/  IADD3 R149, R148.reuse, 0x8, RZ ;  /* 0x0000000894957810 */ /* 0x040fe40007ffe0ff */
[----:B-1----:R-:W-:Y:S02]  /*6180*/  IADD3 R144, R148, -0x1, RZ ;  /* 0xffffffff94907810 */ /* 0x002fe40007ffe0ff */
[----:B------:R-:W-:Y:S01]  /*6190*/  ISETP.GE.AND P1, PT, R149, RZ, PT ;  /* 0x000000ff9500720c */ /* 0x000fe20003f26270 */
[----:B------:R-:W-:Y:S01]  /*61a0*/  LDSM.16.MT88.4 R156, [R189+0x14800] ;  /* 0x01480000bd9c783b */ /* 0x000fe20000004200 */
[----:B------:R-:W-:Y:S02]  /*61b0*/  ISETP.GE.AND P0, PT, R144, RZ, PT ;  /* 0x000000ff9000720c */ /* 0x000fe40003f06270 */
[C---:B------:R-:W-:Y:S02]  /*61c0*/  IADD3 R146, R148.reuse, 0x7, RZ ;  /* 0x0000000794927810 */ /* 0x040fe40007ffe0ff */
[C---:B------:R-:W-:Y:S02]  /*61d0*/  IADD3 R147, R148.reuse, -0x8, RZ ;  /* 0xfffffff894937810 */ /* 0x040fe40007ffe0ff */
[C---:B------:R-:W-:Y:S02]  /*61e0*/  IADD3 R142, R148.reuse, -0x9, RZ ;  /* 0xfffffff7948e7810 */ /* 0x040fe40007ffe0ff */
[C---:B------:R-:W-:Y:S02]  /*61f0*/  IADD3 R145, R148.reuse, -0x10, RZ ;  /* 0xfffffff094917810 */ /* 0x040fe40007ffe0ff */
[C---:B------:R-:W-:Y:S02]  /*6200*/  IADD3 R140, R148.reuse, -0x11, RZ ;  /* 0xffffffef948c7810 */ /* 0x040fe40007ffe0ff */
[C---:B------:R-:W-:Y:S02]  /*6210*/  @!P1 IADD3 R149, -R148.reuse, -0x8, RZ ;  /* 0xfffffff894959810 */ /* 0x040fe40007ffe1ff */
[----:B------:R-:W-:Y:S02]  /*6220*/  @!P0 IADD3 R144, -R148, 0x1, RZ ;  /* 0x0000000194908810 */ /* 0x000fe40007ffe1ff */
[----:B------:R-:W-:Y:S02]  /*6230*/  ISETP.GE.AND P1, PT, R146, RZ, PT ;  /* 0x000000ff9200720c */ /* 0x000fe40003f26270 */
[----:B------:R-:W-:Y:S01]  /*6240*/  ISETP.GE.AND P0, PT, R147, RZ, PT ;  /* 0x000000ff9300720c */ /* 0x000fe20003f06270 */
[----:B------:R-:W-:Y:S01]  /*6250*/  I2F R149, R149 ;  /* 0x0000009500957306 */ /* 0x000fe20000201400 */
[C---:B------:R-:W-:Y:S02]  /*6260*/  IADD3 R141, R148.reuse, -0x18, RZ ;  /* 0xffffffe8948d7810 */ /* 0x040fe40007ffe0ff */
[C---:B------:R-:W-:Y:S02]  /*6270*/  IADD3 R136, R148.reuse, -0x19, RZ ;  /* 0xffffffe794887810 */ /* 0x040fe40007ffe0ff */
[C---:B------:R-:W-:Y:S02]  /*6280*/  IADD3 R139, R148.reuse, -0x20, RZ ;  /* 0xffffffe0948b7810 */ /* 0x040fe40007ffe0ff */
[----:B------:R-:W-:Y:S02]  /*6290*/  IADD3 R134, R148, -0x21, RZ ;  /* 0xffffffdf94867810 */ /* 0x000fe40007ffe0ff */
[----:B------:R-:W-:Y:S01]  /*62a0*/  ISETP.GE.AND P6, PT, R136, RZ, PT ;  /* 0x000000ff8800720c */ /* 0x000fe20003fc6270 */
[----:B------:R-:W-:Y:S01]  /*62b0*/  I2F R144, R144 ;  /* 0x0000009000907306 */ /* 0x000fe20000201400 */
[C---:B------:R-:W-:Y:S02]  /*62c0*/  @!P1 IADD3 R146, -R148.reuse, -0x7, RZ ;  /* 0xfffffff994929810 */ /* 0x040fe40007ffe1ff */
[----:B------:R-:W-:Y:S02]  /*62d0*/  @!P0 IADD3 R147, -R148, 0x8, RZ ;  /* 0x0000000894938810 */ /* 0x000fe40007ffe1ff */
[----:B------:R-:W-:Y:S02]  /*62e0*/  ISETP.GE.AND P1, PT, R142, RZ, PT ;  /* 0x000000ff8e00720c */ /* 0x000fe40003f26270 */
[----:B------:R-:W-:Y:S02]  /*62f0*/  ISETP.GE.AND P0, PT, R145, RZ, PT ;  /* 0x000000ff9100720c */ /* 0x000fe40003f06270 */
[----:B------:R-:W-:Y:S01]  /*6300*/  IABS R151, R148 ;  /* 0x0000009400977213 */ /* 0x000fe20000000000 */
[----:B------:R-:W-:Y:S01]  /*6310*/  I2F R146, R146 ;  /* 0x0000009200927306 */ /* 0x000fe20000201400 */
[C---:B------:R-:W-:Y:S02]  /*6320*/  IADD3 R137, R148.reuse, -0x28, RZ ;  /* 0xffffffd894897810 */ /* 0x040fe40007ffe0ff */
[C---:B------:R-:W-:Y:S02]  /*6330*/  IADD3 R133, R148.reuse, -0x29, RZ ;  /* 0xffffffd794857810 */ /* 0x040fe40007ffe0ff */
[C---:B------:R-:W-:Y:S02]  /*6340*/  IADD3 R3, R148.reuse, -0x30, RZ ;  /* 0xffffffd094037810 */ /* 0x040fe40007ffe0ff */
[C---:B------:R-:W-:Y:S02]  /*6350*/  @!P6 IADD3 R136, -R148.reuse, 0x19, RZ ;  /* 0x000000199488e810 */ /* 0x040fe40007ffe1ff */
[C---:B------:R-:W-:Y:S01]  /*6360*/  @!P1 IADD3 R142, -R148.reuse, 0x9, RZ ;  /* 0x00000009948e9810 */ /* 0x040fe20007ffe1ff */
[----:B------:R-:W-:Y:S01]  /*6370*/  I2F R151, R151 ;  /* 0x0000009700977306 */ /* 0x000fe20000201400 */
[----:B------:R-:W-:Y:S02]  /*6380*/  @!P0 IADD3 R145, -R148, 0x10, RZ ;  /* 0x0000001094918810 */ /* 0x000fe40007ffe1ff */
[----:B------:R-:W-:Y:S02]  /*6390*/  ISETP.GE.AND P1, PT, R140, RZ, PT ;  /* 0x000000ff8c00720c */ /* 0x000fe40003f26270 */
[----:B------:R-:W-:Y:S02]  /*63a0*/  ISETP.GE.AND P0, PT, R141, RZ, PT ;  /* 0x000000ff8d00720c */ /* 0x000fe40003f06270 */
[----:B------:R-:W-:Y:S02]  /*63b0*/  ISETP.GE.AND P6, PT, R137, RZ, PT ;  /* 0x000000ff8900720c */ /* 0x000fe40003fc6270 */
[C---:B------:R-:W-:Y:S01]  /*63c0*/  IADD3 R132, R148.reuse, -0x31, RZ ;  /* 0xffffffcf94847810 */ /* 0x040fe20007ffe0ff */
[----:B------:R-:W-:Y:S01]  /*63d0*/  I2F R147, R147 ;  /* 0x0000009300937306 */ /* 0x000fe20000201400 */
[C---:B------:R-:W-:Y:S02]  /*63e0*/  IADD3 R143, R148.reuse, -0x38, RZ ;  /* 0xffffffc8948f7810 */ /* 0x040fe40007ffe0ff */
[C---:B------:R-:W-:Y:S03]  /*63f0*/  IADD3 R138, R148.reuse, -0x39, RZ ;  /* 0xffffffc7948a7810 */ /* 0x040fe60007ffe0ff */
[C---:B------:R-:W-:Y:S02]  /*6400*/  @!P1 IADD3 R140, -R148.reuse, 0x11, RZ ;  /* 0x00000011948c9810 */ /* 0x040fe40007ffe1ff */
[----:B------:R-:W-:Y:S02]  /*6410*/  @!P0 IADD3 R141, -R148, 0x18, RZ ;  /* 0x00000018948d8810 */ /* 0x000fe40007ffe1ff */
[----:B------:R-:W-:Y:S01]  /*6420*/  ISETP.GE.AND P1, PT, R139, RZ, PT ;  /* 0x000000ff8b00720c */ /* 0x000fe20003f26270 */
[----:B------:R-:W-:Y:S01]  /*6430*/  I2F R142, R142 ;  /* 0x0000008e008e7306 */ /* 0x000fe20000201400 */
[----:B------:R-:W-:Y:S02]  /*6440*/  ISETP.GE.AND P0, PT, R134, RZ, PT ;  /* 0x000000ff8600720c */ /* 0x000fe40003f06270 */
[----:B------:R-:W-:Y:S02]  /*6450*/  @!P6 IADD3 R137, -R148, 0x28, RZ ;  /* 0x000000289489e810 */ /* 0x000fe40007ffe1ff */
[----:B------:R-:W-:Y:S05]  /*6460*/  ISETP.GE.AND P6, PT, R132, RZ, PT ;  /* 0x000000ff8400720c */ /* 0x000fea0003fc6270 */
[----:B------:R-:W-:Y:S02]  /*6470*/  I2F R145, R145 ;  /* 0x0000009100917306 */ /* 0x000fe40000201400 */
[C---:B------:R-:W-:Y:S02]  /*6480*/  @!P1 IADD3 R139, -R148.reuse, 0x20, RZ ;  /* 0x00000020948b9810 */ /* 0x040fe40007ffe1ff */
[C---:B------:R-:W-:Y:S02]  /*6490*/  @!P0 IADD3 R134, -R148.reuse, 0x21, RZ ;  /* 0x0000002194868810 */ /* 0x040fe40007ffe1ff */
[----:B------:R-:W-:Y:S02]  /*64a0*/  ISETP.GE.AND P1, PT, R133, RZ, PT ;  /* 0x000000ff8500720c */ /* 0x000fe40003f26270 */
[----:B------:R-:W-:Y:S02]  /*64b0*/  ISETP.GE.AND P0, PT, R3, RZ, PT ;  /* 0x000000ff0300720c */ /* 0x000fe40003f06270 */
[----:B------:R-:W-:Y:S01]  /*64c0*/  I2F R140, R140 ;  /* 0x0000008c008c7306 */ /* 0x000fe20000201400 */
[C---:B------:R-:W-:Y:S08]  /*64d0*/  @!P6 IADD3 R132, -R148.reuse, 0x31, RZ ;  /* 0x000000319484e810 */ /* 0x040ff00007ffe1ff */
[C---:B------:R-:W-:Y:S01]  /*64e0*/  @!P1 IADD3 R133, -R148.reuse, 0x29, RZ ;  /* 0x0000002994859810 */ /* 0x040fe20007ffe1ff */
[----:B------:R-:W-:Y:S01]  /*64f0*/  I2F R141, R141 ;  /* 0x0000008d008d7306 */ /* 0x000fe20000201400 */
[----:B------:R-:W-:Y:S02]  /*6500*/  @!P0 IADD3 R3, -R148, 0x30, RZ ;  /* 0x0000003094038810 */ /* 0x000fe40007ffe1ff */
[----:B------:R-:W-:Y:S02]  /*6510*/  ISETP.GE.AND P1, PT, R143, RZ, PT ;  /* 0x000000ff8f00720c */ /* 0x000fe40003f26270 */
[----:B------:R-:W-:Y:S05]  /*6520*/  ISETP.GE.AND P0, PT, R138, RZ, PT ;  /* 0x000000ff8a00720c */ /* 0x000fea0003f06270 */
[----:B------:R-:W-:Y:S06]  /*6530*/  I2F R136, R136 ;  /* 0x0000008800887306 */ /* 0x000fec0000201400 */
[C---:B------:R-:W-:Y:S02]  /*6540*/  @!P1 IADD3 R143, -R148.reuse, 0x38, RZ ;  /* 0x00000038948f9810 */ /* 0x040fe40007ffe1ff */
[----:B------:R-:W-:Y:S02]  /*6550*/  @!P0 IADD3 R138, -R148, 0x39, RZ ;  /* 0x00000039948a8810 */ /* 0x000fe40007ffe1ff */
[----:B------:R-:W-:Y:S10]  /*6560*/  I2F R139, R139 ;  /* 0x0000008b008b7306 */ /* 0x000ff40000201400 */
[----:B------:R-:W-:Y:S10]  /*6570*/  I2F R134, R134 ;  /* 0x0000008600867306 */ /* 0x000ff40000201400 */
[----:B------:R-:W-:Y:S10]  /*6580*/  I2F R137, R137 ;  /* 0x0000008900897306 */ /* 0x000ff40000201400 */
[----:B------:R-:W-:Y:S10]  /*6590*/  I2F R133, R133 ;  /* 0x0000008500857306 */ /* 0x000ff40000201400 */
[----:B------:R-:W-:Y:S10]  /*65a0*/  I2F R3, R3 ;  /* 0x0000000300037306 */ /* 0x000ff40000201400 */
[----:B------:R-:W-:Y:S10]  /*65b0*/  I2F R132, R132 ;  /* 0x0000008400847306 */ /* 0x000ff40000201400 */
[----:B------:R-:W-:Y:S10]  /*65c0*/  I2F R143, R143 ;  /* 0x0000008f008f7306 */ /* 0x000ff40000201400 */
[----:B------:R-:W1:Y:S02]  /*65d0*/  I2F R138, R138 ;  /* 0x0000008a008a7306 */ /* 0x000e640000201400 */
[-C--:B-1----:R-:W-:Y:S02]  /*65e0*/  FFMA.FTZ R33, R138, -R0.reuse, R33 ;  /* 0x800000008a217223 */ /* 0x082fe40000010021 */
[-C--:B------:R-:W-:Y:S02]  /*65f0*/  FFMA.FTZ R4, R151, -R0.reuse, R4 ;  /* 0x8000000097047223 */ /* 0x080fe40000010004 */
[-C--:B------:R-:W-:Y:S02]  /*6600*/  FFMA.FTZ R6, R149, -R0.reuse, R6 ;  /* 0x8000000095067223 */ /* 0x080fe40000010006 */
[----:B------:R-:W-:Y:S01]  /*6610*/  FFMA.FTZ R5, R144, -R0, R5 ;  /* 0x8000000090057223 */ /* 0x000fe20000010005 */
[----:B------:R-:W-:Y:S01]  /*6620*/  FMNMX.FTZ R148, R4, R2, !PT ;  /* 0x0000000204947209 */ /* 0x000fe20007810000 */
[-C--:B------:R-:W-:Y:S02]  /*6630*/  FFMA.FTZ R7, R146, -R0.reuse, R7 ;  /* 0x8000000092077223 */ /* 0x080fe40000010007 */
[----:B------:R-:W-:Y:S01]  /*6640*/  FFMA.FTZ R8, R147, -R0, R8 ;  /* 0x8000000093087223 */ /* 0x000fe20000010008 */
[----:B------:R-:W-:Y:S01]  /*6650*/  FMNMX.FTZ R149, R5, R148, !PT ;  /* 0x0000009405957209 */ /* 0x000fe20007810000 */
[-C--:B------:R-:W-:Y:S01]  /*6660*/  FFMA.FTZ R11, R144, -R0.reuse, R11 ;  /* 0x80000000900b7223 */ /* 0x080fe2000001000b */
[----:B------:R-:W-:Y:S01]  /*6670*/  FMNMX.FTZ R144, R6, R135, !PT ;  /* 0x0000008706907209 */ /* 0x000fe20007810000 */
[-C--:B------:R-:W-:Y:S01]  /*6680*/  FFMA.FTZ R10, R151, -R0.reuse, R10 ;  /* 0x80000000970a7223 */ /* 0x080fe2000001000a */
[----:B------:R-:W-:Y:S01]  /*6690*/  FMNMX.FTZ R146, R8, R149, !PT ;  /* 0x0000009508927209 */ /* 0x000fe20007810000 */
[CC--:B------:R-:W-:Y:S02]  /*66a0*/  FFMA.FTZ R9, R142.reuse, -R0.reuse, R9 ;  /* 0x800000008e097223 */ /* 0x0c0fe40000010009 */
[----:B------:R-:W-:Y:S01]  /*66b0*/  FFMA.FTZ R14, R147, -R0, R14 ;  /* 0x80000000930e7223 */ /* 0x000fe2000001000e */
[----:B------:R-:W-:Y:S01]  /*66c0*/  FMNMX.FTZ R147, R7, R144, !PT ;  /* 0x0000009007937209 */ /* 0x000fe20007810000 */
[----:B------:R-:W-:Y:S01]  /*66d0*/  FFMA.FTZ R12, R145, -R0, R12 ;  /* 0x80000000910c7223 */ /* 0x000fe2000001000c */
[----:B------:R-:W-:Y:S01]  /*66e0*/  FMNMX.FTZ R149, R9, R146, !PT ;  /* 0x0000009209957209 */ /* 0x000fe20007810000 */
[-C--:B------:R-:W-:Y:S01]  /*66f0*/  FFMA.FTZ R15, R142, -R0.reuse, R15 ;  /* 0x800000008e0f7223 */ /* 0x080fe2000001000f */
[----:B------:R-:W-:Y:S01]  /*6700*/  FMNMX.FTZ R142, R10, R147, !PT ;  /* 0x000000930a8e7209 */ /* 0x000fe20007810000 */
[-C--:B------:R-:W-:Y:S01]  /*6710*/  FFMA.FTZ R13, R140, -R0.reuse, R13 ;  /* 0x800000008c0d7223 */ /* 0x080fe2000001000d */
[----:B------:R-:W-:Y:S01]  /*6720*/  FMNMX.FTZ R144, R12, R149, !PT ;  /* 0x000000950c907209 */ /* 0x000fe20007810000 */
        /* <DEDUP_REMOVED lines=36> */
[----:B------:R-:W-:Y:S01]  /*6970*/  FFMA.FTZ R35, R132, -R0, R35 ;  /* 0x8000000084237223 */ /* 0x000fe20000010023 */
[----:B------:R-:W-:Y:S01]  /*6980*/  FMNMX.FTZ R136, R30, R137, !PT ;  /* 0x000000891e887209 */ /* 0x000fe20007810000 */
[----:B------:R-:W-:Y:S01]  /*6990*/  LDSM.16.MT88.4 R140, [R190+0x12000] ;  /* 0x01200000be8c783b */ /* 0x000fe20000004200 */
[----:B------:R-:W-:Y:S02]  /*69a0*/  FMNMX.FTZ R138, R32, R139, !PT ;  /* 0x0000008b208a7209 */ /* 0x000fe40007810000 */
[----:B------:R-:W-:Y:S02]  /*69b0*/  FMNMX.FTZ R3, R31, R136, !PT ;  /* 0x000000881f037209 */ /* 0x000fe40007810000 */
[----:B------:R-:W-:Y:S02]  /*69c0*/  FMNMX.FTZ R134, R33, R138, !PT ;  /* 0x0000008a21867209 */ /* 0x000fe40007810000 */
[----:B------:R-:W-:Y:S01]  /*69d0*/  FMNMX.FTZ R132, R34, R3, !PT ;  /* 0x0000000322847209 */ /* 0x000fe20007810000 */
[----:B------:R-:W-:Y:S03]  /*69e0*/  LDSM.16.MT88.4 R144, [R189+0x12000] ;  /* 0x01200000bd90783b */ /* 0x000fe60000004200 */
[----:B------:R-:W-:Y:S05]  /*69f0*/  FMNMX.FTZ R139, R35, R132, !PT ;  /* 0x00000084238b7209 */ /* 0x000fea0007810000 */
[----:B------:R-:W1:Y:S08]  /*6a00*/  SHFL.BFLY PT, R3, R134, 0x2, 0x1f ;  /* 0x0c401f0086037f89 */ /* 0x000e7000000e0000 */
[----:B------:R-:W2:Y:S08]  /*6a10*/  SHFL.BFLY PT, R132, R139, 0x2, 0x1f ;  /* 0x0c401f008b847f89 */ /* 0x000eb000000e0000 */
[----:B------:R-:W-:Y:S01]  /*6a20*/  LDSM.16.MT88.4 R148, [R192+0x14800] ;  /* 0x01480000c094783b */ /* 0x000fe20000004200 */
[----:B-1----:R-:W-:Y:S07]  /*6a30*/  FMNMX.FTZ R136, R134, R3, !PT ;  /* 0x0000000386887209 */ /* 0x002fee0007810000 */
[----:B------:R-:W1:Y:S01]  /*6a40*/  SHFL.BFLY PT, R133, R136, 0x1, 0x1f ;  /* 0x0c201f0088857f89 */ /* 0x000e6200000e0000 */
[----:B--2---:R-:W-:Y:S07]  /*6a50*/  FMNMX.FTZ R137, R139, R132, !PT ;  /* 0x000000848b897209 */ /* 0x004fee0007810000 */
[----:B------:R-:W2:Y:S01]  /*6a60*/  SHFL.BFLY PT, R132, R137, 0x1, 0x1f ;  /* 0x0c201f0089847f89 */ /* 0x000ea200000e0000 */
[----:B-1----:R-:W-:Y:S04]  /*6a70*/  FMNMX.FTZ R133, R136, R133, !PT ;  /* 0x0000008588857209 */ /* 0x002fe80007810000 */
[C---:B------:R-:W-:Y:S01]  /*6a80*/  FSETP.NEU.FTZ.AND P0, PT, R133.reuse, -INF , PT ;  /* 0xff8000008500780b */ /* 0x040fe20003f1d000 */
[C---:B------:R-:W-:Y:S02]  /*6a90*/  FADD.FTZ R2, -R133.reuse, R2 ;  /* 0x0000000285027221 */ /* 0x040fe40000010100 */
[----:B------:R-:W-:Y:S01]  /*6aa0*/  FMUL.FTZ R167, R133, c[0x0][0x23c] ;  /* 0x00008f0085a77a20 */ /* 0x000fe20000410000 */
[----:B--2---:R-:W-:Y:S01]  /*6ab0*/  FMNMX.FTZ R132, R137, R132, !PT ;  /* 0x0000008489847209 */ /* 0x004fe20007810000 */
[----:B------:R-:W-:Y:S01]  /*6ac0*/  FMUL.FTZ R3, R2, c[0x0][0x23c] ;  /* 0x00008f0002037a20 */ /* 0x000fe20000410000 */
[----:B------:R-:W1:Y:S02]  /*6ad0*/  LDSM.16.MT88.4 R136, [R192+0x12000] ;  /* 0x01200000c088783b */ /* 0x000e640000004200 */
[----:B------:R-:W-:Y:S01]  /*6ae0*/  FSEL R167, R167, RZ, P0 ;  /* 0x000000ffa7a77208 */ /* 0x000fe20000000000 */
[C---:B------:R-:W-:Y:S01]  /*6af0*/  FADD.FTZ R2, -R132.reuse, R135 ;  /* 0x0000008784027221 */ /* 0x040fe20000010100 */
[C---:B------:R-:W-:Y:S01]  /*6b00*/  FSETP.NEU.FTZ.AND P0, PT, R132.reuse, -INF , PT ;  /* 0xff8000008400780b */ /* 0x040fe20003f1d000 */
[----:B------:R-:W-:Y:S01]  /*6b10*/  FMUL.FTZ R166, R132, c[0x0][0x23c] ;  /* 0x00008f0084a67a20 */ /* 0x000fe20000410000 */
[----:B------:R-:W2:Y:S01]  /*6b20*/  MUFU.EX2 R3, R3 ;  /* 0x0000000300037308 */ /* 0x000ea20000000800 */
[----:B------:R-:W-:Y:S02]  /*6b30*/  FMUL.FTZ R134, R2, c[0x0][0x23c] ;  /* 0x00008f0002867a20 */ /* 0x000fe40000410000 */
[--C-:B------:R-:W-:Y:S01]  /*6b40*/  FFMA.FTZ R165, R4, c[0x0][0x23c], -R167.reuse ;  /* 0x00008f0004a57a23 */ /* 0x100fe200000108a7 */
[----:B------:R-:W-:Y:S01]  /*6b50*/  FSEL R166, R166, RZ, P0 ;  /* 0x000000ffa6a67208 */ /* 0x000fe20000000000 */
[--C-:B------:R-:W-:Y:S02]  /*6b60*/  FFMA.FTZ R164, R5, c[0x0][0x23c], -R167.reuse ;  /* 0x00008f0005a47a23 */ /* 0x100fe400000108a7 */
[--C-:B------:R-:W-:Y:S02]  /*6b70*/  FFMA.FTZ R163, R8, c[0x0][0x23c], -R167.reuse ;  /* 0x00008f0008a37a23 */ /* 0x100fe400000108a7 */
[--C-:B------:R-:W-:Y:S01]  /*6b80*/  FFMA.FTZ R162, R9, c[0x0][0x23c], -R167.reuse ;  /* 0x00008f0009a27a23 */ /* 0x100fe200000108a7 */
[----:B------:R3:W4:Y:S01]  /*6b90*/  MUFU.EX2 R2, R134 ;  /* 0x0000008600027308 */ /* 0x0007220000000800 */
[--C-:B------:R-:W-:Y:S02]  /*6ba0*/  FFMA.FTZ R161, R6, c[0x0][0x23c], -R166.reuse ;  /* 0x00008f0006a17a23 */ /* 0x100fe400000108a6 */
[--C-:B------:R-:W-:Y:S02]  /*6bb0*/  FFMA.FTZ R160, R7, c[0x0][0x23c], -R166.reuse ;  /* 0x00008f0007a07a23 */ /* 0x100fe400000108a6 */
[--C-:B------:R-:W-:Y:S02]  /*6bc0*/  FFMA.FTZ R135, R10, c[0x0][0x23c], -R166.reuse ;  /* 0x00008f000a877a23 */ /* 0x100fe400000108a6 */
[--C-:B------:R-:W-:Y:S02]  /*6bd0*/  FFMA.FTZ R222, R28, c[0x0][0x23c], -R167.reuse ;  /* 0x00008f001cde7a23 */ /* 0x100fe400000108a7 */
[--C-:B------:R-:W-:Y:S01]  /*6be0*/  FFMA.FTZ R223, R29, c[0x0][0x23c], -R167.reuse ;  /* 0x00008f001ddf7a23 */ /* 0x100fe200000108a7 */
[----:B------:R-:W-:Y:S01]  /*6bf0*/  MUFU.EX2 R165, R165 ;  /* 0x000000a500a57308 */ /* 0x000fe20000000800 */
[--C-:B------:R-:W-:Y:S02]  /*6c00*/  FFMA.FTZ R224, R32, c[0x0][0x23c], -R167.reuse ;  /* 0x00008f0020e07a23 */ /* 0x100fe400000108a7 */
[--C-:B------:R-:W-:Y:S02]  /*6c10*/  FFMA.FTZ R225, R30, c[0x0][0x23c], -R166.reuse ;  /* 0x00008f001ee17a23 */ /* 0x100fe400000108a6 */
[C---:B--2---:R-:W-:Y:S02]  /*6c20*/  FMUL.FTZ R4, R3.reuse, R128 ;  /* 0x0000008003047220 */ /* 0x044fe40000410000 */
[C---:B------:R-:W-:Y:S02]  /*6c30*/  FMUL.FTZ R5, R3.reuse, R129 ;  /* 0x0000008103057220 */ /* 0x040fe40000410000 */
[C---:B------:R-:W-:Y:S01]  /*6c40*/  FMUL.FTZ R8, R3.reuse, R124 ;  /* 0x0000007c03087220 */ /* 0x040fe20000410000 */
[----:B------:R-:W2:Y:S01]  /*6c50*/  MUFU.EX2 R164, R164 ;  /* 0x000000a400a47308 */ /* 0x000ea20000000800 */
[C---:B------:R-:W-:Y:S02]  /*6c60*/  FMUL.FTZ R9, R3.reuse, R125 ;  /* 0x0000007d03097220 */ /* 0x040fe40000410000 */
[----:B------:R-:W-:Y:S02]  /*6c70*/  FMUL.FTZ R36, R3, R36 ;  /* 0x0000002403247220 */ /* 0x000fe40000410000 */
[--C-:B---3--:R-:W-:Y:S02]  /*6c80*/  FFMA.FTZ R134, R11, c[0x0][0x23c], -R166.reuse ;  /* 0x00008f000b867a23 */ /* 0x108fe400000108a6 */
[C---:B----4-:R-:W-:Y:S02]  /*6c90*/  FMUL.FTZ R6, R2.reuse, R130 ;  /* 0x0000008202067220 */ /* 0x050fe40000410000 */
[C---:B------:R-:W-:Y:S01]  /*6ca0*/  FMUL.FTZ R7, R2.reuse, R131 ;  /* 0x0000008302077220 */ /* 0x040fe20000410000 */
[----:B------:R-:W-:Y:S01]  /*6cb0*/  MUFU.EX2 R163, R163 ;  /* 0x000000a300a37308 */ /* 0x000fe20000000800 */
[C---:B------:R-:W-:Y:S02]  /*6cc0*/  FMUL.FTZ R10, R2.reuse, R126 ;  /* 0x0000007e020a7220 */ /* 0x040fe40000410000 */
[C---:B------:R-:W-:Y:S02]  /*6cd0*/  FMUL.FTZ R11, R2.reuse, R127 ;  /* 0x0000007f020b7220 */ /* 0x040fe40000410000 */
[----:B------:R-:W3:Y:S01]  /*6ce0*/  LDSM.16.MT88.4 R124, [R188+0x12000] ;  /* 0x01200000bc7c783b */ /* 0x000ee20000004200 */
[C---:B------:R-:W-:Y:S02]  /*6cf0*/  FMUL.FTZ R37, R3.reuse, R37 ;  /* 0x0000002503257220 */ /* 0x040fe40000410000 */
[C---:B------:R-:W-:Y:S02]  /*6d00*/  FMUL.FTZ R38, R2.reuse, R38 ;  /* 0x0000002602267220 */ /* 0x040fe40000410000 */
[----:B------:R-:W4:Y:S01]  /*6d10*/  MUFU.EX2 R162, R162 ;  /* 0x000000a200a27308 */ /* 0x000f220000000800 */
[----:B------:R-:W-:Y:S02]  /*6d20*/  FMUL.FTZ R39, R2, R39 ;  /* 0x0000002702277220 */ /* 0x000fe40000410000 */
[C---:B------:R-:W-:Y:S01]  /*6d30*/  FMUL.FTZ R40, R3.reuse, R40 ;  /* 0x0000002803287220 */ /* 0x040fe20000410000 */
[----:B--2---:R-:W-:Y:S01]  /*6d40*/  F2FP.BF16.PACK_AB R128, R164, R165 ;  /* 0x000000a5a480723e */ /* 0x004fe200000010ff */
[----:B------:R-:W-:Y:S02]  /*6d50*/  FMUL.FTZ R41, R3, R41 ;  /* 0x0000002903297220 */ /* 0x000fe40000410000 */
[C---:B------:R-:W-:Y:S02]  /*6d60*/  FMUL.FTZ R42, R2.reuse, R42 ;  /* 0x0000002a022a7220 */ /* 0x040fe40000410000 */
[----:B------:R-:W-:Y:S01]  /*6d70*/  FMUL.FTZ R43, R2, R43 ;  /* 0x0000002b022b7220 */ /* 0x000fe20000410000 */
[----:B------:R-:W-:Y:S01]  /*6d80*/  MUFU.EX2 R161, R161 ;  /* 0x000000a100a17308 */ /* 0x000fe20000000800 */
[--C-:B------:R-:W-:Y:S02]  /*6d90*/  FFMA.FTZ R226, R31, c[0x0][0x23c], -R166.reuse ;  /* 0x00008f001fe27a23 */ /* 0x100fe400000108a6 */
[----:B------:R-:W-:Y:S01]  /*6da0*/  LDSM.16.MT88.4 R28, [R190+0x13800] ;  /* 0x01380000be1c783b */ /* 0x000fe20000004200 */
[--C-:B------:R-:W-:Y:S02]  /*6db0*/  FFMA.FTZ R227, R34, c[0x0][0x23c], -R166.reuse ;  /* 0x00008f0022e37a23 */ /* 0x100fe400000108a6 */
[C---:B------:R-:W-:Y:S02]  /*6dc0*/  FMUL.FTZ R44, R3.reuse, R44 ;  /* 0x0000002c032c7220 */ /* 0x040fe40000410000 */
[C---:B------:R-:W-:Y:S02]  /*6dd0*/  FMUL.FTZ R45, R3.reuse, R45 ;  /* 0x0000002d032d7220 */ /* 0x040fe40000410000 */
[----:B------:R-:W2:Y:S01]  /*6de0*/  MUFU.EX2 R160, R160 ;  /* 0x000000a000a07308 */ /* 0x000ea20000000800 */
[C---:B------:R-:W-:Y:S02]  /*6df0*/  FMUL.FTZ R46, R2.reuse, R46 ;  /* 0x0000002e022e7220 */ /* 0x040fe40000410000 */
[----:B------:R-:W-:Y:S01]  /*6e00*/  FMUL.FTZ R47, R2, R47 ;  /* 0x0000002f022f7220 */ /* 0x000fe20000410000 */
[----:B----4-:R-:W-:Y:S01]  /*6e10*/  F2FP.BF16.PACK_AB R130, R162, R163 ;  /* 0x000000a3a282723e */ /* 0x010fe200000010ff */
[C---:B------:R-:W-:Y:S02]  /*6e20*/  FMUL.FTZ R48, R3.reuse, R48 ;  /* 0x0000003003307220 */ /* 0x040fe40000410000 */
[C---:B------:R-:W-:Y:S02]  /*6e30*/  FMUL.FTZ R49, R3.reuse, R49 ;  /* 0x0000003103317220 */ /* 0x040fe40000410000 */
[C---:B------:R-:W-:Y:S01]  /*6e40*/  FMUL.FTZ R50, R2.reuse, R50 ;  /* 0x0000003202327220 */ /* 0x040fe20000410000 */
[----:B------:R-:W-:Y:S01]  /*6e50*/  MUFU.EX2 R135, R135 ;  /* 0x0000008700877308 */ /* 0x000fe20000000800 */
[C---:B------:R-:W-:Y:S02]  /*6e60*/  FMUL.FTZ R51, R2.reuse, R51 ;  /* 0x0000003302337220 */ /* 0x040fe40000410000 */
[C---:B------:R-:W-:Y:S02]  /*6e70*/  FMUL.FTZ R52, R3.reuse, R52 ;  /* 0x0000003403347220 */ /* 0x040fe40000410000 */
[C---:B------:R-:W-:Y:S02]  /*6e80*/  FMUL.FTZ R53, R3.reuse, R53 ;  /* 0x0000003503357220 */ /* 0x040fe40000410000 */
[C---:B------:R-:W-:Y:S02]  /*6e90*/  FMUL.FTZ R54, R2.reuse, R54 ;  /* 0x0000003602367220 */ /* 0x040fe40000410000 */
[----:B------:R-:W-:Y:S01]  /*6ea0*/  FMUL.FTZ R55, R2, R55 ;  /* 0x0000003702377220 */ /* 0x000fe20000410000 */
[----:B------:R-:W4:Y:S01]  /*6eb0*/  MUFU.EX2 R134, R134 ;  /* 0x0000008600867308 */ /* 0x000f220000000800 */
[C---:B------:R-:W-:Y:S02]  /*6ec0*/  FMUL.FTZ R56, R3.reuse, R56 ;  /* 0x0000003803387220 */ /* 0x040fe40000410000 */
[C---:B------:R-:W-:Y:S01]  /*6ed0*/  FMUL.FTZ R57, R3.reuse, R57 ;  /* 0x0000003903397220 */ /* 0x040fe20000410000 */
[----:B--2---:R-:W-:Y:S01]  /*6ee0*/  F2FP.BF16.PACK_AB R129, R160, R161 ;  /* 0x000000a1a081723e */ /* 0x004fe200000010ff */
        /* <DEDUP_REMOVED lines=12> */
[----:B----4-:R-:W-:Y:S01]  /*6fb0*/  F2FP.BF16.PACK_AB R131, R134, R135 ;  /* 0x000000878683723e */ /* 0x010fe200000010ff */
[C---:B------:R-:W-:Y:S02]  /*6fc0*/  FMUL.FTZ R68, R3.reuse, R68 ;  /* 0x0000004403447220 */ /* 0x040fe40000410000 */
[C---:B------:R-:W-:Y:S02]  /*6fd0*/  FMUL.FTZ R69, R3.reuse, R69 ;  /* 0x0000004503457220 */ /* 0x040fe40000410000 */
[C---:B------:R-:W-:Y:S01]  /*6fe0*/  FMUL.FTZ R70, R2.reuse, R70 ;  /* 0x0000004602467220 */ /* 0x040fe20000410000 */
[----:B------:R-:W-:Y:S01]  /*6ff0*/  MUFU.EX2 R224, R224 ;  /* 0x000000e000e07308 */ /* 0x000fe20000000800 */
[C---:B-1----:R-:W-:Y:S05]  /*7000*/  HMMA.16816.F32.BF16 R4, R128.reuse, R136, R4 ;  /* 0x000000888004723c */ /* 0x042fea0000041804 */
[C---:B------:R-:W-:Y:S02]  /*7010*/  FMUL.FTZ R71, R2.reuse, R71 ;  /* 0x0000004702477220 */ /* 0x040fe40000410000 */
[C---:B------:R-:W-:Y:S01]  /*7020*/  FMUL.FTZ R72, R3.reuse, R72 ;  /* 0x0000004803487220 */ /* 0x040fe20000410000 */
[C---:B------:R-:W-:Y:S01]  /*7030*/  HMMA.16816.F32.BF16 R8, R128.reuse, R138, R8 ;  /* 0x0000008a8008723c */ /* 0x040fe20000041808 */
[----:B------:R-:W1:Y:S01]  /*7040*/  LDSM.16.MT88.4 R136, [R192+0x14000] ;  /* 0x01400000c088783b */ /* 0x000e620000004200 */
[----:B------:R-:W-:Y:S02]  /*7050*/  MUFU.EX2 R225, R225 ;  /* 0x000000e100e17308 */ /* 0x000fe40000000800 */
[C---:B------:R-:W-:Y:S02]  /*7060*/  FMUL.FTZ R73, R3.reuse, R73 ;  /* 0x0000004903497220 */ /* 0x040fe40000410000 */
[C---:B------:R-:W-:Y:S02]  /*7070*/  FMUL.FTZ R74, R2.reuse, R74 ;  /* 0x0000004a024a7220 */ /* 0x040fe40000410000 */
[C---:B------:R-:W-:Y:S04]  /*7080*/  HMMA.16816.F32.BF16 R36, R128.reuse, R140, R36 ;  /* 0x0000008c8024723c */ /* 0x040fe80000041824 */
[C---:B------:R-:W-:Y:S01]  /*7090*/  FMUL.FTZ R75, R2.reuse, R75 ;  /* 0x0000004b024b7220 */ /* 0x040fe20000410000 */
[----:B------:R-:W-:Y:S01]  /*70a0*/  MUFU.EX2 R226, R226 ;  /* 0x000000e200e27308 */ /* 0x000fe20000000800 */
[C---:B------:R-:W-:Y:S02]  /*70b0*/  FMUL.FTZ R76, R3.reuse, R76 ;  /* 0x0000004c034c7220 */ /* 0x040fe40000410000 */
[C---:B------:R-:W-:Y:S01]  /*70c0*/  HMMA.16816.F32.BF16 R40, R128.reuse, R142, R40 ;  /* 0x0000008e8028723c */ /* 0x040fe20000041828 */
[----:B------:R-:W2:Y:S03]  /*70d0*/  LDSM.16.MT88.4 R140, [R190+0x14000] ;  /* 0x01400000be8c783b */ /* 0x000ea60000004200 */
[C---:B------:R-:W-:Y:S02]  /*70e0*/  FMUL.FTZ R77, R3.reuse, R77 ;  /* 0x0000004d034d7220 */ /* 0x040fe40000410000 */
[C---:B------:R-:W-:Y:S01]  /*70f0*/  FMUL.FTZ R78, R2.reuse, R78 ;  /* 0x0000004e024e7220 */ /* 0x040fe20000410000 */
[----:B------:R-:W-:Y:S01]  /*7100*/  MUFU.EX2 R227, R227 ;  /* 0x000000e300e37308 */ /* 0x000fe20000000800 */
[C---:B------:R-:W-:Y:S04]  /*7110*/  HMMA.16816.F32.BF16 R44, R128.reuse, R144, R44 ;  /* 0x00000090802c723c */ /* 0x040fe8000004182c */
[C---:B------:R-:W-:Y:S02]  /*7120*/  FMUL.FTZ R79, R2.reuse, R79 ;  /* 0x0000004f024f7220 */ /* 0x040fe40000410000 */
[C---:B------:R-:W-:Y:S02]  /*7130*/  FMUL.FTZ R80, R3.reuse, R80 ;  /* 0x0000005003507220 */ /* 0x040fe40000410000 */
[C---:B------:R-:W-:Y:S01]  /*7140*/  HMMA.16816.F32.BF16 R48, R128.reuse, R146, R48 ;  /* 0x000000928030723c */ /* 0x040fe20000041830 */
[----:B------:R-:W-:Y:S03]  /*7150*/  LDSM.16.MT88.4 R144, [R188+0x12800] ;  /* 0x01280000bc90783b */ /* 0x000fe60000004200 */
[C---:B------:R-:W-:Y:S02]  /*7160*/  FMUL.FTZ R81, R3.reuse, R81 ;  /* 0x0000005103517220 */ /* 0x040fe40000410000 */
[C---:B------:R-:W-:Y:S02]  /*7170*/  FMUL.FTZ R82, R2.reuse, R82 ;  /* 0x0000005202527220 */ /* 0x040fe40000410000 */
[C---:B---3--:R-:W-:Y:S04]  /*7180*/  HMMA.16816.F32.BF16 R52, R128.reuse, R124, R52 ;  /* 0x0000007c8034723c */ /* 0x048fe80000041834 */
[C---:B------:R-:W-:Y:S02]  /*7190*/  FMUL.FTZ R83, R2.reuse, R83 ;  /* 0x0000005302537220 */ /* 0x040fe40000410000 */
[C---:B------:R-:W-:Y:S02]  /*71a0*/  FMUL.FTZ R84, R3.reuse, R84 ;  /* 0x0000005403547220 */ /* 0x040fe40000410000 */
[C---:B------:R-:W-:Y:S01]  /*71b0*/  HMMA.16816.F32.BF16 R56, R128.reuse, R126, R56 ;  /* 0x0000007e8038723c */ /* 0x040fe20000041838 */
[----:B------:R-:W3:Y:S03]  /*71c0*/  LDSM.16.MT88.4 R124, [R189+0x14000] ;  /* 0x01400000bd7c783b */ /* 0x000ee60000004200 */
[C---:B------:R-:W-:Y:S02]  /*71d0*/  FMUL.FTZ R85, R3.reuse, R85 ;  /* 0x0000005503557220 */ /* 0x040fe40000410000 */
[C---:B------:R-:W-:Y:S02]  /*71e0*/  FMUL.FTZ R86, R2.reuse, R86 ;  /* 0x0000005602567220 */ /* 0x040fe40000410000 */
[C---:B-1----:R-:W-:Y:S04]  /*71f0*/  HMMA.16816.F32.BF16 R60, R128.reuse, R136, R60 ;  /* 0x00000088803c723c */ /* 0x042fe8000004183c */
[C---:B------:R-:W-:Y:S02]  /*7200*/  FMUL.FTZ R87, R2.reuse, R87 ;  /* 0x0000005702577220 */ /* 0x040fe40000410000 */
[C---:B------:R-:W-:Y:S02]  /*7210*/  FMUL.FTZ R88, R3.reuse, R88 ;  /* 0x0000005803587220 */ /* 0x040fe40000410000 */
[C---:B------:R-:W-:Y:S01]  /*7220*/  HMMA.16816.F32.BF16 R64, R128.reuse, R138, R64 ;  /* 0x0000008a8040723c */ /* 0x040fe20000041840 */
[----:B------:R-:W1:Y:S03]  /*7230*/  LDSM.16.MT88.4 R136, [R188+0x14000] ;  /* 0x01400000bc88783b */ /* 0x000e660000004200 */
[C---:B------:R-:W-:Y:S02]  /*7240*/  FMUL.FTZ R89, R3.reuse, R89 ;  /* 0x0000005903597220 */ /* 0x040fe40000410000 */
[C---:B------:R-:W-:Y:S02]  /*7250*/  FMUL.FTZ R90, R2.reuse, R90 ;  /* 0x0000005a025a7220 */ /* 0x040fe40000410000 */
[C---:B--2---:R-:W-:Y:S04]  /*7260*/  HMMA.16816.F32.BF16 R68, R128.reuse, R140, R68 ;  /* 0x0000008c8044723c */ /* 0x044fe80000041844 */
[C---:B------:R-:W-:Y:S02]  /*7270*/  FMUL.FTZ R91, R2.reuse, R91 ;  /* 0x0000005b025b7220 */ /* 0x040fe40000410000 */
[C---:B------:R-:W-:Y:S02]  /*7280*/  FMUL.FTZ R92, R3.reuse, R92 ;  /* 0x0000005c035c7220 */ /* 0x040fe40000410000 */
[C---:B------:R-:W-:Y:S01]  /*7290*/  HMMA.16816.F32.BF16 R72, R128.reuse, R142, R72 ;  /* 0x0000008e8048723c */ /* 0x040fe20000041848 */
[----:B------:R-:W2:Y:S03]  /*72a0*/  LDSM.16.MT88.4 R140, [R192+0x16000] ;  /* 0x01600000c08c783b */ /* 0x000ea60000004200 */
[C---:B------:R-:W-:Y:S02]  /*72b0*/  FMUL.FTZ R93, R3.reuse, R93 ;  /* 0x0000005d035d7220 */ /* 0x040fe40000410000 */
[C---:B------:R-:W-:Y:S02]  /*72c0*/  FMUL.FTZ R94, R2.reuse, R94 ;  /* 0x0000005e025e7220 */ /* 0x040fe40000410000 */
[C---:B------:R-:W-:Y:S01]  /*72d0*/  FMUL.FTZ R95, R2.reuse, R95 ;  /* 0x0000005f025f7220 */ /* 0x040fe20000410000 */
[C---:B---3--:R-:W-:Y:S03]  /*72e0*/  HMMA.16816.F32.BF16 R76, R128.reuse, R124, R76 ;  /* 0x0000007c804c723c */ /* 0x048fe6000004184c */
[C---:B------:R-:W-:Y:S02]  /*72f0*/  FMUL.FTZ R96, R3.reuse, R96 ;  /* 0x0000006003607220 */ /* 0x040fe40000410000 */
[C---:B------:R-:W-:Y:S02]  /*7300*/  FMUL.FTZ R97, R3.reuse, R97 ;  /* 0x0000006103617220 */ /* 0x040fe40000410000 */
[C---:B------:R-:W-:Y:S01]  /*7310*/  FMUL.FTZ R98, R2.reuse, R98 ;  /* 0x0000006202627220 */ /* 0x040fe20000410000 */
        /* <DEDUP_REMOVED lines=16> */
[----:B------:R-:W-:Y:S02]  /*7420*/  FMUL.FTZ R107, R2, R107 ;  /* 0x0000006b026b7220 */ /* 0x000fe40000410000 */
[--C-:B------:R-:W-:Y:S02]  /*7430*/  FFMA.FTZ R168, R12, c[0x0][0x23c], -R167.reuse ;  /* 0x00008f000ca87a23 */ /* 0x100fe400000108a7 */
[----:B------:R-:W-:Y:S01]  /*7440*/  FMUL.FTZ R12, R3, R120 ;  /* 0x00000078030c7220 */ /* 0x000fe20000410000 */
[C---:B---3--:R-:W-:Y:S03]  /*7450*/  HMMA.16816.F32.BF16 R100, R128.reuse, R124, R100 ;  /* 0x0000007c8064723c */ /* 0x048fe60000041864 */
[--C-:B------:R-:W-:Y:S01]  /*7460*/  FFMA.FTZ R169, R13, c[0x0][0x23c], -R167.reuse ;  /* 0x00008f000da97a23 */ /* 0x100fe200000108a7 */
[----:B------:R-:W-:Y:S01]  /*7470*/  MUFU.EX2 R168, R168 ;  /* 0x000000a800a87308 */ /* 0x000fe20000000800 */
[----:B------:R-:W-:Y:S02]  /*7480*/  FMUL.FTZ R13, R3, R121 ;  /* 0x00000079030d7220 */ /* 0x000fe40000410000 */
[--C-:B------:R-:W-:Y:S01]  /*7490*/  FFMA.FTZ R172, R14, c[0x0][0x23c], -R166.reuse ;  /* 0x00008f000eac7a23 */ /* 0x100fe200000108a6 */
[C---:B------:R-:W-:Y:S01]  /*74a0*/  HMMA.16816.F32.BF16 R104, R128.reuse, R126, R104 ;  /* 0x0000007e8068723c */ /* 0x040fe20000041868 */
[----:B------:R-:W-:Y:S03]  /*74b0*/  LDSM.16.MT88.4 R124, [R190+0x12800] ;  /* 0x01280000be7c783b */ /* 0x000fe60000004200 */
[C---:B------:R-:W-:Y:S02]  /*74c0*/  FMUL.FTZ R14, R2.reuse, R122 ;  /* 0x0000007a020e7220 */ /* 0x040fe40000410000 */
[--C-:B------:R-:W-:Y:S01]  /*74d0*/  FFMA.FTZ R173, R15, c[0x0][0x23c], -R166.reuse ;  /* 0x00008f000fad7a23 */ /* 0x100fe200000108a6 */
[----:B------:R-:W3:Y:S01]  /*74e0*/  MUFU.EX2 R169, R169 ;  /* 0x000000a900a97308 */ /* 0x000ee20000000800 */
[C---:B------:R-:W-:Y:S02]  /*74f0*/  FMUL.FTZ R15, R2.reuse, R123 ;  /* 0x0000007b020f7220 */ /* 0x040fe40000410000 */
[----:B------:R-:W4:Y:S02]  /*7500*/  LDSM.16.MT88.4 R120, [R192+0x12800] ;  /* 0x01280000c078783b */ /* 0x000f240000004200 */
[C---:B------:R-:W-:Y:S02]  /*7510*/  FMUL.FTZ R108, R3.reuse, R108 ;  /* 0x0000006c036c7220 */ /* 0x040fe40000410000 */
[----:B------:R-:W-:Y:S02]  /*7520*/  FMUL.FTZ R109, R3, R109 ;  /* 0x0000006d036d7220 */ /* 0x000fe40000410000 */
[C---:B------:R-:W-:Y:S01]  /*7530*/  FMUL.FTZ R110, R2.reuse, R110 ;  /* 0x0000006e026e7220 */ /* 0x040fe20000410000 */
[----:B------:R-:W-:Y:S01]  /*7540*/  MUFU.EX2 R172, R172 ;  /* 0x000000ac00ac7308 */ /* 0x000fe20000000800 */
[----:B------:R-:W-:Y:S02]  /*7550*/  FMUL.FTZ R111, R2, R111 ;  /* 0x0000006f026f7220 */ /* 0x000fe40000410000 */
[--C-:B------:R-:W-:Y:S02]  /*7560*/  FFMA.FTZ R170, R16, c[0x0][0x23c], -R167.reuse ;  /* 0x00008f0010aa7a23 */ /* 0x100fe400000108a7 */
[----:B------:R-:W-:Y:S02]  /*7570*/  FFMA.FTZ R171, R17, c[0x0][0x23c], -R167 ;  /* 0x00008f0011ab7a23 */ /* 0x000fe400000108a7 */
[--C-:B------:R-:W-:Y:S01]  /*7580*/  FFMA.FTZ R174, R18, c[0x0][0x23c], -R166.reuse ;  /* 0x00008f0012ae7a23 */ /* 0x100fe200000108a6 */
[C---:B-1----:R-:W-:Y:S02]  /*7590*/  HMMA.16816.F32.BF16 R108, R128.reuse, R136, R108 ;  /* 0x00000088806c723c */ /* 0x042fe4000004186c */
[----:B------:R-:W-:Y:S01]  /*75a0*/  MUFU.EX2 R170, R170 ;  /* 0x000000aa00aa7308 */ /* 0x000fe20000000800 */
[----:B------:R-:W-:Y:S02]  /*75b0*/  FFMA.FTZ R175, R19, c[0x0][0x23c], -R166 ;  /* 0x00008f0013af7a23 */ /* 0x000fe400000108a6 */
[----:B------:R-:W-:Y:S01]  /*75c0*/  FMUL.FTZ R16, R3, R116 ;  /* 0x0000007403107220 */ /* 0x000fe20000410000 */
[----:B---3--:R-:W-:Y:S01]  /*75d0*/  F2FP.BF16.PACK_AB R116, R169, R168 ;  /* 0x000000a8a974723e */ /* 0x008fe200000010ff */
[C---:B------:R-:W-:Y:S01]  /*75e0*/  FMUL.FTZ R17, R3.reuse, R117 ;  /* 0x0000007503117220 */ /* 0x040fe20000410000 */
[C---:B------:R-:W-:Y:S01]  /*75f0*/  HMMA.16816.F32.BF16 R12, R128.reuse, R138, R12 ;  /* 0x0000008a800c723c */ /* 0x040fe2000004180c */
[----:B------:R-:W1:Y:S03]  /*7600*/  LDSM.16.MT88.4 R136, [R189+0x12800] ;  /* 0x01280000bd88783b */ /* 0x000e660000004200 */
[----:B------:R-:W3:Y:S01]  /*7610*/  MUFU.EX2 R171, R171 ;  /* 0x000000ab00ab7308 */ /* 0x000ee20000000800 */
[C---:B------:R-:W-:Y:S02]  /*7620*/  FMUL.FTZ R18, R2.reuse, R118 ;  /* 0x0000007602127220 */ /* 0x040fe40000410000 */
[C---:B------:R-:W-:Y:S02]  /*7630*/  FMUL.FTZ R19, R2.reuse, R119 ;  /* 0x0000007702137220 */ /* 0x040fe40000410000 */
[C---:B------:R-:W-:Y:S03]  /*7640*/  FMUL.FTZ R112, R3.reuse, R112 ;  /* 0x0000007003707220 */ /* 0x040fe60000410000 */
[C---:B------:R-:W-:Y:S02]  /*7650*/  FMUL.FTZ R113, R3.reuse, R113 ;  /* 0x0000007103717220 */ /* 0x040fe40000410000 */
[C---:B--2---:R-:W-:Y:S01]  /*7660*/  HMMA.16816.F32.BF16 R16, R128.reuse, R140, R16 ;  /* 0x0000008c8010723c */ /* 0x044fe20000041810 */
[----:B------:R-:W2:Y:S02]  /*7670*/  MUFU.EX2 R173, R173 ;  /* 0x000000ad00ad7308 */ /* 0x000ea40000000800 */
[C---:B------:R-:W-:Y:S02]  /*7680*/  FMUL.FTZ R114, R2.reuse, R114 ;  /* 0x0000007202727220 */ /* 0x040fe40000410000 */
[C---:B------:R-:W-:Y:S02]  /*7690*/  FMUL.FTZ R115, R2.reuse, R115 ;  /* 0x0000007302737220 */ /* 0x040fe40000410000 */
[----:B------:R-:W-:Y:S02]  /*76a0*/  FFMA.FTZ R165, R3, R220, R165 ;  /* 0x000000dc03a57223 */ /* 0x000fe400000100a5 */
[----:B------:R-:W-:Y:S02]  /*76b0*/  FFMA.FTZ R161, R2, R221, R161 ;  /* 0x000000dd02a17223 */ /* 0x000fe400000100a1 */
[----:B------:R-:W-:Y:S01]  /*76c0*/  MUFU.EX2 R174, R174 ;  /* 0x000000ae00ae7308 */ /* 0x000fe20000000800 */
[----:B------:R-:W-:Y:S01]  /*76d0*/  HMMA.16816.F32.BF16 R112, R128, R142, R112 ;  /* 0x0000008e8070723c */ /* 0x000fe20000041870 */
[----:B------:R-:W-:Y:S02]  /*76e0*/  LDSM.16.MT88.4 R128, [R190+0x16800] ;  /* 0x01680000be80783b */ /* 0x000fe40000004200 */
[----:B---3--:R-:W-:Y:S01]  /*76f0*/  F2FP.BF16.PACK_AB R118, R171, R170 ;  /* 0x000000aaab76723e */ /* 0x008fe200000010ff */
[----:B------:R-:W-:Y:S02]  /*7700*/  FADD.FTZ R164, R164, R165 ;  /* 0x000000a5a4a47221 */ /* 0x000fe40000010000 */
[----:B------:R-:W-:Y:S02]  /*7710*/  FADD.FTZ R160, R160, R161 ;  /* 0x000000a1a0a07221 */ /* 0x000fe40000010000 */
[----:B------:R-:W-:Y:S01]  /*7720*/  FADD.FTZ R163, R163, R164 ;  /* 0x000000a4a3a37221 */ /* 0x000fe20000010000 */
[----:B------:R-:W3:Y:S01]  /*7730*/  MUFU.EX2 R175, R175 ;  /* 0x000000af00af7308 */ /* 0x000ee20000000800 */
[----:B------:R-:W-:Y:S02]  /*7740*/  LDSM.16.MT88.4 R140, [R190+0x13000] ;  /* 0x01300000be8c783b */ /* 0x000fe40000004200 */
[----:B------:R-:W-:Y:S01]  /*7750*/  FADD.FTZ R3, R135, R160 ;  /* 0x000000a087037221 */ /* 0x000fe20000010000 */
[----:B--2---:R-:W-:Y:S01]  /*7760*/  F2FP.BF16.PACK_AB R117, R173, R172 ;  /* 0x000000acad75723e */ /* 0x004fe200000010ff */
[----:B------:R-:W-:Y:S01]  /*7770*/  FADD.FTZ R163, R162, R163 ;  /* 0x000000a3a2a37221 */ /* 0x000fe20000010000 */
[----:B------:R-:W-:Y:S01]  /*7780*/  MOV R135, R132 ;  /* 0x0000008400877202 */ /* 0x000fe20000000f00 */
[----:B------:R-:W-:Y:S02]  /*7790*/  FADD.FTZ R3, R134, R3 ;  /* 0x0000000386037221 */ /* 0x000fe40000010000 */
[----:B------:R-:W-:Y:S02]  /*77a0*/  FADD.FTZ R168, R168, R163 ;  /* 0x000000a3a8a87221 */ /* 0x000fe40000010000 */
[----:B------:R-:W-:Y:S02]  /*77b0*/  FADD.FTZ R172, R172, R3 ;  /* 0x00000003acac7221 */ /* 0x000fe40000010000 */
[----:B------:R-:W-:Y:S02]  /*77c0*/  FADD.FTZ R169, R169, R168 ;  /* 0x000000a8a9a97221 */ /* 0x000fe40000010000 */
[----:B------:R-:W-:Y:S02]  /*77d0*/  FADD.FTZ R173, R173, R172 ;  /* 0x000000acadad7221 */ /* 0x000fe40000010000 */
[----:B------:R-:W-:Y:S04]  /*77e0*/  FADD.FTZ R170, R170, R169 ;  /* 0x000000a9aaaa7221 */ /* 0x000fe80000010000 */
[----:B------:R-:W-:Y:S01]  /*77f0*/  FADD.FTZ R171, R171, R170 ;  /* 0x000000aaabab7221 */ /* 0x000fe20000010000 */
[C---:B---3--:R-:W-:Y:S01]  /*7800*/  F2FP.BF16.PACK_AB R119, R175.reuse, R174 ;  /* 0x000000aeaf77723e */ /* 0x048fe200000010ff */
[----:B------:R-:W-:Y:S04]  /*7810*/  FADD.FTZ R174, R174, R173 ;  /* 0x000000adaeae7221 */ /* 0x000fe80000010000 */
[----:B------:R-:W-:Y:S02]  /*7820*/  FADD.FTZ R175, R175, R174 ;  /* 0x000000aeafaf7221 */ /* 0x000fe40000010000 */
[C---:B----4-:R-:W-:Y:S08]  /*7830*/  HMMA.16816.F32.BF16 R4, R116.reuse, R120, R4 ;  /* 0x000000787404723c */ /* 0x050ff00000041804 */
[C---:B------:R-:W-:Y:S01]  /*7840*/  HMMA.16816.F32.BF16 R8, R116.reuse, R122, R8 ;  /* 0x0000007a7408723c */ /* 0x040fe20000041808 */
[----:B------:R-:W2:Y:S07]  /*7850*/  LDSM.16.MT88.4 R120, [R188+0x14800] ;  /* 0x01480000bc78783b */ /* 0x000eae0000004200 */
[C---:B------:R-:W-:Y:S08]  /*7860*/  HMMA.16816.F32.BF16 R36, R116.reuse, R124, R36 ;  /* 0x0000007c7424723c */ /* 0x040ff00000041824 */
[C---:B------:R-:W-:Y:S01]  /*7870*/  HMMA.16816.F32.BF16 R40, R116.reuse, R126, R40 ;  /* 0x0000007e7428723c */ /* 0x040fe20000041828 */
[----:B------:R-:W3:Y:S07]  /*7880*/  LDSM.16.MT88.4 R124, [R192+0x16800] ;  /* 0x01680000c07c783b */ /* 0x000eee0000004200 */
[C---:B-1----:R-:W-:Y:S08]  /*7890*/  HMMA.16816.F32.BF16 R44, R116.reuse, R136, R44 ;  /* 0x00000088742c723c */ /* 0x042ff0000004182c */
[C---:B------:R-:W-:Y:S01]  /*78a0*/  HMMA.16816.F32.BF16 R48, R116.reuse, R138, R48 ;  /* 0x0000008a7430723c */ /* 0x040fe20000041830 */
[----:B------:R-:W1:Y:S07]  /*78b0*/  LDSM.16.MT88.4 R136, [R189+0x16800] ;  /* 0x01680000bd88783b */ /* 0x000e6e0000004200 */
[C---:B------:R-:W-:Y:S08]  /*78c0*/  HMMA.16816.F32.BF16 R52, R116.reuse, R144, R52 ;  /* 0x000000907434723c */ /* 0x040ff00000041834 */
[C---:B------:R-:W-:Y:S01]  /*78d0*/  HMMA.16816.F32.BF16 R56, R116.reuse, R146, R56 ;  /* 0x000000927438723c */ /* 0x040fe20000041838 */
[----:B------:R-:W-:Y:S07]  /*78e0*/  LDSM.16.MT88.4 R144, [R190+0x15000] ;  /* 0x01500000be90783b */ /* 0x000fee0000004200 */
        /* <DEDUP_REMOVED lines=11> */
[----:B------:R-:W-:Y:S01]  /*79a0*/  FFMA.FTZ R167, R33, c[0x0][0x23c], -R167 ;  /* 0x00008f0021a77a23 */ /* 0x000fe200000108a7 */
[----:B------:R-:W4:Y:S01]  /*79b0*/  MUFU.EX2 R153, R153 ;  /* 0x0000009900997308 */ /* 0x000f220000000800 */
[C---:B------:R-:W-:Y:S04]  /*79c0*/  HMMA.16816.F32.BF16 R80, R116.reuse, R158, R80 ;  /* 0x0000009e7450723c */ /* 0x040fe80000041850 */
[--C-:B------:R-:W-:Y:S02]  /*79d0*/  FFMA.FTZ R156, R22, c[0x0][0x23c], -R166.reuse ;  /* 0x00008f00169c7a23 */ /* 0x100fe400000108a6 */
[--C-:B------:R-:W-:Y:S02]  /*79e0*/  FFMA.FTZ R157, R23, c[0x0][0x23c], -R166.reuse ;  /* 0x00008f00179d7a23 */ /* 0x100fe400000108a6 */
[C---:B--2---:R-:W-:Y:S01]  /*79f0*/  HMMA.16816.F32.BF16 R84, R116.reuse, R120, R84 ;  /* 0x000000787454723c */ /* 0x044fe20000041854 */
[----:B------:R-:W-:Y:S03]  /*7a00*/  MUFU.EX2 R154, R154 ;  /* 0x0000009a009a7308 */ /* 0x000fe60000000800 */
[--C-:B------:R-:W-:Y:S02]  /*7a10*/  FFMA.FTZ R158, R26, c[0x0][0x23c], -R166.reuse ;  /* 0x00008f001a9e7a23 */ /* 0x100fe400000108a6 */
[--C-:B------:R-:W-:Y:S02]  /*7a20*/  FFMA.FTZ R159, R27, c[0x0][0x23c], -R166.reuse ;  /* 0x00008f001b9f7a23 */ /* 0x100fe400000108a6 */
[C---:B------:R-:W-:Y:S01]  /*7a30*/  HMMA.16816.F32.BF16 R88, R116.reuse, R122, R88 ;  /* 0x0000007a7458723c */ /* 0x040fe20000041858 */
[----:B------:R-:W2:Y:S02]  /*7a40*/  LDSM.16.MT88.4 R120, [R188+0x16800] ;  /* 0x01680000bc78783b */ /* 0x000ea40000004200 */
[----:B------:R-:W5:Y:S01]  /*7a50*/  MUFU.EX2 R155, R155 ;  /* 0x0000009b009b7308 */ /* 0x000f620000000800 */
[----:B------:R-:W-:Y:S01]  /*7a60*/  FFMA.FTZ R166, R35, c[0x0][0x23c], -R166 ;  /* 0x00008f0023a67a23 */ /* 0x000fe200000108a6 */
[C---:B----4-:R-:W-:Y:S03]  /*7a70*/  F2FP.BF16.PACK_AB R20, R153.reuse, R152 ;  /* 0x000000989914723e */ /* 0x050fe600000010ff */
[C---:B---3--:R-:W-:Y:S01]  /*7a80*/  HMMA.16816.F32.BF16 R92, R116.reuse, R124, R92 ;  /* 0x0000007c745c723c */ /* 0x048fe2000004185c */
[----:B------:R-:W-:Y:S03]  /*7a90*/  LDSM.16.MT88.4 R24, [R189+0x13000] ;  /* 0x01300000bd18783b */ /* 0x000fe60000004200 */
[----:B------:R-:W-:Y:S01]  /*7aa0*/  FADD.FTZ R152, R152, R171 ;  /* 0x000000ab98987221 */ /* 0x000fe20000010000 */
[----:B------:R-:W-:Y:S03]  /*7ab0*/  MUFU.EX2 R156, R156 ;  /* 0x0000009c009c7308 */ /* 0x000fe60000000800 */
[C---:B------:R-:W-:Y:S01]  /*7ac0*/  HMMA.16816.F32.BF16 R96, R116.reuse, R126, R96 ;  /* 0x0000007e7460723c */ /* 0x040fe20000041860 */
[----:B------:R-:W3:Y:S03]  /*7ad0*/  LDSM.16.MT88.4 R124, [R192+0x13000] ;  /* 0x01300000c07c783b */ /* 0x000ee60000004200 */
[----:B------:R-:W-:Y:S03]  /*7ae0*/  FADD.FTZ R153, R153, R152 ;  /* 0x0000009899997221 */ /* 0x000fe60000010000 */
[----:B------:R-:W4:Y:S01]  /*7af0*/  MUFU.EX2 R157, R157 ;  /* 0x0000009d009d7308 */ /* 0x000f220000000800 */
[C---:B------:R-:W-:Y:S01]  /*7b00*/  HMMA.16816.F32.BF16 R100, R116.reuse, R128, R100 ;  /* 0x000000807464723c */ /* 0x040fe20000041864 */
[----:B------:R-:W-:Y:S03]  /*7b10*/  LDSM.16.MT88.4 R32, [R189+0x13800] ;  /* 0x01380000bd20783b */ /* 0x000fe60000004200 */
[C---:B-----5:R-:W-:Y:S01]  /*7b20*/  F2FP.BF16.PACK_AB R22, R155.reuse, R154 ;  /* 0x0000009a9b16723e */ /* 0x060fe200000010ff */
[----:B------:R-:W-:Y:S03]  /*7b30*/  FADD.FTZ R154, R154, R153 ;  /* 0x000000999a9a7221 */ /* 0x000fe60000010000 */
[C---:B------:R-:W-:Y:S01]  /*7b40*/  HMMA.16816.F32.BF16 R104, R116.reuse, R130, R104 ;  /* 0x000000827468723c */ /* 0x040fe20000041868 */
[----:B------:R-:W5:Y:S01]  /*7b50*/  LDSM.16.MT88.4 R128, [R188+0x13000] ;  /* 0x01300000bc80783b */ /* 0x000f620000004200 */
[----:B------:R-:W-:Y:S02]  /*7b60*/  MUFU.EX2 R158, R158 ;  /* 0x0000009e009e7308 */ /* 0x000fe40000000800 */
[----:B------:R-:W-:Y:S04]  /*7b70*/  FADD.FTZ R155, R155, R154 ;  /* 0x0000009a9b9b7221 */ /* 0x000fe80000010000 */
[C---:B-1----:R-:W-:Y:S04]  /*7b80*/  HMMA.16816.F32.BF16 R108, R116.reuse, R136, R108 ;  /* 0x00000088746c723c */ /* 0x042fe8000004186c */
[----:B------:R-:W1:Y:S01]  /*7b90*/  MUFU.EX2 R159, R159 ;  /* 0x0000009f009f7308 */ /* 0x000e620000000800 */
[C---:B----4-:R-:W-:Y:S03]  /*7ba0*/  F2FP.BF16.PACK_AB R21, R157.reuse, R156 ;  /* 0x0000009c9d15723e */ /* 0x050fe600000010ff */
[C---:B------:R-:W-:Y:S01]  /*7bb0*/  HMMA.16816.F32.BF16 R12, R116.reuse, R138, R12 ;  /* 0x0000008a740c723c */ /* 0x040fe2000004180c */
[----:B------:R-:W4:Y:S03]  /*7bc0*/  LDSM.16.MT88.4 R136, [R192+0x15000] ;  /* 0x01500000c088783b */ /* 0x000f260000004200 */
[----:B------:R-:W-:Y:S02]  /*7bd0*/  FADD.FTZ R156, R156, R175 ;  /* 0x000000af9c9c7221 */ /* 0x000fe40000010000 */
[----:B------:R-:W4:Y:S02]  /*7be0*/  MUFU.EX2 R167, R167 ;  /* 0x000000a700a77308 */ /* 0x000f240000000800 */
[C---:B--2---:R-:W-:Y:S04]  /*7bf0*/  HMMA.16816.F32.BF16 R16, R116.reuse, R120, R16 ;  /* 0x000000787410723c */ /* 0x044fe80000041810 */
[----:B------:R-:W-:Y:S04]  /*7c00*/  FADD.FTZ R157, R157, R156 ;  /* 0x0000009c9d9d7221 */ /* 0x000fe80000010000 */
[----:B------:R-:W-:Y:S01]  /*7c10*/  HMMA.16816.F32.BF16 R112, R116, R122, R112 ;  /* 0x0000007a7470723c */ /* 0x000fe20000041870 */
[----:B------:R-:W2:Y:S01]  /*7c20*/  LDSM.16.MT88.4 R116, [R188+0x15000] ;  /* 0x01500000bc74783b */ /* 0x000ea20000004200 */
[----:B------:R-:W2:Y:S02]  /*7c30*/  MUFU.EX2 R166, R166 ;  /* 0x000000a600a67308 */ /* 0x000ea40000000800 */
[C---:B-1----:R-:W-:Y:S01]  /*7c40*/  F2FP.BF16.PACK_AB R23, R159.reuse, R158 ;  /* 0x0000009e9f17723e */ /* 0x042fe200000010ff */
[----:B------:R-:W-:Y:S04]  /*7c50*/  FADD.FTZ R2, R158, R157 ;  /* 0x0000009d9e027221 */ /* 0x000fe80000010000 */
[----:B------:R-:W-:Y:S02]  /*7c60*/  LDSM.16.MT88.4 R120, [R190+0x17000] ;  /* 0x01700000be78783b */ /* 0x000fe40000004200 */
[C---:B---3--:R-:W-:Y:S05]  /*7c70*/  HMMA.16816.F32.BF16 R4, R20.reuse, R124, R4 ;  /* 0x0000007c1404723c */ /* 0x048fea0000041804 */
[----:B------:R-:W-:Y:S03]  /*7c80*/  FADD.FTZ R2, R159, R2 ;  /* 0x000000029f027221 */ /* 0x000fe60000010000 */
[C---:B------:R-:W-:Y:S01]  /*7c90*/  HMMA.16816.F32.BF16 R8, R20.reuse, R126, R8 ;  /* 0x0000007e1408723c */ /* 0x040fe20000041808 */
[----:B------:R-:W-:Y:S07]  /*7ca0*/  LDSM.16.MT88.4 R124, [R189+0x17000] ;  /* 0x01700000bd7c783b */ /* 0x000fee0000004200 */
[C---:B------:R-:W-:Y:S08]  /*7cb0*/  HMMA.16816.F32.BF16 R36, R20.reuse, R140, R36 ;  /* 0x0000008c1424723c */ /* 0x040ff00000041824 */
[C---:B------:R-:W-:Y:S01]  /*7cc0*/  HMMA.16816.F32.BF16 R40, R20.reuse, R142, R40 ;  /* 0x0000008e1428723c */ /* 0x040fe20000041828 */
[----:B------:R-:W-:Y:S07]  /*7cd0*/  LDSM.16.MT88.4 R140, [R190+0x15800] ;  /* 0x01580000be8c783b */ /* 0x000fee0000004200 */
[C---:B------:R-:W-:Y:S08]  /*7ce0*/  HMMA.16816.F32.BF16 R44, R20.reuse, R24, R44 ;  /* 0x00000018142c723c */ /* 0x040ff0000004182c */
[C---:B------:R-:W-:Y:S01]  /*7cf0*/  HMMA.16816.F32.BF16 R48, R20.reuse, R26, R48 ;  /* 0x0000001a1430723c */ /* 0x040fe20000041830 */
[----:B------:R-:W1:Y:S07]  /*7d00*/  LDSM.16.MT88.4 R24, [R192+0x17000] ;  /* 0x01700000c018783b */ /* 0x000e6e0000004200 */
[C---:B-----5:R-:W-:Y:S08]  /*7d10*/  HMMA.16816.F32.BF16 R52, R20.reuse, R128, R52 ;  /* 0x000000801434723c */ /* 0x060ff00000041834 */
[C---:B------:R-:W-:Y:S08]  /*7d20*/  HMMA.16816.F32.BF16 R56, R20.reuse, R130, R56 ;  /* 0x000000821438723c */ /* 0x040ff00000041838 */
[C---:B----4-:R-:W-:Y:S08]  /*7d30*/  HMMA.16816.F32.BF16 R60, R20.reuse, R136, R60 ;  /* 0x00000088143c723c */ /* 0x050ff0000004183c */
        /* <DEDUP_REMOVED lines=8> */
[C---:B--2---:R-:W-:Y:S08]  /*7dc0*/  HMMA.16816.F32.BF16 R84, R20.reuse, R116, R84 ;  /* 0x000000741454723c */ /* 0x044ff00000041854 */
[C---:B------:R-:W-:Y:S01]  /*7dd0*/  HMMA.16816.F32.BF16 R88, R20.reuse, R118, R88 ;  /* 0x000000761458723c */ /* 0x040fe20000041858 */
[----:B------:R-:W2:Y:S07]  /*7de0*/  LDSM.16.MT88.4 R116, [R188+0x17000] ;  /* 0x01700000bc74783b */ /* 0x000eae0000004200 */
[C---:B-1----:R-:W-:Y:S08]  /*7df0*/  HMMA.16816.F32.BF16 R92, R20.reuse, R24, R92 ;  /* 0x00000018145c723c */ /* 0x042ff0000004185c */
[C---:B------:R-:W-:Y:S01]  /*7e00*/  HMMA.16816.F32.BF16 R96, R20.reuse, R26, R96 ;  /* 0x0000001a1460723c */ /* 0x040fe20000041860 */
[----:B------:R-:W1:Y:S07]  /*7e10*/  LDSM.16.MT88.4 R24, [R192+0x13800] ;  /* 0x01380000c018783b */ /* 0x000e6e0000004200 */
[C---:B------:R-:W-:Y:S08]  /*7e20*/  HMMA.16816.F32.BF16 R100, R20.reuse, R120, R100 ;  /* 0x000000781464723c */ /* 0x040ff00000041864 */
[C---:B------:R-:W-:Y:S01]  /*7e30*/  HMMA.16816.F32.BF16 R104, R20.reuse, R122, R104 ;  /* 0x0000007a1468723c */ /* 0x040fe20000041868 */
[----:B------:R-:W3:Y:S07]  /*7e40*/  LDSM.16.MT88.4 R120, [R188+0x13800] ;  /* 0x01380000bc78783b */ /* 0x000eee0000004200 */
[C---:B------:R-:W-:Y:S08]  /*7e50*/  HMMA.16816.F32.BF16 R108, R20.reuse, R124, R108 ;  /* 0x0000007c146c723c */ /* 0x040ff0000004186c */
[C---:B------:R-:W-:Y:S08]  /*7e60*/  HMMA.16816.F32.BF16 R12, R20.reuse, R126, R12 ;  /* 0x0000007e140c723c */ /* 0x040ff0000004180c */
[C---:B--2---:R-:W-:Y:S08]  /*7e70*/  HMMA.16816.F32.BF16 R16, R20.reuse, R116, R16 ;  /* 0x000000741410723c */ /* 0x044ff00000041810 */
[----:B------:R-:W-:Y:S01]  /*7e80*/  HMMA.16816.F32.BF16 R112, R20, R118, R112 ;  /* 0x000000761470723c */ /* 0x000fe20000041870 */
[----:B------:R-:W2:Y:S06]  /*7e90*/  LDSM.16.MT88.4 R116, [R189+0x15800] ;  /* 0x01580000bd74783b */ /* 0x000eac0000004200 */
[----:B------:R-:W-:Y:S01]  /*7ea0*/  F2FP.BF16.PACK_AB R20, R223, R222 ;  /* 0x000000dedf14723e */ /* 0x000fe200000010ff */
[----:B------:R-:W-:Y:S01]  /*7eb0*/  FADD.FTZ R222, R222, R155 ;  /* 0x0000009bdede7221 */ /* 0x000fe20000010000 */
[----:B------:R-:W-:Y:S03]  /*7ec0*/  F2FP.BF16.PACK_AB R22, R167, R224 ;  /* 0x000000e0a716723e */ /* 0x000fe600000010ff */
[----:B------:R-:W-:Y:S01]  /*7ed0*/  F2FP.BF16.PACK_AB R21, R226, R225 ;  /* 0x000000e1e215723e */ /* 0x000fe200000010ff */
[----:B------:R-:W-:Y:S01]  /*7ee0*/  FADD.FTZ R225, R225, R2 ;  /* 0x00000002e1e17221 */ /* 0x000fe20000010000 */
[----:B------:R-:W-:Y:S01]  /*7ef0*/  F2FP.BF16.PACK_AB R23, R166, R227 ;  /* 0x000000e3a617723e */ /* 0x000fe200000010ff */
[----:B------:R-:W-:Y:S01]  /*7f00*/  FADD.FTZ R223, R223, R222 ;  /* 0x000000dedfdf7221 */ /* 0x000fe20000010000 */
[----:B------:R-:W-:Y:S01]  /*7f10*/  MOV R2, R133 ;  /* 0x0000008500027202 */ /* 0x000fe20000000f00 */
        /* <DEDUP_REMOVED lines=8> */
[----:B------:R-:W-:Y:S07]  /*7fa0*/  LDSM.16.MT88.4 R8, [R188+0x17800] ;  /* 0x01780000bc08783b */ /* 0x000fee0000004200 */
[C---:B------:R-:W-:Y:S08]  /*7fb0*/  HMMA.16816.F32.BF16 R36, R20.reuse, R28, R36 ;  /* 0x0000001c1424723c */ /* 0x040ff00000041824 */
[C---:B------:R-:W-:Y:S08]  /*7fc0*/  HMMA.16816.F32.BF16 R40, R20.reuse, R30, R40 ;  /* 0x0000001e1428723c */ /* 0x040ff00000041828 */
[C---:B------:R-:W-:Y:S08]  /*7fd0*/  HMMA.16816.F32.BF16 R44, R20.reuse, R32, R44 ;  /* 0x00000020142c723c */ /* 0x040ff0000004182c */
[C---:B------:R-:W-:Y:S08]  /*7fe0*/  HMMA.16816.F32.BF16 R48, R20.reuse, R34, R48 ;  /* 0x000000221430723c */ /* 0x040ff00000041830 */
[C---:B---3--:R-:W-:Y:S08]  /*7ff0*/  HMMA.16816.F32.BF16 R52, R20.reuse, R120, R52 ;  /* 0x000000781434723c */ /* 0x048ff00000041834 */
        /* <DEDUP_REMOVED lines=16> */
[C---:B------:R-:W-:Y:S08]  /*8100*/  HMMA.16816.F32.BF16 R116, R20.reuse, R8, R16 ;  /* 0x000000081474723c */ /* 0x040ff00000041810 */
[----:B------:R-:W-:Y:S01]  /*8110*/  HMMA.16816.F32.BF16 R112, R20, R10, R112 ;  /* 0x0000000a1470723c */ /* 0x000fe20000041870 */
[----:B------:R-:W-:-:S07]  /*8120*/  @P5 BRA `(.L_x_169) ;  /* 0xffffd2b000005947 */ /* 0x000fce000383ffff */
.L_x_168:
[----:B------:R-:W1:Y:S01]  /*8130*/  SHFL.BFLY PT, R0, R221, 0x2, 0x1f ;  /* 0x0c401f00dd007f89 */ /* 0x000e6200000e0000 */
[----:B------:R-:W-:Y:S01]  /*8140*/  ISETP.NE.AND P0, PT, R201, -0x1, PT ;  /* 0xffffffffc900780c */ /* 0x000fe20003f05270 */
[----:B------:R-:W-:Y:S01]  /*8150*/  BSSY B0, `(.L_x_172) ;  /* 0x0000144000007945 */ /* 0x000fe20003800000 */
[----:B------:R-:W-:Y:S01]  /*8160*/  MOV R5, 0x3f800000 ;  /* 0x3f80000000057802 */ /* 0x000fe20000000f00 */
[----:B------:R-:W2:Y:S01]  /*8170*/  SHFL.BFLY PT, R3, R220, 0x2, 0x1f ;  /* 0x0c401f00dc037f89 */ /* 0x000ea200000e0000 */
[----:B------:R-:W-:-:S09]  /*8180*/  MOV R6, 0x3f800000 ;  /* 0x3f80000000067802 */ /* 0x000fd20000000f00 */
[----:B------:R-:W-:-:S05]  /*8190*/  @P0 IMAD.WIDE.U32 R8, R201, c[0x0][0x1e8], RZ ;  /* 0x00007a00c9080a25 */ /* 0x000fca00078e00ff */
[----:B------:R-:W-:Y:S01]  /*81a0*/  @P0 MOV R4, R8 ;  /* 0x0000000800040202 */ /* 0x000fe20000000f00 */
[----:B-1----:R-:W-:Y:S02]  /*81b0*/  FADD.FTZ R7, R0, R221 ;  /* 0x000000dd00077221 */ /* 0x002fe40000010000 */
[----:B--2---:R-:W-:-:S03]  /*81c0*/  FADD.FTZ R3, R3, R220 ;  /* 0x000000dc03037221 */ /* 0x004fc60000010000 */
[----:B------:R-:W1:Y:S04]  /*81d0*/  SHFL.BFLY PT, R0, R7, 0x1, 0x1f ;  /* 0x0c201f0007007f89 */ /* 0x000e6800000e0000 */
[----:B------:R-:W2:Y:S01]  /*81e0*/  SHFL.BFLY PT, R2, R3, 0x1, 0x1f ;  /* 0x0c201f0003027f89 */ /* 0x000ea200000e0000 */
[----:B-1----:R-:W-:-:S03]  /*81f0*/  FADD.FTZ R0, R7, R0 ;  /* 0x0000000007007221 */ /* 0x002fc60000010000 */
[----:B------:R-:W1:Y:S01]  /*8200*/  S2R R7, SR_TID.X ;  /* 0x0000000000077919 */ /* 0x000e620000002100 */
[----:B--2---:R-:W-:Y:S01]  /*8210*/  FADD.FTZ R2, R3, R2 ;  /* 0x0000000203027221 */ /* 0x004fe20000010000 */
[----:B------:R-:W-:Y:S01]  /*8220*/  FSETP.NE.FTZ.AND P4, PT, R0, RZ, PT ;  /* 0x000000ff0000720b */ /* 0x000fe20003f95000 */
[----:B------:R-:W-:-:S03]  /*8230*/  @P0 IMAD R3, R201, c[0x0][0x1ec], R9 ;  /* 0x00007b00c9030a24 */ /* 0x000fc600078e0209 */
[----:B------:R-:W-:-:S09]  /*8240*/  FSETP.NE.FTZ.AND P5, PT, R2, RZ, PT ;  /* 0x000000ff0200720b */ /* 0x000fd20003fb5000 */
[----:B------:R-:W2:Y:S01]  /*8250*/  @P4 MUFU.RCP R6, R0 ;  /* 0x0000000000064308 */ /* 0x000ea20000001000 */
[----:B-1----:R-:W-:-:S07]  /*8260*/  SHF.R.S32.HI R8, RZ, 0x1f, R7 ;  /* 0x0000001fff087819 */ /* 0x002fce0000011407 */
[----:B------:R-:W1:Y:S01]  /*8270*/  @P5 MUFU.RCP R5, R2 ;  /* 0x0000000200055308 */ /* 0x000e620000001000 */
[CC--:B------:R-:W-:Y:S02]  /*8280*/  LEA.HI R9, R8.reuse, R7.reuse, RZ, 0x2 ;  /* 0x0000000708097211 */ /* 0x0c0fe400078f10ff */
[----:B------:R-:W-:Y:S02]  /*8290*/  LEA.HI R8, R8, R7, RZ, 0x5 ;  /* 0x0000000708087211 */ /* 0x000fe400078f28ff */
[--C-:B------:R-:W-:Y:S01]  /*82a0*/  SHF.R.S32.HI R11, RZ, 0x2, R9.reuse ;  /* 0x00000002ff0b7819 */ /* 0x100fe20000011409 */
[C---:B--2---:R-:W-:Y:S01]  /*82b0*/  FMUL.FTZ R131, R6.reuse, R131 ;  /* 0x0000008306837220 */ /* 0x044fe20000410000 */
[----:B------:R-:W-:Y:S01]  /*82c0*/  SHF.R.S32.HI R10, RZ, 0x1f, R9 ;  /* 0x0000001fff0a7819 */ /* 0x000fe20000011409 */
[C---:B------:R-:W-:Y:S01]  /*82d0*/  FMUL.FTZ R130, R6.reuse, R130 ;  /* 0x0000008206827220 */ /* 0x040fe20000410000 */
[----:B------:R-:W-:Y:S01]  /*82e0*/  LOP3.LUT R12, R9, 0x3ffffffc, RZ, 0xc0, !PT ;  /* 0x3ffffffc090c7812 */ /* 0x000fe200078ec0ff */
[----:B------:R-:W-:Y:S01]  /*82f0*/  FMUL.FTZ R127, R6, R127 ;  /* 0x0000007f067f7220 */ /* 0x000fe20000410000 */
[----:B------:R-:W-:Y:S01]  /*8300*/  LEA.HI R10, R10, R11, RZ, 0x3 ;  /* 0x0000000b0a0a7211 */ /* 0x000fe200078f18ff */
[----:B------:R-:W-:Y:S01]  /*8310*/  FMUL.FTZ R126, R6, R126 ;  /* 0x0000007e067e7220 */ /* 0x000fe20000410000 */
[----:B------:R-:W-:Y:S01]  /*8320*/  SHF.R.S32.HI R9, RZ, 0x5, R8 ;  /* 0x00000005ff097819 */ /* 0x000fe20000011408 */
[C---:B-1----:R-:W-:Y:S01]  /*8330*/  FMUL.FTZ R128, R5.reuse, R128 ;  /* 0x0000008005807220 */ /* 0x042fe20000410000 */
        /* <DEDUP_REMOVED lines=21> */
[C---:B------:R-:W-:Y:S01]  /*8490*/  FMUL.FTZ R49, R5.reuse, R49 ;  /* 0x0000003105317220 */ /* 0x040fe20000410000 */
[----:B------:R-:W-:Y:S01]  /*84a0*/  MOV R10, 0x20 ;  /* 0x00000020000a7802 */ /* 0x000fe20000000f00 */
[----:B------:R-:W-:Y:S01]  /*84b0*/  FMUL.FTZ R52, R5, R52 ;  /* 0x0000003405347220 */ /* 0x000fe20000410000 */
[----:B------:R-:W-:Y:S01]  /*84c0*/  SHF.L.U32 R11, R11, 0x1, RZ ;  /* 0x000000010b0b7819 */ /* 0x000fe200000006ff */
[C---:B------:R-:W-:Y:S01]  /*84d0*/  FMUL.FTZ R53, R5.reuse, R53 ;  /* 0x0000003505357220 */ /* 0x040fe20000410000 */
[----:B------:R-:W-:Y:S01]  /*84e0*/  SEL R10, R10, 0xffffffe0, !P1 ;  /* 0xffffffe00a0a7807 */ /* 0x000fe20004800000 */
[----:B------:R-:W-:Y:S01]  /*84f0*/  FMUL.FTZ R56, R5, R56 ;  /* 0x0000003805387220 */ /* 0x000fe20000410000 */
[----:B------:R-:W-:Y:S01]  /*8500*/  IADD3 R13, R11, -0x10, RZ ;  /* 0xfffffff00b0d7810 */ /* 0x000fe20007ffe0ff */
[----:B------:R-:W-:Y:S01]  /*8510*/  FMUL.FTZ R57, R5, R57 ;  /* 0x0000003905397220 */ /* 0x000fe20000410000 */
[----:B------:R-:W-:Y:S01]  /*8520*/  @P3 IADD3 R13, R11, 0x10, RZ ;  /* 0x000000100b0d3810 */ /* 0x000fe20007ffe0ff */
        /* <DEDUP_REMOVED lines=11> */
[----:B------:R-:W-:Y:S01]  /*85e0*/  IADD3 R15, R11, R10, RZ ;  /* 0x0000000a0b0f7210 */ /* 0x000fe20007ffe0ff */
[----:B------:R-:W-:Y:S01]  /*85f0*/  FMUL.FTZ R72, R5, R72 ;  /* 0x0000004805487220 */ /* 0x000fe20000410000 */
[----:B------:R-:W-:Y:S01]  /*8600*/  F2FP.BF16.PACK_AB R40, R41, R40 ;  /* 0x000000282928723e */ /* 0x000fe200000010ff */
[C---:B------:R-:W-:Y:S01]  /*8610*/  FMUL.FTZ R73, R5.reuse, R73 ;  /* 0x0000004905497220 */ /* 0x040fe20000410000 */
[----:B------:R-:W-:Y:S01]  /*8620*/  IADD3 R17, R10, R13, RZ ;  /* 0x0000000d0a117210 */ /* 0x000fe20007ffe0ff */
[----:B------:R-:W-:Y:S01]  /*8630*/  FMUL.FTZ R76, R5, R76 ;  /* 0x0000004c054c7220 */ /* 0x000fe20000410000 */
[----:B------:R-:W-:Y:S01]  /*8640*/  F2FP.BF16.PACK_AB R44, R45, R44 ;  /* 0x0000002c2d2c723e */ /* 0x000fe200000010ff */
[----:B------:R-:W-:Y:S01]  /*8650*/  FMUL.FTZ R77, R5, R77 ;  /* 0x0000004d054d7220 */ /* 0x000fe20000410000 */
[----:B------:R-:W-:Y:S01]  /*8660*/  F2FP.BF16.PACK_AB R48, R49, R48 ;  /* 0x000000303130723e */ /* 0x000fe200000010ff */
[C---:B------:R-:W-:Y:S01]  /*8670*/  FMUL.FTZ R80, R5.reuse, R80 ;  /* 0x0000005005507220 */ /* 0x040fe20000410000 */
[----:B------:R-:W-:Y:S01]  /*8680*/  STS [R11], R128 ;  /* 0x000000800b007388 */ /* 0x000fe20000000800 */
[----:B------:R-:W-:Y:S01]  /*8690*/  FMUL.FTZ R81, R5, R81 ;  /* 0x0000005105517220 */ /* 0x000fe20000410000 */
[----:B------:R-:W-:Y:S01]  /*86a0*/  F2FP.BF16.PACK_AB R52, R53, R52 ;  /* 0x000000343534723e */ /* 0x000fe200000010ff */
[C---:B------:R-:W-:Y:S01]  /*86b0*/  FMUL.FTZ R84, R5.reuse, R84 ;  /* 0x0000005405547220 */ /* 0x040fe20000410000 */
[----:B------:R-:W-:Y:S01]  /*86c0*/  STS [R11+0x400], R130 ;  /* 0x000400820b007388 */ /* 0x000fe20000000800 */
        /* <DEDUP_REMOVED lines=38> */
[C---:B------:R-:W-:Y:S01]  /*8930*/  FMUL.FTZ R39, R6.reuse, R39 ;  /* 0x0000002706277220 */ /* 0x040fe20000410000 */
[----:B------:R-:W1:Y:S01]  /*8940*/  LDC.U8 R10, c[0x0][0x328] ;  /* 0x0000ca00ff0a7b82 */ /* 0x000e620000000000 */
[C---:B------:R-:W-:Y:S01]  /*8950*/  FMUL.FTZ R38, R6.reuse, R38 ;  /* 0x0000002606267220 */ /* 0x040fe20000410000 */
[----:B------:R-:W-:Y:S01]  /*8960*/  F2FP.BF16.PACK_AB R112, R5, R112 ;  /* 0x000000700570723e */ /* 0x000fe200000010ff */
[C---:B------:R-:W-:Y:S01]  /*8970*/  FMUL.FTZ R43, R6.reuse, R43 ;  /* 0x0000002b062b7220 */ /* 0x040fe20000410000 */
[----:B------:R-:W-:Y:S01]  /*8980*/  MOV R5, 0x40 ;  /* 0x0000004000057802 */ /* 0x000fe20000000f00 */
[C---:B------:R-:W-:Y:S01]  /*8990*/  FMUL.FTZ R42, R6.reuse, R42 ;  /* 0x0000002a062a7220 */ /* 0x040fe20000410000 */
[----:B------:R-:W-:Y:S01]  /*89a0*/  F2FP.BF16.PACK_AB R38, R39, R38 ;  /* 0x000000262726723e */ /* 0x000fe200000010ff */
[----:B------:R-:W-:Y:S01]  /*89b0*/  FMUL.FTZ R47, R6, R47 ;  /* 0x0000002f062f7220 */ /* 0x000fe20000410000 */
[----:B------:R-:W-:Y:S01]  /*89c0*/  LOP3.LUT R8, R8, 0xffffffe0, RZ, 0xc0, !PT ;  /* 0xffffffe008087812 */ /* 0x000fe200078ec0ff */
        /* <DEDUP_REMOVED lines=15> */
[----:B------:R-:W-:Y:S01]  /*8ac0*/  @P4 MUFU.LG2 R0, R0 ;  /* 0x0000000000004308 */ /* 0x000fe20000000c00 */
[C---:B------:R-:W-:Y:S01]  /*8ad0*/  FMUL.FTZ R62, R6.reuse, R62 ;  /* 0x0000003e063e7220 */ /* 0x040fe20000410000 */
[----:B------:R-:W-:Y:S01]  /*8ae0*/  F2FP.BF16.PACK_AB R58, R59, R58 ;  /* 0x0000003a3b3a723e */ /* 0x000fe200000010ff */
[C---:B------:R-:W-:Y:S01]  /*8af0*/  FMUL.FTZ R67, R6.reuse, R67 ;  /* 0x0000004306437220 */ /* 0x040fe20000410000 */
[----:B------:R-:W-:Y:S01]  /*8b00*/  IADD3 R8, R7, -R8, RZ ;  /* 0x8000000807087210 */ /* 0x000fe20007ffe0ff */
[C---:B------:R-:W-:Y:S01]  /*8b10*/  FMUL.FTZ R66, R6.reuse, R66 ;  /* 0x0000004206427220 */ /* 0x040fe20000410000 */
[----:B------:R-:W-:Y:S01]  /*8b20*/  F2FP.BF16.PACK_AB R62, R63, R62 ;  /* 0x0000003e3f3e723e */ /* 0x000fe200000010ff */
[C---:B------:R-:W-:Y:S01]  /*8b30*/  FMUL.FTZ R71, R6.reuse, R71 ;  /* 0x0000004706477220 */ /* 0x040fe20000410000 */
[----:B------:R-:W2:Y:S01]  /*8b40*/  @P5 MUFU.LG2 R2, R2 ;  /* 0x0000000200025308 */ /* 0x000ea20000000c00 */
[C---:B------:R-:W-:Y:S01]  /*8b50*/  FMUL.FTZ R70, R6.reuse, R70 ;  /* 0x0000004606467220 */ /* 0x040fe20000410000 */
[----:B------:R-:W-:Y:S01]  /*8b60*/  F2FP.BF16.PACK_AB R66, R67, R66 ;  /* 0x000000424342723e */ /* 0x000fe200000010ff */
[C---:B------:R-:W-:Y:S01]  /*8b70*/  FMUL.FTZ R75, R6.reuse, R75 ;  /* 0x0000004b064b7220 */ /* 0x040fe20000410000 */
[----:B------:R-:W-:Y:S01]  /*8b80*/  MOV R7, 0x7f800000 ;  /* 0x7f80000000077802 */ /* 0x000fe20000000f00 */
        /* <DEDUP_REMOVED lines=36> */
[----:B------:R-:W-:Y:S01]  /*8dd0*/  FMUL.FTZ R6, R6, R114 ;  /* 0x0000007206067220 */ /* 0x000fe20000410000 */
[----:B------:R-:W-:Y:S01]  /*8de0*/  F2FP.BF16.PACK_AB R118, R119, R118 ;  /* 0x000000767776723e */ /* 0x000fe200000010ff */
[----:B--2---:R-:W-:-:S03]  /*8df0*/  @P5 FMUL.FTZ R2, R2, 0.69314718246459960938 ;  /* 0x3f31721802025820 */ /* 0x004fc60000410000 */
[----:B------:R-:W-:Y:S01]  /*8e00*/  F2FP.BF16.PACK_AB R115, R115, R6 ;  /* 0x000000067373723e */ /* 0x000fe200000010ff */
[----:B------:R-:W-:Y:S01]  /*8e10*/  @P5 FFMA.FTZ R7, R133, c[0x0][0x238], R2 ;  /* 0x00008e0085075a23 */ /* 0x000fe20000010002 */
[----:B------:R-:W-:Y:S02]  /*8e20*/  SEL R6, R5, 0xffffffc0, !P2 ;  /* 0xffffffc005067807 */ /* 0x000fe40005000000 */
[----:B------:R-:W2:Y:S01]  /*8e30*/  S2R R5, SR_CTAID.Y ;  /* 0x0000000000057919 */ /* 0x000ea20000002600 */
[----:B-1----:R-:W-:Y:S02]  /*8e40*/  ISETP.NE.AND P2, PT, R10, RZ, PT ;  /* 0x000000ff0a00720c */ /* 0x002fe40003f45270 */
[-C--:B------:R-:W-:Y:S02]  /*8e50*/  IADD3 R19, R11, R6.reuse, RZ ;  /* 0x000000060b137210 */ /* 0x080fe40007ffe0ff */
[----:B------:R-:W-:Y:S02]  /*8e60*/  IADD3 R21, R6, R13, RZ ;  /* 0x0000000d06157210 */ /* 0x000fe40007ffe0ff */
[-C--:B------:R-:W-:Y:S01]  /*8e70*/  IADD3 R23, R15, R6.reuse, RZ ;  /* 0x000000060f177210 */ /* 0x080fe20007ffe0ff */
[----:B------:R-:W-:Y:S01]  /*8e80*/  STS [R19], R44 ;  /* 0x0000002c13007388 */ /* 0x000fe20000000800 */
[----:B------:R-:W-:-:S02]  /*8e90*/  IADD3 R25, R17, R6, RZ ;  /* 0x0000000611197210 */ /* 0x000fc40007ffe0ff */
[----:B------:R-:W1:Y:S01]  /*8ea0*/  LDC.U8 R6, c[0x0][0x329] ;  /* 0x0000ca40ff067b82 */ /* 0x000e620000000000 */
[----:B------:R-:W-:Y:S04]  /*8eb0*/  STS [R19+0x400], R46 ;  /* 0x0004002e13007388 */ /* 0x000fe80000000800 */
[----:B------:R-:W-:Y:S04]  /*8ec0*/  STS [R21], R48 ;  /* 0x0000003015007388 */ /* 0x000fe80000000800 */
[----:B------:R-:W-:Y:S04]  /*8ed0*/  STS [R21+0x400], R50 ;  /* 0x0004003215007388 */ /* 0x000fe80000000800 */
[----:B------:R-:W-:Y:S04]  /*8ee0*/  STS [R23], R52 ;  /* 0x0000003417007388 */ /* 0x000fe80000000800 */
[----:B------:R-:W-:Y:S04]  /*8ef0*/  STS [R23+0x400], R54 ;  /* 0x0004003617007388 */ /* 0x000fe80000000800 */
[----:B------:R-:W-:Y:S01]  /*8f00*/  STS [R25], R56 ;  /* 0x0000003819007388 */ /* 0x000fe20000000800 */
[----:B-1----:R-:W-:-:S03]  /*8f10*/  ISETP.NE.AND P1, PT, R6, RZ, PT ;  /* 0x000000ff0600720c */ /* 0x002fc60003f25270 */
[----:B------:R-:W-:Y:S01]  /*8f20*/  STS [R25+0x400], R58 ;  /* 0x0004003a19007388 */ /* 0x000fe20000000800 */
[----:B------:R-:W-:-:S03]  /*8f30*/  ISETP.NE.OR P3, PT, R6, RZ, !P2 ;  /* 0x000000ff0600720c */ /* 0x000fc60005765670 */
[----:B------:R2:W-:Y:S04]  /*8f40*/  STS [R11+0x4000], R60 ;  /* 0x0040003c0b007388 */ /* 0x0005e80000000800 */
[----:B------:R1:W-:Y:S04]  /*8f50*/  STS [R11+0x4400], R62 ;  /* 0x0044003e0b007388 */ /* 0x0003e80000000800 */
[----:B------:R3:W-:Y:S01]  /*8f60*/  STS [R13+0x4000], R64 ;  /* 0x004000400d007388 */ /* 0x0007e20000000800 */
[----:B------:R-:W-:Y:S02]  /*8f70*/  @P1 MOV R61, c[0x0][0x210] ;  /* 0x00008400003d1a02 */ /* 0x000fe40000000f00 */
[----:B------:R-:W-:Y:S01]  /*8f80*/  @!P1 MOV R10, c[0x0][0x214] ;  /* 0x00008500000a9a02 */ /* 0x000fe20000000f00 */
[----:B------:R4:W-:Y:S02]  /*8f90*/  STS [R13+0x4400], R66 ;  /* 0x004400420d007388 */ /* 0x0009e40000000800 */
[----:B------:R-:W-:Y:S01]  /*8fa0*/  @P1 IMAD R61, R61, c[0x0][0x214], RZ ;  /* 0x000085003d3d1a24 */ /* 0x000fe200078e02ff */
[----:B------:R-:W-:Y:S01]  /*8fb0*/  @!P1 SEL R61, R10, c[0x0][0x234], !P2 ;  /* 0x00008d000a3d9a07 */ /* 0x000fe20005000000 */
[----:B------:R-:W-:Y:S01]  /*8fc0*/  STS [R15+0x4000], R68 ;  /* 0x004000440f007388 */ /* 0x000fe20000000800 */
[----:B------:R-:W-:-:S03]  /*8fd0*/  @P1 MOV R10, 0x1 ;  /* 0x00000001000a1802 */ /* 0x000fc60000000f00 */
[----:B------:R-:W-:Y:S01]  /*8fe0*/  STS [R15+0x4400], R70 ;  /* 0x004400460f007388 */ /* 0x000fe20000000800 */
[----:B------:R-:W-:-:S03]  /*8ff0*/  @!P1 IMAD R10, R61, c[0x0][0x1c0], RZ ;  /* 0x000070003d0a9a24 */ /* 0x000fc600078e02ff */
[----:B------:R-:W-:Y:S01]  /*9000*/  STS [R17+0x4000], R72 ;  /* 0x0040004811007388 */ /* 0x000fe20000000800 */
[----:B--2---:R-:W-:Y:S01]  /*9010*/  @!P0 SHF.R.S32.HI R60, RZ, 0x1f, R5 ;  /* 0x0000001fff3c8819 */ /* 0x004fe20000011405 */
[C---:B------:R-:W-:Y:S02]  /*9020*/  IMAD R10, R5.reuse, R10, RZ ;  /* 0x0000000a050a7224 */ /* 0x040fe400078e02ff */
[----:B------:R-:W-:Y:S01]  /*9030*/  STS [R17+0x4400], R74 ;  /* 0x0044004a11007388 */ /* 0x000fe20000000800 */
[C---:B-1----:R-:W-:Y:S02]  /*9040*/  @!P0 IMAD.WIDE.U32 R62, R5.reuse, c[0x0][0x1e0], RZ ;  /* 0x00007800053e8a25 */ /* 0x042fe400078e00ff */
[----:B------:R-:W-:Y:S01]  /*9050*/  SEL R10, R10, RZ, P3 ;  /* 0x000000ff0a0a7207 */ /* 0x000fe20001800000 */
[----:B------:R-:W-:Y:S01]  /*9060*/  STS [R19+0x4000], R76 ;  /* 0x0040004c13007388 */ /* 0x000fe20000000800 */
[----:B------:R-:W-:Y:S01]  /*9070*/  @!P0 IMAD R60, R60, c[0x0][0x1e0], RZ ;  /* 0x000078003c3c8a24 */ /* 0x000fe200078e02ff */
[----:B------:R-:W-:Y:S01]  /*9080*/  @!P0 MOV R4, R62 ;  /* 0x0000003e00048202 */ /* 0x000fe20000000f00 */
[C---:B------:R-:W-:Y:S01]  /*9090*/  @!P3 IMAD R62, R5.reuse, c[0x0][0x214], RZ ;  /* 0x00008500053eba24 */ /* 0x040fe200078e02ff */
[----:B------:R-:W-:Y:S01]  /*90a0*/  STS [R19+0x4400], R78 ;  /* 0x0044004e13007388 */ /* 0x000fe20000000800 */
[----:B------:R-:W-:Y:S01]  /*90b0*/  @!P0 IMAD R60, R5, c[0x0][0x1e4], R60 ;  /* 0x00007900053c8a24 */ /* 0x000fe200078e023c */
[----:B---3--:R-:W-:Y:S01]  /*90c0*/  @P1 MOV R64, c[0x0][0x210] ;  /* 0x0000840000401a02 */ /* 0x008fe20000000f00 */
[----:B----4-:R-:W-:Y:S01]  /*90d0*/  CS2R R66, SRZ ;  /* 0x0000000000427805 */ /* 0x010fe2000001ff00 */
[----:B------:R-:W-:Y:S01]  /*90e0*/  STS [R21+0x4000], R80 ;  /* 0x0040005015007388 */ /* 0x000fe20000000800 */
[----:B------:R-:W-:-:S02]  /*90f0*/  @!P1 MOV R64, 0x1 ;  /* 0x0000000100409802 */ /* 0x000fc40000000f00 */
[----:B------:R-:W-:Y:S01]  /*9100*/  @!P0 IADD3 R3, R63, R60, RZ ;  /* 0x0000003c3f038210 */ /* 0x000fe20007ffe0ff */
[----:B------:R-:W-:Y:S01]  /*9110*/  STS [R21+0x4400], R82 ;  /* 0x0044005215007388 */ /* 0x000fe20000000800 */
[----:B------:R-:W-:Y:S02]  /*9120*/  SHF.R.S32.HI R60, RZ, 0x1f, R9 ;  /* 0x0000001fff3c7819 */ /* 0x000fe40000011409 */
[----:B------:R-:W-:Y:S01]  /*9130*/  @!P3 SEL R62, R62, R201, !P0 ;  /* 0x000000c93e3eb207 */ /* 0x000fe20004000000 */
[----:B------:R-:W-:Y:S01]  /*9140*/  STS [R23+0x4000], R84 ;  /* 0x0040005417007388 */ /* 0x000fe20000000800 */
[----:B------:R-:W-:Y:S02]  /*9150*/  LEA.HI R60, R60, R9, RZ, 0x3 ;  /* 0x000000093c3c7211 */ /* 0x000fe400078f18ff */
[----:B------:R-:W-:Y:S01]  /*9160*/  LOP3.LUT P0, RZ, R8, 0x3, RZ, 0xc0, !PT ;  /* 0x0000000308ff7812 */ /* 0x000fe2000780c0ff */
[----:B------:R-:W-:Y:S01]  /*9170*/  STS [R23+0x4400], R86 ;  /* 0x0044005617007388 */ /* 0x000fe20000000800 */
[----:B------:R-:W-:-:S02]  /*9180*/  LOP3.LUT R60, R60, 0xffffff8, RZ, 0xc0, !PT ;  /* 0x0ffffff83c3c7812 */ /* 0x000fc400078ec0ff */
[----:B------:R-:W-:Y:S01]  /*9190*/  @!P3 MOV R66, R62 ;  /* 0x0000003e0042b202 */ /* 0x000fe20000000f00 */
[----:B------:R-:W-:Y:S01]  /*91a0*/  STS [R25+0x4000], R88 ;  /* 0x0040005819007388 */ /* 0x000fe20000000800 */
[----:B------:R-:W-:Y:S01]  /*91b0*/  IADD3 R60, R9, -R60, RZ ;  /* 0x8000003c093c7210 */ /* 0x000fe20007ffe0ff */
[----:B------:R-:W-:Y:S01]  /*91c0*/  @P4 FMUL.FTZ R9, R0, 0.69314718246459960938 ;  /* 0x3f31721800094820 */ /* 0x000fe20000410000 */
[----:B------:R-:W-:Y:S01]  /*91d0*/  @!P3 SHF.R.S32.HI R67, RZ, 0x1f, R62 ;  /* 0x0000001fff43b819 */ /* 0x000fe2000001143e */
[----:B------:R-:W-:Y:S01]  /*91e0*/  STS [R25+0x4400], R90 ;  /* 0x0044005a19007388 */ /* 0x000fe20000000800 */
[----:B------:R-:W-:Y:S01]  /*91f0*/  MOV R8, 0x7f800000 ;  /* 0x7f80000000087802 */ /* 0x000fe20000000f00 */
[----:B------:R-:W-:Y:S01]  /*9200*/  @P4 FFMA.FTZ R8, R132, c[0x0][0x238], R9 ;  /* 0x00008e0084084a23 */ /* 0x000fe20000010009 */
[----:B------:R-:W-:Y:S01]  /*9210*/  LEA R207, R60, R207, 0x4 ;  /* 0x000000cf3ccf7211 */ /* 0x000fe200078e20ff */
[----:B------:R-:W-:Y:S04]  /*9220*/  STS [R11+0x8000], R92 ;  /* 0x0080005c0b007388 */ /* 0x000fe80000000800 */
[----:B------:R1:W-:Y:S04]  /*9230*/  STS [R11+0x8400], R94 ;  /* 0x0084005e0b007388 */ /* 0x0003e80000000800 */
        /* <DEDUP_REMOVED lines=14> */
[----:B------:R-:W-:Y:S06]  /*9320*/  BAR.SYNC.DEFER_BLOCKING 0x0 ;  /* 0x0000000000007b1d */ /* 0x000fec0000010000 */
[----:B-1----:R-:W1:Y:S04]  /*9330*/  S2R R11, SR_CTAID.X ;  /* 0x00000000000b7919 */ /* 0x002e680000002500 */
[----:B------:R-:W3:Y:S04]  /*9340*/  S2R R6, SR_CTAID.Z ;  /* 0x0000000000067919 */ /* 0x000ee80000002700 */
[----:B------:R2:W4:Y:S04]  /*9350*/  LDS.128 R52, [R203] ;  /* 0x00000000cb347984 */ /* 0x0005280000000c00 */
[----:B------:R2:W2:Y:S01]  /*9360*/  LDS.128 R48, [R203+0x1000] ;  /* 0x00100000cb307984 */ /* 0x0004a20000000c00 */
[----:B-1----:R-:W-:-:S03]  /*9370*/  IMAD R5, R11, R64, RZ ;  /* 0x000000400b057224 */ /* 0x002fc600078e02ff */
[----:B------:R1:W1:Y:S01]  /*9380*/  LDS.128 R44, [R203+0x2000] ;  /* 0x00200000cb2c7984 */ /* 0x0002620000000c00 */
[----:B---3--:R-:W-:Y:S01]  /*9390*/  IMAD R10, R6, R61, R10 ;  /* 0x0000003d060a7224 */ /* 0x008fe200078e020a */
[----:B------:R-:W-:Y:S02]  /*93a0*/  SHF.L.U32 R5, R5, 0x7, RZ ;  /* 0x0000000705057819 */ /* 0x000fe400000006ff */
[----:B------:R3:W1:Y:S02]  /*93b0*/  LDS.128 R40, [R203+0x3000] ;  /* 0x00300000cb287984 */ /* 0x0006640000000c00 */
[--C-:B------:R-:W-:Y:S02]  /*93c0*/  IADD3 R0, P2, P1, R5, R66, R10.reuse ;  /* 0x0000004205007210 */ /* 0x100fe4000795e00a */
[----:B------:R3:W1:Y:S01]  /*93d0*/  LDS.128 R36, [R203+0x4000] ;  /* 0x00400000cb247984 */ /* 0x0006620000000c00 */
[----:B------:R-:W-:Y:S02]  /*93e0*/  SHF.R.S32.HI R5, RZ, 0x1f, R5 ;  /* 0x0000001fff057819 */ /* 0x000fe40000011405 */
        /* <DEDUP_REMOVED lines=26> */
.L_x_173:
[----:B--2-4-:R-:W-:Y:S05]  /*9590*/  BSYNC B0 ;  /* 0x0000000000007941 */ /* 0x014fea0003800000 */
.L_x_172:
        /* <DEDUP_REMOVED lines=30> */
.L_x_175:
[----:B------:R-:W-:Y:S05]  /*9780*/  BSYNC B0 ;  /* 0x0000000000007941 */ /* 0x000fea0003800000 */
.L_x_174:
        /* <DEDUP_REMOVED lines=20> */
.L_x_177:
[----:B------:R-:W-:Y:S05]  /*98d0*/  BSYNC B0 ;  /* 0x0000000000007941 */ /* 0x000fea0003800000 */
.L_x_176:
        /* <DEDUP_REMOVED lines=20> */
.L_x_179:
[----:B------:R-:W-:Y:S05]  /*9a20*/  BSYNC B0 ;  /* 0x0000000000007941 */ /* 0x000fea0003800000 */
.L_x_178:
[----:B------:R-:W-:-:S04]  /*9a30*/  IADD3 R4, R4, 0x60, RZ ;  /* 0x0000006004047810 */ /* 0x000fc80007ffe0ff */
[----:B------:R-:W-:-:S13]  /*9a40*/  ISETP.GE.AND P0, PT, R4, R199, PT ;  /* 0x000000c70400720c */ /* 0x000fda0003f06270 */
[----:B------:R-:W-:Y:S05]  /*9a50*/  @P0 EXIT ;  /* 0x000000000000094d */ /* 0x000fea0003800000 */
[----:B------:R-:W-:Y:S01]  /*9a60*/  IADD3 R0, P0, R202, 0x60, RZ ;  /* 0x00000060ca007810 */ /* 0x000fe20007f1e0ff */
[----:B------:R-:W-:Y:S01]  /*9a70*/  IMAD.MOV.U32 R4, RZ, RZ, R6 ;  /* 0x000000ffff047224 */ /* 0x000fe200078e0006 */
[----:B------:R-:W-:Y:S02]  /*9a80*/  MOV R5, R9 ;  /* 0x0000000900057202 */ /* 0x000fe40000000f00 */
[----:B------:R-:W-:Y:S01]  /*9a90*/  ISETP.GE.AND P1, PT, R214, c[0x0][0x220], PT ;  /* 0x00008800d6007a0c */ /* 0x000fe20003f26270 */
        /* <DEDUP_REMOVED lines=14> */
.L_x_146:
[----:B------:R-:W1:Y:S01]  /*9b80*/  LDC.U8 R4, c[0x0][0x329] ;  /* 0x0000ca40ff047b82 */ /* 0x000e620000000000 */
[----:B------:R-:W2:Y:S01]  /*9b90*/  S2R R2, SR_TID.X ;  /* 0x0000000000027919 */ /* 0x000ea20000002100 */
[----:B------:R-:W-:Y:S01]  /*9ba0*/  ISETP.NE.AND P3, PT, R201, -0x1, PT ;  /* 0xffffffffc900780c */ /* 0x000fe20003f65270 */
[----:B------:R-:W-:Y:S01]  /*9bb0*/  BSSY B0, `(.L_x_180) ;  /* 0x0000043000007945 */ /* 0x000fe20003800000 */
[----:B------:R-:W-:-:S04]  /*9bc0*/  IADD3 R206, -R81, R206, RZ ;  /* 0x000000ce51ce7210 */ /* 0x000fc80007ffe1ff */
[----:B------:R-:W3:Y:S07]  /*9bd0*/  LDC.U8 R3, c[0x0][0x328] ;  /* 0x0000ca00ff037b82 */ /* 0x000eee0000000000 */
[----:B------:R-:W-:Y:S01]  /*9be0*/  @!P3 SHF.R.S32.HI R9, RZ, 0x1f, R0 ;  /* 0x0000001fff09b819 */ /* 0x000fe20000011400 */
[----:B------:R-:W-:-:S04]  /*9bf0*/  @P3 IMAD.WIDE.U32 R10, R201, c[0x0][0x1e8], RZ ;  /* 0x00007a00c90a3a25 */ /* 0x000fc800078e00ff */
[----:B------:R-:W-:Y:S02]  /*9c00*/  @!P3 IMAD R9, R9, c[0x0][0x1e0], RZ ;  /* 0x000078000909ba24 */ /* 0x000fe400078e02ff */
[----:B------:R-:W-:Y:S01]  /*9c10*/  @!P3 IMAD.WIDE.U32 R12, R0, c[0x0][0x1e0], RZ ;  /* 0x00007800000cba25 */ /* 0x000fe200078e00ff */
[----:B-1----:R-:W-:Y:S02]  /*9c20*/  ISETP.NE.AND P1, PT, R4, RZ, PT ;  /* 0x000000ff0400720c */ /* 0x002fe40003f25270 */
[----:B--2---:R-:W-:Y:S02]  /*9c30*/  SHF.R.S32.HI R5, RZ, 0x1f, R2 ;  /* 0x0000001fff057819 */ /* 0x004fe40000011402 */
[----:B------:R-:W-:Y:S02]  /*9c40*/  @!P3 MOV R10, R12 ;  /* 0x0000000c000ab202 */ /* 0x000fe40000000f00 */
[----:B------:R-:W-:Y:S02]  /*9c50*/  LEA.HI R6, R5, R2, RZ, 0x3 ;  /* 0x0000000205067211 */ /* 0x000fe400078f18ff */
[----:B---3--:R-:W-:-:S02]  /*9c60*/  ISETP.NE.AND P0, PT, R3, RZ, PT ;  /* 0x000000ff0300720c */ /* 0x008fc40003f05270 */
[----:B------:R-:W-:Y:S02]  /*9c70*/  LOP3.LUT R5, R6, 0xfffffff8, RZ, 0xc0, !PT ;  /* 0xfffffff806057812 */ /* 0x000fe400078ec0ff */
[----:B------:R-:W-:Y:S01]  /*9c80*/  ISETP.NE.OR P2, PT, R4, RZ, !P0 ;  /* 0x000000ff0400720c */ /* 0x000fe20004745670 */
[----:B------:R-:W-:Y:S01]  /*9c90*/  @P1 IMAD.MOV.U32 R8, RZ, RZ, c[0x0][0x210] ;  /* 0x00008400ff081624 */ /* 0x000fe200078e00ff */
[----:B------:R-:W-:Y:S01]  /*9ca0*/  SHF.R.S32.HI R6, RZ, 0x3, R6 ;  /* 0x00000003ff067819 */ /* 0x000fe20000011406 */
[----:B------:R-:W-:Y:S02]  /*9cb0*/  @!P1 IMAD.MOV.U32 R3, RZ, RZ, c[0x0][0x214] ;  /* 0x00008500ff039624 */ /* 0x000fe400078e00ff */
[----:B------:R-:W-:Y:S02]  /*9cc0*/  @P1 IMAD R8, R8, c[0x0][0x214], RZ ;  /* 0x0000850008081a24 */ /* 0x000fe400078e02ff */
[----:B------:R-:W-:Y:S01]  /*9cd0*/  @P1 IMAD.MOV.U32 R7, RZ, RZ, 0x1 ;  /* 0x00000001ff071424 */ /* 0x000fe200078e00ff */
[----:B------:R-:W-:Y:S01]  /*9ce0*/  @!P1 SEL R8, R3, c[0x0][0x234], !P0 ;  /* 0x00008d0003089a07 */ /* 0x000fe20004000000 */
[----:B------:R-:W-:Y:S01]  /*9cf0*/  IMAD.IADD R2, R2, 0x1, -R5 ;  /* 0x0000000102027824 */ /* 0x000fe200078e0a05 */
[C---:B------:R-:W-:Y:S01]  /*9d00*/  ISETP.NE.OR P0, PT, R201.reuse, -0x1, P2 ;  /* 0xffffffffc900780c */ /* 0x040fe20001705670 */
[----:B------:R-:W-:Y:S01]  /*9d10*/  @P3 IMAD R3, R201, c[0x0][0x1ec], R11 ;  /* 0x00007b00c9033a24 */ /* 0x000fe200078e020b */
[----:B------:R-:W-:Y:S01]  /*9d20*/  SHF.R.S32.HI R5, RZ, 0x1f, R14 ;  /* 0x0000001fff057819 */ /* 0x000fe2000001140e */
[----:B------:R-:W-:-:S02]  /*9d30*/  @!P1 IMAD R7, R8, c[0x0][0x1c0], RZ ;  /* 0x0000700008079a24 */ /* 0x000fc400078e02ff */
[C---:B------:R-:W-:Y:S02]  /*9d40*/  @!P3 IMAD R4, R0.reuse, c[0x0][0x1e4], R9 ;  /* 0x000079000004ba24 */ /* 0x040fe400078e0209 */
[C---:B------:R-:W-:Y:S02]  /*9d50*/  IMAD R7, R0.reuse, R7, RZ ;  /* 0x0000000700077224 */ /* 0x040fe400078e02ff */
[----:B------:R-:W-:Y:S02]  /*9d60*/  @!P3 IMAD.IADD R3, R13, 0x1, R4 ;  /* 0x000000010d03b824 */ /* 0x000fe400078e0204 */
[----:B------:R-:W-:Y:S01]  /*9d70*/  CS2R R12, SRZ ;  /* 0x00000000000c7805 */ /* 0x000fe2000001ff00 */
[----:B------:R-:W-:Y:S01]  /*9d80*/  SEL R7, R7, RZ, P2 ;  /* 0x000000ff07077207 */ /* 0x000fe20001000000 */
[----:B------:R-:W-:Y:S02]  /*9d90*/  @!P0 IMAD R201, R0, c[0x0][0x214], RZ ;  /* 0x0000850000c98a24 */ /* 0x000fe400078e02ff */
[----:B------:R-:W-:-:S02]  /*9da0*/  IMAD.SHL.U32 R0, R2, 0x8, RZ ;  /* 0x0000000802007824 */ /* 0x000fc400078e00ff */
[----:B------:R-:W-:Y:S01]  /*9db0*/  @P1 IMAD.MOV.U32 R4, RZ, RZ, c[0x0][0x210] ;  /* 0x00008400ff041624 */ /* 0x000fe200078e00ff */
[----:B------:R-:W-:Y:S01]  /*9dc0*/  @!P2 SHF.R.S32.HI R13, RZ, 0x1f, R201 ;  /* 0x0000001fff0da819 */ /* 0x000fe200000114c9 */
[----:B------:R-:W-:Y:S01]  /*9dd0*/  IMAD R5, R5, c[0x0][0x1f0], RZ ;  /* 0x00007c0005057a24 */ /* 0x000fe200078e02ff */
[----:B------:R-:W-:Y:S01]  /*9de0*/  IADD3 R10, P0, R0, R10, RZ ;  /* 0x0000000a000a7210 */ /* 0x000fe20007f1e0ff */
[----:B------:R-:W-:Y:S01]  /*9df0*/  @!P1 IMAD.MOV.U32 R4, RZ, RZ, 0x1 ;  /* 0x00000001ff049424 */ /* 0x000fe200078e00ff */
[----:B------:R-:W-:Y:S01]  /*9e00*/  @!P2 MOV R12, R201 ;  /* 0x000000c9000ca202 */ /* 0x000fe20000000f00 */
[----:B------:R-:W-:Y:S01]  /*9e10*/  IMAD R8, R14, R8, R7 ;  /* 0x000000080e087224 */ /* 0x000fe200078e0207 */
[----:B------:R-:W-:Y:S02]  /*9e20*/  ISETP.GE.AND P2, PT, R6, R206, PT ;  /* 0x000000ce0600720c */ /* 0x000fe40003f46270 */
[----:B------:R-:W-:Y:S01]  /*9e30*/  LEA.HI.X.SX32 R11, R0, R3, 0x1, P0 ;  /* 0x00000003000b7211 */ /* 0x000fe200000f0eff */
[C---:B------:R-:W-:Y:S01]  /*9e40*/  IMAD R3, R14.reuse, c[0x0][0x1f4], R5 ;  /* 0x00007d000e037a24 */ /* 0x040fe200078e0205 */
[----:B------:R-:W-:Y:S01]  /*9e50*/  SHF.R.S32.HI R7, RZ, 0x1f, R6 ;  /* 0x0000001fff077819 */ /* 0x000fe20000011406 */
[----:B------:R-:W-:Y:S01]  /*9e60*/  IMAD R5, R81, R4, RZ ;  /* 0x0000000451057224 */ /* 0x000fe200078e02ff */
[----:B------:R-:W-:Y:S01]  /*9e70*/  SHF.R.S32.HI R9, RZ, 0x1f, R8 ;  /* 0x0000001fff097819 */ /* 0x000fe20000011408 */
[----:B------:R-:W-:-:S03]  /*9e80*/  IMAD.WIDE.U32 R14, R14, c[0x0][0x1f0], R10 ;  /* 0x00007c000e0e7a25 */ /* 0x000fc600078e000a */
[----:B------:R-:W-:Y:S01]  /*9e90*/  SHF.R.S32.HI R10, RZ, 0x1f, R5 ;  /* 0x0000001fff0a7819 */ /* 0x000fe20000011405 */
[----:B------:R-:W-:Y:S01]  /*9ea0*/  IMAD.WIDE R202, R202, 0x80, R6 ;  /* 0x00000080caca7825 */ /* 0x000fe200078e0206 */
[----:B------:R-:W-:Y:S02]  /*9eb0*/  IADD3 R5, P1, P0, R5, R12, R8 ;  /* 0x0000000c05057210 */ /* 0x000fe4000783e008 */
[----:B------:R-:W-:Y:S01]  /*9ec0*/  IADD3 R8, R0, 0x80, RZ ;  /* 0x0000008000087810 */ /* 0x000fe20007ffe0ff */
[----:B------:R-:W-:Y:S01]  /*9ed0*/  IMAD.IADD R17, R3, 0x1, R15 ;  /* 0x0000000103117824 */ /* 0x000fe200078e020f */
[----:B------:R-:W-:Y:S02]  /*9ee0*/  IADD3.X R10, R10, R13, R9, P1, P0 ;  /* 0x0000000d0a0a7210 */ /* 0x000fe40000fe0409 */
[----:B------:R-:W-:Y:S01]  /*9ef0*/  IADD3 R9, R0, 0x40, RZ ;  /* 0x0000004000097810 */ /* 0x000fe20007ffe0ff */
        /* <DEDUP_REMOVED lines=14> */
.L_x_181:
[----:B------:R-:W-:Y:S05]  /*9fe0*/  BSYNC B0 ;  /* 0x0000000000007941 */ /* 0x000fea0003800000 */
.L_x_180:
        /* <DEDUP_REMOVED lines=17> */
[----:B------:R1:W-:Y:S04]  /*a100*/  @!P2 STG.E.128 [R12.64], RZ ;  /* 0x000000ff0c00a986 */ /* 0x0003e8000c101d0a */
[----:B------:R1:W-:Y:S04]  /*a110*/  @!P1 STG.E.128 [R12.64+0x80], RZ ;  /* 0x000080ff0c009986 */ /* 0x0003e8000c101d0a */
[----:B------:R1:W-:Y:S02]  /*a120*/  @!P0 STG.E.128 [R12.64+0x100], RZ ;  /* 0x000100ff0c008986 */ /* 0x0003e4000c101d0a */
.L_x_183:
[----:B------:R-:W-:Y:S05]  /*a130*/  BSYNC B0 ;  /* 0x0000000000007941 */ /* 0x000fea0003800000 */
.L_x_182:
        /* <DEDUP_REMOVED lines=20> */
.L_x_185:
[----:B------:R-:W-:Y:S05]  /*a280*/  BSYNC B0 ;  /* 0x0000000000007941 */ /* 0x000fea0003800000 */
.L_x_184:
        /* <DEDUP_REMOVED lines=19> */
.L_x_187:
[----:B------:R-:W-:Y:S05]  /*a3c0*/  BSYNC B0 ;  /* 0x0000000000007941 */ /* 0x000fea0003800000 */
.L_x_186:
        /* <DEDUP_REMOVED lines=11> */
[----:B-1----:R-:W-:Y:S02]  /*a480*/  @!P5 LEA.HI.X.SX32 R9, R7, R10, 0x1, P0 ;  /* 0x0000000a0709d211 */ /* 0x002fe400000f0eff */
        /* <DEDUP_REMOVED lines=19> */
[----:B-1----:R-:W-:Y:S01]  /*a5c0*/  LEA.HI.X R3, R5, c[0x0][0x204], R4, 0x2, P0 ;  /* 0x0000810005037a11 */ /* 0x002fe200000f1404 */
[----:B------:R-:W-:-:S05]  /*a5d0*/  IMAD.MOV.U32 R5, RZ, RZ, 0x7f800000 ;  /* 0x7f800000ff057424 */ /* 0x000fca00078e00ff */
[----:B------:R-:W-:Y:S01]  /*a5e0*/  STG.E [R2.64], R5 ;  /* 0x0000000502007986 */ /* 0x000fe2000c10190a */
[----:B------:R-:W-:Y:S05]  /*a5f0*/  EXIT ;  /* 0x000000000000794d */ /* 0x000fea0003800000 */
.L_x_188:
        /* <DEDUP_REMOVED lines=16> */
.L_x_1278:


//--------------------- .text._ZN5flash16flash_fwd_kernelI23Flash_fwd_kernel_traitsILi192ELi128ELi64ELi8ELb0ELb0EN7cutlass10bfloat16_tE19Flash_kernel_traitsILi192ELi128ELi64ELi8ES3_EELb0ELb0ELb0ELb1ELb0ELb0ELb1ELb0EEEvNS_16Flash_fwd_paramsE --------------------------
	.section	.text._ZN5flash16flash_fwd_kernelI23Flash_fwd_kernel_traitsILi192ELi128ELi64ELi8ELb0ELb0EN7cutlass10bfloat16_tE19Flash_kernel_traitsILi192ELi128ELi64ELi8ES3_EELb0ELb0ELb0ELb1ELb0ELb0ELb1ELb0EEEvNS_16Flash_fwd_paramsE,"ax",@progbits
	.sectioninfo	@"SHI_REGISTERS=254"
	.align	128
        .global         _ZN5flash16flash_fwd_kernelI23Flash_fwd_kernel_traitsILi192ELi128ELi64ELi8ELb0ELb0EN7cutlass10bfloat16_tE19Flash_kernel_traitsILi192ELi128ELi64ELi8ES3_EELb0ELb0ELb0ELb1ELb0ELb0ELb1ELb0EEEvNS_16Flash_fwd_paramsE
        .type           _ZN5flash16flash_fwd_kernelI23Flash_fwd_kernel_traitsILi192ELi128ELi64ELi8ELb0ELb0EN7cutlass10bfloat16_tE19Flash_kernel_traitsILi192ELi128ELi64ELi8ES3_EELb0ELb0ELb0ELb1ELb0ELb0ELb1ELb0EEEvNS_16Flash_fwd_paramsE,@function
        .size           _ZN5flash16flash_fwd_kernelI23Flash_fwd_kernel_traitsILi192ELi128ELi64ELi8ELb0ELb0EN7cutlass10bfloat16_tE19Flash_kernel_traitsILi192ELi128ELi64ELi8ES3_EELb0ELb0ELb0ELb1ELb0ELb0ELb1ELb0EEEvNS_16Flash_fwd_paramsE,(.L_x_1279 - _ZN5flash16flash_fwd_kernelI23Flash_fwd_kernel_traitsILi192ELi128ELi64ELi8ELb0ELb0EN7cutlass10bfloat16_tE19Flash_kernel_traitsILi192ELi128ELi64ELi8ES3_EELb0ELb0ELb0ELb1ELb0ELb0ELb1ELb0EEEvNS_16Flash_fwd_paramsE)
        .other          _ZN5flash16flash_fwd_kernelI23Flash_fwd_kernel_traitsILi192ELi128ELi64ELi8ELb0ELb0EN7cutlass10bfloat16_tE19Flash_kernel_traitsILi192ELi128ELi64ELi8ES3_EELb0ELb0ELb0ELb1ELb0ELb0ELb1ELb0EEEvNS_16Flash_fwd_paramsE,@"STO_CUDA_ENTRY STV_DEFAULT"
_ZN5flash16flash_fwd_kernelI23Flash_fwd_kernel_traitsILi192ELi128ELi64ELi8ELb0ELb0EN7cutlass10bfloat16_tE19Flash_kernel_traitsILi192ELi128ELi64ELi8ES3_EELb0ELb0ELb0ELb1ELb0ELb0ELb1ELb0EEEvNS_16Flash_fwd_paramsE:
.text._ZN5flash16flash_fwd_kernelI23Flash_fwd_kernel_traitsILi192ELi128ELi64ELi8ELb0ELb0EN7cutlass10bfloat16_tE19Flash_kernel_traitsILi192ELi128ELi64ELi8ES3_EELb0ELb0ELb0ELb1ELb0ELb0ELb1ELb0EEEvNS_16Flash_fwd_paramsE:
        /* <DEDUP_REMOVED lines=34> */
.L_x_189:
[----:B-1-34-:R-:W-:Y:S02]  /*0220*/  MOV R4, c[0x0][0x218] ;  /* 0x0000860000047a02 */ /* 0x01afe40000000f00 */
.L_x_190:
        /* <DEDUP_REMOVED lines=39> */
.L_x_192:
        /* <DEDUP_REMOVED lines=39> */
.L_x_193:
        /* <DEDUP_REMOVED lines=106> */
.L_x_195:
[----:B------:R-:W-:Y:S05]  /*0db0*/  BSYNC B0 ;  /* 0x0000000000007941 */ /* 0x000fea0003800000 */
.L_x_194:
        /* <DEDUP_REMOVED lines=37> */
.L_x_197:
[----:B------:R-:W-:Y:S05]  /*1010*/  BSYNC B0 ;  /* 0x0000000000007941 */ /* 0x000fea0003800000 */
.L_x_196:
        /* <DEDUP_REMOVED lines=37> */
.L_x_199:
[----:B------:R-:W-:Y:S05]  /*1270*/  BSYNC B0 ;  /* 0x0000000000007941 */ /* 0x000fea0003800000 */
.L_x_198:
        /* <DEDUP_REMOVED lines=43> */
.L_x_201:
[----:B------:R-:W-:Y:S05]  /*1530*/  BSYNC B0 ;  /* 0x0000000000007941 */ /* 0x000fea0003800000 */
.L_x_200:
        /* <DEDUP_REMOVED lines=36> */
.L_x_203:
[----:B------:R-:W-:Y:S05]  /*1780*/  BSYNC B0 ;  /* 0x0000000000007941 */ /* 0x000fea0003800000 */
.L_x_202:
        /* <DEDUP_REMOVED lines=34> */
.L_x_205:
[----:B------:R-:W-:Y:S05]  /*19b0*/  BSYNC B0 ;  /* 0x0000000000007941 */ /* 0x000fea0003800000 */
.L_x_204:
        /* <DEDUP_REMOVED lines=53> */
.L_x_207:
[----:B-1----:R-:W-:Y:S05]  /*1d10*/  BSYNC B0 ;  /* 0x0000000000007941 */ /* 0x002fea0003800000 */
.L_x_206:
        /* <DEDUP_REMOVED lines=37> */
.L_x_209:
[----:B------:R-:W-:Y:S05]  /*1f70*/  BSYNC B0 ;  /* 0x0000000000007941 */ /* 0x000fea0003800000 */
.L_x_208:
        /* <DEDUP_REMOVED lines=13> */
[----:B------:R-:W-:Y:S01]  /*2050*/  IMAD R206, R3, 0x2, R210 ;  /* 0x0000000203ce7824 */ /* 0x000fe200078e02d2 */
[----:B------:R-:W-:-:S02]  /*2060*/  LOP3.LUT R8, R8, R9, RZ, 0x3c, !PT ;  /* 0x0000000908087212 */ /* 0x000fc400078e3cff */
[----:B------:R-:W-:Y:S01]  /*2070*/  LDSM.16.M88.4 R40, [R208] ;  /* 0x00000000d028783b */ /* 0x000fe20000000200 */
[----:B------:R-:W-:Y:S02]  /*2080*/  LEA R205, R3, R208, 0x1 ;  /* 0x000000d003cd7211 */ /* 0x000fe400078e08ff */
[----:B------:R-:W-:Y:S01]  /*2090*/  IMAD R209, R209, 0x200, R8 ;  /* 0x00000200d1d17824 */ /* 0x000fe200078e0208 */
[----:B------:R-:W-:Y:S01]  /*20a0*/  LDSM.16.M88.4 R64, [R206] ;  /* 0x00000000ce40783b */ /* 0x000fe20000000200 */
[----:B------:R-:W-:Y:S02]  /*20b0*/  SHF.R.S32.HI R219, RZ, 0x2, R219 ;  /* 0x00000002ffdb7819 */ /* 0x000fe400000114db */
[----:B------:R-:W-:-:S03]  /*20c0*/  IMAD.SHL.U32 R209, R209, 0x2, RZ ;  /* 0x00000002d1d17824 */ /* 0x000fc600078e00ff */
[----:B------:R-:W-:Y:S02]  /*20d0*/  IMAD R144, R80, 0x10, R219 ;  /* 0x0000001050907824 */ /* 0x000fe400078e02db */
[----:B------:R-:W2:Y:S01]  /*20e0*/  LDSM.16.M88.4 R8, [R209+0xc000] ;  /* 0x00c00000d108783b */ /* 0x000ea20000000200 */
[----:B------:R-:W-:Y:S01]  /*20f0*/  IADD3 R4, R209, 0xc000, RZ ;  /* 0x0000c000d1047810 */ /* 0x000fe20007ffe0ff */
[----:B------:R-:W-:Y:S01]  /*2100*/  IMAD.IADD R144, R81, 0x1, R144 ;  /* 0x0000000151907824 */ /* 0x000fe200078e0290 */
[----:B------:R-:W-:Y:S01]  /*2110*/  IADD3 R207, R209, 0xc020, RZ ;  /* 0x0000c020d1cf7810 */ /* 0x000fe20007ffe0ff */
[----:B------:R-:W3:Y:S01]  /*2120*/  LDSM.16.M88.4 R28, [R209+0xc800] ;  /* 0x00c80000d11c783b */ /* 0x000ee20000000200 */
[----:B------:R-:W-:Y:S01]  /*2130*/  @P1 IADD3 R207, R4, -0x20, RZ ;  /* 0xffffffe004cf1810 */ /* 0x000fe20007ffe0ff */
[----:B------:R-:W-:Y:S01]  /*2140*/  IMAD.MOV.U32 R4, RZ, RZ, 0x40 ;  /* 0x00000040ff047424 */ /* 0x000fe200078e00ff */
[----:B------:R-:W-:Y:S01]  /*2150*/  IADD3 R145, R135, R144, -R218 ;  /* 0x0000009087917210 */ /* 0x000fe20007ffe8da */
[----:B------:R-:W4:Y:S01]  /*2160*/  LDSM.16.M88.4 R52, [R209+0xd000] ;  /* 0x00d00000d134783b */ /* 0x000f220000000200 */
[----:B------:R-:W-:-:S02]  /*2170*/  IADD3 R199, R207, 0x800, RZ ;  /* 0x00000800cfc77810 */ /* 0x000fc40007ffe0ff */
[----:B------:R-:W-:Y:S01]  /*2180*/  SEL R4, R4, 0xffffffc0, !P2 ;  /* 0xffffffc004047807 */ /* 0x000fe20005000000 */
[----:B------:R-:W5:Y:S01]  /*2190*/  LDSM.16.M88.4 R44, [R209+0xd800] ;  /* 0x00d80000d12c783b */ /* 0x000f620000000200 */
[C---:B------:R-:W-:Y:S02]  /*21a0*/  IADD3 R198, R207.reuse, 0x1000, RZ ;  /* 0x00001000cfc67810 */ /* 0x040fe40007ffe0ff */
[----:B------:R-:W-:Y:S01]  /*21b0*/  IADD3 R197, R207, 0x1800, RZ ;  /* 0x00001800cfc57810 */ /* 0x000fe20007ffe0ff */
[----:B------:R-:W1:Y:S01]  /*21c0*/  LDSM.16.M88.4 R24, [R207] ;  /* 0x00000000cf18783b */ /* 0x000e620000000200 */
[----:B------:R-:W-:Y:S01]  /*21d0*/  IMAD.IADD R203, R209, 0x1, R4 ;  /* 0x00000001d1cb7824 */ /* 0x000fe200078e0204 */
[C---:B------:R-:W-:Y:S01]  /*21e0*/  IADD3 R195, R207.reuse, 0x2000, RZ ;  /* 0x00002000cfc37810 */ /* 0x040fe20007ffe0ff */
[----:B------:R-:W-:Y:S01]  /*21f0*/  IMAD.IADD R196, R4, 0x1, R207 ;  /* 0x0000000104c47824 */ /* 0x000fe200078e02cf */
[----:B------:R-:W1:Y:S01]  /*2200*/  LDSM.16.M88.4 R20, [R207+0x800] ;  /* 0x00080000cf14783b */ /* 0x000e620000000200 */
[----:B------:R-:W-:Y:S01]  /*2210*/  IMAD.SHL.U32 R4, R134, 0x2, RZ ;  /* 0x0000000286047824 */ /* 0x000fe200078e00ff */
[----:B------:R-:W-:-:S02]  /*2220*/  IADD3 R194, R207, 0x2800, RZ ;  /* 0x00002800cfc27810 */ /* 0x000fc40007ffe0ff */
[----:B------:R-:W1:Y:S01]  /*2230*/  LDSM.16.M88.4 R32, [R207+0x1000] ;  /* 0x00100000cf20783b */ /* 0x000e620000000200 */
[C---:B------:R-:W-:Y:S02]  /*2240*/  IADD3 R193, R207.reuse, 0x3000, RZ ;  /* 0x00003000cfc17810 */ /* 0x040fe40007ffe0ff */
[----:B------:R-:W-:Y:S01]  /*2250*/  LOP3.LUT R4, R4, 0x6, RZ, 0xc0, !PT ;  /* 0x0000000604047812 */ /* 0x000fe200078ec0ff */
[----:B------:R-:W-:Y:S01]  /*2260*/  LDSM.16.M88.4 R76, [R203+0xd000] ;  /* 0x00d00000cb4c783b */ /* 0x000fe20000000200 */
[C---:B------:R-:W-:Y:S02]  /*2270*/  IADD3 R192, R207.reuse, 0x3800, RZ ;  /* 0x00003800cfc07810 */ /* 0x040fe40007ffe0ff */
[----:B------:R-:W-:Y:S01]  /*2280*/  IADD3 R191, R207, 0x4000, RZ ;  /* 0x00004000cfbf7810 */ /* 0x000fe20007ffe0ff */
[----:B------:R-:W-:Y:S01]  /*2290*/  LDSM.16.M88.4 R68, [R203+0xd800] ;  /* 0x00d80000cb44783b */ /* 0x000fe20000000200 */
[----:B------:R-:W-:Y:S01]  /*22a0*/  IMAD R4, R7, 0x40, R4 ;  /* 0x0000004007047824 */ /* 0x000fe200078e0204 */
[----:B------:R-:W-:-:S02]  /*22b0*/  IADD3 R190, R207, 0x4800, RZ ;  /* 0x00004800cfbe7810 */ /* 0x000fc40007ffe0ff */
[----:B------:R-:W-:Y:S01]  /*22c0*/  LDSM.16.M88.4 R56, [R196] ;  /* 0x00000000c438783b */ /* 0x000fe20000000200 */
[----:B------:R-:W-:Y:S01]  /*22d0*/  IMAD.IADD R7, R145, 0x1, -R4 ;  /* 0x0000000191077824 */ /* 0x000fe200078e0a04 */
[C---:B------:R-:W-:Y:S01]  /*22e0*/  IADD3 R88, R4.reuse, 0x1, RZ ;  /* 0x0000000104587810 */ /* 0x040fe20007ffe0ff */
[C---:B--2---:R-:W-:Y:S01]  /*22f0*/  HMMA.16816.F32.BF16 R12, R60.reuse, R8, RZ ;  /* 0x000000083c0c723c */ /* 0x044fe200000418ff */
[----:B------:R-:W-:Y:S01]  /*2300*/  LDSM.16.M88.4 R72, [R196+0x1800] ;  /* 0x00180000c448783b */ /* 0x000fe20000000200 */
[C---:B------:R-:W-:Y:S02]  /*2310*/  IADD3 R92, R4.reuse, 0x9, RZ ;  /* 0x00000009045c7810 */ /* 0x040fe40007ffe0ff */
[C---:B------:R-:W-:Y:S01]  /*2320*/  IADD3 R94, R4.reuse, 0x10, RZ ;  /* 0x00000010045e7810 */ /* 0x040fe20007ffe0ff */
[----:B------:R-:W-:Y:S01]  /*2330*/  LDSM.16.M88.4 R84, [R196+0x3800] ;  /* 0x00380000c454783b */ /* 0x000fe20000000200 */
[C---:B------:R-:W-:Y:S02]  /*2340*/  IADD3 R98, R4.reuse, 0x18, RZ ;  /* 0x0000001804627810 */ /* 0x040fe40007ffe0ff */
[----:B------:R-:W-:Y:S01]  /*2350*/  HMMA.16816.F32.BF16 R8, R60, R10, RZ ;  /* 0x0000000a3c08723c */ /* 0x000fe200000418ff */
[C---:B------:R-:W-:Y:S01]  /*2360*/  IADD3 R96, R4.reuse, 0x11, RZ ;  /* 0x0000001104607810 */ /* 0x040fe20007ffe0ff */
[----:B------:R-:W-:Y:S01]  /*2370*/  LDSM.16.M88.4 R80, [R209+0x11000] ;  /* 0x01100000d150783b */ /* 0x000fe20000000200 */
[----:B------:R-:W-:-:S02]  /*2380*/  IADD3 R100, R4, 0x19, RZ ;  /* 0x0000001904647810 */ /* 0x000fc40007ffe0ff */
[C---:B------:R-:W-:Y:S02]  /*2390*/  IADD3 R102, R4.reuse, 0x20, RZ ;  /* 0x0000002004667810 */ /* 0x040fe40007ffe0ff */
[C---:B------:R-:W-:Y:S01]  /*23a0*/  IADD3 R104, R4.reuse, 0x21, RZ ;  /* 0x0000002104687810 */ /* 0x040fe20007ffe0ff */
[C---:B---3--:R-:W-:Y:S01]  /*23b0*/  HMMA.16816.F32.BF16 R16, R60.reuse, R28, RZ ;  /* 0x0000001c3c10723c */ /* 0x048fe200000418ff */
[C---:B------:R-:W-:Y:S02]  /*23c0*/  IADD3 R106, R4.reuse, 0x28, RZ ;  /* 0x00000028046a7810 */ /* 0x040fe40007ffe0ff */
[C---:B------:R-:W-:Y:S02]  /*23d0*/  IADD3 R108, R4.reuse, 0x29, RZ ;  /* 0x00000029046c7810 */ /* 0x040fe40007ffe0ff */
[C---:B------:R-:W-:Y:S02]  /*23e0*/  IADD3 R90, R4.reuse, 0x8, RZ ;  /* 0x00000008045a7810 */ /* 0x040fe40007ffe0ff */
[C---:B------:R-:W-:Y:S01]  /*23f0*/  IADD3 R112, R4.reuse, 0x31, RZ ;  /* 0x0000003104707810 */ /* 0x040fe20007ffe0ff */
[----:B------:R-:W-:Y:S01]  /*2400*/  HMMA.16816.F32.BF16 R28, R60, R30, RZ ;  /* 0x0000001e3c1c723c */ /* 0x000fe200000418ff */
[----:B------:R-:W-:-:S02]  /*2410*/  IADD3 R114, R4, 0x38, RZ ;  /* 0x0000003804727810 */ /* 0x000fc40007ffe0ff */
[C---:B------:R-:W-:Y:S02]  /*2420*/  IADD3 R116, R4.reuse, 0x39, RZ ;  /* 0x0000003904747810 */ /* 0x040fe40007ffe0ff */
[----:B------:R-:W-:Y:S02]  /*2430*/  IADD3 R110, R4, 0x30, RZ ;  /* 0x00000030046e7810 */ /* 0x000fe40007ffe0ff */
[----:B------:R-:W-:Y:S01]  /*2440*/  IABS R7, R7 ;  /* 0x0000000700077213 */ /* 0x000fe20000000000 */
[----:B----4-:R-:W-:Y:S01]  /*2450*/  HMMA.16816.F32.BF16 R36, R60, R52, RZ ;  /* 0x000000343c24723c */ /* 0x010fe200000418ff */
[-C--:B------:R-:W-:Y:S02]  /*2460*/  ISETP.GE.AND P4, PT, R94, R135.reuse, PT ;  /* 0x000000875e00720c */ /* 0x080fe40003f86270 */
[-C--:B------:R-:W-:Y:S02]  /*2470*/  ISETP.GE.AND P1, PT, R4, R135.reuse, PT ;  /* 0x000000870400720c */ /* 0x080fe40003f26270 */
[----:B------:R-:W-:Y:S01]  /*2480*/  I2F R7, R7 ;  /* 0x0000000700077306 */ /* 0x000fe20000201400 */
[----:B------:R-:W-:-:S02]  /*2490*/  ISETP.GE.AND P5, PT, R90, R135, PT ;  /* 0x000000875a00720c */ /* 0x000fc40003fa6270 */
[C---:B------:R-:W-:Y:S01]  /*24a0*/  HMMA.16816.F32.BF16 R52, R60.reuse, R54, RZ ;  /* 0x000000363c34723c */ /* 0x040fe200000418ff */
[-C--:B------:R-:W-:Y:S02]  /*24b0*/  ISETP.GE.AND P0, PT, R88, R135.reuse, PT ;  /* 0x000000875800720c */ /* 0x080fe40003f06270 */
[-C--:B------:R-:W-:Y:S02]  /*24c0*/  ISETP.GE.AND P6, PT, R92, R135.reuse, PT ;  /* 0x000000875c00720c */ /* 0x080fe40003fc6270 */
[-C--:B------:R-:W-:Y:S02]  /*24d0*/  ISETP.GE.AND P3, PT, R96, R135.reuse, PT ;  /* 0x000000876000720c */ /* 0x080fe40003f66270 */
[----:B------:R-:W-:Y:S01]  /*24e0*/  ISETP.GE.AND P2, PT, R98, R135, PT ;  /* 0x000000876200720c */ /* 0x000fe20003f46270 */
[----:B-----5:R-:W-:Y:S01]  /*24f0*/  HMMA.16816.F32.BF16 R48, R60, R44, RZ ;  /* 0x0000002c3c30723c */ /* 0x020fe200000418ff */
[C---:B------:R-:W-:Y:S02]  /*2500*/  IADD3 R189, R207.reuse, 0x5000, RZ ;  /* 0x00005000cfbd7810 */ /* 0x040fe40007ffe0ff */
[----:B------:R-:W-:-:S05]  /*2510*/  IADD3 R188, R207, 0x5800, RZ ;  /* 0x00005800cfbc7810 */ /* 0x000fca0007ffe0ff */
[----:B------:R-:W-:Y:S01]  /*2520*/  HMMA.16816.F32.BF16 R60, R60, R46, RZ ;  /* 0x0000002e3c3c723c */ /* 0x000fe200000418ff */
[----:B------:R-:W2:Y:S07]  /*2530*/  LDSM.16.M88.4 R44, [R207+0x1800] ;  /* 0x00180000cf2c783b */ /* 0x000eae0000000200 */
[C---:B-1----:R-:W-:Y:S08]  /*2540*/  HMMA.16816.F32.BF16 R12, R40.reuse, R24, R12 ;  /* 0x00000018280c723c */ /* 0x042ff0000004180c */
[C---:B------:R-:W-:Y:S01]  /*2550*/  HMMA.16816.F32.BF16 R8, R40.reuse, R26, R8 ;  /* 0x0000001a2808723c */ /* 0x040fe20000041808 */
[----:B------:R-:W1:Y:S07]  /*2560*/  LDSM.16.M88.4 R24, [R203+0xc000] ;  /* 0x00c00000cb18783b */ /* 0x000e6e0000000200 */
[C---:B------:R-:W-:Y:S08]  /*2570*/  HMMA.16816.F32.BF16 R16, R40.reuse, R20, R16 ;  /* 0x000000142810723c */ /* 0x040ff00000041810 */
[C---:B------:R-:W-:Y:S01]  /*2580*/  HMMA.16816.F32.BF16 R28, R40.reuse, R22, R28 ;  /* 0x00000016281c723c */ /* 0x040fe2000004181c */
[----:B------:R-:W3:Y:S07]  /*2590*/  LDSM.16.M88.4 R20, [R203+0xc800] ;  /* 0x00c80000cb14783b */ /* 0x000eee0000000200 */
[C---:B------:R-:W-:Y:S08]  /*25a0*/  HMMA.16816.F32.BF16 R36, R40.reuse, R32, R36 ;  /* 0x000000202824723c */ /* 0x040ff00000041824 */
[C---:B------:R-:W-:Y:S01]  /*25b0*/  HMMA.16816.F32.BF16 R52, R40.reuse, R34, R52 ;  /* 0x000000222834723c */ /* 0x040fe20000041834 */
[----:B------:R-:W4:Y:S07]  /*25c0*/  LDSM.16.M88.4 R32, [R205] ;  /* 0x00000000cd20783b */ /* 0x000f2e0000000200 */
[C---:B--2---:R-:W-:Y:S08]  /*25d0*/  HMMA.16816.F32.BF16 R48, R40.reuse, R44, R48 ;  /* 0x0000002c2830723c */ /* 0x044ff00000041830 */
[----:B------:R-:W-:Y:S01]  /*25e0*/  HMMA.16816.F32.BF16 R60, R40, R46, R60 ;  /* 0x0000002e283c723c */ /* 0x000fe2000004183c */
[----:B------:R-:W-:Y:S04]  /*25f0*/  LDSM.16.M88.4 R44, [R196+0x800] ;  /* 0x00080000c42c783b */ /* 0x000fe80000000200 */
[----:B------:R-:W-:Y:S03]  /*2600*/  LDSM.16.M88.4 R40, [R210+0x4000] ;  /* 0x00400000d228783b */ /* 0x000fe60000000200 */
[C---:B-1----:R-:W-:Y:S08]  /*2610*/  HMMA.16816.F32.BF16 R12, R64.reuse, R24, R12 ;  /* 0x00000018400c723c */ /* 0x042ff0000004180c */
[C---:B------:R-:W-:Y:S01]  /*2620*/  HMMA.16816.F32.BF16 R8, R64.reuse, R26, R8 ;  /* 0x0000001a4008723c */ /* 0x040fe20000041808 */
[----:B------:R-:W1:Y:S07]  /*2630*/  LDSM.16.M88.4 R24, [R196+0x1000] ;  /* 0x00100000c418783b */ /* 0x000e6e0000000200 */
[C---:B---3--:R-:W-:Y:S08]  /*2640*/  HMMA.16816.F32.BF16 R16, R64.reuse, R20, R16 ;  /* 0x000000144010723c */ /* 0x048ff00000041810 */
[C---:B------:R-:W-:Y:S01]  /*2650*/  HMMA.16816.F32.BF16 R28, R64.reuse, R22, R28 ;  /* 0x00000016401c723c */ /* 0x040fe2000004181c */
[----:B------:R-:W2:Y:S07]  /*2660*/  LDSM.16.M88.4 R20, [R209+0xe000] ;  /* 0x00e00000d114783b */ /* 0x000eae0000000200 */
[C---:B------:R-:W-:Y:S08]  /*2670*/  HMMA.16816.F32.BF16 R36, R64.reuse, R76, R36 ;  /* 0x0000004c4024723c */ /* 0x040ff00000041824 */
[C---:B------:R-:W-:Y:S01]  /*2680*/  HMMA.16816.F32.BF16 R52, R64.reuse, R78, R52 ;  /* 0x0000004e4034723c */ /* 0x040fe20000041834 */
[----:B------:R-:W-:Y:S07]  /*2690*/  LDSM.16.M88.4 R76, [R207+0x4000] ;  /* 0x00400000cf4c783b */ /* 0x000fee0000000200 */
[C---:B------:R-:W-:Y:S08]  /*26a0*/  HMMA.16816.F32.BF16 R48, R64.reuse, R68, R48 ;  /* 0x000000444030723c */ /* 0x040ff00000041830 */
[----:B------:R-:W-:Y:S01]  /*26b0*/  HMMA.16816.F32.BF16 R64, R64, R70, R60 ;  /* 0x000000464040723c */ /* 0x000fe2000004183c */
[----:B------:R-:W3:Y:S04]  /*26c0*/  LDSM.16.M88.4 R60, [R209+0xf000] ;  /* 0x00f00000d13c783b */ /* 0x000ee80000000200 */
[----:B------:R-:W5:Y:S03]  /*26d0*/  LDSM.16.M88.4 R68, [R209+0xe800] ;  /* 0x00e80000d144783b */ /* 0x000f660000000200 */
[C---:B----4-:R-:W-:Y:S08]  /*26e0*/  HMMA.16816.F32.BF16 R12, R32.reuse, R56, R12 ;  /* 0x00000038200c723c */ /* 0x050ff0000004180c */
[C---:B------:R-:W-:Y:S01]  /*26f0*/  HMMA.16816.F32.BF16 R8, R32.reuse, R58, R8 ;  /* 0x0000003a2008723c */ /* 0x040fe20000041808 */
[----:B------:R-:W4:Y:S07]  /*2700*/  LDSM.16.M88.4 R56, [R209+0xf800] ;  /* 0x00f80000d138783b */ /* 0x000f2e0000000200 */
[C---:B-1----:R-:W-:Y:S08]  /*2710*/  HMMA.16816.F32.BF16 R36, R32.reuse, R24, R36 ;  /* 0x000000182024723c */ /* 0x042ff00000041824 */
[C---:B------:R-:W-:Y:S08]  /*2720*/  HMMA.16816.F32.BF16 R16, R32.reuse, R44, R16 ;  /* 0x0000002c2010723c */ /* 0x040ff00000041810 */
[----:B------:R-:W-:Y:S01]  /*2730*/  HMMA.16816.F32.BF16 R28, R32, R46, R28 ;  /* 0x0000002e201c723c */ /* 0x000fe2000004181c */
[----:B------:R-:W-:Y:S07]  /*2740*/  LDSM.16.M88.4 R44, [R208+0x4000] ;  /* 0x00400000d02c783b */ /* 0x000fee0000000200 */
[C---:B--2---:R-:W-:Y:S08]  /*2750*/  HMMA.16816.F32.BF16 R12, R40.reuse, R20, R12 ;  /* 0x00000014280c723c */ /* 0x044ff0000004180c */
[----:B------:R-:W-:Y:S01]  /*2760*/  HMMA.16816.F32.BF16 R8, R40, R22, R8 ;  /* 0x000000162808723c */ /* 0x000fe20000041808 */
[----:B------:R-:W1:Y:S07]  /*2770*/  LDSM.16.M88.4 R20, [R207+0x3000] ;  /* 0x00300000cf14783b */ /* 0x000e6e0000000200 */
[C---:B------:R-:W-:Y:S01]  /*2780*/  HMMA.16816.F32.BF16 R52, R32.reuse, R26, R52 ;  /* 0x0000001a2034723c */ /* 0x040fe20000041834 */
[----:B------:R-:W2:Y:S07]  /*2790*/  LDSM.16.M88.4 R24, [R207+0x2000] ;  /* 0x00200000cf18783b */ /* 0x000eae0000000200 */
[C---:B------:R-:W-:Y:S08]  /*27a0*/  HMMA.16816.F32.BF16 R48, R32.reuse, R72, R48 ;  /* 0x000000482030723c */ /* 0x040ff00000041830 */
[----:B------:R-:W-:Y:S01]  /*27b0*/  HMMA.16816.F32.BF16 R64, R32, R74, R64 ;  /* 0x0000004a2040723c */ /* 0x000fe20000041840 */
[----:B------:R-:W1:Y:S04]  /*27c0*/  LDSM.16.M88.4 R32, [R207+0x2800] ;  /* 0x00280000cf20783b */ /* 0x000e680000000200 */
[----:B------:R-:W-:Y:S03]  /*27d0*/  LDSM.16.M88.4 R72, [R196+0x4000] ;  /* 0x00400000c448783b */ /* 0x000fe60000000200 */
[C---:B---3--:R-:W-:Y:S08]  /*27e0*/  HMMA.16816.F32.BF16 R36, R40.reuse, R60, R36 ;  /* 0x0000003c2824723c */ /* 0x048ff00000041824 */
[C---:B-----5:R-:W-:Y:S08]  /*27f0*/  HMMA.16816.F32.BF16 R16, R40.reuse, R68, R16 ;  /* 0x000000442810723c */ /* 0x060ff00000041810 */
[C---:B------:R-:W-:Y:S01]  /*2800*/  HMMA.16816.F32.BF16 R28, R40.reuse, R70, R28 ;  /* 0x00000046281c723c */ /* 0x040fe2000004181c */
[----:B------:R-:W-:Y:S07]  /*2810*/  LDSM.16.M88.4 R68, [R205+0x4000] ;  /* 0x00400000cd44783b */ /* 0x000fee0000000200 */
[C---:B------:R-:W-:Y:S01]  /*2820*/  HMMA.16816.F32.BF16 R52, R40.reuse, R62, R52 ;  /* 0x0000003e2834723c */ /* 0x040fe20000041834 */
[----:B------:R-:W-:Y:S07]  /*2830*/  LDSM.16.M88.4 R60, [R210+0x8000] ;  /* 0x00800000d23c783b */ /* 0x000fee0000000200 */
[C---:B----4-:R-:W-:Y:S08]  /*2840*/  HMMA.16816.F32.BF16 R48, R40.reuse, R56, R48 ;  /* 0x000000382830723c */ /* 0x050ff00000041830 */
[----:B------:R-:W-:Y:S01]  /*2850*/  HMMA.16816.F32.BF16 R64, R40, R58, R64 ;  /* 0x0000003a2840723c */ /* 0x000fe20000041840 */
[----:B------:R-:W3:Y:S04]  /*2860*/  LDSM.16.M88.4 R56, [R207+0x3800] ;  /* 0x00380000cf38783b */ /* 0x000ee80000000200 */
[----:B------:R-:W-:Y:S03]  /*2870*/  LDSM.16.M88.4 R40, [R203+0xe000] ;  /* 0x00e00000cb28783b */ /* 0x000fe60000000200 */
[C---:B-1----:R-:W-:Y:S07]  /*2880*/  HMMA.16816.F32.BF16 R36, R44.reuse, R20, R36 ;  /* 0x000000142c24723c */ /* 0x042fee0000041824 */
[----:B------:R-:W-:Y:S01]  /*2890*/  IMAD.IADD R20, R145, 0x1, -R88 ;  /* 0x0000000191147824 */ /* 0x000fe200078e0a58 */
[----:B--2---:R-:W-:Y:S04]  /*28a0*/  HMMA.16816.F32.BF16 R12, R44, R24, R12 ;  /* 0x000000182c0c723c */ /* 0x004fe8000004180c */
[----:B------:R-:W-:-:S04]  /*28b0*/  IABS R20, R20 ;  /* 0x0000001400147213 */ /* 0x000fc80000000000 */
[----:B------:R-:W-:Y:S01]  /*28c0*/  HMMA.16816.F32.BF16 R8, R44, R26, R8 ;  /* 0x0000001a2c08723c */ /* 0x000fe20000041808 */
[----:B------:R-:W1:Y:S01]  /*28d0*/  LDSM.16.M88.4 R24, [R206+0x4000] ;  /* 0x00400000ce18783b */ /* 0x000e620000000200 */
[----:B------:R-:W-:-:S06]  /*28e0*/  MOV R89, R20 ;  /* 0x0000001400597202 */ /* 0x000fcc0000000f00 */
[C---:B------:R-:W-:Y:S01]  /*28f0*/  HMMA.16816.F32.BF16 R16, R44.reuse, R32, R16 ;  /* 0x000000202c10723c */ /* 0x040fe20000041810 */
[----:B------:R-:W-:Y:S07]  /*2900*/  I2F R89, R89 ;  /* 0x0000005900597306 */ /* 0x000fee0000201400 */
[C---:B------:R-:W-:Y:S01]  /*2910*/  HMMA.16816.F32.BF16 R28, R44.reuse, R34, R28 ;  /* 0x000000222c1c723c */ /* 0x040fe2000004181c */
[----:B------:R-:W2:Y:S07]  /*2920*/  LDSM.16.M88.4 R32, [R203+0xe800] ;  /* 0x00e80000cb20783b */ /* 0x000eae0000000200 */
[C---:B------:R-:W-:Y:S01]  /*2930*/  HMMA.16816.F32.BF16 R52, R44.reuse, R22, R52 ;  /* 0x000000162c34723c */ /* 0x040fe20000041834 */
[----:B------:R-:W4:Y:S07]  /*2940*/  LDSM.16.M88.4 R20, [R203+0xf000] ;  /* 0x00f00000cb14783b */ /* 0x000f2e0000000200 */
[C---:B---3--:R-:W-:Y:S07]  /*2950*/  HMMA.16816.F32.BF16 R48, R44.reuse, R56, R48 ;  /* 0x000000382c30723c */ /* 0x048fee0000041830 */
[----:B------:R-:W-:Y:S01]  /*2960*/  IMAD.IADD R56, R145, 0x1, -R90 ;  /* 0x0000000191387824 */ /* 0x000fe200078e0a5a */
[----:B------:R-:W-:Y:S04]  /*2970*/  HMMA.16816.F32.BF16 R64, R44, R58, R64 ;  /* 0x0000003a2c40723c */ /* 0x000fe80000041840 */
[----:B------:R-:W-:-:S03]  /*2980*/  IABS R56, R56 ;  /* 0x0000003800387213 */ /* 0x000fc60000000000 */
[----:B------:R-:W-:Y:S01]  /*2990*/  IMAD.IADD R44, R145, 0x1, -R92 ;  /* 0x00000001912c7824 */ /* 0x000fe200078e0a5c */
[----:B-1----:R-:W-:Y:S01]  /*29a0*/  HMMA.16816.F32.BF16 R12, R24, R40, R12 ;  /* 0x00000028180c723c */ /* 0x002fe2000004180c */
[----:B------:R1:W-:Y:S03]  /*29b0*/  I2F R91, R56 ;  /* 0x00000038005b7306 */ /* 0x0003e60000201400 */
[----:B------:R-:W-:-:S03]  /*29c0*/  IABS R44, R44 ;  /* 0x0000002c002c7213 */ /* 0x000fc60000000000 */
[C---:B------:R-:W-:Y:S01]  /*29d0*/  IMAD.IADD R40, R145.reuse, 0x1, -R94 ;  /* 0x0000000191287824 */ /* 0x040fe200078e0a5e */
[C---:B------:R-:W-:Y:S01]  /*29e0*/  HMMA.16816.F32.BF16 R8, R24.reuse, R42, R8 ;  /* 0x0000002a1808723c */ /* 0x040fe20000041808 */
[----:B------:R-:W-:Y:S02]  /*29f0*/  IMAD.MOV.U32 R93, RZ, RZ, R44 ;  /* 0x000000ffff5d7224 */ /* 0x000fe400078e002c */
[----:B------:R-:W3:Y:S01]  /*2a00*/  LDSM.16.M88.4 R44, [R203+0xf800] ;  /* 0x00f80000cb2c783b */ /* 0x000ee20000000200 */
[----:B------:R-:W-:Y:S01]  /*2a10*/  IABS R40, R40 ;  /* 0x0000002800287213 */ /* 0x000fe20000000000 */
[C---:B------:R-:W-:Y:S02]  /*2a20*/  IMAD.IADD R41, R145.reuse, 0x1, -R96 ;  /* 0x0000000191297824 */ /* 0x040fe400078e0a60 */
[----:B------:R-:W-:Y:S01]  /*2a30*/  I2F R93, R93 ;  /* 0x0000005d005d7306 */ /* 0x000fe20000201400 */
[C---:B--2---:R-:W-:Y:S01]  /*2a40*/  HMMA.16816.F32.BF16 R16, R24.reuse, R32, R16 ;  /* 0x000000201810723c */ /* 0x044fe20000041810 */
[----:B------:R-:W-:Y:S01]  /*2a50*/  IMAD.MOV.U32 R95, RZ, RZ, R40 ;  /* 0x000000ffff5f7224 */ /* 0x000fe200078e0028 */
[----:B------:R-:W-:Y:S01]  /*2a60*/  IABS R40, R41 ;  /* 0x0000002900287213 */ /* 0x000fe20000000000 */
[----:B-1----:R-:W-:Y:S04]  /*2a70*/  LDSM.16.M88.4 R56, [R207+0x4800] ;  /* 0x00480000cf38783b */ /* 0x002fe80000000200 */
[C---:B------:R-:W-:Y:S01]  /*2a80*/  IMAD.IADD R32, R145.reuse, 0x1, -R98 ;  /* 0x0000000191207824 */ /* 0x040fe200078e0a62 */
[C---:B----4-:R-:W-:Y:S01]  /*2a90*/  HMMA.16816.F32.BF16 R36, R24.reuse, R20, R36 ;  /* 0x000000141824723c */ /* 0x050fe20000041824 */
[C---:B------:R-:W-:Y:S01]  /*2aa0*/  IMAD.IADD R33, R145.reuse, 0x1, -R100 ;  /* 0x0000000191217824 */ /* 0x040fe200078e0a64 */
[----:B------:R-:W-:Y:S01]  /*2ab0*/  I2F R95, R95 ;  /* 0x0000005f005f7306 */ /* 0x000fe20000201400 */
[----:B------:R-:W-:Y:S01]  /*2ac0*/  IMAD.MOV.U32 R97, RZ, RZ, R40 ;  /* 0x000000ffff617224 */ /* 0x000fe200078e0028 */
[----:B------:R-:W-:Y:S01]  /*2ad0*/  IABS R32, R32 ;  /* 0x0000002000207213 */ /* 0x000fe20000000000 */
[----:B------:R-:W1:Y:S02]  /*2ae0*/  LDSM.16.M88.4 R40, [R196+0x2000] ;  /* 0x00200000c428783b */ /* 0x000e640000000200 */
[C---:B------:R-:W-:Y:S01]  /*2af0*/  IMAD.IADD R20, R145.reuse, 0x1, -R102 ;  /* 0x0000000191147824 */ /* 0x040fe200078e0a66 */
[----:B------:R-:W-:Y:S01]  /*2b00*/  MOV R99, R32 ;  /* 0x0000002000637202 */ /* 0x000fe20000000f00 */
[----:B------:R-:W-:Y:S01]  /*2b10*/  IMAD.IADD R21, R145, 0x1, -R104 ;  /* 0x0000000191157824 */ /* 0x000fe200078e0a68 */
[----:B------:R-:W-:Y:S01]  /*2b20*/  IABS R32, R33 ;  /* 0x0000002100207213 */ /* 0x000fe20000000000 */
[----:B------:R-:W-:Y:S01]  /*2b30*/  HMMA.16816.F32.BF16 R28, R24, R34, R28 ;  /* 0x00000022181c723c */ /* 0x000fe2000004181c */
[----:B------:R-:W-:Y:S01]  /*2b40*/  IABS R20, R20 ;  /* 0x0000001400147213 */ /* 0x000fe20000000000 */
[----:B------:R-:W-:Y:S02]  /*2b50*/  I2F R97, R97 ;  /* 0x0000006100617306 */ /* 0x000fe40000201400 */
[----:B------:R-:W-:-:S02]  /*2b60*/  IMAD.MOV.U32 R101, RZ, RZ, R32 ;  /* 0x000000ffff657224 */ /* 0x000fc400078e0020 */
[----:B------:R-:W-:Y:S01]  /*2b70*/  IMAD.MOV.U32 R103, RZ, RZ, R20 ;  /* 0x000000ffff677224 */ /* 0x000fe200078e0014 */
[----:B------:R-:W2:Y:S01]  /*2b80*/  LDSM.16.M88.4 R32, [R196+0x2800] ;  /* 0x00280000c420783b */ /* 0x000ea20000000200 */
[----:B------:R-:W-:Y:S01]  /*2b90*/  IABS R20, R21 ;  /* 0x0000001500147213 */ /* 0x000fe20000000000 */
[C---:B------:R-:W-:Y:S01]  /*2ba0*/  HMMA.16816.F32.BF16 R52, R24.reuse, R22, R52 ;  /* 0x000000161834723c */ /* 0x040fe20000041834 */
[----:B------:R-:W-:Y:S03]  /*2bb0*/  I2F R101, R101 ;  /* 0x0000006500657306 */ /* 0x000fe60000201400 */
[----:B------:R-:W-:Y:S02]  /*2bc0*/  IMAD.MOV.U32 R105, RZ, RZ, R20 ;  /* 0x000000ffff697224 */ /* 0x000fe400078e0014 */
[----:B------:R-:W4:Y:S02]  /*2bd0*/  LDSM.16.M88.4 R20, [R196+0x3000] ;  /* 0x00300000c414783b */ /* 0x000f240000000200 */
[C---:B---3--:R-:W-:Y:S01]  /*2be0*/  HMMA.16816.F32.BF16 R48, R24.reuse, R44, R48 ;  /* 0x0000002c1830723c */ /* 0x048fe20000041830 */
[----:B------:R-:W-:Y:S06]  /*2bf0*/  I2F R99, R99 ;  /* 0x0000006300637306 */ /* 0x000fec0000201400 */
[C---:B------:R-:W-:Y:S01]  /*2c00*/  IMAD.IADD R44, R145.reuse, 0x1, -R106 ;  /* 0x00000001912c7824 */ /* 0x040fe200078e0a6a */
[----:B------:R-:W-:Y:S01]  /*2c10*/  HMMA.16816.F32.BF16 R64, R24, R46, R64 ;  /* 0x0000002e1840723c */ /* 0x000fe20000041840 */
[----:B------:R-:W3:Y:S01]  /*2c20*/  LDSM.16.M88.4 R24, [R209+0x10000] ;  /* 0x01000000d118783b */ /* 0x000ee20000000200 */
[----:B------:R-:W-:Y:S01]  /*2c30*/  IMAD.IADD R45, R145, 0x1, -R108 ;  /* 0x00000001912d7824 */ /* 0x000fe200078e0a6c */
[----:B------:R-:W-:Y:S01]  /*2c40*/  I2F R105, R105 ;  /* 0x0000006900697306 */ /* 0x000fe20000201400 */
[----:B------:R-:W-:-:S04]  /*2c50*/  IABS R44, R44 ;  /* 0x0000002c002c7213 */ /* 0x000fc80000000000 */
[C---:B-1----:R-:W-:Y:S01]  /*2c60*/  HMMA.16816.F32.BF16 R12, R68.reuse, R40, R12 ;  /* 0x00000028440c723c */ /* 0x042fe2000004180c */
[----:B------:R-:W-:Y:S01]  /*2c70*/  IMAD.MOV.U32 R107, RZ, RZ, R44 ;  /* 0x000000ffff6b7224 */ /* 0x000fe200078e002c */
[----:B------:R-:W-:Y:S01]  /*2c80*/  IABS R44, R45 ;  /* 0x0000002d002c7213 */ /* 0x000fe20000000000 */
[----:B------:R-:W-:Y:S04]  /*2c90*/  I2F R103, R103 ;  /* 0x0000006700677306 */ /* 0x000fe80000201400 */
[C---:B------:R-:W-:Y:S01]  /*2ca0*/  IADD3 R40, R145.reuse, -R110, RZ ;  /* 0x8000006e91287210 */ /* 0x040fe20007ffe0ff */
[----:B------:R-:W-:Y:S01]  /*2cb0*/  IMAD.IADD R41, R145, 0x1, -R112 ;  /* 0x0000000191297824 */ /* 0x000fe200078e0a70 */
[----:B------:R-:W-:Y:S02]  /*2cc0*/  HMMA.16816.F32.BF16 R8, R68, R42, R8 ;  /* 0x0000002a4408723c */ /* 0x000fe40000041808 */
[----:B------:R1:W-:Y:S01]  /*2cd0*/  I2F R109, R44 ;  /* 0x0000002c006d7306 */ /* 0x0003e20000201400 */
[----:B------:R-:W-:-:S05]  /*2ce0*/  IABS R40, R40 ;  /* 0x0000002800287213 */ /* 0x000fca0000000000 */
[C---:B--2---:R-:W-:Y:S01]  /*2cf0*/  HMMA.16816.F32.BF16 R16, R68.reuse, R32, R16 ;  /* 0x000000204410723c */ /* 0x044fe20000041810 */
[----:B------:R-:W-:Y:S01]  /*2d00*/  IMAD.MOV.U32 R111, RZ, RZ, R40 ;  /* 0x000000ffff6f7224 */ /* 0x000fe200078e0028 */
[----:B------:R-:W-:Y:S01]  /*2d10*/  IABS R40, R41 ;  /* 0x0000002900287213 */ /* 0x000fe20000000000 */
[----:B------:R-:W-:Y:S04]  /*2d20*/  I2F R107, R107 ;  /* 0x0000006b006b7306 */ /* 0x000fe80000201400 */
[C---:B------:R-:W-:Y:S01]  /*2d30*/  IMAD.IADD R32, R145.reuse, 0x1, -R114 ;  /* 0x0000000191207824 */ /* 0x040fe200078e0a72 */
[----:B----4-:R-:W-:Y:S01]  /*2d40*/  HMMA.16816.F32.BF16 R36, R68, R20, R36 ;  /* 0x000000144424723c */ /* 0x010fe20000041824 */
[C---:B------:R-:W-:Y:S01]  /*2d50*/  IMAD.IADD R33, R145.reuse, 0x1, -R116 ;  /* 0x0000000191217824 */ /* 0x040fe200078e0a74 */
[----:B------:R-:W-:Y:S01]  /*2d60*/  IADD3 R145, R145, 0x8, RZ ;  /* 0x0000000891917810 */ /* 0x000fe20007ffe0ff */
[----:B-1----:R-:W1:Y:S01]  /*2d70*/  LDSM.16.M88.4 R44, [R208+0x8000] ;  /* 0x00800000d02c783b */ /* 0x002e620000000200 */
[----:B------:R-:W-:Y:S01]  /*2d80*/  IABS R32, R32 ;  /* 0x0000002000207213 */ /* 0x000fe20000000000 */
[----:B------:R2:W-:Y:S02]  /*2d90*/  I2F R113, R40 ;  /* 0x0000002800717306 */ /* 0x0005e40000201400 */
[C---:B------:R-:W-:Y:S01]  /*2da0*/  IMAD.IADD R20, R145.reuse, 0x1, -R4 ;  /* 0x0000000191147824 */ /* 0x040fe200078e0a04 */
[----:B---3--:R-:W-:Y:S01]  /*2db0*/  HMMA.16816.F32.BF16 R12, R60, R24, R12 ;  /* 0x000000183c0c723c */ /* 0x008fe2000004180c */
[----:B------:R-:W-:-:S02]  /*2dc0*/  IMAD.IADD R21, R145, 0x1, -R88 ;  /* 0x0000000191157824 */ /* 0x000fc400078e0a58 */
[----:B------:R-:W-:Y:S01]  /*2dd0*/  IMAD.MOV.U32 R115, RZ, RZ, R32 ;  /* 0x000000ffff737224 */ /* 0x000fe200078e0020 */
[----:B------:R-:W-:Y:S01]  /*2de0*/  IABS R20, R20 ;  /* 0x0000001400147213 */ /* 0x000fe20000000000 */
[C---:B------:R-:W-:Y:S01]  /*2df0*/  IMAD.IADD R129, R145.reuse, 0x1, -R96 ;  /* 0x0000000191817824 */ /* 0x040fe200078e0a60 */
[----:B------:R-:W-:Y:S01]  /*2e00*/  IABS R32, R33 ;  /* 0x0000002100207213 */ /* 0x000fe20000000000 */
[C---:B------:R-:W-:Y:S01]  /*2e10*/  IMAD.IADD R24, R145.reuse, 0x1, -R92 ;  /* 0x0000000191187824 */ /* 0x040fe200078e0a5c */
[C---:B------:R-:W-:Y:S01]  /*2e20*/  HMMA.16816.F32.BF16 R48, R68.reuse, R84, R48 ;  /* 0x000000544430723c */ /* 0x040fe20000041830 */
[----:B------:R-:W-:Y:S01]  /*2e30*/  IMAD.MOV.U32 R119, RZ, RZ, R20 ;  /* 0x000000ffff777224 */ /* 0x000fe200078e0014 */
[----:B------:R-:W-:Y:S01]  /*2e40*/  IABS R20, R21 ;  /* 0x0000001500147213 */ /* 0x000fe20000000000 */
[----:B------:R3:W-:Y:S01]  /*2e50*/  I2F R117, R32 ;  /* 0x0000002000757306 */ /* 0x0007e20000201400 */
[----:B------:R-:W-:Y:S01]  /*2e60*/  IADD3 R21, -R90, R145, RZ ;  /* 0x000000915a157210 */ /* 0x000fe20007ffe1ff */
[----:B--2---:R-:W2:Y:S01]  /*2e70*/  LDSM.16.M88.4 R40, [R209+0x10800] ;  /* 0x01080000d128783b */ /* 0x004ea20000000200 */
[----:B------:R-:W-:Y:S01]  /*2e80*/  IABS R24, R24 ;  /* 0x0000001800187213 */ /* 0x000fe20000000000 */
[----:B------:R-:W-:Y:S01]  /*2e90*/  IMAD.MOV.U32 R121, RZ, RZ, R20 ;  /* 0x000000ffff797224 */ /* 0x000fe200078e0014 */
[----:B------:R-:W-:Y:S01]  /*2ea0*/  IABS R20, R21 ;  /* 0x0000001500147213 */ /* 0x000fe20000000000 */
[C---:B------:R-:W-:Y:S01]  /*2eb0*/  HMMA.16816.F32.BF16 R28, R68.reuse, R34, R28 ;  /* 0x00000022441c723c */ /* 0x040fe2000004181c */
[C---:B------:R-:W-:Y:S01]  /*2ec0*/  IMAD.IADD R25, R145.reuse, 0x1, -R94 ;  /* 0x0000000191197824 */ /* 0x040fe200078e0a5e */
[----:B------:R-:W-:Y:S01]  /*2ed0*/  IABS R129, R129 ;  /* 0x0000008100817213 */ /* 0x000fe20000000000 */
[----:B------:R-:W-:Y:S01]  /*2ee0*/  IMAD.MOV.U32 R123, RZ, RZ, R24 ;  /* 0x000000ffff7b7224 */ /* 0x000fe200078e0018 */
[----:B------:R-:W-:Y:S01]  /*2ef0*/  I2F R119, R119 ;  /* 0x0000007700777306 */ /* 0x000fe20000201400 */
[----:B------:R-:W-:Y:S01]  /*2f00*/  IMAD.MOV.U32 R85, RZ, RZ, R20 ;  /* 0x000000ffff557224 */ /* 0x000fe200078e0014 */
[----:B------:R-:W-:Y:S01]  /*2f10*/  IABS R24, R25 ;  /* 0x0000001900187213 */ /* 0x000fe20000000000 */
[----:B------:R-:W-:Y:S01]  /*2f20*/  IMAD.IADD R127, R145, 0x1, -R98 ;  /* 0x00000001917f7824 */ /* 0x000fe200078e0a62 */
[----:B------:R-:W-:Y:S01]  /*2f30*/  HMMA.16816.F32.BF16 R52, R68, R22, R52 ;  /* 0x000000164434723c */ /* 0x000fe20000041834 */
[----:B------:R-:W-:Y:S03]  /*2f40*/  LDSM.16.M88.4 R20, [R203+0x10000] ;  /* 0x01000000cb14783b */ /* 0x000fe60000000200 */
[----:B------:R4:W-:Y:S01]  /*2f50*/  I2F R125, R24 ;  /* 0x00000018007d7306 */ /* 0x0009e20000201400 */
[----:B---3--:R-:W3:Y:S01]  /*2f60*/  LDSM.16.M88.4 R32, [R206+0x8000] ;  /* 0x00800000ce20783b */ /* 0x008ee20000000200 */
[----:B------:R-:W-:-:S02]  /*2f70*/  IABS R127, R127 ;  /* 0x0000007f007f7213 */ /* 0x000fc40000000000 */
[----:B------:R-:W-:Y:S04]  /*2f80*/  HMMA.16816.F32.BF16 R8, R60, R26, R8 ;  /* 0x0000001a3c08723c */ /* 0x000fe80000041808 */
[----:B------:R-:W-:Y:S04]  /*2f90*/  I2F R127, R127 ;  /* 0x0000007f007f7306 */ /* 0x000fe80000201400 */
[----:B-1----:R-:W-:Y:S01]  /*2fa0*/  HMMA.16816.F32.BF16 R12, R44, R76, R12 ;  /* 0x0000004c2c0c723c */ /* 0x002fe2000004180c */
[----:B----4-:R-:W1:Y:S03]  /*2fb0*/  LDSM.16.M88.4 R24, [R205+0x8000] ;  /* 0x00800000cd18783b */ /* 0x010e660000000200 */
[----:B------:R-:W-:Y:S04]  /*2fc0*/  I2F R85, R85 ;  /* 0x0000005500557306 */ /* 0x000fe80000201400 */
[C---:B------:R-:W-:Y:S04]  /*2fd0*/  HMMA.16816.F32.BF16 R36, R60.reuse, R80, R36 ;  /* 0x000000503c24723c */ /* 0x040fe80000041824 */
[----:B------:R-:W-:Y:S04]  /*2fe0*/  I2F R121, R121 ;  /* 0x0000007900797306 */ /* 0x000fe80000201400 */
[----:B--2---:R-:W-:Y:S04]  /*2ff0*/  HMMA.16816.F32.BF16 R16, R60, R40, R16 ;  /* 0x000000283c10723c */ /* 0x004fe80000041810 */
[----:B------:R-:W-:Y:S03]  /*3000*/  I2F R123, R123 ;  /* 0x0000007b007b7306 */ /* 0x000fe60000201400 */
[----:B------:R-:W-:Y:S01]  /*3010*/  IMAD.IADD R40, R145, 0x1, -R100 ;  /* 0x0000000191287824 */ /* 0x000fe200078e0a64 */
[----:B------:R-:W-:Y:S01]  /*3020*/  HMMA.16816.F32.BF16 R8, R44, R78, R8 ;  /* 0x0000004e2c08723c */ /* 0x000fe20000041808 */
[----:B------:R-:W-:Y:S01]  /*3030*/  IADD3 R41, -R102, R145, RZ ;  /* 0x0000009166297210 */ /* 0x000fe20007ffe1ff */
[----:B------:R-:W2:Y:S02]  /*3040*/  LDSM.16.M88.4 R76, [R203+0x10800] ;  /* 0x01080000cb4c783b */ /* 0x000ea40000000200 */
[----:B------:R-:W-:Y:S01]  /*3050*/  IABS R40, R40 ;  /* 0x0000002800287213 */ /* 0x000fe20000000000 */
[----:B------:R-:W-:Y:S03]  /*3060*/  I2F R129, R129 ;  /* 0x0000008100817306 */ /* 0x000fe60000201400 */
[----:B---3--:R-:W-:Y:S01]  /*3070*/  HMMA.16816.F32.BF16 R12, R32, R20, R12 ;  /* 0x00000014200c723c */ /* 0x008fe2000004180c */
[----:B------:R-:W-:Y:S01]  /*3080*/  IMAD.MOV.U32 R131, RZ, RZ, R40 ;  /* 0x000000ffff837224 */ /* 0x000fe200078e0028 */
[----:B------:R-:W-:-:S03]  /*3090*/  IABS R40, R41 ;  /* 0x0000002900287213 */ /* 0x000fc60000000000 */
[----:B------:R-:W-:Y:S02]  /*30a0*/  I2F R111, R111 ;  /* 0x0000006f006f7306 */ /* 0x000fe40000201400 */
[C---:B------:R-:W-:Y:S01]  /*30b0*/  IMAD.IADD R20, R145.reuse, 0x1, -R104 ;  /* 0x0000000191147824 */ /* 0x040fe200078e0a68 */
[----:B------:R-:W-:Y:S01]  /*30c0*/  HMMA.16816.F32.BF16 R28, R60, R42, R28 ;  /* 0x0000002a3c1c723c */ /* 0x000fe2000004181c */
[----:B------:R-:W-:-:S03]  /*30d0*/  IMAD.IADD R21, R145, 0x1, -R106 ;  /* 0x0000000191157824 */ /* 0x000fc600078e0a6a */
[----:B------:R-:W-:Y:S01]  /*30e0*/  IABS R20, R20 ;  /* 0x0000001400147213 */ /* 0x000fe20000000000 */
[----:B------:R3:W-:Y:S03]  /*30f0*/  I2F R133, R40 ;  /* 0x0000002800857306 */ /* 0x0007e60000201400 */
[----:B------:R-:W-:Y:S01]  /*3100*/  HMMA.16816.F32.BF16 R16, R44, R56, R16 ;  /* 0x000000382c10723c */ /* 0x000fe20000041810 */
[----:B------:R-:W-:Y:S01]  /*3110*/  IMAD.MOV.U32 R137, RZ, RZ, R20 ;  /* 0x000000ffff897224 */ /* 0x000fe200078e0014 */
[----:B------:R-:W-:Y:S01]  /*3120*/  IABS R20, R21 ;  /* 0x0000001500147213 */ /* 0x000fe20000000000 */
[C---:B------:R-:W-:Y:S02]  /*3130*/  IMAD.IADD R21, R145.reuse, 0x1, -R108 ;  /* 0x0000000191157824 */ /* 0x040fe400078e0a6c */
[----:B------:R-:W-:Y:S02]  /*3140*/  I2F R131, R131 ;  /* 0x0000008300837306 */ /* 0x000fe40000201400 */
[----:B------:R-:W-:Y:S01]  /*3150*/  IMAD.MOV.U32 R139, RZ, RZ, R20 ;  /* 0x000000ffff8b7224 */ /* 0x000fe200078e0014 */
[----:B------:R-:W-:Y:S01]  /*3160*/  IABS R20, R21 ;  /* 0x0000001500147213 */ /* 0x000fe20000000000 */
[C---:B------:R-:W-:Y:S01]  /*3170*/  IMAD.IADD R21, R145.reuse, 0x1, -R110 ;  /* 0x0000000191157824 */ /* 0x040fe200078e0a6e */
[----:B------:R-:W-:Y:S01]  /*3180*/  HMMA.16816.F32.BF16 R8, R32, R22, R8 ;  /* 0x000000162008723c */ /* 0x000fe20000041808 */
[C---:B------:R-:W-:Y:S01]  /*3190*/  IMAD.IADD R56, R145.reuse, 0x1, -R114 ;  /* 0x0000000191387824 */ /* 0x040fe200078e0a72 */
[----:B------:R-:W-:Y:S01]  /*31a0*/  MOV R141, R20 ;  /* 0x00000014008d7202 */ /* 0x000fe20000000f00 */
[----:B---3--:R-:W3:Y:S01]  /*31b0*/  LDSM.16.M88.4 R40, [R207+0x5000] ;  /* 0x00500000cf28783b */ /* 0x008ee20000000200 */
[----:B------:R-:W-:Y:S01]  /*31c0*/  IABS R20, R21 ;  /* 0x0000001500147213 */ /* 0x000fe20000000000 */
[----:B------:R-:W-:Y:S01]  /*31d0*/  IMAD.IADD R21, R145, 0x1, -R112 ;  /* 0x0000000191157824 */ /* 0x000fe200078e0a70 */
[----:B------:R-:W-:Y:S01]  /*31e0*/  IABS R56, R56 ;  /* 0x0000003800387213 */ /* 0x000fe20000000000 */
[----:B------:R-:W-:Y:S01]  /*31f0*/  I2F R137, R137 ;  /* 0x0000008900897306 */ /* 0x000fe20000201400 */
[----:B-1----:R-:W-:Y:S01]  /*3200*/  HMMA.16816.F32.BF16 R12, R24, R72, R12 ;  /* 0x00000048180c723c */ /* 0x002fe2000004180c */
[----:B------:R-:W-:Y:S01]  /*3210*/  IMAD.MOV.U32 R143, RZ, RZ, R20 ;  /* 0x000000ffff8f7224 */ /* 0x000fe200078e0014 */
[----:B------:R-:W-:-:S05]  /*3220*/  IABS R20, R21 ;  /* 0x0000001500147213 */ /* 0x000fca0000000000 */
[----:B------:R-:W-:Y:S01]  /*3230*/  IMAD.IADD R72, R145, 0x1, -R116 ;  /* 0x0000000191487824 */ /* 0x000fe200078e0a74 */
[----:B------:R-:W-:Y:S01]  /*3240*/  HMMA.16816.F32.BF16 R28, R44, R58, R28 ;  /* 0x0000003a2c1c723c */ /* 0x000fe2000004181c */
[----:B------:R-:W-:Y:S01]  /*3250*/  IMAD.MOV.U32 R145, RZ, RZ, R56 ;  /* 0x000000ffff917224 */ /* 0x000fe200078e0038 */
[----:B------:R-:W-:Y:S01]  /*3260*/  I2F R115, R115 ;  /* 0x0000007300737306 */ /* 0x000fe20000201400 */
[----:B------:R-:W1:Y:S01]  /*3270*/  LDSM.16.M88.4 R56, [R209+0x11800] ;  /* 0x01180000d138783b */ /* 0x000e620000000200 */
[----:B------:R-:W-:Y:S01]  /*3280*/  IMAD.MOV.U32 R81, RZ, RZ, R20 ;  /* 0x000000ffff517224 */ /* 0x000fe200078e0014 */
[----:B------:R-:W-:Y:S02]  /*3290*/  IABS R72, R72 ;  /* 0x0000004800487213 */ /* 0x000fe40000000000 */
[----:B------:R-:W4:Y:S01]  /*32a0*/  LDSM.16.M88.4 R20, [R196+0x4800] ;  /* 0x00480000c414783b */ /* 0x000f220000000200 */
[----:B------:R-:W-:Y:S02]  /*32b0*/  HMMA.16816.F32.BF16 R64, R68, R86, R64 ;  /* 0x000000564440723c */ /* 0x000fe40000041840 */
[----:B------:R5:W-:Y:S06]  /*32c0*/  I2F R147, R72 ;  /* 0x0000004800937306 */ /* 0x000bec0000201400 */
[----:B--2---:R-:W-:Y:S01]  /*32d0*/  HMMA.16816.F32.BF16 R16, R32, R76, R16 ;  /* 0x0000004c2010723c */ /* 0x004fe20000041810 */
[----:B------:R-:W-:Y:S01]  /*32e0*/  FMUL.FTZ R80, R12, c[0x0][0x2ec] ;  /* 0x0000bb000c507a20 */ /* 0x000fe20000410000 */
[----:B------:R-:W-:Y:S06]  /*32f0*/  I2F R139, R139 ;  /* 0x0000008b008b7306 */ /* 0x000fec0000201400 */
[----:B------:R-:W-:Y:S01]  /*3300*/  HMMA.16816.F32.BF16 R8, R24, R74, R8 ;  /* 0x0000004a1808723c */ /* 0x000fe20000041808 */
[----:B-----5:R-:W2:Y:S01]  /*3310*/  LDSM.16.M88.4 R72, [R203+0x11000] ;  /* 0x01100000cb48783b */ /* 0x020ea20000000200 */
[----:B------:R-:W5:Y:S06]  /*3320*/  MUFU.TANH R80, R80 ;  /* 0x0000005000507308 */ /* 0x000f6c0000002400 */
[----:B------:R-:W-:Y:S02]  /*3330*/  HMMA.16816.F32.BF16 R52, R60, R82, R52 ;  /* 0x000000523c34723c */ /* 0x000fe40000041834 */
[----:B------:R-:W-:Y:S05]  /*3340*/  I2F R141, R141 ;  /* 0x0000008d008d7306 */ /* 0x000fea0000201400 */
[----:B------:R-:W-:Y:S01]  /*3350*/  FMUL.FTZ R82, R13, c[0x0][0x2ec] ;  /* 0x0000bb000d527a20 */ /* 0x000fe20000410000 */
[----:B---3--:R-:W-:Y:S01]  /*3360*/  HMMA.16816.F32.BF16 R36, R44, R40, R36 ;  /* 0x000000282c24723c */ /* 0x008fe20000041824 */
[----:B-----5:R-:W-:Y:S01]  /*3370*/  FFMA.FTZ R7, R7, -R0, R80 ;  /* 0x8000000007077223 */ /* 0x020fe20000010050 */
[----:B------:R-:W-:Y:S05]  /*3380*/  I2F R143, R143 ;  /* 0x0000008f008f7306 */ /* 0x000fea0000201400 */
[----:B------:R-:W-:Y:S01]  /*3390*/  FMUL.FTZ R40, R14, c[0x0][0x2ec] ;  /* 0x0000bb000e287a20 */ /* 0x000fe20000410000 */
[----:B-1----:R-:W-:Y:S01]  /*33a0*/  HMMA.16816.F32.BF16 R48, R60, R56, R48 ;  /* 0x000000383c30723c */ /* 0x002fe20000041830 */
[----:B------:R-:W-:-:S02]  /*33b0*/  FMUL.FTZ R41, R15, c[0x0][0x2ec] ;  /* 0x0000bb000f297a20 */ /* 0x000fc40000410000 */
[----:B------:R-:W1:Y:S01]  /*33c0*/  LDSM.16.M88.4 R12, [R207+0x5800] ;  /* 0x00580000cf0c783b */ /* 0x000e620000000200 */
[----:B------:R-:W-:Y:S01]  /*33d0*/  FMUL.FTZ R8, R8, c[0x0][0x2ec] ;  /* 0x0000bb0008087a20 */ /* 0x000fe20000410000 */
[----:B------:R-:W3:Y:S03]  /*33e0*/  MUFU.TANH R82, R82 ;  /* 0x0000005200527308 */ /* 0x000ee60000002400 */
[----:B------:R-:W-:Y:S05]  /*33f0*/  HMMA.16816.F32.BF16 R64, R60, R58, R64 ;  /* 0x0000003a3c40723c */ /* 0x000fea0000041840 */
[----:B------:R-:W5:Y:S03]  /*3400*/  MUFU.TANH R40, R40 ;  /* 0x0000002800287308 */ /* 0x000f660000002400 */
[----:B----4-:R-:W-:Y:S05]  /*3410*/  HMMA.16816.F32.BF16 R16, R24, R20, R16 ;  /* 0x000000141810723c */ /* 0x010fea0000041810 */
[----:B------:R4:W-:Y:S01]  /*3420*/  MUFU.TANH R20, R8 ;  /* 0x0000000800147308 */ /* 0x0009e20000002400 */
[----:B---3--:R-:W-:-:S02]  /*3430*/  FFMA.FTZ R82, R89, -R0, R82 ;  /* 0x8000000059527223 */ /* 0x008fc40000010052 */
[----:B------:R-:W-:Y:S01]  /*3440*/  HMMA.16816.F32.BF16 R28, R32, R78, R28 ;  /* 0x0000004e201c723c */ /* 0x000fe2000004181c */
[----:B------:R-:W-:Y:S01]  /*3450*/  FMUL.FTZ R21, R9, c[0x0][0x2ec] ;  /* 0x0000bb0009157a20 */ /* 0x000fe20000410000 */
[----:B------:R-:W3:Y:S03]  /*3460*/  LDSM.16.M88.4 R76, [R196+0x5000] ;  /* 0x00500000c44c783b */ /* 0x000ee60000000200 */
[----:B------:R-:W-:Y:S01]  /*3470*/  MUFU.TANH R41, R41 ;  /* 0x0000002900297308 */ /* 0x000fe20000002400 */
[----:B-----5:R-:W-:Y:S02]  /*3480*/  FFMA.FTZ R40, R119, -R0, R40 ;  /* 0x8000000077287223 */ /* 0x020fe40000010028 */
[----:B------:R-:W-:Y:S05]  /*3490*/  HMMA.16816.F32.BF16 R52, R44, R42, R52 ;  /* 0x0000002a2c34723c */ /* 0x000fea0000041834 */
[----:B------:R-:W5:Y:S02]  /*34a0*/  MUFU.TANH R21, R21 ;  /* 0x0000001500157308 */ /* 0x000f640000002400 */
[----:B------:R-:W-:Y:S01]  /*34b0*/  FMUL.FTZ R42, R10, c[0x0][0x2ec] ;  /* 0x0000bb000a2a7a20 */ /* 0x000fe20000410000 */
[----:B--2---:R-:W-:Y:S01]  /*34c0*/  HMMA.16816.F32.BF16 R36, R32, R72, R36 ;  /* 0x000000482024723c */ /* 0x004fe20000041824 */
[----:B------:R-:W-:-:S02]  /*34d0*/  FMUL.FTZ R43, R11, c[0x0][0x2ec] ;  /* 0x0000bb000b2b7a20 */ /* 0x000fc40000410000 */
[----:B----4-:R-:W2:Y:S01]  /*34e0*/  LDSM.16.M88.4 R8, [R203+0x11800] ;  /* 0x01180000cb08783b */ /* 0x010ea20000000200 */
[----:B------:R-:W-:Y:S01]  /*34f0*/  FMUL.FTZ R16, R16, c[0x0][0x2ec] ;  /* 0x0000bb0010107a20 */ /* 0x000fe20000410000 */
[----:B------:R-:W-:Y:S01]  /*3500*/  MUFU.TANH R42, R42 ;  /* 0x0000002a002a7308 */ /* 0x000fe20000002400 */
[----:B------:R-:W-:Y:S02]  /*3510*/  FMUL.FTZ R17, R17, c[0x0][0x2ec] ;  /* 0x0000bb0011117a20 */ /* 0x000fe40000410000 */
[----:B-1----:R-:W-:Y:S01]  /*3520*/  HMMA.16816.F32.BF16 R48, R44, R12, R48 ;  /* 0x0000000c2c30723c */ /* 0x002fe20000041830 */
[----:B------:R-:W-:-:S04]  /*3530*/  FMUL.FTZ R56, R19, c[0x0][0x2ec] ;  /* 0x0000bb0013387a20 */ /* 0x000fc80000410000 */
[----:B------:R-:W-:Y:S01]  /*3540*/  MUFU.TANH R43, R43 ;  /* 0x0000002b002b7308 */ /* 0x000fe20000002400 */
[----:B-----5:R-:W-:Y:S02]  /*3550*/  FFMA.FTZ R93, R93, -R0, R21 ;  /* 0x800000005d5d7223 */ /* 0x020fe40000010015 */
[----:B------:R-:W-:Y:S01]  /*3560*/  HMMA.16816.F32.BF16 R64, R44, R14, R64 ;  /* 0x0000000e2c40723c */ /* 0x000fe20000041840 */
[----:B------:R-:W-:-:S04]  /*3570*/  FMUL.FTZ R12, R18, c[0x0][0x2ec] ;  /* 0x0000bb00120c7a20 */ /* 0x000fc80000410000 */
[----:B------:R-:W1:Y:S03]  /*3580*/  MUFU.TANH R56, R56 ;  /* 0x0000003800387308 */ /* 0x000e660000002400 */
[----:B------:R-:W-:Y:S05]  /*3590*/  HMMA.16816.F32.BF16 R28, R24, R22, R28 ;  /* 0x00000016181c723c */ /* 0x000fea000004181c */
[----:B------:R-:W-:Y:S03]  /*35a0*/  MUFU.TANH R22, R16 ;  /* 0x0000001000167308 */ /* 0x000fe60000002400 */
[----:B------:R-:W-:Y:S05]  /*35b0*/  HMMA.16816.F32.BF16 R52, R32, R74, R52 ;  /* 0x0000004a2034723c */ /* 0x000fea0000041834 */
[----:B------:R4:W-:Y:S01]  /*35c0*/  MUFU.TANH R23, R17 ;  /* 0x0000001100177308 */ /* 0x0009e20000002400 */
[----:B-1----:R-:W-:-:S02]  /*35d0*/  FFMA.FTZ R15, R129, -R0, R56 ;  /* 0x80000000810f7223 */ /* 0x002fc40000010038 */
[----:B---3--:R-:W-:Y:S03]  /*35e0*/  HMMA.16816.F32.BF16 R36, R24, R76, R36 ;  /* 0x0000004c1824723c */ /* 0x008fe60000041824 */
[----:B------:R-:W-:Y:S02]  /*35f0*/  FSEL R15, R15, -INF , !P3 ;  /* 0xff8000000f0f7808 */ /* 0x000fe40005800000 */
[----:B------:R-:W1:Y:S03]  /*3600*/  MUFU.TANH R12, R12 ;  /* 0x0000000c000c7308 */ /* 0x000e660000002400 */
[----:B--2---:R-:W-:Y:S01]  /*3610*/  HMMA.16816.F32.BF16 R48, R32, R8, R48 ;  /* 0x000000082030723c */ /* 0x004fe20000041830 */
[----:B------:R-:W-:Y:S02]  /*3620*/  FMUL.FTZ R57, R28, c[0x0][0x2ec] ;  /* 0x0000bb001c397a20 */ /* 0x000fe40000410000 */
[----:B------:R-:W-:Y:S01]  /*3630*/  FMUL.FTZ R28, R29, c[0x0][0x2ec] ;  /* 0x0000bb001d1c7a20 */ /* 0x000fe20000410000 */
[----:B----4-:R-:W2:Y:S01]  /*3640*/  LDSM.16.M88.4 R16, [R196+0x5800] ;  /* 0x00580000c410783b */ /* 0x010ea20000000200 */
[----:B------:R-:W-:-:S02]  /*3650*/  FMUL.FTZ R29, R30, c[0x0][0x2ec] ;  /* 0x0000bb001e1d7a20 */ /* 0x000fc40000410000 */
[----:B------:R-:W3:Y:S01]  /*3660*/  MUFU.TANH R57, R57 ;  /* 0x0000003900397308 */ /* 0x000ee20000002400 */
[----:B------:R-:W-:Y:S01]  /*3670*/  HMMA.16816.F32.BF16 R64, R32, R10, R64 ;  /* 0x0000000a2040723c */ /* 0x000fe20000041840 */
[----:B------:R-:W-:Y:S01]  /*3680*/  FMUL.FTZ R8, R31, c[0x0][0x2ec] ;  /* 0x0000bb001f087a20 */ /* 0x000fe20000410000 */
[----:B------:R-:W-:-:S04]  /*3690*/  DEPBAR.LE SB0, 0x0 ;  /* 0x000080000000791a */ /* 0x000fc80000000000 */
[----:B-1----:R-:W-:Y:S01]  /*36a0*/  FFMA.FTZ R12, R125, -R0, R12 ;  /* 0x800000007d0c7223 */ /* 0x002fe2000001000c */
[----:B------:R-:W1:Y:S01]  /*36b0*/  MUFU.TANH R29, R29 ;  /* 0x0000001d001d7308 */ /* 0x000e620000002400 */
[----:B------:R-:W-:Y:S01]  /*36c0*/  HMMA.16816.F32.BF16 R52, R24, R78, R52 ;  /* 0x0000004e1834723c */ /* 0x000fe20000041834 */
[----:B------:R-:W-:Y:S02]  /*36d0*/  FMUL.FTZ R30, R37, c[0x0][0x2ec] ;  /* 0x0000bb00251e7a20 */ /* 0x000fe40000410000 */
[----:B------:R-:W-:Y:S01]  /*36e0*/  FMUL.FTZ R14, R39, c[0x0][0x2ec] ;  /* 0x0000bb00270e7a20 */ /* 0x000fe20000410000 */
[----:B------:R-:W-:Y:S01]  /*36f0*/  FSEL R13, R12, -INF , !P4 ;  /* 0xff8000000c0d7808 */ /* 0x000fe20006000000 */
[----:B------:R-:W-:Y:S02]  /*3700*/  FMUL.FTZ R9, R36, c[0x0][0x2ec] ;  /* 0x0000bb0024097a20 */ /* 0x000fe40000410000 */
[----:B------:R-:W4:Y:S01]  /*3710*/  MUFU.TANH R28, R28 ;  /* 0x0000001c001c7308 */ /* 0x000f220000002400 */
[----:B------:R-:W-:-:S02]  /*3720*/  FMUL.FTZ R31, R38, c[0x0][0x2ec] ;  /* 0x0000bb00261f7a20 */ /* 0x000fc40000410000 */
[-C--:B------:R-:W-:Y:S02]  /*3730*/  FFMA.FTZ R12, R97, -R0.reuse, R23 ;  /* 0x80000000610c7223 */ /* 0x080fe40000010017 */
[-C--:B------:R-:W-:Y:S01]  /*3740*/  FFMA.FTZ R10, R95, -R0.reuse, R22 ;  /* 0x800000005f0a7223 */ /* 0x080fe20000010016 */
[----:B------:R-:W-:Y:S01]  /*3750*/  FSEL R22, R93, -INF , !P6 ;  /* 0xff8000005d167808 */ /* 0x000fe20007000000 */
[-C--:B---3--:R-:W-:Y:S01]  /*3760*/  FFMA.FTZ R4, R99, -R0.reuse, R57 ;  /* 0x8000000063047223 */ /* 0x088fe20000010039 */
[----:B------:R-:W3:Y:S01]  /*3770*/  MUFU.TANH R30, R30 ;  /* 0x0000001e001e7308 */ /* 0x000ee20000002400 */
[----:B-1----:R-:W-:Y:S01]  /*3780*/  FFMA.FTZ R11, R127, -R0, R29 ;  /* 0x800000007f0b7223 */ /* 0x002fe2000001001d */
[----:B------:R-:W-:Y:S02]  /*3790*/  FSEL R10, R10, -INF , !P4 ;  /* 0xff8000000a0a7808 */ /* 0x000fe40006000000 */
[----:B------:R-:W-:Y:S02]  /*37a0*/  FSEL R12, R12, -INF , !P3 ;  /* 0xff8000000c0c7808 */ /* 0x000fe40005800000 */
[----:B------:R-:W-:-:S02]  /*37b0*/  FSEL R4, R4, -INF , !P2 ;  /* 0xff80000004047808 */ /* 0x000fc40005000000 */
[----:B------:R-:W1:Y:S01]  /*37c0*/  MUFU.TANH R14, R14 ;  /* 0x0000000e000e7308 */ /* 0x000e620000002400 */
[----:B------:R-:W-:Y:S01]  /*37d0*/  FMUL.FTZ R32, R54, c[0x0][0x2ec] ;  /* 0x0000bb0036207a20 */ /* 0x000fe20000410000 */
[----:B------:R-:W-:Y:S01]  /*37e0*/  FSEL R11, R11, -INF , !P2 ;  /* 0xff8000000b0b7808 */ /* 0x000fe20005000000 */
[----:B------:R-:W-:Y:S01]  /*37f0*/  FMUL.FTZ R33, R55, c[0x0][0x2ec] ;  /* 0x0000bb0037217a20 */ /* 0x000fe20000410000 */
[-C--:B------:R-:W-:Y:S01]  /*3800*/  ISETP.GE.AND P4, PT, R108, R135.reuse, PT ;  /* 0x000000876c00720c */ /* 0x080fe20003f86270 */
[-C--:B----4-:R-:W-:Y:S01]  /*3810*/  FFMA.FTZ R101, R101, -R0.reuse, R28 ;  /* 0x8000000065657223 */ /* 0x090fe2000001001c */
[----:B--2---:R-:W-:Y:S01]  /*3820*/  HMMA.16816.F32.BF16 R48, R24, R16, R48 ;  /* 0x000000101830723c */ /* 0x004fe20000041830 */
[-C--:B------:R-:W-:Y:S01]  /*3830*/  ISETP.GE.AND P3, PT, R110, R135.reuse, PT ;  /* 0x000000876e00720c */ /* 0x080fe20003f66270 */
[----:B------:R-:W2:Y:S01]  /*3840*/  MUFU.TANH R8, R8 ;  /* 0x0000000800087308 */ /* 0x000ea20000002400 */
[----:B---3--:R-:W-:Y:S01]  /*3850*/  FFMA.FTZ R30, R105, -R0, R30 ;  /* 0x80000000691e7223 */ /* 0x008fe2000001001e */
[----:B------:R-:W-:-:S03]  /*3860*/  ISETP.GE.AND P2, PT, R112, R135, PT ;  /* 0x000000877000720c */ /* 0x000fc60003f46270 */
[----:B------:R-:W-:Y:S01]  /*3870*/  FMUL.FTZ R16, R52, c[0x0][0x2ec] ;  /* 0x0000bb0034107a20 */ /* 0x000fe20000410000 */
[----:B------:R-:W-:Y:S01]  /*3880*/  HMMA.16816.F32.BF16 R64, R24, R18, R64 ;  /* 0x000000121840723c */ /* 0x000fe20000041840 */
[----:B------:R-:W-:Y:S01]  /*3890*/  FMUL.FTZ R17, R53, c[0x0][0x2ec] ;  /* 0x0000bb0035117a20 */ /* 0x000fe20000410000 */
[----:B------:R-:W3:Y:S01]  /*38a0*/  MUFU.TANH R9, R9 ;  /* 0x0000000900097308 */ /* 0x000ee20000002400 */
[----:B-1----:R-:W-:-:S04]  /*38b0*/  FFMA.FTZ R14, R137, -R0, R14 ;  /* 0x80000000890e7223 */ /* 0x002fc8000001000e */
[----:B------:R-:W-:Y:S01]  /*38c0*/  FSEL R24, R7, -INF , !P1 ;  /* 0xff80000007187808 */ /* 0x000fe20004800000 */
[-C--:B------:R-:W-:Y:S01]  /*38d0*/  FFMA.FTZ R26, R91, -R0.reuse, R20 ;  /* 0x800000005b1a7223 */ /* 0x080fe20000010014 */
[----:B------:R-:W-:Y:S01]  /*38e0*/  FSEL R25, R40, -INF , !P1 ;  /* 0xff80000028197808 */ /* 0x000fe20004800000 */
[----:B------:R-:W1:Y:S01]  /*38f0*/  MUFU.TANH R31, R31 ;  /* 0x0000001f001f7308 */ /* 0x000e620000002400 */
[-C--:B------:R-:W-:Y:S01]  /*3900*/  FFMA.FTZ R7, R85, -R0.reuse, R42 ;  /* 0x8000000055077223 */ /* 0x080fe2000001002a */
[----:B------:R-:W-:Y:S01]  /*3910*/  FSEL R20, R82, -INF , !P0 ;  /* 0xff80000052147808 */ /* 0x000fe20004000000 */
[-C--:B------:R-:W-:Y:S01]  /*3920*/  FFMA.FTZ R18, R121, -R0.reuse, R41 ;  /* 0x8000000079127223 */ /* 0x080fe20000010029 */
[----:B------:R-:W-:Y:S01]  /*3930*/  FSEL R26, R26, -INF , !P5 ;  /* 0xff8000001a1a7808 */ /* 0x000fe20006800000 */
[-C--:B------:R-:W-:Y:S01]  /*3940*/  FFMA.FTZ R19, R123, -R0.reuse, R43 ;  /* 0x800000007b137223 */ /* 0x080fe2000001002b */
[----:B------:R-:W-:Y:S01]  /*3950*/  FSEL R7, R7, -INF , !P5 ;  /* 0xff80000007077808 */ /* 0x000fe20006800000 */
[----:B------:R-:W-:Y:S01]  /*3960*/  FMUL.FTZ R34, R48, c[0x0][0x2ec] ;  /* 0x0000bb0030227a20 */ /* 0x000fe20000410000 */
[----:B------:R-:W-:Y:S01]  /*3970*/  I2F R81, R81 ;  /* 0x0000005100517306 */ /* 0x000fe20000201400 */
[----:B------:R-:W-:Y:S01]  /*3980*/  FMUL.FTZ R35, R50, c[0x0][0x2ec] ;  /* 0x0000bb0032237a20 */ /* 0x000fe20000410000 */
[-C--:B------:R-:W-:Y:S01]  /*3990*/  ISETP.GE.AND P5, PT, R104, R135.reuse, PT ;  /* 0x000000876800720c */ /* 0x080fe20003fa6270 */
[----:B------:R-:W-:Y:S01]  /*39a0*/  FMUL.FTZ R49, R49, c[0x0][0x2ec] ;  /* 0x0000bb0031317a20 */ /* 0x000fe20000410000 */
[----:B------:R-:W-:Y:S01]  /*39b0*/  FSEL R18, R18, -INF , !P0 ;  /* 0xff80000012127808 */ /* 0x000fe20004000000 */
[----:B------:R-:W-:Y:S01]  /*39c0*/  FMUL.FTZ R51, R51, c[0x0][0x2ec] ;  /* 0x0000bb0033337a20 */ /* 0x000fe20000410000 */
[----:B------:R-:W-:Y:S01]  /*39d0*/  FSEL R162, R30, -INF , !P5 ;  /* 0xff8000001ea27808 */ /* 0x000fe20006800000 */
[----:B------:R-:W-:Y:S01]  /*39e0*/  FMUL.FTZ R36, R64, c[0x0][0x2ec] ;  /* 0x0000bb0040247a20 */ /* 0x000fe20000410000 */
[----:B------:R-:W-:Y:S01]  /*39f0*/  I2F R145, R145 ;  /* 0x0000009100917306 */ /* 0x000fe20000201400 */
[----:B------:R-:W-:Y:S01]  /*3a00*/  FMUL.FTZ R23, R65, c[0x0][0x2ec] ;  /* 0x0000bb0041177a20 */ /* 0x000fe20000410000 */
[----:B------:R-:W-:Y:S01]  /*3a10*/  FSEL R175, R14, -INF , !P5 ;  /* 0xff8000000eaf7808 */ /* 0x000fe20006800000 */
[----:B------:R-:W-:Y:S01]  /*3a20*/  FMUL.FTZ R29, R67, c[0x0][0x2ec] ;  /* 0x0000bb00431d7a20 */ /* 0x000fe20000410000 */
[----:B------:R-:W-:Y:S01]  /*3a30*/  ISETP.GE.AND P5, PT, R135, 0x41, PT ;  /* 0x000000418700780c */ /* 0x000fe20003fa6270 */
[----:B------:R-:W-:Y:S01]  /*3a40*/  FMUL.FTZ R66, R66, c[0x0][0x2ec] ;  /* 0x0000bb0042427a20 */ /* 0x000fe20000410000 */
[-C--:B------:R-:W-:Y:S01]  /*3a50*/  ISETP.GE.AND P1, PT, R100, R135.reuse, PT ;  /* 0x000000876400720c */ /* 0x080fe20003f26270 */
[-C--:B--2---:R-:W-:Y:S01]  /*3a60*/  FFMA.FTZ R131, R131, -R0.reuse, R8 ;  /* 0x8000000083837223 */ /* 0x084fe20000010008 */
[----:B------:R-:W2:Y:S01]  /*3a70*/  MUFU.TANH R16, R16 ;  /* 0x0000001000107308 */ /* 0x000ea20000002400 */
[-C--:B---3--:R-:W-:Y:S01]  /*3a80*/  FFMA.FTZ R103, R103, -R0.reuse, R9 ;  /* 0x8000000067677223 */ /* 0x088fe20000010009 */
[----:B------:R-:W-:Y:S01]  /*3a90*/  ISETP.GE.AND P0, PT, R102, R135, PT ;  /* 0x000000876600720c */ /* 0x000fe20003f06270 */
[----:B-1----:R-:W-:Y:S01]  /*3aa0*/  FFMA.FTZ R31, R133, -R0, R31 ;  /* 0x80000000851f7223 */ /* 0x002fe2000001001f */
[----:B------:R-:W-:-:S02]  /*3ab0*/  FSEL R19, R19, -INF , !P6 ;  /* 0xff80000013137808 */ /* 0x000fc40007000000 */
[----:B------:R-:W-:Y:S02]  /*3ac0*/  FSEL R8, R101, -INF , !P1 ;  /* 0xff80000065087808 */ /* 0x000fe40004800000 */
[----:B------:R-:W1:Y:S01]  /*3ad0*/  MUFU.TANH R17, R17 ;  /* 0x0000001100117308 */ /* 0x000e620000002400 */
[----:B------:R-:W-:Y:S02]  /*3ae0*/  FSEL R9, R131, -INF , !P1 ;  /* 0xff80000083097808 */ /* 0x000fe40004800000 */
[----:B------:R-:W-:Y:S02]  /*3af0*/  FSEL R168, R103, -INF , !P0 ;  /* 0xff80000067a87808 */ /* 0x000fe40004000000 */
[----:B------:R-:W-:Y:S02]  /*3b00*/  FSEL R165, R31, -INF , !P0 ;  /* 0xff8000001fa57808 */ /* 0x000fe40004000000 */
[-C--:B------:R-:W-:Y:S01]  /*3b10*/  ISETP.GE.AND P6, PT, R106, R135.reuse, PT ;  /* 0x000000876a00720c */ /* 0x080fe20003fc6270 */
[----:B------:R-:W3:Y:S01]  /*3b20*/  MUFU.TANH R32, R32 ;  /* 0x0000002000207308 */ /* 0x000ee20000002400 */
[----:B--2---:R-:W-:Y:S01]  /*3b30*/  FFMA.FTZ R16, R107, -R0, R16 ;  /* 0x800000006b107223 */ /* 0x004fe20000010010 */
[----:B------:R-:W-:-:S02]  /*3b40*/  ISETP.GE.AND P1, PT, R114, R135, PT ;  /* 0x000000877200720c */ /* 0x000fc40003f26270 */
[----:B------:R-:W-:Y:S02]  /*3b50*/  ISETP.GE.AND P0, PT, R116, R135, PT ;  /* 0x000000877400720c */ /* 0x000fe40003f06270 */
[----:B------:R-:W-:Y:S02]  /*3b60*/  FSEL R160, R16, -INF , !P6 ;  /* 0xff80000010a07808 */ /* 0x000fe40007000000 */
[----:B------:R-:W2:Y:S01]  /*3b70*/  MUFU.TANH R33, R33 ;  /* 0x0000002100217308 */ /* 0x000ea20000002400 */
[----:B-1----:R-:W-:-:S05]  /*3b80*/  FFMA.FTZ R17, R109, -R0, R17 ;  /* 0x800000006d117223 */ /* 0x002fca0000010011 */
[----:B------:R-:W-:Y:S02]  /*3b90*/  FSEL R166, R17, -INF , !P4 ;  /* 0xff80000011a67808 */ /* 0x000fe40006000000 */
[----:B------:R-:W1:Y:S01]  /*3ba0*/  MUFU.TANH R34, R34 ;  /* 0x0000002200227308 */ /* 0x000e620000002400 */
[----:B---3--:R-:W-:-:S05]  /*3bb0*/  FFMA.FTZ R32, R139, -R0, R32 ;  /* 0x800000008b207223 */ /* 0x008fca0000010020 */
[----:B------:R-:W-:Y:S02]  /*3bc0*/  FSEL R173, R32, -INF , !P6 ;  /* 0xff80000020ad7808 */ /* 0x000fe40007000000 */
[----:B------:R-:W3:Y:S01]  /*3bd0*/  MUFU.TANH R27, R49 ;  /* 0x00000031001b7308 */ /* 0x000ee20000002400 */
[----:B--2---:R-:W-:-:S05]  /*3be0*/  FFMA.FTZ R33, R141, -R0, R33 ;  /* 0x800000008d217223 */ /* 0x004fca0000010021 */
        /* <DEDUP_REMOVED lines=18> */
[----:B------:R-:W-:Y:S01]  /*3d10*/  FSEL R140, R23, -INF , !P0 ;  /* 0xff800000178c7808 */ /* 0x000fe20004000000 */
[----:B-1----:R-:W-:-:S05]  /*3d20*/  FFMA.FTZ R28, R145, -R0, R28 ;  /* 0x80000000911c7223 */ /* 0x002fca000001001c */
[----:B------:R-:W-:Y:S01]  /*3d30*/  FSEL R141, R28, -INF , !P1 ;  /* 0xff8000001c8d7808 */ /* 0x000fe20004800000 */
[----:B---3--:R-:W-:-:S05]  /*3d40*/  FFMA.FTZ R29, R147, -R0, R29 ;  /* 0x80000000931d7223 */ /* 0x008fca000001001d */
        /* <DEDUP_REMOVED lines=58> */
.L_x_212:
[----:B------:R-:W-:Y:S05]  /*40f0*/  BSYNC B0 ;  /* 0x0000000000007941 */ /* 0x000fea0003800000 */
.L_x_211:
[----:B------:R-:W0:Y:S02]  /*4100*/  LDGDEPBAR ;  /* 0x00000000000079af */ /* 0x000e240000000000 */
.L_x_210:
        /* <DEDUP_REMOVED lines=31> */
[----:B------:R-:W3:Y:S03]  /*4300*/  SHFL.BFLY PT, R6, R21, 0x2, 0x1f ;  /* 0x0c401f0015067f89 */ /* 0x000ee600000e0000 */
[-C--:B------:R-:W-:Y:S01]  /*4310*/  LEA R201, R3, R204.reuse, 0x1 ;  /* 0x000000cc03c97211 */ /* 0x080fe200078e08ff */
[----:B--2---:R-:W2:Y:S01]  /*4320*/  SHFL.BFLY PT, R17, R14, 0x2, 0x1f ;  /* 0x0c401f000e117f89 */ /* 0x004ea200000e0000 */
[----:B------:R-:W-:-:S03]  /*4330*/  LEA R202, R5, R204, 0x1 ;  /* 0x000000cc05ca7211 */ /* 0x000fc600078e08ff */
[----:B------:R-:W-:Y:S01]  /*4340*/  LDSM.16.MT88.4 R40, [R204+0x14000] ;  /* 0x01400000cc28783b */ /* 0x000fe20000004200 */
[----:B------:R-:W-:-:S03]  /*4350*/  LEA R200, R3, R202, 0x1 ;  /* 0x000000ca03c87211 */ /* 0x000fc600078e08ff */
[----:B------:R-:W-:Y:S04]  /*4360*/  LDSM.16.MT88.4 R56, [R201+0x14000] ;  /* 0x01400000c938783b */ /* 0x000fe80000004200 */
[----:B------:R-:W-:Y:S04]  /*4370*/  LDSM.16.MT88.4 R124, [R204+0x12000] ;  /* 0x01200000cc7c783b */ /* 0x000fe80000004200 */
[----:B------:R-:W-:Y:S01]  /*4380*/  LDSM.16.MT88.4 R116, [R202+0x12000] ;  /* 0x01200000ca74783b */ /* 0x000fe20000004200 */
[----:B---3--:R-:W-:-:S03]  /*4390*/  FMNMX.FTZ R6, R21, R6, !PT ;  /* 0x0000000615067209 */ /* 0x008fc60007810000 */
[----:B------:R-:W-:Y:S01]  /*43a0*/  LDSM.16.MT88.4 R108, [R201+0x12000] ;  /* 0x01200000c96c783b */ /* 0x000fe20000004200 */
[----:B--2---:R-:W-:-:S03]  /*43b0*/  FMNMX.FTZ R17, R14, R17, !PT ;  /* 0x000000110e117209 */ /* 0x004fc60007810000 */
[----:B------:R-:W2:Y:S04]  /*43c0*/  SHFL.BFLY PT, R133, R6, 0x1, 0x1f ;  /* 0x0c201f0006857f89 */ /* 0x000ea800000e0000 */
[----:B------:R-:W3:Y:S04]  /*43d0*/  SHFL.BFLY PT, R132, R17, 0x1, 0x1f ;  /* 0x0c201f0011847f89 */ /* 0x000ee800000e0000 */
[----:B------:R-:W4:Y:S04]  /*43e0*/  LDSM.16.MT88.4 R100, [R200+0x12000] ;  /* 0x01200000c864783b */ /* 0x000f280000004200 */
[----:B------:R-:W5:Y:S04]  /*43f0*/  LDSM.16.MT88.4 R48, [R202+0x14000] ;  /* 0x01400000ca30783b */ /* 0x000f680000004200 */
[----:B------:R-:W1:Y:S04]  /*4400*/  LDSM.16.MT88.4 R64, [R200+0x14000] ;  /* 0x01400000c840783b */ /* 0x000e680000004200 */
[----:B------:R-:W1:Y:S01]  /*4410*/  LDSM.16.MT88.4 R72, [R204+0x16000] ;  /* 0x01600000cc48783b */ /* 0x000e620000004200 */
[----:B--2---:R-:W-:-:S03]  /*4420*/  FMNMX.FTZ R133, R6, R133, !PT ;  /* 0x0000008506857209 */ /* 0x004fc60007810000 */
[----:B------:R-:W2:Y:S01]  /*4430*/  LDSM.16.MT88.4 R80, [R202+0x16000] ;  /* 0x01600000ca50783b */ /* 0x000ea20000004200 */
[----:B---3--:R-:W-:Y:S01]  /*4440*/  FMNMX.FTZ R132, R17, R132, !PT ;  /* 0x0000008411847209 */ /* 0x008fe20007810000 */
[C---:B------:R-:W-:Y:S01]  /*4450*/  FMUL.FTZ R171, R133.reuse, c[0x0][0x23c] ;  /* 0x00008f0085ab7a20 */ /* 0x040fe20000410000 */
[----:B------:R-:W-:Y:S01]  /*4460*/  FSETP.NEU.FTZ.AND P0, PT, R133, -INF , PT ;  /* 0xff8000008500780b */ /* 0x000fe20003f1d000 */
[----:B------:R-:W3:Y:S02]  /*4470*/  LDSM.16.MT88.4 R88, [R201+0x16000] ;  /* 0x01600000c958783b */ /* 0x000ee40000004200 */
[C---:B------:R-:W-:Y:S01]  /*4480*/  FMUL.FTZ R164, R132.reuse, c[0x0][0x23c] ;  /* 0x00008f0084a47a20 */ /* 0x040fe20000410000 */
[----:B------:R-:W-:Y:S01]  /*4490*/  FSEL R171, R171, RZ, P0 ;  /* 0x000000ffabab7208 */ /* 0x000fe20000000000 */
[----:B------:R-:W-:Y:S01]  /*44a0*/  LDSM.16.MT88.4 R136, [R202+0x12800] ;  /* 0x01280000ca88783b */ /* 0x000fe20000004200 */
[----:B------:R-:W-:-:S03]  /*44b0*/  FSETP.NEU.FTZ.AND P0, PT, R132, -INF , PT ;  /* 0xff8000008400780b */ /* 0x000fc60003f1d000 */
[--C-:B------:R-:W-:Y:S01]  /*44c0*/  FFMA.FTZ R155, R24, c[0x0][0x23c], -R171.reuse ;  /* 0x00008f00189b7a23 */ /* 0x100fe200000108ab */
[----:B------:R-:W-:Y:S01]  /*44d0*/  FSEL R164, R164, RZ, P0 ;  /* 0x000000ffa4a47208 */ /* 0x000fe20000000000 */
[--C-:B------:R-:W-:Y:S01]  /*44e0*/  FFMA.FTZ R154, R20, c[0x0][0x23c], -R171.reuse ;  /* 0x00008f00149a7a23 */ /* 0x100fe200000108ab */
[----:B-1----:R-:W-:Y:S01]  /*44f0*/  LDSM.16.MT88.4 R32, [R201+0x12800] ;  /* 0x01280000c920783b */ /* 0x002fe20000004200 */
        /* <DEDUP_REMOVED lines=41> */
[--C-:B------:R-:W-:Y:S02]  /*4790*/  FFMA.FTZ R167, R167, c[0x0][0x23c], -R164.reuse ;  /* 0x00008f00a7a77a23 */ /* 0x100fe400000108a4 */
[--C-:B------:R-:W-:Y:S02]  /*47a0*/  FFMA.FTZ R174, R143, c[0x0][0x23c], -R164.reuse ;  /* 0x00008f008fae7a23 */ /* 0x100fe400000108a4 */
[----:B------:R-:W-:Y:S01]  /*47b0*/  FFMA.FTZ R175, R141, c[0x0][0x23c], -R164 ;  /* 0x00008f008daf7a23 */ /* 0x000fe200000108a4 */
        /* <DEDUP_REMOVED lines=30> */
[C---:B-----5:R-:W-:Y:S02]  /*49a0*/  HMMA.16816.F32.BF16 R44, R96.reuse, R48, RZ ;  /* 0x00000030602c723c */ /* 0x060fe400000418ff */
[----:B------:R-:W-:Y:S06]  /*49b0*/  MUFU.EX2 R160, R160 ;  /* 0x000000a000a07308 */ /* 0x000fec0000000800 */
[C---:B------:R-:W-:Y:S02]  /*49c0*/  HMMA.16816.F32.BF16 R60, R96.reuse, R64, RZ ;  /* 0x00000040603c723c */ /* 0x040fe400000418ff */
[----:B------:R-:W-:Y:S06]  /*49d0*/  MUFU.EX2 R161, R161 ;  /* 0x000000a100a17308 */ /* 0x000fec0000000800 */
[C---:B------:R-:W-:Y:S02]  /*49e0*/  HMMA.16816.F32.BF16 R68, R96.reuse, R72, RZ ;  /* 0x000000486044723c */ /* 0x040fe400000418ff */
[----:B------:R-:W-:Y:S06]  /*49f0*/  MUFU.EX2 R165, R165 ;  /* 0x000000a500a57308 */ /* 0x000fec0000000800 */
[C---:B--2---:R-:W-:Y:S02]  /*4a00*/  HMMA.16816.F32.BF16 R76, R96.reuse, R80, RZ ;  /* 0x00000050604c723c */ /* 0x044fe400000418ff */
[----:B------:R-:W2:Y:S06]  /*4a10*/  MUFU.EX2 R166, R166 ;  /* 0x000000a600a67308 */ /* 0x000eac0000000800 */
        /* <DEDUP_REMOVED lines=76> */
[----:B-----5:R-:W-:Y:S01]  /*4ee0*/  F2FP.BF16.PACK_AB R7, R169, R168 ;  /* 0x000000a8a907723e */ /* 0x020fe200000010ff */
        /* <DEDUP_REMOVED lines=82> */
[----:B------:R-:W-:Y:S01]  /*5410*/  IMAD.MOV.U32 R137, RZ, RZ, R132 ;  /* 0x000000ffff897224 */ /* 0x000fe200078e0084 */
[----:B------:R-:W-:Y:S01]  /*5420*/  LOP3.LUT R3, R134, 0x3, RZ, 0xc0, !PT ;  /* 0x0000000386037812 */ /* 0x000fe200078ec0ff */
[----:B------:R-:W-:Y:S01]  /*5430*/  IMAD.MOV.U32 R230, RZ, RZ, c[0x0][0x1a0] ;  /* 0x00006800ffe67624 */ /* 0x000fe200078e00ff */
[----:B------:R-:W-:Y:S01]  /*5440*/  SHF.R.S32.HI R231, RZ, 0x1f, R2 ;  /* 0x0000001fffe77819 */ /* 0x000fe20000011402 */
[----:B------:R-:W-:Y:S01]  /*5450*/  IMAD.MOV.U32 R229, RZ, RZ, c[0x0][0x1a4] ;  /* 0x00006900ffe57624 */ /* 0x000fe200078e00ff */
[----:B------:R-:W-:Y:S01]  /*5460*/  ISETP.GE.AND P4, PT, R226, c[0x0][0x220], PT ;  /* 0x00008800e2007a0c */ /* 0x000fe20003f86270 */
[----:B------:R-:W-:Y:S01]  /*5470*/  IMAD R228, R3, -0x2, R144 ;  /* 0xfffffffe03e47824 */ /* 0x000fe200078e0290 */
[----:B------:R-:W-:Y:S01]  /*5480*/  LEA.HI R231, R231, R2, RZ, 0x6 ;  /* 0x00000002e7e77211 */ /* 0x000fe200078f30ff */
[----:B------:R-:W-:Y:S01]  /*5490*/  IMAD.MOV.U32 R2, RZ, RZ, R133 ;  /* 0x000000ffff027224 */ /* 0x000fe200078e0085 */
[----:B------:R-:W-:-:S02]  /*54a0*/  ISETP.GE.AND P3, PT, R217, c[0x0][0x220], PT ;  /* 0x00008800d9007a0c */ /* 0x000fc40003f66270 */
[----:B------:R-:W-:Y:S02]  /*54b0*/  IADD3 R228, R135, R228, -R218 ;  /* 0x000000e487e47210 */ /* 0x000fe40007ffe8da */
[----:B------:R-:W-:Y:S02]  /*54c0*/  LEA.HI.SX32 R231, R231, 0xfffffffe, 0x1a ;  /* 0xfffffffee7e77811 */ /* 0x000fe400078fd2ff */
[----:B------:R-:W-:Y:S01]  /*54d0*/  ISETP.GE.AND P2, PT, R216, c[0x0][0x220], PT ;  /* 0x00008800d8007a0c */ /* 0x000fe20003f46270 */
[----:B------:R-:W-:Y:S05]  /*54e0*/  BRA `(.L_x_214) ;  /* 0x0000036000007947 */ /* 0x000fea0003800000 */
.L_x_216:
        /* <DEDUP_REMOVED lines=54> */
.L_x_214:
        /* <DEDUP_REMOVED lines=27> */
[C---:B------:R-:W-:Y:S02]  /*5a00*/  @!P2 LEA R138, P0, R132.reuse, c[0x0][0x170], 0x1 ;  /* 0x00005c00848aaa11 */ /* 0x040fe400078008ff */
        /* <DEDUP_REMOVED lines=48> */
[C---:B---3--:R-:W-:Y:S03]  /*5d10*/  HMMA.16816.F32.BF16 R28, R140.reuse, R156, RZ ;  /* 0x0000009c8c1c723c */ /* 0x048fe600000418ff */
[----:B------:R-:W-:Y:S05]  /*5d20*/  LDSM.16.M88.4 R132, [R196+0x800] ;  /* 0x00080000c484783b */ /* 0x000fea0000000200 */
        /* <DEDUP_REMOVED lines=15> */
[----:B------:R-:W-:Y:S01]  /*5e20*/  LDSM.16.M88.4 R176, [R208+0x4000] ;  /* 0x00400000d0b0783b */ /* 0x000fe20000000200 */
[C---:B--2---:R-:W-:Y:S08]  /*5e30*/  HMMA.16816.F32.BF16 R4, R180.reuse, R184, R4 ;  /* 0x000000b8b404723c */ /* 0x044ff00000041804 */
[C---:B------:R-:W-:Y:S08]  /*5e40*/  HMMA.16816.F32.BF16 R8, R180.reuse, R186, R8 ;  /* 0x000000bab408723c */ /* 0x040ff00000041808 */
        /* <DEDUP_REMOVED lines=9> */
[----:B------:R-:W2:Y:S01]  /*5ee0*/  LDSM.16.M88.4 R180, [R195] ;  /* 0x00000000c3b4783b */ /* 0x000ea20000000200 */
[C---:B------:R-:W-:Y:S08]  /*5ef0*/  HMMA.16816.F32.BF16 R4, R152.reuse, R156, R4 ;  /* 0x0000009c9804723c */ /* 0x040ff00000041804 */
[C---:B------:R-:W-:Y:S01]  /*5f00*/  HMMA.16816.F32.BF16 R8, R152.reuse, R158, R8 ;  /* 0x0000009e9808723c */ /* 0x040fe20000041808 */
[----:B------:R-:W-:Y:S07]  /*5f10*/  LDSM.16.M88.4 R156, [R192] ;  /* 0x00000000c09c783b */ /* 0x000fee0000000200 */
[C---:B------:R-:W-:Y:S08]  /*5f20*/  HMMA.16816.F32.BF16 R12, R152.reuse, R132, R12 ;  /* 0x00000084980c723c */ /* 0x040ff0000004180c */
[C---:B------:R-:W-:Y:S01]  /*5f30*/  HMMA.16816.F32.BF16 R16, R152.reuse, R134, R16 ;  /* 0x000000869810723c */ /* 0x040fe20000041810 */
[----:B------:R-:W2:Y:S07]  /*5f40*/  LDSM.16.M88.4 R132, [R194] ;  /* 0x00000000c284783b */ /* 0x000eae0000000200 */
[C---:B-1----:R-:W-:Y:S08]  /*5f50*/  HMMA.16816.F32.BF16 R20, R152.reuse, R160, R20 ;  /* 0x000000a09814723c */ /* 0x042ff00000041814 */
        /* <DEDUP_REMOVED lines=22> */
[C---:B------:R-:W-:Y:S08]  /*60c0*/  HMMA.16816.F32.BF16 R12, R176.reuse, R132, R12 ;  /* 0x00000084b00c723c */ /* 0x040ff0000004180c */
[C---:B------:R-:W-:Y:S01]  /*60d0*/  HMMA.16816.F32.BF16 R16, R176.reuse, R134, R16 ;  /* 0x00000086b010723c */ /* 0x040fe20000041810 */
[----:B------:R-:W2:Y:S07]  /*60e0*/  LDSM.16.M88.4 R132, [R196+0x2800] ;  /* 0x00280000c484783b */ /* 0x000eae0000000200 */
[C---:B-1----:R-:W-:Y:S08]  /*60f0*/  HMMA.16816.F32.BF16 R20, R176.reuse, R152, R20 ;  /* 0x00000098b014723c */ /* 0x042ff00000041814 */
        /* <DEDUP_REMOVED lines=24> */
[----:B------:R-:W2:Y:S07]  /*6280*/  LDSM.16.M88.4 R132, [R190] ;  /* 0x00000000be84783b */ /* 0x000eae0000000200 */
[C---:B-1----:R-:W-:Y:S08]  /*6290*/  HMMA.16816.F32.BF16 R20, R168.reuse, R152, R20 ;  /* 0x00000098a814723c */ /* 0x042ff00000041814 */
        /* <DEDUP_REMOVED lines=21> */
[C---:B------:R-:W-:Y:S08]  /*63f0*/  HMMA.16816.F32.BF16 R12, R160.reuse, R132, R12 ;  /* 0x00000084a00c723c */ /* 0x040ff0000004180c */
[C---:B------:R-:W-:Y:S01]  /*6400*/  HMMA.16816.F32.BF16 R16, R160.reuse, R134, R16 ;  /* 0x00000086a010723c */ /* 0x040fe20000041810 */
[----:B------:R-:W2:Y:S07]  /*6410*/  LDSM.16.M88.4 R132, [R196+0x4800] ;  /* 0x00480000c484783b */ /* 0x000eae0000000200 */
[C---:B-1----:R-:W-:Y:S08]  /*6420*/  HMMA.16816.F32.BF16 R20, R160.reuse, R152, R20 ;  /* 0x00000098a014723c */ /* 0x042ff00000041814 */
        /* <DEDUP_REMOVED lines=9> */
[C---:B------:R-:W-:Y:S08]  /*64c0*/  HMMA.16816.F32.BF16 R24, R168.reuse, R146, R24 ;  /* 0x00000092a818723c */ /* 0x040ff00000041818 */
[C---:B------:R-:W-:Y:S08]  /*64d0*/  HMMA.16816.F32.BF16 R28, R168.reuse, R148, R28 ;  /* 0x00000094a81c723c */ /* 0x040ff0000004181c */
[----:B------:R-:W-:Y:S08]  /*64e0*/  HMMA.16816.F32.BF16 R32, R168, R150, R32 ;  /* 0x00000096a820723c */ /* 0x000ff00000041820 */
[C---:B------:R-:W-:Y:S08]  /*64f0*/  HMMA.16816.F32.BF16 R4, R176.reuse, R180, R4 ;  /* 0x000000b4b004723c */ /* 0x040ff00000041804 */
[C---:B------:R-:W-:Y:S08]  /*6500*/  HMMA.16816.F32.BF16 R8, R176.reuse, R182, R8 ;  /* 0x000000b6b008723c */ /* 0x040ff00000041808 */
[C---:B------:R-:W-:Y:S08]  /*6510*/  HMMA.16816.F32.BF16 R12, R176.reuse, R132, R12 ;  /* 0x00000084b00c723c */ /* 0x040ff0000004180c */
[C---:B------:R-:W-:Y:S01]  /*6520*/  HMMA.16816.F32.BF16 R16, R176.reuse, R134, R16 ;  /* 0x00000086b010723c */ /* 0x040fe20000041810 */
[----:B------:R-:W2:Y:S01]  /*6530*/  LDSM.16.M88.4 R132, [R196+0x5800] ;  /* 0x00580000c484783b */ /* 0x000ea20000000200 */
[----:B------:R-:W-:Y:S04]  /*6540*/  DEPBAR.LE SB0, 0x0 ;  /* 0x000080000000791a */ /* 0x000fe80000000000 */
[----:B------:R-:W-:Y:S02]  /*6550*/  FMUL.FTZ R3, R4, c[0x0][0x2ec] ;  /* 0x0000bb0004037a20 */ /* 0x000fe40000410000 */
[C---:B-1----:R-:W-:Y:S04]  /*6560*/  HMMA.16816.F32.BF16 R20, R176.reuse, R140, R20 ;  /* 0x0000008cb014723c */ /* 0x042fe80000041814 */
[----:B------:R-:W1:Y:S01]  /*6570*/  MUFU.TANH R3, R3 ;  /* 0x0000000300037308 */ /* 0x000e620000002400 */
[----:B------:R-:W-:Y:S01]  /*6580*/  BAR.SYNC.DEFER_BLOCKING 0x0 ;  /* 0x0000000000007b1d */ /* 0x000fe20000010000 */
[----:B-----5:R-:W-:Y:S02]  /*6590*/  FMUL.FTZ R235, R5, c[0x0][0x2ec] ;  /* 0x0000bb0005eb7a20 */ /* 0x020fe40000410000 */
[C---:B------:R-:W-:Y:S04]  /*65a0*/  HMMA.16816.F32.BF16 R24, R176.reuse, R142, R24 ;  /* 0x0000008eb018723c */ /* 0x040fe80000041818 */
[----:B------:R-:W-:Y:S02]  /*65b0*/  FMUL.FTZ R139, R14, c[0x0][0x2ec] ;  /* 0x0000bb000e8b7a20 */ /* 0x000fe40000410000 */
[----:B------:R-:W3:Y:S01]  /*65c0*/  MUFU.TANH R235, R235 ;  /* 0x000000eb00eb7308 */ /* 0x000ee20000002400 */
[----:B------:R-:W-:Y:S02]  /*65d0*/  FMUL.FTZ R237, R6, c[0x0][0x2ec] ;  /* 0x0000bb0006ed7a20 */ /* 0x000fe40000410000 */
[----:B------:R-:W-:Y:S03]  /*65e0*/  FMUL.FTZ R238, R18, c[0x0][0x2ec] ;  /* 0x0000bb0012ee7a20 */ /* 0x000fe60000410000 */
[----:B------:R-:W-:Y:S02]  /*65f0*/  FMUL.FTZ R239, R7, c[0x0][0x2ec] ;  /* 0x0000bb0007ef7a20 */ /* 0x000fe40000410000 */
[----:B----4-:R-:W-:Y:S02]  /*6600*/  FMUL.FTZ R241, R8, c[0x0][0x2ec] ;  /* 0x0000bb0008f17a20 */ /* 0x010fe40000410000 */
[----:B------:R4:W1:Y:S01]  /*6610*/  MUFU.TANH R141, R238 ;  /* 0x000000ee008d7308 */ /* 0x0008620000002400 */
[----:B------:R-:W-:Y:S02]  /*6620*/  FMUL.FTZ R236, R20, c[0x0][0x2ec] ;  /* 0x0000bb0014ec7a20 */ /* 0x000fe40000410000 */
[----:B------:R-:W-:Y:S02]  /*6630*/  FMUL.FTZ R240, R23, c[0x0][0x2ec] ;  /* 0x0000bb0017f07a20 */ /* 0x000fe40000410000 */
[----:B------:R-:W-:Y:S02]  /*6640*/  FMUL.FTZ R243, R9, c[0x0][0x2ec] ;  /* 0x0000bb0009f37a20 */ /* 0x000fe40000410000 */
[----:B------:R-:W-:Y:S01]  /*6650*/  FMUL.FTZ R245, R10, c[0x0][0x2ec] ;  /* 0x0000bb000af57a20 */ /* 0x000fe20000410000 */
[C---:B--2---:R-:W-:Y:S02]  /*6660*/  HMMA.16816.F32.BF16 R28, R176.reuse, R132, R28 ;  /* 0x00000084b01c723c */ /* 0x044fe4000004181c */
[----:B------:R2:W1:Y:S01]  /*6670*/  MUFU.TANH R161, R139 ;  /* 0x0000008b00a17308 */ /* 0x0004620000002400 */
[----:B------:R-:W-:Y:S02]  /*6680*/  FMUL.FTZ R247, R11, c[0x0][0x2ec] ;  /* 0x0000bb000bf77a20 */ /* 0x000fe40000410000 */
[----:B------:R-:W-:Y:S02]  /*6690*/  FMUL.FTZ R251, R12, c[0x0][0x2ec] ;  /* 0x0000bb000cfb7a20 */ /* 0x000fe40000410000 */
[----:B------:R-:W-:Y:S01]  /*66a0*/  FMUL.FTZ R133, R27, c[0x0][0x2ec] ;  /* 0x0000bb001b857a20 */ /* 0x000fe20000410000 */
[----:B------:R-:W-:Y:S04]  /*66b0*/  HMMA.16816.F32.BF16 R32, R176, R134, R32 ;  /* 0x00000086b020723c */ /* 0x000fe80000041820 */
[----:B------:R5:W1:Y:S01]  /*66c0*/  MUFU.TANH R158, R236 ;  /* 0x000000ec009e7308 */ /* 0x000a620000002400 */
[----:B------:R-:W-:Y:S02]  /*66d0*/  FMUL.FTZ R249, R13, c[0x0][0x2ec] ;  /* 0x0000bb000df97a20 */ /* 0x000fe40000410000 */
[----:B------:R-:W-:Y:S02]  /*66e0*/  FMUL.FTZ R234, R15, c[0x0][0x2ec] ;  /* 0x0000bb000fea7a20 */ /* 0x000fe40000410000 */
[----:B----4-:R-:W-:Y:S03]  /*66f0*/  FMUL.FTZ R238, R25, c[0x0][0x2ec] ;  /* 0x0000bb0019ee7a20 */ /* 0x010fe60000410000 */
[----:B------:R-:W-:Y:S02]  /*6700*/  FMUL.FTZ R138, R16, c[0x0][0x2ec] ;  /* 0x0000bb00108a7a20 */ /* 0x000fe40000410000 */
[----:B------:R4:W1:Y:S01]  /*6710*/  MUFU.TANH R157, R240 ;  /* 0x000000f0009d7308 */ /* 0x0008620000002400 */
[----:B------:R-:W-:Y:S02]  /*6720*/  FMUL.FTZ R136, R17, c[0x0][0x2ec] ;  /* 0x0000bb0011887a20 */ /* 0x000fe40000410000 */
[----:B------:R-:W-:Y:S02]  /*6730*/  FMUL.FTZ R134, R29, c[0x0][0x2ec] ;  /* 0x0000bb001d867a20 */ /* 0x000fe40000410000 */
[----:B------:R-:W-:Y:S02]  /*6740*/  FMUL.FTZ R132, R28, c[0x0][0x2ec] ;  /* 0x0000bb001c847a20 */ /* 0x000fe40000410000 */
[----:B--2---:R-:W-:Y:S02]  /*6750*/  FMUL.FTZ R139, R19, c[0x0][0x2ec] ;  /* 0x0000bb00138b7a20 */ /* 0x004fe40000410000 */
[----:B------:R-:W-:Y:S01]  /*6760*/  FMUL.FTZ R244, R21, c[0x0][0x2ec] ;  /* 0x0000bb0015f47a20 */ /* 0x000fe20000410000 */
[----:B------:R2:W1:Y:S01]  /*6770*/  MUFU.TANH R149, R134 ;  /* 0x0000008600957308 */ /* 0x0004620000002400 */
[----:B------:R-:W-:Y:S02]  /*6780*/  FMUL.FTZ R135, R34, c[0x0][0x2ec] ;  /* 0x0000bb0022877a20 */ /* 0x000fe40000410000 */
[----:B------:R-:W-:Y:S02]  /*6790*/  FMUL.FTZ R242, R22, c[0x0][0x2ec] ;  /* 0x0000bb0016f27a20 */ /* 0x000fe40000410000 */
[----:B------:R-:W-:Y:S02]  /*67a0*/  FMUL.FTZ R246, R24, c[0x0][0x2ec] ;  /* 0x0000bb0018f67a20 */ /* 0x000fe40000410000 */
[----:B-----5:R-:W-:Y:S03]  /*67b0*/  FMUL.FTZ R236, R26, c[0x0][0x2ec] ;  /* 0x0000bb001aec7a20 */ /* 0x020fe60000410000 */
[----:B------:R5:W1:Y:S01]  /*67c0*/  MUFU.TANH R152, R238 ;  /* 0x000000ee00987308 */ /* 0x000a620000002400 */
[----:B----4-:R-:W-:Y:S09]  /*67d0*/  FMUL.FTZ R240, R30, c[0x0][0x2ec] ;  /* 0x0000bb001ef07a20 */ /* 0x010ff20000410000 */
[----:B------:R4:W1:Y:S01]  /*67e0*/  MUFU.TANH R153, R133 ;  /* 0x0000008500997308 */ /* 0x0008620000002400 */
[----:B--2---:R-:W-:Y:S09]  /*67f0*/  FMUL.FTZ R134, R35, c[0x0][0x2ec] ;  /* 0x0000bb0023867a20 */ /* 0x004ff20000410000 */
[----:B------:R2:W1:Y:S01]  /*6800*/  MUFU.TANH R150, R132 ;  /* 0x0000008400967308 */ /* 0x0004620000002400 */
[----:B-----5:R-:W-:Y:S09]  /*6810*/  FMUL.FTZ R238, R31, c[0x0][0x2ec] ;  /* 0x0000bb001fee7a20 */ /* 0x020ff20000410000 */
[----:B------:R-:W1:Y:S01]  /*6820*/  MUFU.TANH R237, R237 ;  /* 0x000000ed00ed7308 */ /* 0x000e620000002400 */
[----:B----4-:R-:W-:Y:S09]  /*6830*/  FMUL.FTZ R133, R32, c[0x0][0x2ec] ;  /* 0x0000bb0020857a20 */ /* 0x010ff20000410000 */
[----:B------:R-:W4:Y:S01]  /*6840*/  MUFU.TANH R239, R239 ;  /* 0x000000ef00ef7308 */ /* 0x000f220000002400 */
[----:B--2---:R-:W-:Y:S09]  /*6850*/  FMUL.FTZ R132, R33, c[0x0][0x2ec] ;  /* 0x0000bb0021847a20 */ /* 0x004ff20000410000 */
[----:B------:R-:W2:Y:S10]  /*6860*/  MUFU.TANH R241, R241 ;  /* 0x000000f100f17308 */ /* 0x000eb40000002400 */
        /* <DEDUP_REMOVED lines=9> */
[----:B------:R1:W1:Y:S10]  /*6900*/  MUFU.TANH R156, R244 ;  /* 0x000000f4009c7308 */ /* 0x0002740000002400 */
[----:B------:R1:W1:Y:S10]  /*6910*/  MUFU.TANH R159, R242 ;  /* 0x000000f2009f7308 */ /* 0x0002740000002400 */
[----:B------:R1:W1:Y:S10]  /*6920*/  MUFU.TANH R154, R246 ;  /* 0x000000f6009a7308 */ /* 0x0002740000002400 */
[----:B------:R1:W1:Y:S10]  /*6930*/  MUFU.TANH R155, R236 ;  /* 0x000000ec009b7308 */ /* 0x0002740000002400 */
[----:B------:R1:W1:Y:S10]  /*6940*/  MUFU.TANH R147, R240 ;  /* 0x000000f000937308 */ /* 0x0002740000002400 */
[----:B------:R1:W1:Y:S10]  /*6950*/  MUFU.TANH R145, R238 ;  /* 0x000000ee00917308 */ /* 0x0002740000002400 */
[----:B------:R1:W1:Y:S10]  /*6960*/  MUFU.TANH R148, R133 ;  /* 0x0000008500947308 */ /* 0x0002740000002400 */
[----:B------:R1:W1:Y:S10]  /*6970*/  MUFU.TANH R146, R132 ;  /* 0x0000008400927308 */ /* 0x0002740000002400 */
[----:B------:R-:W1:Y:S10]  /*6980*/  MUFU.TANH R135, R135 ;  /* 0x0000008700877308 */ /* 0x000e740000002400 */
[----:B------:R-:W1:Y:S02]  /*6990*/  MUFU.TANH R134, R134 ;  /* 0x0000008600867308 */ /* 0x000e640000002400 */
[----:B-1234-:R-:W-:-:S05]  /*69a0*/  @P5 BRA `(.L_x_216) ;  /* 0xffffeb4000005947 */ /* 0x01efca000383ffff */
.L_x_215:
[C---:B------:R-:W-:Y:S01]  /*69b0*/  IMAD R22, R231.reuse, -0x40, R228 ;  /* 0xffffffc0e7167824 */ /* 0x040fe200078e02e4 */
[----:B------:R-:W-:Y:S01]  /*69c0*/  LDSM.16.MT88.4 R28, [R201+0x12000] ;  /* 0x01200000c91c783b */ /* 0x000fe20000004200 */
[----:B------:R-:W-:Y:S03]  /*69d0*/  IADD3 R231, R231, -0x1, RZ ;  /* 0xffffffffe7e77810 */ /* 0x000fe60007ffe0ff */
[C---:B------:R-:W-:Y:S02]  /*69e0*/  IADD3 R20, R22.reuse, 0x8, RZ ;  /* 0x0000000816147810 */ /* 0x040fe40007ffe0ff */
[----:B------:R-:W-:Y:S02]  /*69f0*/  IADD3 R18, R22, 0x7, RZ ;  /* 0x0000000716127810 */ /* 0x000fe40007ffe0ff */
[----:B------:R-:W-:Y:S01]  /*6a00*/  ISETP.GE.AND P0, PT, R20, RZ, PT ;  /* 0x000000ff1400720c */ /* 0x000fe20003f06270 */
[----:B------:R-:W-:Y:S01]  /*6a10*/  LDSM.16.MT88.4 R164, [R204+0x17800] ;  /* 0x01780000cca4783b */ /* 0x000fe20000004200 */
[C---:B-1----:R-:W-:Y:S02]  /*6a20*/  IADD3 R16, R22.reuse, -0x1, RZ ;  /* 0xffffffff16107810 */ /* 0x042fe40007ffe0ff */
[----:B------:R-:W-:Y:S02]  /*6a30*/  IADD3 R143, R22, -0x9, RZ ;  /* 0xfffffff7168f7810 */ /* 0x000fe40007ffe0ff */
[----:B------:R-:W-:Y:S02]  /*6a40*/  ISETP.GE.AND P1, PT, R16, RZ, PT ;  /* 0x000000ff1000720c */ /* 0x000fe40003f26270 */
[C---:B------:R-:W-:Y:S02]  /*6a50*/  IADD3 R12, R22.reuse, -0x8, RZ ;  /* 0xfffffff8160c7810 */ /* 0x040fe40007ffe0ff */
[C---:B------:R-:W-:Y:S02]  /*6a60*/  IADD3 R8, R22.reuse, -0x11, RZ ;  /* 0xffffffef16087810 */ /* 0x040fe40007ffe0ff */
[C---:B------:R-:W-:Y:S02]  /*6a70*/  IADD3 R10, R22.reuse, -0x10, RZ ;  /* 0xfffffff0160a7810 */ /* 0x040fe40007ffe0ff */
[----:B------:R-:W-:Y:S02]  /*6a80*/  @!P0 IADD3 R20, -R22, -0x8, RZ ;  /* 0xfffffff816148810 */ /* 0x000fe40007ffe1ff */
[----:B------:R-:W-:Y:S02]  /*6a90*/  ISETP.GE.AND P0, PT, R18, RZ, PT ;  /* 0x000000ff1200720c */ /* 0x000fe40003f06270 */
[----:B------:R-:W-:Y:S02]  /*6aa0*/  IABS R21, R22 ;  /* 0x0000001600157213 */ /* 0x000fe40000000000 */
[----:B------:R-:W-:Y:S01]  /*6ab0*/  @!P1 IADD3 R16, -R22, 0x1, RZ ;  /* 0x0000000116109810 */ /* 0x000fe20007ffe1ff */
[----:B------:R-:W-:Y:S01]  /*6ac0*/  I2F R20, R20 ;  /* 0x0000001400147306 */ /* 0x000fe20000201400 */
[----:B------:R-:W-:Y:S02]  /*6ad0*/  ISETP.GE.AND P1, PT, R12, RZ, PT ;  /* 0x000000ff0c00720c */ /* 0x000fe40003f26270 */
[C---:B------:R-:W-:Y:S02]  /*6ae0*/  IADD3 R15, R22.reuse, -0x19, RZ ;  /* 0xffffffe7160f7810 */ /* 0x040fe40007ffe0ff */
[C---:B------:R-:W-:Y:S02]  /*6af0*/  IADD3 R17, R22.reuse, -0x18, RZ ;  /* 0xffffffe816117810 */ /* 0x040fe40007ffe0ff */
[C---:B------:R-:W-:Y:S02]  /*6b00*/  IADD3 R11, R22.reuse, -0x21, RZ ;  /* 0xffffffdf160b7810 */ /* 0x040fe40007ffe0ff */
[C---:B------:R-:W-:Y:S01]  /*6b10*/  @!P0 IADD3 R18, -R22.reuse, -0x7, RZ ;  /* 0xfffffff916128810 */ /* 0x040fe20007ffe1ff */
[----:B------:R-:W-:Y:S01]  /*6b20*/  I2F R21, R21 ;  /* 0x0000001500157306 */ /* 0x000fe20000201400 */
[----:B------:R-:W-:Y:S02]  /*6b30*/  ISETP.GE.AND P0, PT, R143, RZ, PT ;  /* 0x000000ff8f00720c */ /* 0x000fe40003f06270 */
[C---:B------:R-:W-:Y:S02]  /*6b40*/  IADD3 R13, R22.reuse, -0x20, RZ ;  /* 0xffffffe0160d7810 */ /* 0x040fe40007ffe0ff */
[----:B------:R-:W-:Y:S02]  /*6b50*/  @!P1 IADD3 R12, -R22, 0x8, RZ ;  /* 0x00000008160c9810 */ /* 0x000fe40007ffe1ff */
[----:B------:R-:W-:Y:S02]  /*6b60*/  ISETP.GE.AND P1, PT, R10, RZ, PT ;  /* 0x000000ff0a00720c */ /* 0x000fe40003f26270 */
[C---:B------:R-:W-:Y:S01]  /*6b70*/  IADD3 R9, R22.reuse, -0x28, RZ ;  /* 0xffffffd816097810 */ /* 0x040fe20007ffe0ff */
[----:B------:R-:W-:Y:S01]  /*6b80*/  I2F R16, R16 ;  /* 0x0000001000107306 */ /* 0x000fe20000201400 */
[C---:B------:R-:W-:Y:S02]  /*6b90*/  IADD3 R5, R22.reuse, -0x30, RZ ;  /* 0xffffffd016057810 */ /* 0x040fe40007ffe0ff */
[C---:B------:R-:W-:Y:S02]  /*6ba0*/  IADD3 R7, R22.reuse, -0x29, RZ ;  /* 0xffffffd716077810 */ /* 0x040fe40007ffe0ff */
[----:B------:R-:W-:Y:S02]  /*6bb0*/  @!P0 IADD3 R143, -R22, 0x9, RZ ;  /* 0x00000009168f8810 */ /* 0x000fe40007ffe1ff */
[----:B------:R-:W-:Y:S02]  /*6bc0*/  ISETP.GE.AND P0, PT, R8, RZ, PT ;  /* 0x000000ff0800720c */ /* 0x000fe40003f06270 */
[----:B------:R-:W-:Y:S01]  /*6bd0*/  ISETP.GE.AND P6, PT, R9, RZ, PT ;  /* 0x000000ff0900720c */ /* 0x000fe20003fc6270 */
[----:B------:R-:W-:Y:S01]  /*6be0*/  I2F R12, R12 ;  /* 0x0000000c000c7306 */ /* 0x000fe20000201400 */
[C---:B------:R-:W-:Y:S02]  /*6bf0*/  @!P1 IADD3 R10, -R22.reuse, 0x10, RZ ;  /* 0x00000010160a9810 */ /* 0x040fe40007ffe1ff */
[----:B------:R-:W-:Y:S02]  /*6c00*/  ISETP.GE.AND P1, PT, R17, RZ, PT ;  /* 0x000000ff1100720c */ /* 0x000fe40003f26270 */
[C---:B------:R-:W-:Y:S02]  /*6c10*/  IADD3 R14, R22.reuse, -0x31, RZ ;  /* 0xffffffcf160e7810 */ /* 0x040fe40007ffe0ff */
[C---:B------:R-:W-:Y:S02]  /*6c20*/  IADD3 R4, R22.reuse, -0x39, RZ ;  /* 0xffffffc716047810 */ /* 0x040fe40007ffe0ff */
[C---:B------:R-:W-:Y:S01]  /*6c30*/  IADD3 R19, R22.reuse, -0x38, RZ ;  /* 0xffffffc816137810 */ /* 0x040fe20007ffe0ff */
[----:B------:R-:W-:Y:S01]  /*6c40*/  I2F R18, R18 ;  /* 0x0000001200127306 */ /* 0x000fe20000201400 */
[C---:B------:R-:W-:Y:S02]  /*6c50*/  @!P0 IADD3 R8, -R22.reuse, 0x11, RZ ;  /* 0x0000001116088810 */ /* 0x040fe40007ffe1ff */
[----:B------:R-:W-:Y:S02]  /*6c60*/  ISETP.GE.AND P0, PT, R15, RZ, PT ;  /* 0x000000ff0f00720c */ /* 0x000fe40003f06270 */
[C---:B------:R-:W-:Y:S02]  /*6c70*/  @!P6 IADD3 R9, -R22.reuse, 0x28, RZ ;  /* 0x000000281609e810 */ /* 0x040fe40007ffe1ff */
[----:B------:R-:W-:Y:S02]  /*6c80*/  @!P1 IADD3 R17, -R22, 0x18, RZ ;  /* 0x0000001816119810 */ /* 0x000fe40007ffe1ff */
[----:B------:R-:W-:Y:S01]  /*6c90*/  ISETP.GE.AND P1, PT, R13, RZ, PT ;  /* 0x000000ff0d00720c */ /* 0x000fe20003f26270 */
[----:B------:R-:W-:Y:S01]  /*6ca0*/  I2F R143, R143 ;  /* 0x0000008f008f7306 */ /* 0x000fe20000201400 */
[----:B------:R-:W-:Y:S05]  /*6cb0*/  ISETP.GE.AND P6, PT, R14, RZ, PT ;  /* 0x000000ff0e00720c */ /* 0x000fea0003fc6270 */
[C---:B------:R-:W-:Y:S02]  /*6cc0*/  @!P0 IADD3 R15, -R22.reuse, 0x19, RZ ;  /* 0x00000019160f8810 */ /* 0x040fe40007ffe1ff */
[----:B------:R-:W-:Y:S02]  /*6cd0*/  ISETP.GE.AND P0, PT, R11, RZ, PT ;  /* 0x000000ff0b00720c */ /* 0x000fe40003f06270 */
[----:B------:R-:W-:Y:S02]  /*6ce0*/  I2F R10, R10 ;  /* 0x0000000a000a7306 */ /* 0x000fe40000201400 */
[C---:B------:R-:W-:Y:S02]  /*6cf0*/  @!P1 IADD3 R13, -R22.reuse, 0x20, RZ ;  /* 0x00000020160d9810 */ /* 0x040fe40007ffe1ff */
[----:B------:R-:W-:Y:S02]  /*6d00*/  ISETP.GE.AND P1, PT, R7, RZ, PT ;  /* 0x000000ff0700720c */ /* 0x000fe40003f26270 */
[C---:B------:R-:W-:Y:S04]  /*6d10*/  @!P6 IADD3 R14, -R22.reuse, 0x31, RZ ;  /* 0x00000031160ee810 */ /* 0x040fe80007ffe1ff */
[----:B------:R-:W-:Y:S01]  /*6d20*/  I2F R8, R8 ;  /* 0x0000000800087306 */ /* 0x000fe20000201400 */
[C---:B------:R-:W-:Y:S02]  /*6d30*/  @!P0 IADD3 R11, -R22.reuse, 0x21, RZ ;  /* 0x00000021160b8810 */ /* 0x040fe40007ffe1ff */
[----:B------:R-:W-:Y:S04]  /*6d40*/  ISETP.GE.AND P0, PT, R5, RZ, PT ;  /* 0x000000ff0500720c */ /* 0x000fe80003f06270 */
[C---:B------:R-:W-:Y:S02]  /*6d50*/  @!P1 IADD3 R7, -R22.reuse, 0x29, RZ ;  /* 0x0000002916079810 */ /* 0x040fe40007ffe1ff */
[----:B------:R-:W-:Y:S01]  /*6d60*/  ISETP.GE.AND P1, PT, R19, RZ, PT ;  /* 0x000000ff1300720c */ /* 0x000fe20003f26270 */
[----:B------:R-:W-:Y:S06]  /*6d70*/  I2F R17, R17 ;  /* 0x0000001100117306 */ /* 0x000fec0000201400 */
[----:B------:R-:W-:Y:S02]  /*6d80*/  @!P0 IADD3 R5, -R22, 0x30, RZ ;  /* 0x0000003016058810 */ /* 0x000fe40007ffe1ff */
[----:B------:R-:W-:Y:S02]  /*6d90*/  ISETP.GE.AND P0, PT, R4, RZ, PT ;  /* 0x000000ff0400720c */ /* 0x000fe40003f06270 */
[----:B------:R-:W-:Y:S02]  /*6da0*/  I2F R15, R15 ;  /* 0x0000000f000f7306 */ /* 0x000fe40000201400 */
[C---:B------:R-:W-:Y:S08]  /*6db0*/  @!P1 IADD3 R19, -R22.reuse, 0x38, RZ ;  /* 0x0000003816139810 */ /* 0x040ff00007ffe1ff */
[----:B------:R-:W-:Y:S01]  /*6dc0*/  I2F R13, R13 ;  /* 0x0000000d000d7306 */ /* 0x000fe20000201400 */
[----:B------:R-:W-:Y:S09]  /*6dd0*/  @!P0 IADD3 R4, -R22, 0x39, RZ ;  /* 0x0000003916048810 */ /* 0x000ff20007ffe1ff */
[----:B------:R-:W-:Y:S10]  /*6de0*/  I2F R11, R11 ;  /* 0x0000000b000b7306 */ /* 0x000ff40000201400 */
[----:B------:R-:W-:Y:S10]  /*6df0*/  I2F R9, R9 ;  /* 0x0000000900097306 */ /* 0x000ff40000201400 */
[----:B------:R-:W-:Y:S10]  /*6e00*/  I2F R7, R7 ;  /* 0x0000000700077306 */ /* 0x000ff40000201400 */
[----:B------:R-:W-:Y:S10]  /*6e10*/  I2F R5, R5 ;  /* 0x0000000500057306 */ /* 0x000ff40000201400 */
[----:B------:R-:W1:Y:S02]  /*6e20*/  I2F R19, R19 ;  /* 0x0000001300137306 */ /* 0x000e640000201400 */
[-C--:B-1----:R-:W-:Y:S02]  /*6e30*/  FFMA.FTZ R148, R19, -R0.reuse, R148 ;  /* 0x8000000013947223 */ /* 0x082fe40000010094 */
[-C--:B------:R-:W-:Y:S02]  /*6e40*/  FFMA.FTZ R6, R21, -R0.reuse, R3 ;  /* 0x8000000015067223 */ /* 0x080fe40000010003 */
[-C--:B------:R-:W-:Y:S04]  /*6e50*/  FFMA.FTZ R235, R16, -R0.reuse, R235 ;  /* 0x8000000010eb7223 */ /* 0x080fe800000100eb */
[----:B------:R-:W1:Y:S01]  /*6e60*/  I2F R3, R14 ;  /* 0x0000000e00037306 */ /* 0x000e620000201400 */
[----:B------:R-:W-:Y:S01]  /*6e70*/  FFMA.FTZ R237, R20, -R0, R237 ;  /* 0x8000000014ed7223 */ /* 0x000fe200000100ed */
[----:B------:R-:W-:Y:S01]  /*6e80*/  FMNMX.FTZ R20, R6, R2, !PT ;  /* 0x0000000206147209 */ /* 0x000fe20007810000 */
        /* <DEDUP_REMOVED lines=28> */
[----:B------:R2:W3:Y:S01]  /*7050*/  I2F R21, R4 ;  /* 0x0000000400157306 */ /* 0x0004e20000201400 */
        /* <DEDUP_REMOVED lines=14> */
[----:B-1----:R-:W-:Y:S01]  /*7140*/  FFMA.FTZ R149, R3, -R0, R149 ;  /* 0x8000000003957223 */ /* 0x002fe20000010095 */
[----:B------:R-:W-:Y:S01]  /*7150*/  FMNMX.FTZ R16, R157, R16, !PT ;  /* 0x000000109d107209 */ /* 0x000fe20007810000 */
[-C--:B------:R-:W-:Y:S01]  /*7160*/  FFMA.FTZ R147, R9, -R0.reuse, R147 ;  /* 0x8000000009937223 */ /* 0x080fe20000010093 */
[----:B------:R-:W-:Y:S01]  /*7170*/  LDSM.16.MT88.4 R12, [R204+0x12000] ;  /* 0x01200000cc0c783b */ /* 0x000fe20000004200 */
[----:B------:R-:W-:Y:S01]  /*7180*/  FFMA.FTZ R145, R7, -R0, R145 ;  /* 0x8000000007917223 */ /* 0x000fe20000010091 */
[----:B------:R-:W-:Y:S01]  /*7190*/  FMNMX.FTZ R16, R155, R16, !PT ;  /* 0x000000109b107209 */ /* 0x000fe20007810000 */
[-C--:B------:R-:W-:Y:S02]  /*71a0*/  FFMA.FTZ R135, R5, -R0.reuse, R135 ;  /* 0x8000000005877223 */ /* 0x080fe40000010087 */
[-C--:B------:R-:W-:Y:S01]  /*71b0*/  FFMA.FTZ R134, R3, -R0.reuse, R134 ;  /* 0x8000000003867223 */ /* 0x080fe20000010086 */
[----:B--2---:R-:W-:Y:S01]  /*71c0*/  FMNMX.FTZ R4, R150, R23, !PT ;  /* 0x0000001796047209 */ /* 0x004fe20007810000 */
[----:B---3--:R-:W-:Y:S01]  /*71d0*/  FFMA.FTZ R146, R21, -R0, R146 ;  /* 0x8000000015927223 */ /* 0x008fe20000010092 */
[----:B------:R-:W-:Y:S01]  /*71e0*/  FMNMX.FTZ R16, R153, R16, !PT ;  /* 0x0000001099107209 */ /* 0x000fe20007810000 */
[----:B------:R-:W-:Y:S01]  /*71f0*/  LDSM.16.MT88.4 R20, [R202+0x12000] ;  /* 0x01200000ca14783b */ /* 0x000fe20000004200 */
[----:B------:R-:W-:Y:S02]  /*7200*/  FMNMX.FTZ R9, R149, R4, !PT ;  /* 0x0000000495097209 */ /* 0x000fe40007810000 */
[----:B------:R-:W-:Y:S02]  /*7210*/  FMNMX.FTZ R4, R147, R16, !PT ;  /* 0x0000001093047209 */ /* 0x000fe40007810000 */
[----:B------:R-:W-:Y:S02]  /*7220*/  FMNMX.FTZ R9, R148, R9, !PT ;  /* 0x0000000994097209 */ /* 0x000fe40007810000 */
[----:B------:R-:W-:Y:S02]  /*7230*/  FMNMX.FTZ R4, R145, R4, !PT ;  /* 0x0000000491047209 */ /* 0x000fe40007810000 */
[----:B------:R-:W-:Y:S02]  /*7240*/  FMNMX.FTZ R8, R146, R9, !PT ;  /* 0x0000000992087209 */ /* 0x000fe40007810000 */
[----:B------:R-:W-:Y:S03]  /*7250*/  FMNMX.FTZ R3, R135, R4, !PT ;  /* 0x0000000487037209 */ /* 0x000fe60007810000 */
[----:B------:R-:W1:Y:S01]  /*7260*/  SHFL.BFLY PT, R9, R8, 0x2, 0x1f ;  /* 0x0c401f0008097f89 */ /* 0x000e6200000e0000 */
[----:B------:R-:W-:Y:S07]  /*7270*/  FMNMX.FTZ R7, R134, R3, !PT ;  /* 0x0000000386077209 */ /* 0x000fee0007810000 */
[----:B------:R-:W2:Y:S01]  /*7280*/  SHFL.BFLY PT, R4, R7, 0x2, 0x1f ;  /* 0x0c401f0007047f89 */ /* 0x000ea200000e0000 */
[----:B-1----:R-:W-:Y:S07]  /*7290*/  FMNMX.FTZ R10, R8, R9, !PT ;  /* 0x00000009080a7209 */ /* 0x002fee0007810000 */
[----:B------:R-:W1:Y:S01]  /*72a0*/  SHFL.BFLY PT, R133, R10, 0x1, 0x1f ;  /* 0x0c201f000a857f89 */ /* 0x000e6200000e0000 */
[----:B--2---:R-:W-:Y:S07]  /*72b0*/  FMNMX.FTZ R5, R7, R4, !PT ;  /* 0x0000000407057209 */ /* 0x004fee0007810000 */
        /* <DEDUP_REMOVED lines=9> */
[C---:B------:R-:W-:Y:S02]  /*7350*/  FMUL.FTZ R144, R132.reuse, c[0x0][0x23c] ;  /* 0x00008f0084907a20 */ /* 0x040fe40000410000 */
[----:B------:R-:W-:Y:S02]  /*7360*/  FADD.FTZ R2, -R132, R137 ;  /* 0x0000008984027221 */ /* 0x000fe40000010100 */
[--C-:B------:R-:W-:Y:S01]  /*7370*/  FFMA.FTZ R175, R6, c[0x0][0x23c], -R151.reuse ;  /* 0x00008f0006af7a23 */ /* 0x100fe20000010897 */
[----:B------:R-:W-:Y:S01]  /*7380*/  FSEL R144, R144, RZ, P0 ;  /* 0x000000ff90907208 */ /* 0x000fe20000000000 */
[--C-:B------:R-:W-:Y:S01]  /*7390*/  FFMA.FTZ R174, R235, c[0x0][0x23c], -R151.reuse ;  /* 0x00008f00ebae7a23 */ /* 0x100fe20000010897 */
[----:B------:R-:W1:Y:S01]  /*73a0*/  MUFU.EX2 R3, R3 ;  /* 0x0000000300037308 */ /* 0x000e620000000800 */
[--C-:B------:R-:W-:Y:S02]  /*73b0*/  FFMA.FTZ R173, R241, c[0x0][0x23c], -R151.reuse ;  /* 0x00008f00f1ad7a23 */ /* 0x100fe40000010897 */
[--C-:B------:R-:W-:Y:S02]  /*73c0*/  FFMA.FTZ R172, R243, c[0x0][0x23c], -R151.reuse ;  /* 0x00008f00f3ac7a23 */ /* 0x100fe40000010897 */
[--C-:B------:R-:W-:Y:S02]  /*73d0*/  FFMA.FTZ R171, R237, c[0x0][0x23c], -R144.reuse ;  /* 0x00008f00edab7a23 */ /* 0x100fe40000010890 */
[--C-:B------:R-:W-:Y:S02]  /*73e0*/  FFMA.FTZ R170, R239, c[0x0][0x23c], -R144.reuse ;  /* 0x00008f00efaa7a23 */ /* 0x100fe40000010890 */
[--C-:B------:R-:W-:Y:S01]  /*73f0*/  FFMA.FTZ R169, R245, c[0x0][0x23c], -R144.reuse ;  /* 0x00008f00f5a97a23 */ /* 0x100fe20000010890 */
[----:B------:R-:W-:Y:S01]  /*7400*/  MUFU.EX2 R175, R175 ;  /* 0x000000af00af7308 */ /* 0x000fe20000000800 */
[--C-:B------:R-:W-:Y:S02]  /*7410*/  FFMA.FTZ R168, R247, c[0x0][0x23c], -R144.reuse ;  /* 0x00008f00f7a87a23 */ /* 0x100fe40000010890 */
[----:B------:R-:W-:Y:S02]  /*7420*/  FMUL.FTZ R4, R2, c[0x0][0x23c] ;  /* 0x00008f0002047a20 */ /* 0x000fe40000410000 */
[--C-:B------:R-:W-:Y:S02]  /*7430*/  FFMA.FTZ R176, R142, c[0x0][0x23c], -R151.reuse ;  /* 0x00008f008eb07a23 */ /* 0x100fe40000010897 */
[--C-:B------:R-:W-:Y:S02]  /*7440*/  FFMA.FTZ R177, R140, c[0x0][0x23c], -R151.reuse ;  /* 0x00008f008cb17a23 */ /* 0x100fe40000010897 */
[--C-:B------:R-:W-:Y:S01]  /*7450*/  FFMA.FTZ R178, R138, c[0x0][0x23c], -R151.reuse ;  /* 0x00008f008ab27a23 */ /* 0x100fe20000010897 */
[----:B------:R2:W3:Y:S01]  /*7460*/  MUFU.EX2 R2, R4 ;  /* 0x0000000400027308 */ /* 0x0004e20000000800 */
[--C-:B------:R-:W-:Y:S02]  /*7470*/  FFMA.FTZ R179, R136, c[0x0][0x23c], -R151.reuse ;  /* 0x00008f0088b37a23 */ /* 0x100fe40000010897 */
[--C-:B------:R-:W-:Y:S02]  /*7480*/  FFMA.FTZ R180, R161, c[0x0][0x23c], -R144.reuse ;  /* 0x00008f00a1b47a23 */ /* 0x100fe40000010890 */
[C---:B-1----:R-:W-:Y:S01]  /*7490*/  FMUL.FTZ R5, R3.reuse, R129 ;  /* 0x0000008103057220 */ /* 0x042fe20000410000 */
[----:B------:R-:W-:Y:S01]  /*74a0*/  LDSM.16.MT88.4 R160, [R200+0x15800] ;  /* 0x01580000c8a0783b */ /* 0x000fe20000004200 */
        /* <DEDUP_REMOVED lines=9> */
[----:B------:R-:W-:Y:S02]  /*7540*/  FMUL.FTZ R33, R3, R101 ;  /* 0x0000006503217220 */ /* 0x000fe40000410000 */
[--C-:B------:R-:W-:Y:S02]  /*7550*/  FFMA.FTZ R181, R143, c[0x0][0x23c], -R144.reuse ;  /* 0x00008f008fb57a23 */ /* 0x100fe40000010890 */
[----:B--2---:R-:W-:Y:S02]  /*7560*/  FMUL.FTZ R4, R3, R128 ;  /* 0x0000008003047220 */ /* 0x004fe40000410000 */
[C---:B---3--:R-:W-:Y:S02]  /*7570*/  FMUL.FTZ R6, R2.reuse, R130 ;  /* 0x0000008202067220 */ /* 0x048fe40000410000 */
[C---:B------:R-:W-:Y:S01]  /*7580*/  FMUL.FTZ R7, R2.reuse, R131 ;  /* 0x0000008302077220 */ /* 0x040fe20000410000 */
[----:B------:R-:W2:Y:S01]  /*7590*/  MUFU.EX2 R172, R172 ;  /* 0x000000ac00ac7308 */ /* 0x000ea20000000800 */
[C---:B------:R-:W-:Y:S02]  /*75a0*/  FMUL.FTZ R10, R2.reuse, R126 ;  /* 0x0000007e020a7220 */ /* 0x040fe40000410000 */
[----:B------:R-:W-:Y:S01]  /*75b0*/  FMUL.FTZ R11, R2, R127 ;  /* 0x0000007f020b7220 */ /* 0x000fe20000410000 */
[----:B-1----:R-:W-:Y:S01]  /*75c0*/  F2FP.BF16.PACK_AB R128, R174, R175 ;  /* 0x000000afae80723e */ /* 0x002fe200000010ff */
[C---:B------:R-:W-:Y:S01]  /*75d0*/  FMUL.FTZ R18, R2.reuse, R118 ;  /* 0x0000007602127220 */ /* 0x040fe20000410000 */
[----:B------:R-:W-:Y:S01]  /*75e0*/  LDSM.16.MT88.4 R124, [R204+0x14800] ;  /* 0x01480000cc7c783b */ /* 0x000fe20000004200 */
[C---:B------:R-:W-:Y:S02]  /*75f0*/  FMUL.FTZ R19, R2.reuse, R119 ;  /* 0x0000007702137220 */ /* 0x040fe40000410000 */
[C---:B------:R-:W-:Y:S01]  /*7600*/  FMUL.FTZ R26, R2.reuse, R110 ;  /* 0x0000006e021a7220 */ /* 0x040fe20000410000 */
[----:B------:R-:W-:Y:S01]  /*7610*/  MUFU.EX2 R171, R171 ;  /* 0x000000ab00ab7308 */ /* 0x000fe20000000800 */
[C---:B------:R-:W-:Y:S02]  /*7620*/  FMUL.FTZ R27, R2.reuse, R111 ;  /* 0x0000006f021b7220 */ /* 0x040fe40000410000 */
[C---:B------:R-:W-:Y:S01]  /*7630*/  FMUL.FTZ R34, R2.reuse, R102 ;  /* 0x0000006602227220 */ /* 0x040fe20000410000 */
[----:B------:R-:W-:Y:S01]  /*7640*/  LDSM.16.MT88.4 R108, [R200+0x14000] ;  /* 0x01400000c86c783b */ /* 0x000fe20000004200 */
[----:B------:R-:W-:Y:S02]  /*7650*/  FMUL.FTZ R35, R2, R103 ;  /* 0x0000006702237220 */ /* 0x000fe40000410000 */
[--C-:B------:R-:W-:Y:S02]  /*7660*/  FFMA.FTZ R182, R141, c[0x0][0x23c], -R144.reuse ;  /* 0x00008f008db67a23 */ /* 0x100fe40000010890 */
[--C-:B------:R-:W-:Y:S01]  /*7670*/  FFMA.FTZ R183, R139, c[0x0][0x23c], -R144.reuse ;  /* 0x00008f008bb77a23 */ /* 0x100fe20000010890 */
[----:B------:R-:W1:Y:S01]  /*7680*/  MUFU.EX2 R170, R170 ;  /* 0x000000aa00aa7308 */ /* 0x000e620000000800 */
[--C-:B------:R-:W-:Y:S01]  /*7690*/  FFMA.FTZ R184, R158, c[0x0][0x23c], -R151.reuse ;  /* 0x00008f009eb87a23 */ /* 0x100fe20000010897 */
[----:B------:R-:W-:Y:S01]  /*76a0*/  LDSM.16.MT88.4 R100, [R201+0x14000] ;  /* 0x01400000c964783b */ /* 0x000fe20000004200 */
[--C-:B------:R-:W-:Y:S01]  /*76b0*/  FFMA.FTZ R185, R156, c[0x0][0x23c], -R151.reuse ;  /* 0x00008f009cb97a23 */ /* 0x100fe20000010897 */
[----:B--2---:R-:W-:Y:S01]  /*76c0*/  F2FP.BF16.PACK_AB R130, R172, R173 ;  /* 0x000000adac82723e */ /* 0x004fe200000010ff */
[--C-:B------:R-:W-:Y:S02]  /*76d0*/  FFMA.FTZ R186, R154, c[0x0][0x23c], -R151.reuse ;  /* 0x00008f009aba7a23 */ /* 0x100fe40000010897 */
[--C-:B------:R-:W-:Y:S02]  /*76e0*/  FFMA.FTZ R187, R152, c[0x0][0x23c], -R151.reuse ;  /* 0x00008f0098bb7a23 */ /* 0x100fe40000010897 */
[--C-:B------:R-:W-:Y:S01]  /*76f0*/  FFMA.FTZ R234, R159, c[0x0][0x23c], -R144.reuse ;  /* 0x00008f009fea7a23 */ /* 0x100fe20000010890 */
[----:B------:R-:W-:Y:S01]  /*7700*/  MUFU.EX2 R169, R169 ;  /* 0x000000a900a97308 */ /* 0x000fe20000000800 */
[----:B------:R-:W-:Y:S01]  /*7710*/  LDSM.16.MT88.4 R116, [R202+0x12800] ;  /* 0x01280000ca74783b */ /* 0x000fe20000004200 */
[--C-:B------:R-:W-:Y:S02]  /*7720*/  FFMA.FTZ R235, R157, c[0x0][0x23c], -R144.reuse ;  /* 0x00008f009deb7a23 */ /* 0x100fe40000010890 */
[--C-:B------:R-:W-:Y:S02]  /*7730*/  FFMA.FTZ R236, R155, c[0x0][0x23c], -R144.reuse ;  /* 0x00008f009bec7a23 */ /* 0x100fe40000010890 */
[--C-:B------:R-:W-:Y:S02]  /*7740*/  FFMA.FTZ R237, R153, c[0x0][0x23c], -R144.reuse ;  /* 0x00008f0099ed7a23 */ /* 0x100fe40000010890 */
[--C-:B------:R-:W-:Y:S01]  /*7750*/  FFMA.FTZ R238, R150, c[0x0][0x23c], -R151.reuse ;  /* 0x00008f0096ee7a23 */ /* 0x100fe20000010897 */
[----:B------:R-:W-:Y:S01]  /*7760*/  LDSM.16.MT88.4 R136, [R202+0x14800] ;  /* 0x01480000ca88783b */ /* 0x000fe20000004200 */
[----:B------:R-:W2:Y:S01]  /*7770*/  MUFU.EX2 R168, R168 ;  /* 0x000000a800a87308 */ /* 0x000ea20000000800 */
[--C-:B------:R-:W-:Y:S02]  /*7780*/  FFMA.FTZ R239, R149, c[0x0][0x23c], -R151.reuse ;  /* 0x00008f0095ef7a23 */ /* 0x100fe40000010897 */
[--C-:B------:R-:W-:Y:S01]  /*7790*/  FFMA.FTZ R240, R148, c[0x0][0x23c], -R151.reuse ;  /* 0x00008f0094f07a23 */ /* 0x100fe20000010897 */
[----:B-1----:R-:W-:Y:S01]  /*77a0*/  F2FP.BF16.PACK_AB R129, R170, R171 ;  /* 0x000000abaa81723e */ /* 0x002fe200000010ff */
[--C-:B------:R-:W-:Y:S02]  /*77b0*/  FFMA.FTZ R242, R147, c[0x0][0x23c], -R144.reuse ;  /* 0x00008f0093f27a23 */ /* 0x100fe40000010890 */
[----:B------:R-:W-:Y:S01]  /*77c0*/  LDSM.16.MT88.4 R140, [R201+0x14800] ;  /* 0x01480000c98c783b */ /* 0x000fe20000004200 */
[--C-:B------:R-:W-:Y:S02]  /*77d0*/  FFMA.FTZ R243, R145, c[0x0][0x23c], -R144.reuse ;  /* 0x00008f0091f37a23 */ /* 0x100fe40000010890 */
[----:B------:R-:W-:Y:S01]  /*77e0*/  FFMA.FTZ R151, R146, c[0x0][0x23c], -R151 ;  /* 0x00008f0092977a23 */ /* 0x000fe20000010897 */
[----:B------:R-:W-:Y:S01]  /*77f0*/  MUFU.EX2 R176, R176 ;  /* 0x000000b000b07308 */ /* 0x000fe20000000800 */
[C---:B------:R-:W-:Y:S02]  /*7800*/  FMUL.FTZ R36, R3.reuse, R36 ;  /* 0x0000002403247220 */ /* 0x040fe40000410000 */
[C---:B------:R-:W-:Y:S01]  /*7810*/  FMUL.FTZ R37, R3.reuse, R37 ;  /* 0x0000002503257220 */ /* 0x040fe20000410000 */
[----:B------:R-:W-:Y:S01]  /*7820*/  LDSM.16.MT88.4 R152, [R202+0x15800] ;  /* 0x01580000ca98783b */ /* 0x000fe20000004200 */
[C---:B------:R-:W-:Y:S02]  /*7830*/  FMUL.FTZ R38, R2.reuse, R38 ;  /* 0x0000002602267220 */ /* 0x040fe40000410000 */
[----:B------:R-:W-:Y:S02]  /*7840*/  FMUL.FTZ R39, R2, R39 ;  /* 0x0000002702277220 */ /* 0x000fe40000410000 */
[C---:B------:R-:W-:Y:S01]  /*7850*/  FMUL.FTZ R40, R3.reuse, R40 ;  /* 0x0000002803287220 */ /* 0x040fe20000410000 */
[----:B------:R1:W-:Y:S01]  /*7860*/  MUFU.EX2 R241, R151 ;  /* 0x0000009700f17308 */ /* 0x0003e20000000800 */
[C---:B------:R-:W-:Y:S01]  /*7870*/  FMUL.FTZ R41, R3.reuse, R41 ;  /* 0x0000002903297220 */ /* 0x040fe20000410000 */
[----:B------:R-:W-:Y:S01]  /*7880*/  LDSM.16.MT88.4 R156, [R201+0x15800] ;  /* 0x01580000c99c783b */ /* 0x000fe20000004200 */
[----:B--2---:R-:W-:Y:S01]  /*7890*/  F2FP.BF16.PACK_AB R131, R168, R169 ;  /* 0x000000a9a883723e */ /* 0x004fe200000010ff */
[C---:B------:R-:W-:Y:S02]  /*78a0*/  FMUL.FTZ R42, R2.reuse, R42 ;  /* 0x0000002a022a7220 */ /* 0x040fe40000410000 */
[C---:B------:R-:W-:Y:S02]  /*78b0*/  FMUL.FTZ R43, R2.reuse, R43 ;  /* 0x0000002b022b7220 */ /* 0x040fe40000410000 */
[C---:B------:R-:W-:Y:S02]  /*78c0*/  FMUL.FTZ R44, R3.reuse, R44 ;  /* 0x0000002c032c7220 */ /* 0x040fe40000410000 */
[C---:B------:R-:W-:Y:S01]  /*78d0*/  HMMA.16816.F32.BF16 R4, R128.reuse, R12, R4 ;  /* 0x0000000c8004723c */ /* 0x040fe20000041804 */
[----:B------:R-:W2:Y:S04]  /*78e0*/  MUFU.EX2 R177, R177 ;  /* 0x000000b100b17308 */ /* 0x000ea80000000800 */
[C---:B------:R-:W-:Y:S02]  /*78f0*/  FMUL.FTZ R45, R3.reuse, R45 ;  /* 0x0000002d032d7220 */ /* 0x040fe40000410000 */
[C---:B------:R-:W-:Y:S01]  /*7900*/  FMUL.FTZ R12, R3.reuse, R120 ;  /* 0x00000078030c7220 */ /* 0x040fe20000410000 */
[C---:B------:R-:W-:Y:S03]  /*7910*/  HMMA.16816.F32.BF16 R8, R128.reuse, R14, R8 ;  /* 0x0000000e8008723c */ /* 0x040fe60000041808 */
[----:B------:R-:W-:Y:S01]  /*7920*/  MUFU.EX2 R178, R178 ;  /* 0x000000b200b27308 */ /* 0x000fe20000000800 */
[C---:B------:R-:W-:Y:S01]  /*7930*/  FMUL.FTZ R13, R3.reuse, R121 ;  /* 0x00000079030d7220 */ /* 0x040fe20000410000 */
[----:B-1----:R-:W-:Y:S02]  /*7940*/  LDSM.16.MT88.4 R148, [R204+0x15800] ;  /* 0x01580000cc94783b */ /* 0x002fe40000004200 */
[C---:B------:R-:W-:Y:S02]  /*7950*/  FMUL.FTZ R14, R2.reuse, R122 ;  /* 0x0000007a020e7220 */ /* 0x040fe40000410000 */
[C---:B------:R-:W-:Y:S03]  /*7960*/  FMUL.FTZ R15, R2.reuse, R123 ;  /* 0x0000007b020f7220 */ /* 0x040fe60000410000 */
[C---:B------:R-:W-:Y:S01]  /*7970*/  FMUL.FTZ R46, R2.reuse, R46 ;  /* 0x0000002e022e7220 */ /* 0x040fe20000410000 */
[----:B------:R-:W-:Y:S01]  /*7980*/  MUFU.EX2 R179, R179 ;  /* 0x000000b300b37308 */ /* 0x000fe20000000800 */
[----:B------:R-:W1:Y:S01]  /*7990*/  LDSM.16.MT88.4 R120, [R200+0x12000] ;  /* 0x01200000c878783b */ /* 0x000e620000004200 */
[C---:B------:R-:W-:Y:S01]  /*79a0*/  FMUL.FTZ R47, R2.reuse, R47 ;  /* 0x0000002f022f7220 */ /* 0x040fe20000410000 */
[C---:B------:R-:W-:Y:S03]  /*79b0*/  HMMA.16816.F32.BF16 R12, R128.reuse, R20, R12 ;  /* 0x00000014800c723c */ /* 0x040fe6000004180c */
[C---:B------:R-:W-:Y:S02]  /*79c0*/  FMUL.FTZ R48, R3.reuse, R48 ;  /* 0x0000003003307220 */ /* 0x040fe40000410000 */
[C---:B------:R-:W-:Y:S02]  /*79d0*/  FMUL.FTZ R49, R3.reuse, R49 ;  /* 0x0000003103317220 */ /* 0x040fe40000410000 */
[C---:B------:R-:W-:Y:S01]  /*79e0*/  FMUL.FTZ R20, R3.reuse, R112 ;  /* 0x0000007003147220 */ /* 0x040fe20000410000 */
[C---:B------:R-:W-:Y:S01]  /*79f0*/  HMMA.16816.F32.BF16 R16, R128.reuse, R22, R16 ;  /* 0x000000168010723c */ /* 0x040fe20000041810 */
[----:B------:R-:W-:Y:S03]  /*7a00*/  MUFU.EX2 R180, R180 ;  /* 0x000000b400b47308 */ /* 0x000fe60000000800 */
[C---:B------:R-:W-:Y:S02]  /*7a10*/  FMUL.FTZ R21, R3.reuse, R113 ;  /* 0x0000007103157220 */ /* 0x040fe40000410000 */
[C---:B------:R-:W-:Y:S02]  /*7a20*/  FMUL.FTZ R50, R2.reuse, R50 ;  /* 0x0000003202327220 */ /* 0x040fe40000410000 */
[C---:B------:R-:W-:Y:S03]  /*7a30*/  FMUL.FTZ R22, R2.reuse, R114 ;  /* 0x0000007202167220 */ /* 0x040fe60000410000 */
[----:B------:R-:W3:Y:S01]  /*7a40*/  MUFU.EX2 R181, R181 ;  /* 0x000000b500b57308 */ /* 0x000ee20000000800 */
[C---:B------:R-:W-:Y:S02]  /*7a50*/  FMUL.FTZ R23, R2.reuse, R115 ;  /* 0x0000007302177220 */ /* 0x040fe40000410000 */
[----:B------:R-:W4:Y:S01]  /*7a60*/  LDSM.16.MT88.4 R112, [R204+0x14000] ;  /* 0x01400000cc70783b */ /* 0x000f220000004200 */
[C---:B------:R-:W-:Y:S02]  /*7a70*/  FMUL.FTZ R51, R2.reuse, R51 ;  /* 0x0000003302337220 */ /* 0x040fe40000410000 */
[C---:B------:R-:W-:Y:S02]  /*7a80*/  FMUL.FTZ R52, R3.reuse, R52 ;  /* 0x0000003403347220 */ /* 0x040fe40000410000 */
[C---:B------:R-:W-:Y:S02]  /*7a90*/  HMMA.16816.F32.BF16 R20, R128.reuse, R28, R20 ;  /* 0x0000001c8014723c */ /* 0x040fe40000041814 */
[----:B------:R-:W-:Y:S01]  /*7aa0*/  MUFU.EX2 R182, R182 ;  /* 0x000000b600b67308 */ /* 0x000fe20000000800 */
[C---:B------:R-:W-:Y:S02]  /*7ab0*/  FMUL.FTZ R53, R3.reuse, R53 ;  /* 0x0000003503357220 */ /* 0x040fe40000410000 */
[C---:B------:R-:W-:Y:S02]  /*7ac0*/  FMUL.FTZ R54, R2.reuse, R54 ;  /* 0x0000003602367220 */ /* 0x040fe40000410000 */
[C---:B------:R-:W-:Y:S01]  /*7ad0*/  FMUL.FTZ R28, R3.reuse, R104 ;  /* 0x00000068031c7220 */ /* 0x040fe20000410000 */
[C---:B------:R-:W-:Y:S04]  /*7ae0*/  HMMA.16816.F32.BF16 R24, R128.reuse, R30, R24 ;  /* 0x0000001e8018723c */ /* 0x040fe80000041818 */
[C---:B------:R-:W-:Y:S01]  /*7af0*/  FMUL.FTZ R29, R3.reuse, R105 ;  /* 0x00000069031d7220 */ /* 0x040fe20000410000 */
[----:B------:R-:W5:Y:S01]  /*7b00*/  MUFU.EX2 R183, R183 ;  /* 0x000000b700b77308 */ /* 0x000f620000000800 */
[C---:B------:R-:W-:Y:S02]  /*7b10*/  FMUL.FTZ R55, R2.reuse, R55 ;  /* 0x0000003702377220 */ /* 0x040fe40000410000 */
[C---:B------:R-:W-:Y:S04]  /*7b20*/  FMUL.FTZ R30, R2.reuse, R106 ;  /* 0x0000006a021e7220 */ /* 0x040fe80000410000 */
[C---:B------:R-:W-:Y:S02]  /*7b30*/  FMUL.FTZ R31, R2.reuse, R107 ;  /* 0x0000006b021f7220 */ /* 0x040fe40000410000 */
[----:B------:R-:W2:Y:S01]  /*7b40*/  LDSM.16.MT88.4 R104, [R202+0x14000] ;  /* 0x01400000ca68783b */ /* 0x000ea20000004200 */
[C---:B------:R-:W-:Y:S01]  /*7b50*/  FMUL.FTZ R56, R3.reuse, R56 ;  /* 0x0000003803387220 */ /* 0x040fe20000410000 */
[----:B------:R-:W-:Y:S01]  /*7b60*/  MUFU.EX2 R184, R184 ;  /* 0x000000b800b87308 */ /* 0x000fe20000000800 */
[C---:B------:R-:W-:Y:S02]  /*7b70*/  FMUL.FTZ R57, R3.reuse, R57 ;  /* 0x0000003903397220 */ /* 0x040fe40000410000 */
[C---:B-1----:R-:W-:Y:S03]  /*7b80*/  HMMA.16816.F32.BF16 R28, R128.reuse, R120, R28 ;  /* 0x00000078801c723c */ /* 0x042fe6000004181c */
[C---:B------:R-:W-:Y:S02]  /*7b90*/  FMUL.FTZ R58, R2.reuse, R58 ;  /* 0x0000003a023a7220 */ /* 0x040fe40000410000 */
[C---:B------:R-:W-:Y:S02]  /*7ba0*/  FMUL.FTZ R59, R2.reuse, R59 ;  /* 0x0000003b023b7220 */ /* 0x040fe40000410000 */
[C---:B------:R-:W-:Y:S01]  /*7bb0*/  FMUL.FTZ R60, R3.reuse, R60 ;  /* 0x0000003c033c7220 */ /* 0x040fe20000410000 */
[C---:B------:R-:W-:Y:S01]  /*7bc0*/  HMMA.16816.F32.BF16 R32, R128.reuse, R122, R32 ;  /* 0x0000007a8020723c */ /* 0x040fe20000041820 */
[----:B------:R-:W-:Y:S01]  /*7bd0*/  LDSM.16.MT88.4 R120, [R200+0x12800] ;  /* 0x01280000c878783b */ /* 0x000fe20000004200 */
[----:B------:R-:W1:Y:S02]  /*7be0*/  MUFU.EX2 R185, R185 ;  /* 0x000000b900b97308 */ /* 0x000e640000000800 */
[C---:B------:R-:W-:Y:S02]  /*7bf0*/  FMUL.FTZ R61, R3.reuse, R61 ;  /* 0x0000003d033d7220 */ /* 0x040fe40000410000 */
[C---:B------:R-:W-:Y:S02]  /*7c00*/  FMUL.FTZ R62, R2.reuse, R62 ;  /* 0x0000003e023e7220 */ /* 0x040fe40000410000 */
[C---:B----4-:R-:W-:Y:S04]  /*7c10*/  HMMA.16816.F32.BF16 R36, R128.reuse, R112, R36 ;  /* 0x000000708024723c */ /* 0x050fe80000041824 */
[C---:B------:R-:W-:Y:S01]  /*7c20*/  FMUL.FTZ R63, R2.reuse, R63 ;  /* 0x0000003f023f7220 */ /* 0x040fe20000410000 */
[----:B------:R-:W-:Y:S01]  /*7c30*/  MUFU.EX2 R186, R186 ;  /* 0x000000ba00ba7308 */ /* 0x000fe20000000800 */
[C---:B------:R-:W-:Y:S02]  /*7c40*/  FMUL.FTZ R64, R3.reuse, R64 ;  /* 0x0000004003407220 */ /* 0x040fe40000410000 */
[C---:B------:R-:W-:Y:S01]  /*7c50*/  HMMA.16816.F32.BF16 R40, R128.reuse, R114, R40 ;  /* 0x000000728028723c */ /* 0x040fe20000041828 */
[----:B------:R-:W-:Y:S03]  /*7c60*/  LDSM.16.MT88.4 R112, [R204+0x12800] ;  /* 0x01280000cc70783b */ /* 0x000fe60000004200 */
[C---:B------:R-:W-:Y:S02]  /*7c70*/  FMUL.FTZ R65, R3.reuse, R65 ;  /* 0x0000004103417220 */ /* 0x040fe40000410000 */
[C---:B------:R-:W-:Y:S01]  /*7c80*/  FMUL.FTZ R66, R2.reuse, R66 ;  /* 0x0000004202427220 */ /* 0x040fe20000410000 */
[----:B------:R-:W4:Y:S01]  /*7c90*/  MUFU.EX2 R187, R187 ;  /* 0x000000bb00bb7308 */ /* 0x000f220000000800 */
[C---:B------:R-:W-:Y:S01]  /*7ca0*/  FMUL.FTZ R67, R2.reuse, R67 ;  /* 0x0000004302437220 */ /* 0x040fe20000410000 */
[C---:B--2---:R-:W-:Y:S03]  /*7cb0*/  HMMA.16816.F32.BF16 R44, R128.reuse, R104, R44 ;  /* 0x00000068802c723c */ /* 0x044fe6000004182c */
[C---:B------:R-:W-:Y:S02]  /*7cc0*/  FMUL.FTZ R68, R3.reuse, R68 ;  /* 0x0000004403447220 */ /* 0x040fe40000410000 */
[C---:B------:R-:W-:Y:S03]  /*7cd0*/  FMUL.FTZ R69, R3.reuse, R69 ;  /* 0x0000004503457220 */ /* 0x040fe60000410000 */
[----:B------:R-:W-:Y:S01]  /*7ce0*/  MUFU.EX2 R234, R234 ;  /* 0x000000ea00ea7308 */ /* 0x000fe20000000800 */
[C---:B------:R-:W-:Y:S01]  /*7cf0*/  FMUL.FTZ R70, R2.reuse, R70 ;  /* 0x0000004602467220 */ /* 0x040fe20000410000 */
[C---:B------:R-:W-:Y:S01]  /*7d00*/  HMMA.16816.F32.BF16 R48, R128.reuse, R106, R48 ;  /* 0x0000006a8030723c */ /* 0x040fe20000041830 */
[----:B------:R-:W2:Y:S02]  /*7d10*/  LDSM.16.MT88.4 R104, [R204+0x16000] ;  /* 0x01600000cc68783b */ /* 0x000ea40000004200 */
[C---:B------:R-:W-:Y:S02]  /*7d20*/  FMUL.FTZ R71, R2.reuse, R71 ;  /* 0x0000004702477220 */ /* 0x040fe40000410000 */
[C---:B------:R-:W-:Y:S03]  /*7d30*/  FMUL.FTZ R72, R3.reuse, R72 ;  /* 0x0000004803487220 */ /* 0x040fe60000410000 */
[C---:B------:R-:W-:Y:S01]  /*7d40*/  HMMA.16816.F32.BF16 R52, R128.reuse, R100, R52 ;  /* 0x000000648034723c */ /* 0x040fe20000041834 */
[----:B------:R-:W1:Y:S03]  /*7d50*/  MUFU.EX2 R235, R235 ;  /* 0x000000eb00eb7308 */ /* 0x000e660000000800 */
[C---:B------:R-:W-:Y:S02]  /*7d60*/  FMUL.FTZ R73, R3.reuse, R73 ;  /* 0x0000004903497220 */ /* 0x040fe40000410000 */
[C---:B------:R-:W-:Y:S02]  /*7d70*/  FMUL.FTZ R74, R2.reuse, R74 ;  /* 0x0000004a024a7220 */ /* 0x040fe40000410000 */
[C---:B------:R-:W-:Y:S01]  /*7d80*/  HMMA.16816.F32.BF16 R56, R128.reuse, R102, R56 ;  /* 0x000000668038723c */ /* 0x040fe20000041838 */
[----:B------:R-:W1:Y:S02]  /*7d90*/  LDSM.16.MT88.4 R100, [R202+0x16000] ;  /* 0x01600000ca64783b */ /* 0x000e640000004200 */
[----:B------:R-:W-:Y:S01]  /*7da0*/  MUFU.EX2 R236, R236 ;  /* 0x000000ec00ec7308 */ /* 0x000fe20000000800 */
[C---:B------:R-:W-:Y:S02]  /*7db0*/  FMUL.FTZ R75, R2.reuse, R75 ;  /* 0x0000004b024b7220 */ /* 0x040fe40000410000 */
[C---:B------:R-:W-:Y:S02]  /*7dc0*/  FMUL.FTZ R76, R3.reuse, R76 ;  /* 0x0000004c034c7220 */ /* 0x040fe40000410000 */
[C---:B------:R-:W-:Y:S04]  /*7dd0*/  HMMA.16816.F32.BF16 R60, R128.reuse, R108, R60 ;  /* 0x0000006c803c723c */ /* 0x040fe8000004183c */
[C---:B------:R-:W-:Y:S01]  /*7de0*/  FMUL.FTZ R77, R3.reuse, R77 ;  /* 0x0000004d034d7220 */ /* 0x040fe20000410000 */
[----:B------:R-:W1:Y:S01]  /*7df0*/  MUFU.EX2 R237, R237 ;  /* 0x000000ed00ed7308 */ /* 0x000e620000000800 */
[C---:B------:R-:W-:Y:S02]  /*7e00*/  FMUL.FTZ R78, R2.reuse, R78 ;  /* 0x0000004e024e7220 */ /* 0x040fe40000410000 */
[C---:B------:R-:W-:Y:S01]  /*7e10*/  HMMA.16816.F32.BF16 R64, R128.reuse, R110, R64 ;  /* 0x0000006e8040723c */ /* 0x040fe20000041840 */
[----:B------:R-:W4:Y:S03]  /*7e20*/  LDSM.16.MT88.4 R108, [R201+0x16000] ;  /* 0x01600000c96c783b */ /* 0x000f260000004200 */
[C---:B------:R-:W-:Y:S02]  /*7e30*/  FMUL.FTZ R79, R2.reuse, R79 ;  /* 0x0000004f024f7220 */ /* 0x040fe40000410000 */
[C---:B------:R-:W-:Y:S01]  /*7e40*/  FMUL.FTZ R80, R3.reuse, R80 ;  /* 0x0000005003507220 */ /* 0x040fe20000410000 */
[----:B------:R-:W-:Y:S01]  /*7e50*/  MUFU.EX2 R238, R238 ;  /* 0x000000ee00ee7308 */ /* 0x000fe20000000800 */
[C---:B------:R-:W-:Y:S01]  /*7e60*/  FMUL.FTZ R81, R3.reuse, R81 ;  /* 0x0000005103517220 */ /* 0x040fe20000410000 */
[C---:B--2---:R-:W-:Y:S03]  /*7e70*/  HMMA.16816.F32.BF16 R68, R128.reuse, R104, R68 ;  /* 0x000000688044723c */ /* 0x044fe60000041844 */
[C---:B------:R-:W-:Y:S02]  /*7e80*/  FMUL.FTZ R82, R2.reuse, R82 ;  /* 0x0000005202527220 */ /* 0x040fe40000410000 */
[C---:B------:R-:W-:Y:S02]  /*7e90*/  FMUL.FTZ R83, R2.reuse, R83 ;  /* 0x0000005302537220 */ /* 0x040fe40000410000 */
[C---:B------:R-:W-:Y:S01]  /*7ea0*/  FMUL.FTZ R84, R3.reuse, R84 ;  /* 0x0000005403547220 */ /* 0x040fe20000410000 */
[C---:B------:R-:W-:Y:S01]  /*7eb0*/  HMMA.16816.F32.BF16 R72, R128.reuse, R106, R72 ;  /* 0x0000006a8048723c */ /* 0x040fe20000041848 */
[----:B------:R-:W2:Y:S01]  /*7ec0*/  LDSM.16.MT88.4 R104, [R200+0x16000] ;  /* 0x01600000c868783b */ /* 0x000ea20000004200 */
[----:B------:R-:W2:Y:S02]  /*7ed0*/  MUFU.EX2 R239, R239 ;  /* 0x000000ef00ef7308 */ /* 0x000ea40000000800 */
[C---:B------:R-:W-:Y:S02]  /*7ee0*/  FMUL.FTZ R85, R3.reuse, R85 ;  /* 0x0000005503557220 */ /* 0x040fe40000410000 */
[C---:B------:R-:W-:Y:S02]  /*7ef0*/  FMUL.FTZ R86, R2.reuse, R86 ;  /* 0x0000005602567220 */ /* 0x040fe40000410000 */
[C---:B-1----:R-:W-:Y:S04]  /*7f00*/  HMMA.16816.F32.BF16 R76, R128.reuse, R100, R76 ;  /* 0x00000064804c723c */ /* 0x042fe8000004184c */
[C---:B------:R-:W-:Y:S01]  /*7f10*/  FMUL.FTZ R87, R2.reuse, R87 ;  /* 0x0000005702577220 */ /* 0x040fe20000410000 */
[----:B------:R-:W-:Y:S01]  /*7f20*/  MUFU.EX2 R240, R240 ;  /* 0x000000f000f07308 */ /* 0x000fe20000000800 */
[----:B------:R-:W-:Y:S01]  /*7f30*/  FMUL.FTZ R88, R3, R88 ;  /* 0x0000005803587220 */ /* 0x000fe20000410000 */
[----:B------:R-:W-:Y:S01]  /*7f40*/  F2FP.BF16.PACK_AB R100, R177, R176 ;  /* 0x000000b0b164723e */ /* 0x000fe200000010ff */
[C---:B------:R-:W-:Y:S04]  /*7f50*/  HMMA.16816.F32.BF16 R80, R128.reuse, R102, R80 ;  /* 0x000000668050723c */ /* 0x040fe80000041850 */
[----:B------:R-:W-:Y:S01]  /*7f60*/  FMUL.FTZ R89, R3, R89 ;  /* 0x0000005903597220 */ /* 0x000fe20000410000 */
[----:B---3--:R-:W-:Y:S01]  /*7f70*/  F2FP.BF16.PACK_AB R101, R181, R180 ;  /* 0x000000b4b565723e */ /* 0x008fe200000010ff */
[C---:B------:R-:W-:Y:S01]  /*7f80*/  FMUL.FTZ R90, R2.reuse, R90 ;  /* 0x0000005a025a7220 */ /* 0x040fe20000410000 */
[----:B------:R-:W-:Y:S01]  /*7f90*/  F2FP.BF16.PACK_AB R102, R179, R178 ;  /* 0x000000b2b366723e */ /* 0x000fe200000010ff */
[C---:B----4-:R-:W-:Y:S01]  /*7fa0*/  HMMA.16816.F32.BF16 R84, R128.reuse, R108, R84 ;  /* 0x0000006c8054723c */ /* 0x050fe20000041854 */
[----:B------:R-:W-:Y:S03]  /*7fb0*/  MUFU.EX2 R242, R242 ;  /* 0x000000f200f27308 */ /* 0x000fe60000000800 */
[C---:B------:R-:W-:Y:S01]  /*7fc0*/  FMUL.FTZ R91, R2.reuse, R91 ;  /* 0x0000005b025b7220 */ /* 0x040fe20000410000 */
[----:B-----5:R-:W-:Y:S01]  /*7fd0*/  F2FP.BF16.PACK_AB R103, R183, R182 ;  /* 0x000000b6b767723e */ /* 0x020fe200000010ff */
[C---:B------:R-:W-:Y:S02]  /*7fe0*/  FMUL.FTZ R92, R3.reuse, R92 ;  /* 0x0000005c035c7220 */ /* 0x040fe40000410000 */
[C---:B------:R-:W-:Y:S03]  /*7ff0*/  FMUL.FTZ R93, R3.reuse, R93 ;  /* 0x0000005d035d7220 */ /* 0x040fe60000410000 */
[C---:B------:R-:W-:Y:S01]  /*8000*/  HMMA.16816.F32.BF16 R88, R128.reuse, R110, R88 ;  /* 0x0000006e8058723c */ /* 0x040fe20000041858 */
[----:B------:R-:W1:Y:S01]  /*8010*/  LDSM.16.MT88.4 R108, [R201+0x12800] ;  /* 0x01280000c96c783b */ /* 0x000e620000004200 */
[----:B------:R-:W3:Y:S01]  /*8020*/  MUFU.EX2 R243, R243 ;  /* 0x000000f300f37308 */ /* 0x000ee20000000800 */
[C---:B------:R-:W-:Y:S02]  /*8030*/  FMUL.FTZ R94, R2.reuse, R94 ;  /* 0x0000005e025e7220 */ /* 0x040fe40000410000 */
[C---:B------:R-:W-:Y:S02]  /*8040*/  FMUL.FTZ R95, R2.reuse, R95 ;  /* 0x0000005f025f7220 */ /* 0x040fe40000410000 */
[C---:B------:R-:W-:Y:S02]  /*8050*/  FMUL.FTZ R96, R3.reuse, R96 ;  /* 0x0000006003607220 */ /* 0x040fe40000410000 */
[----:B------:R-:W-:Y:S03]  /*8060*/  FMUL.FTZ R97, R3, R97 ;  /* 0x0000006103617220 */ /* 0x000fe60000410000 */
[C---:B--2---:R-:W-:Y:S03]  /*8070*/  HMMA.16816.F32.BF16 R92, R128.reuse, R104, R92 ;  /* 0x00000068805c723c */ /* 0x044fe6000004185c */
[C---:B------:R-:W-:Y:S02]  /*8080*/  FMUL.FTZ R98, R2.reuse, R98 ;  /* 0x0000006202627220 */ /* 0x040fe40000410000 */
[----:B------:R-:W-:Y:S02]  /*8090*/  FMUL.FTZ R99, R2, R99 ;  /* 0x0000006302637220 */ /* 0x000fe40000410000 */
[--C-:B------:R-:W-:Y:S02]  /*80a0*/  FFMA.FTZ R135, R135, c[0x0][0x23c], -R144.reuse ;  /* 0x00008f0087877a23 */ /* 0x100fe40000010890 */
[----:B------:R-:W-:Y:S03]  /*80b0*/  FFMA.FTZ R144, R134, c[0x0][0x23c], -R144 ;  /* 0x00008f0086907a23 */ /* 0x000fe60000010890 */
[----:B------:R-:W-:Y:S01]  /*80c0*/  HMMA.16816.F32.BF16 R96, R128, R106, R96 ;  /* 0x0000006a8060723c */ /* 0x000fe20000041860 */
[----:B------:R-:W2:Y:S01]  /*80d0*/  LDSM.16.MT88.4 R104, [R200+0x14800] ;  /* 0x01480000c868783b */ /* 0x000ea20000004200 */
[----:B------:R4:W-:Y:S01]  /*80e0*/  MUFU.EX2 R134, R144 ;  /* 0x0000009000867308 */ /* 0x0009e20000000800 */
[----:B------:R-:W-:Y:S02]  /*80f0*/  FFMA.FTZ R175, R3, R232, R175 ;  /* 0x000000e803af7223 */ /* 0x000fe400000100af */
[----:B------:R-:W-:Y:S01]  /*8100*/  FFMA.FTZ R171, R2, R233, R171 ;  /* 0x000000e902ab7223 */ /* 0x000fe200000100ab */
[----:B------:R-:W-:Y:S01]  /*8110*/  MOV R2, R133 ;  /* 0x0000008500027202 */ /* 0x000fe20000000f00 */
[----:B------:R-:W-:Y:S01]  /*8120*/  FADD.FTZ R174, R174, R175 ;  /* 0x000000afaeae7221 */ /* 0x000fe20000010000 */
[C---:B------:R-:W-:Y:S01]  /*8130*/  HMMA.16816.F32.BF16 R4, R100.reuse, R112, R4 ;  /* 0x000000706404723c */ /* 0x040fe20000041804 */
[----:B------:R-:W-:Y:S03]  /*8140*/  LDSM.16.MT88.4 R128, [R202+0x15000] ;  /* 0x01500000ca80783b */ /* 0x000fe60000004200 */
[----:B------:R-:W5:Y:S01]  /*8150*/  MUFU.EX2 R135, R135 ;  /* 0x0000008700877308 */ /* 0x000f620000000800 */
[----:B------:R-:W-:Y:S02]  /*8160*/  FADD.FTZ R170, R170, R171 ;  /* 0x000000abaaaa7221 */ /* 0x000fe40000010000 */
[----:B------:R-:W-:Y:S01]  /*8170*/  FADD.FTZ R173, R173, R174 ;  /* 0x000000aeadad7221 */ /* 0x000fe20000010000 */
[C---:B------:R-:W-:Y:S01]  /*8180*/  HMMA.16816.F32.BF16 R8, R100.reuse, R114, R8 ;  /* 0x000000726408723c */ /* 0x040fe20000041808 */
[----:B------:R-:W-:Y:S03]  /*8190*/  LDSM.16.MT88.4 R112, [R202+0x16800] ;  /* 0x01680000ca70783b */ /* 0x000fe60000004200 */
[----:B------:R-:W-:Y:S02]  /*81a0*/  FADD.FTZ R3, R169, R170 ;  /* 0x000000aaa9037221 */ /* 0x000fe40000010000 */
[----:B------:R-:W-:Y:S02]  /*81b0*/  FADD.FTZ R173, R172, R173 ;  /* 0x000000adacad7221 */ /* 0x000fe40000010000 */
[C---:B------:R-:W-:Y:S01]  /*81c0*/  HMMA.16816.F32.BF16 R12, R100.reuse, R116, R12 ;  /* 0x00000074640c723c */ /* 0x040fe2000004180c */
[----:B----4-:R-:W-:Y:S03]  /*81d0*/  LDSM.16.MT88.4 R144, [R200+0x13800] ;  /* 0x01380000c890783b */ /* 0x010fe60000004200 */
        /* <DEDUP_REMOVED lines=11> */
[----:B------:R-:W-:Y:S02]  /*8290*/  FADD.FTZ R182, R182, R181 ;  /* 0x000000b5b6b67221 */ /* 0x000fe40000010000 */
[----:B------:R-:W-:Y:S02]  /*82a0*/  FADD.FTZ R179, R179, R178 ;  /* 0x000000b2b3b37221 */ /* 0x000fe40000010000 */
[C---:B------:R-:W-:Y:S04]  /*82b0*/  HMMA.16816.F32.BF16 R28, R100.reuse, R120, R28 ;  /* 0x00000078641c723c */ /* 0x040fe8000004181c */
[----:B------:R-:W-:Y:S04]  /*82c0*/  FADD.FTZ R183, R183, R182 ;  /* 0x000000b6b7b77221 */ /* 0x000fe80000010000 */
        /* <DEDUP_REMOVED lines=19> */
[----:B------:R-:W4:Y:S07]  /*8400*/  LDSM.16.MT88.4 R112, [R201+0x13000] ;  /* 0x01300000c970783b */ /* 0x000f2e0000004200 */
[C---:B------:R-:W-:Y:S08]  /*8410*/  HMMA.16816.F32.BF16 R84, R100.reuse, R116, R84 ;  /* 0x000000746454723c */ /* 0x040ff00000041854 */
[C---:B------:R-:W-:Y:S01]  /*8420*/  HMMA.16816.F32.BF16 R88, R100.reuse, R118, R88 ;  /* 0x000000766458723c */ /* 0x040fe20000041858 */
[----:B------:R-:W3:Y:S07]  /*8430*/  LDSM.16.MT88.4 R116, [R204+0x15000] ;  /* 0x01500000cc74783b */ /* 0x000eee0000004200 */
        /* <DEDUP_REMOVED lines=9> */
[----:B------:R-:W-:Y:S02]  /*84d0*/  FADD.FTZ R185, R185, R184 ;  /* 0x000000b8b9b97221 */ /* 0x000fe40000010000 */
[----:B------:R-:W-:Y:S02]  /*84e0*/  FADD.FTZ R235, R235, R234 ;  /* 0x000000eaebeb7221 */ /* 0x000fe40000010000 */
[----:B------:R-:W-:Y:S02]  /*84f0*/  FADD.FTZ R186, R186, R185 ;  /* 0x000000b9baba7221 */ /* 0x000fe40000010000 */
[C---:B-1----:R-:W-:Y:S03]  /*8500*/  HMMA.16816.F32.BF16 R4, R100.reuse, R108, R4 ;  /* 0x0000006c6404723c */ /* 0x042fe60000041804 */
[----:B------:R-:W-:Y:S02]  /*8510*/  FADD.FTZ R236, R236, R235 ;  /* 0x000000ebecec7221 */ /* 0x000fe40000010000 */
[----:B------:R-:W-:Y:S02]  /*8520*/  FADD.FTZ R187, R187, R186 ;  /* 0x000000babbbb7221 */ /* 0x000fe40000010000 */
[----:B------:R-:W-:Y:S01]  /*8530*/  FADD.FTZ R237, R237, R236 ;  /* 0x000000eceded7221 */ /* 0x000fe20000010000 */
[C---:B------:R-:W-:Y:S01]  /*8540*/  HMMA.16816.F32.BF16 R8, R100.reuse, R110, R8 ;  /* 0x0000006e6408723c */ /* 0x040fe20000041808 */
[----:B------:R-:W1:Y:S07]  /*8550*/  LDSM.16.MT88.4 R108, [R204+0x17000] ;  /* 0x01700000cc6c783b */ /* 0x000e6e0000004200 */
[C---:B------:R-:W-:Y:S08]  /*8560*/  HMMA.16816.F32.BF16 R12, R100.reuse, R120, R12 ;  /* 0x00000078640c723c */ /* 0x040ff0000004180c */
[C---:B------:R-:W-:Y:S08]  /*8570*/  HMMA.16816.F32.BF16 R16, R100.reuse, R122, R16 ;  /* 0x0000007a6410723c */ /* 0x040ff00000041810 */
[C---:B----4-:R-:W-:Y:S08]  /*8580*/  HMMA.16816.F32.BF16 R20, R100.reuse, R112, R20 ;  /* 0x000000706414723c */ /* 0x050ff00000041814 */
[C---:B------:R-:W-:Y:S01]  /*8590*/  HMMA.16816.F32.BF16 R24, R100.reuse, R114, R24 ;  /* 0x000000726418723c */ /* 0x040fe20000041818 */
[----:B------:R-:W4:Y:S07]  /*85a0*/  LDSM.16.MT88.4 R112, [R202+0x17000] ;  /* 0x01700000ca70783b */ /* 0x000f2e0000004200 */
[C---:B------:R-:W-:Y:S08]  /*85b0*/  HMMA.16816.F32.BF16 R28, R100.reuse, R124, R28 ;  /* 0x0000007c641c723c */ /* 0x040ff0000004181c */
[C---:B------:R-:W-:Y:S01]  /*85c0*/  HMMA.16816.F32.BF16 R32, R100.reuse, R126, R32 ;  /* 0x0000007e6420723c */ /* 0x040fe20000041820 */
[----:B------:R-:W-:Y:S07]  /*85d0*/  LDSM.16.MT88.4 R124, [R204+0x13800] ;  /* 0x01380000cc7c783b */ /* 0x000fee0000004200 */
[C---:B---3--:R-:W-:Y:S08]  /*85e0*/  HMMA.16816.F32.BF16 R36, R100.reuse, R116, R36 ;  /* 0x000000746424723c */ /* 0x048ff00000041824 */
[C---:B------:R-:W-:Y:S01]  /*85f0*/  HMMA.16816.F32.BF16 R40, R100.reuse, R118, R40 ;  /* 0x000000766428723c */ /* 0x040fe20000041828 */
[----:B------:R-:W3:Y:S07]  /*8600*/  LDSM.16.MT88.4 R116, [R201+0x17000] ;  /* 0x01700000c974783b */ /* 0x000eee0000004200 */
        /* <DEDUP_REMOVED lines=8> */
[C---:B--2---:R-:W-:Y:S04]  /*8690*/  HMMA.16816.F32.BF16 R60, R100.reuse, R104, R60 ;  /* 0x00000068643c723c */ /* 0x044fe8000004183c */
[----:B-----5:R-:W-:Y:S01]  /*86a0*/  F2FP.BF16.PACK_AB R139, R134, R135 ;  /* 0x00000087868b723e */ /* 0x020fe200000010ff */
[----:B------:R-:W-:Y:S02]  /*86b0*/  FADD.FTZ R242, R242, R237 ;  /* 0x000000edf2f27221 */ /* 0x000fe40000010000 */
[----:B------:R-:W-:Y:S01]  /*86c0*/  FADD.FTZ R239, R239, R238 ;  /* 0x000000eeefef7221 */ /* 0x000fe20000010000 */
[C---:B------:R-:W-:Y:S01]  /*86d0*/  HMMA.16816.F32.BF16 R64, R100.reuse, R106, R64 ;  /* 0x0000006a6440723c */ /* 0x040fe20000041840 */
[----:B------:R-:W2:Y:S03]  /*86e0*/  LDSM.16.MT88.4 R104, [R200+0x17000] ;  /* 0x01700000c868783b */ /* 0x000ea60000004200 */
        /* <DEDUP_REMOVED lines=8> */
[C---:B----4-:R-:W-:Y:S08]  /*8770*/  HMMA.16816.F32.BF16 R76, R100.reuse, R112, R76 ;  /* 0x00000070644c723c */ /* 0x050ff0000004184c */
[C---:B------:R-:W-:Y:S08]  /*8780*/  HMMA.16816.F32.BF16 R80, R100.reuse, R114, R80 ;  /* 0x000000726450723c */ /* 0x040ff00000041850 */
[C---:B---3--:R-:W-:Y:S08]  /*8790*/  HMMA.16816.F32.BF16 R84, R100.reuse, R116, R84 ;  /* 0x000000746454723c */ /* 0x048ff00000041854 */
[C---:B------:R-:W-:Y:S08]  /*87a0*/  HMMA.16816.F32.BF16 R88, R100.reuse, R118, R88 ;  /* 0x000000766458723c */ /* 0x040ff00000041858 */
[C---:B--2---:R-:W-:Y:S08]  /*87b0*/  HMMA.16816.F32.BF16 R92, R100.reuse, R104, R92 ;  /* 0x00000068645c723c */ /* 0x044ff0000004185c */
[----:B------:R-:W-:Y:S08]  /*87c0*/  HMMA.16816.F32.BF16 R96, R100, R106, R96 ;  /* 0x0000006a6460723c */ /* 0x000ff00000041860 */
[C---:B------:R-:W-:Y:S01]  /*87d0*/  HMMA.16816.F32.BF16 R128, R136.reuse, R124, R4 ;  /* 0x0000007c8880723c */ /* 0x040fe20000041804 */
[----:B------:R-:W2:Y:S07]  /*87e0*/  LDSM.16.MT88.4 R4, [R202+0x17800] ;  /* 0x01780000ca04783b */ /* 0x000eae0000004200 */
[C---:B------:R-:W-:Y:S01]  /*87f0*/  HMMA.16816.F32.BF16 R124, R136.reuse, R126, R8 ;  /* 0x0000007e887c723c */ /* 0x040fe20000041808 */
[----:B------:R-:W3:Y:S07]  /*8800*/  LDSM.16.MT88.4 R8, [R201+0x17800] ;  /* 0x01780000c908783b */ /* 0x000eee0000004200 */
[C---:B-1----:R-:W-:Y:S01]  /*8810*/  HMMA.16816.F32.BF16 R120, R136.reuse, R108, R12 ;  /* 0x0000006c8878723c */ /* 0x042fe2000004180c */
[----:B------:R-:W1:Y:S07]  /*8820*/  LDSM.16.MT88.4 R12, [R200+0x17800] ;  /* 0x01780000c80c783b */ /* 0x000e6e0000004200 */
        /* <DEDUP_REMOVED lines=15> */
[C---:B--2---:R-:W-:Y:S08]  /*8920*/  HMMA.16816.F32.BF16 R76, R136.reuse, R4, R76 ;  /* 0x00000004884c723c */ /* 0x044ff0000004184c */
[C---:B------:R-:W-:Y:S08]  /*8930*/  HMMA.16816.F32.BF16 R80, R136.reuse, R6, R80 ;  /* 0x000000068850723c */ /* 0x040ff00000041850 */
[C---:B---3--:R-:W-:Y:S08]  /*8940*/  HMMA.16816.F32.BF16 R84, R136.reuse, R8, R84 ;  /* 0x000000088854723c */ /* 0x048ff00000041854 */
[C---:B------:R-:W-:Y:S08]  /*8950*/  HMMA.16816.F32.BF16 R88, R136.reuse, R10, R88 ;  /* 0x0000000a8858723c */ /* 0x040ff00000041858 */
[C---:B-1----:R-:W-:Y:S08]  /*8960*/  HMMA.16816.F32.BF16 R92, R136.reuse, R12, R92 ;  /* 0x0000000c885c723c */ /* 0x042ff0000004185c */
[----:B------:R-:W-:Y:S07]  /*8970*/  HMMA.16816.F32.BF16 R96, R136, R14, R96 ;  /* 0x0000000e8860723c */ /* 0x000fee0000041860 */
[----:B------:R-:W-:Y:S01]  /*8980*/  MOV R137, R132 ;  /* 0x0000008400897202 */ /* 0x000fe20000000f00 */
[----:B------:R-:W-:-:S05]  /*8990*/  @P5 BRA `(.L_x_214) ;  /* 0xffffceb000005947 */ /* 0x000fca000383ffff */
.L_x_213:
        /* <DEDUP_REMOVED lines=225> */
[----:B------:R-:W-:Y:S04]  /*97b0*/  STS [R11+0x4000], R36 ;  /* 0x004000240b007388 */ /* 0x000fe80000000800 */
[----:B------:R-:W-:Y:S04]  /*97c0*/  STS [R11+0x4400], R38 ;  /* 0x004400260b007388 */ /* 0x000fe80000000800 */
[----:B------:R-:W-:Y:S01]  /*97d0*/  STS [R13+0x4000], R40 ;  /* 0x004000280d007388 */ /* 0x000fe20000000800 */
[----:B------:R-:W-:Y:S02]  /*97e0*/  @P1 MOV R61, c[0x0][0x210] ;  /* 0x00008400003d1a02 */ /* 0x000fe40000000f00 */
[----:B------:R-:W-:Y:S01]  /*97f0*/  @!P1 MOV R10, c[0x0][0x214] ;  /* 0x00008500000a9a02 */ /* 0x000fe20000000f00 */
[----:B------:R-:W-:Y:S02]  /*9800*/  STS [R13+0x4400], R42 ;  /* 0x0044002a0d007388 */ /* 0x000fe40000000800 */
[----:B------:R-:W-:Y:S01]  /*9810*/  @P1 IMAD R61, R61, c[0x0][0x214], RZ ;  /* 0x000085003d3d1a24 */ /* 0x000fe200078e02ff */
[----:B------:R-:W-:Y:S01]  /*9820*/  @!P1 SEL R61, R10, c[0x0][0x234], !P2 ;  /* 0x00008d000a3d9a07 */ /* 0x000fe20005000000 */
[----:B------:R-:W-:Y:S01]  /*9830*/  STS [R15+0x4000], R44 ;  /* 0x0040002c0f007388 */ /* 0x000fe20000000800 */
[----:B------:R-:W-:-:S03]  /*9840*/  @P1 MOV R10, 0x1 ;  /* 0x00000001000a1802 */ /* 0x000fc60000000f00 */
[----:B------:R-:W-:Y:S01]  /*9850*/  STS [R15+0x4400], R46 ;  /* 0x0044002e0f007388 */ /* 0x000fe20000000800 */
[----:B------:R-:W-:-:S03]  /*9860*/  @!P1 IMAD R10, R61, c[0x0][0x1c0], RZ ;  /* 0x000070003d0a9a24 */ /* 0x000fc600078e02ff */
[----:B------:R-:W-:Y:S01]  /*9870*/  STS [R17+0x4000], R48 ;  /* 0x0040003011007388 */ /* 0x000fe20000000800 */
[----:B--2---:R-:W-:-:S03]  /*9880*/  IMAD R10, R5, R10, RZ ;  /* 0x0000000a050a7224 */ /* 0x004fc600078e02ff */
[----:B------:R-:W-:Y:S02]  /*9890*/  STS [R17+0x4400], R50 ;  /* 0x0044003211007388 */ /* 0x000fe40000000800 */
[----:B------:R-:W-:Y:S02]  /*98a0*/  SEL R10, R10, RZ, P3 ;  /* 0x000000ff0a0a7207 */ /* 0x000fe40001800000 */
        /* <DEDUP_REMOVED lines=8> */
[----:B------:R-:W-:Y:S04]  /*9930*/  STS [R11+0x8000], R68 ;  /* 0x008000440b007388 */ /* 0x000fe80000000800 */
[----:B------:R5:W-:Y:S04]  /*9940*/  STS [R11+0x8400], R70 ;  /* 0x008400460b007388 */ /* 0x000be80000000800 */
[----:B------:R5:W-:Y:S01]  /*9950*/  STS [R13+0x8000], R72 ;  /* 0x008000480d007388 */ /* 0x000be20000000800 */
[----:B-1----:R-:W-:-:S03]  /*9960*/  @!P0 SHF.R.S32.HI R60, RZ, 0x1f, R5 ;  /* 0x0000001fff3c8819 */ /* 0x002fc60000011405 */
[----:B------:R1:W-:Y:S01]  /*9970*/  STS [R13+0x8400], R74 ;  /* 0x0084004a0d007388 */ /* 0x0003e20000000800 */
[----:B--2---:R-:W-:-:S03]  /*9980*/  @!P0 IMAD.WIDE.U32 R62, R5, c[0x0][0x1e0], RZ ;  /* 0x00007800053e8a25 */ /* 0x004fc600078e00ff */
[----:B------:R1:W-:Y:S01]  /*9990*/  STS [R15+0x8000], R76 ;  /* 0x0080004c0f007388 */ /* 0x0003e20000000800 */
[----:B------:R-:W-:Y:S01]  /*99a0*/  @!P0 IMAD R60, R60, c[0x0][0x1e0], RZ ;  /* 0x000078003c3c8a24 */ /* 0x000fe200078e02ff */
[----:B------:R-:W-:Y:S01]  /*99b0*/  @!P0 MOV R4, R62 ;  /* 0x0000003e00048202 */ /* 0x000fe20000000f00 */
[C---:B------:R-:W-:Y:S01]  /*99c0*/  @!P3 IMAD R62, R5.reuse, c[0x0][0x214], RZ ;  /* 0x00008500053eba24 */ /* 0x040fe200078e02ff */
[----:B------:R1:W-:Y:S01]  /*99d0*/  STS [R15+0x8400], R78 ;  /* 0x0084004e0f007388 */ /* 0x0003e20000000800 */
[----:B------:R-:W-:Y:S01]  /*99e0*/  @!P0 IMAD R60, R5, c[0x0][0x1e4], R60 ;  /* 0x00007900053c8a24 */ /* 0x000fe200078e023c */
[----:B---3--:R-:W-:Y:S01]  /*99f0*/  @P1 MOV R64, c[0x0][0x210] ;  /* 0x0000840000401a02 */ /* 0x008fe20000000f00 */
[----:B----4-:R-:W-:Y:S01]  /*9a00*/  CS2R R66, SRZ ;  /* 0x0000000000427805 */ /* 0x010fe2000001ff00 */
[----:B------:R1:W-:Y:S01]  /*9a10*/  STS [R17+0x8000], R80 ;  /* 0x0080005011007388 */ /* 0x0003e20000000800 */
[----:B------:R-:W-:Y:S02]  /*9a20*/  @!P1 MOV R64, 0x1 ;  /* 0x0000000100409802 */ /* 0x000fe40000000f00 */
[----:B------:R-:W-:Y:S01]  /*9a30*/  @!P0 IADD3 R3, R63, R60, RZ ;  /* 0x0000003c3f038210 */ /* 0x000fe20007ffe0ff */
[----:B------:R1:W-:Y:S01]  /*9a40*/  STS [R17+0x8400], R82 ;  /* 0x0084005211007388 */ /* 0x0003e20000000800 */
[----:B------:R-:W-:-:S02]  /*9a50*/  SHF.R.S32.HI R60, RZ, 0x1f, R9 ;  /* 0x0000001fff3c7819 */ /* 0x000fc40000011409 */
[----:B------:R-:W-:Y:S01]  /*9a60*/  @!P3 SEL R62, R62, R213, !P0 ;  /* 0x000000d53e3eb207 */ /* 0x000fe20004000000 */
[----:B------:R1:W-:Y:S01]  /*9a70*/  STS [R19+0x8000], R84 ;  /* 0x0080005413007388 */ /* 0x0003e20000000800 */
[----:B------:R-:W-:Y:S02]  /*9a80*/  LEA.HI R60, R60, R9, RZ, 0x3 ;  /* 0x000000093c3c7211 */ /* 0x000fe400078f18ff */
[----:B------:R-:W-:Y:S01]  /*9a90*/  LOP3.LUT P0, RZ, R8, 0x3, RZ, 0xc0, !PT ;  /* 0x0000000308ff7812 */ /* 0x000fe2000780c0ff */
[----:B------:R1:W-:Y:S01]  /*9aa0*/  STS [R19+0x8400], R86 ;  /* 0x0084005613007388 */ /* 0x0003e20000000800 */
[----:B------:R-:W-:Y:S02]  /*9ab0*/  LOP3.LUT R60, R60, 0xffffff8, RZ, 0xc0, !PT ;  /* 0x0ffffff83c3c7812 */ /* 0x000fe400078ec0ff */
[----:B------:R-:W-:Y:S01]  /*9ac0*/  @!P3 MOV R66, R62 ;  /* 0x0000003e0042b202 */ /* 0x000fe20000000f00 */
[----:B------:R1:W-:Y:S01]  /*9ad0*/  STS [R21+0x8000], R88 ;  /* 0x0080005815007388 */ /* 0x0003e20000000800 */
[----:B------:R-:W-:Y:S01]  /*9ae0*/  IADD3 R60, R9, -R60, RZ ;  /* 0x8000003c093c7210 */ /* 0x000fe20007ffe0ff */
[----:B------:R-:W-:Y:S01]  /*9af0*/  @P4 FMUL.FTZ R9, R0, 0.69314718246459960938 ;  /* 0x3f31721800094820 */ /* 0x000fe20000410000 */
[----:B------:R-:W-:Y:S01]  /*9b00*/  @!P3 SHF.R.S32.HI R67, RZ, 0x1f, R62 ;  /* 0x0000001fff43b819 */ /* 0x000fe2000001143e */
[----:B------:R1:W-:Y:S01]  /*9b10*/  STS [R21+0x8400], R90 ;  /* 0x0084005a15007388 */ /* 0x0003e20000000800 */
[----:B------:R-:W-:Y:S01]  /*9b20*/  MOV R8, 0x7f800000 ;  /* 0x7f80000000087802 */ /* 0x000fe20000000f00 */
[----:B------:R-:W-:Y:S01]  /*9b30*/  @P4 FFMA.FTZ R8, R132, c[0x0][0x238], R9 ;  /* 0x00008e0084084a23 */ /* 0x000fe20000010009 */
[----:B------:R-:W-:Y:S01]  /*9b40*/  LEA R219, R60, R219, 0x4 ;  /* 0x000000db3cdb7211 */ /* 0x000fe200078e20ff */
[----:B------:R1:W-:Y:S04]  /*9b50*/  STS [R23+0x8000], R92 ;  /* 0x0080005c17007388 */ /* 0x0003e80000000800 */
[----:B------:R1:W-:Y:S04]  /*9b60*/  STS [R23+0x8400], R94 ;  /* 0x0084005e17007388 */ /* 0x0003e80000000800 */
[----:B------:R1:W-:Y:S04]  /*9b70*/  STS [R25+0x8000], R96 ;  /* 0x0080006019007388 */ /* 0x0003e80000000800 */
[----:B------:R1:W-:Y:S04]  /*9b80*/  STS [R25+0x8400], R99 ;  /* 0x0084006319007388 */ /* 0x0003e80000000800 */
[----:B------:R-:W-:Y:S06]  /*9b90*/  BAR.SYNC.DEFER_BLOCKING 0x0 ;  /* 0x0000000000007b1d */ /* 0x000fec0000010000 */
[----:B-----5:R-:W2:Y:S04]  /*9ba0*/  S2R R11, SR_CTAID.X ;  /* 0x00000000000b7919 */ /* 0x020ea80000002500 */
[----:B------:R-:W3:Y:S04]  /*9bb0*/  S2R R6, SR_CTAID.Z ;  /* 0x0000000000067919 */ /* 0x000ee80000002700 */
[----:B------:R1:W4:Y:S04]  /*9bc0*/  LDS.128 R52, [R215] ;  /* 0x00000000d7347984 */ /* 0x0003280000000c00 */
[----:B------:R1:W1:Y:S01]  /*9bd0*/  LDS.128 R48, [R215+0x1000] ;  /* 0x00100000d7307984 */ /* 0x0002620000000c00 */
[----:B--2---:R-:W-:-:S03]  /*9be0*/  IMAD R5, R11, R64, RZ ;  /* 0x000000400b057224 */ /* 0x004fc600078e02ff */
[----:B------:R2:W1:Y:S01]  /*9bf0*/  LDS.128 R44, [R215+0x2000] ;  /* 0x00200000d72c7984 */ /* 0x0004620000000c00 */
[----:B---3--:R-:W-:Y:S01]  /*9c00*/  IMAD R10, R6, R61, R10 ;  /* 0x0000003d060a7224 */ /* 0x008fe200078e020a */
[----:B------:R-:W-:Y:S02]  /*9c10*/  SHF.L.U32 R5, R5, 0x7, RZ ;  /* 0x0000000705057819 */ /* 0x000fe400000006ff */
[----:B------:R2:W3:Y:S02]  /*9c20*/  LDS.128 R40, [R215+0x3000] ;  /* 0x00300000d7287984 */ /* 0x0004e40000000c00 */
        /* <DEDUP_REMOVED lines=13> */
[----:B----4-:R-:W-:Y:S01]  /*9d00*/  IMAD R218, R11, -0x80, R218 ;  /* 0xffffff800bda7824 */ /* 0x010fe200078e02da */
        /* <DEDUP_REMOVED lines=15> */
.L_x_218:
[----:B----4-:R-:W-:Y:S05]  /*9e00*/  BSYNC B0 ;  /* 0x0000000000007941 */ /* 0x010fea0003800000 */
.L_x_217:
[----:B------:R-:W4:Y:S01]  /*9e10*/  S2R R0, SR_TID.X ;  /* 0x0000000000007919 */ /* 0x000f220000002100 */
        /* <DEDUP_REMOVED lines=9> */
[----:B----4-:R-:W-:-:S04]  /*9eb0*/  SHF.R.S32.HI R5, RZ, 0x1f, R0 ;  /* 0x0000001fff057819 */ /* 0x010fc80000011400 */
[----:B------:R-:W-:-:S04]  /*9ec0*/  LEA.HI R5, R5, R0, RZ, 0x3 ;  /* 0x0000000005057211 */ /* 0x000fc800078f18ff */
[----:B------:R-:W-:-:S04]  /*9ed0*/  SHF.R.S32.HI R4, RZ, 0x3, R5 ;  /* 0x00000003ff047819 */ /* 0x000fc80000011405 */
[----:B------:R-:W-:Y:S02]  /*9ee0*/  ISETP.GE.AND P0, PT, R4, R211, PT ;  /* 0x000000d30400720c */ /* 0x000fe40003f06270 */
[----:B------:R-:W-:-:S05]  /*9ef0*/  SHF.R.S32.HI R5, RZ, 0x1f, R4 ;  /* 0x0000001fff057819 */ /* 0x000fca0000011404 */
[----:B-12---:R-:W-:-:S06]  /*9f00*/  IMAD.WIDE R214, R214, 0x80, R4 ;  /* 0x00000080d6d67825 */ /* 0x006fcc00078e0204 */
        /* <DEDUP_REMOVED lines=14> */
.L_x_220:
[----:B------:R-:W-:Y:S05]  /*9ff0*/  BSYNC B0 ;  /* 0x0000000000007941 */ /* 0x000fea0003800000 */
.L_x_219:
        /* <DEDUP_REMOVED lines=20> */
.L_x_222:
[----:B------:R-:W-:Y:S05]  /*a140*/  BSYNC B0 ;  /* 0x0000000000007941 */ /* 0x000fea0003800000 */
.L_x_221:
        /* <DEDUP_REMOVED lines=20> */
.L_x_224:
[----:B------:R-:W-:Y:S05]  /*a290*/  BSYNC B0 ;  /* 0x0000000000007941 */ /* 0x000fea0003800000 */
.L_x_223:
        /* <DEDUP_REMOVED lines=17> */
[----:B---3--:R1:W-:Y:S10]  /*a3b0*/  @!P1 STG.E.128 [R2.64], R40 ;  /* 0x0000002802009986 */ /* 0x0083f4000c101d0a */
[----:B------:R-:W-:Y:S05]  /*a3c0*/  @P0 EXIT ;  /* 0x000000000000094d */ /* 0x000fea0003800000 */
[----:B------:R-:W-:Y:S01]  /*a3d0*/  STG.E.128 [R2.64+0x100], R56 ;  /* 0x0001003802007986 */ /* 0x000fe2000c101d0a */
[----:B------:R-:W-:Y:S05]  /*a3e0*/  EXIT ;  /* 0x000000000000794d */ /* 0x000fea0003800000 */
.L_x_191:
        /* <DEDUP_REMOVED lines=70> */
.L_x_226:
[----:B------:R-:W-:Y:S05]  /*a850*/  BSYNC B0 ;  /* 0x0000000000007941 */ /* 0x000fea0003800000 */
.L_x_225:
        /* <DEDUP_REMOVED lines=20> */
.L_x_228:
[----:B------:R-:W-:Y:S05]  /*a9a0*/  BSYNC B0 ;  /* 0x0000000000007941 */ /* 0x000fea0003800000 */
.L_x_227:
        /* <DEDUP_REMOVED lines=20> */
.L_x_230:
[----:B------:R-:W-:Y:S05]  /*aaf0*/  BSYNC B0 ;  /* 0x0000000000007941 */ /* 0x000fea0003800000 */
.L_x_229:
        /* <DEDUP_REMOVED lines=19> */
.L_x_232:
[----:B------:R-:W-:Y:S05]  /*ac30*/  BSYNC B0 ;  /* 0x0000000000007941 */ /* 0x000fea0003800000 */
.L_x_231:
        /* <DEDUP_REMOVED lines=35> */
.L_x_233:
        /* <DEDUP_REMOVED lines=9> */
.L_x_1279:


//--------------------- .text._ZN5flash16flash_fwd_kernelI23Flash_fwd_kernel_traitsILi192ELi128ELi64ELi8ELb0ELb0EN7cutlass10bfloat16_tE19Flash_kernel_traitsILi192ELi128ELi64ELi8ES3_EELb0ELb0ELb1ELb0ELb0ELb1ELb0ELb0EEEvNS_16Flash_fwd_paramsE --------------------------
	.section	.text._ZN5flash16flash_fwd_kernelI23Flash_fwd_kernel_traitsILi192ELi128ELi64ELi8ELb0ELb0EN7cutlass10bfloat16_tE19Flash_kernel_traitsILi192ELi128ELi64ELi8ES3_EELb0ELb0ELb1ELb0ELb0ELb1ELb0ELb0EEEvNS_16Flash_fwd_paramsE,"ax",@progbits
	.sectioninfo	@"SHI_REGISTERS=242"
	.align	128
        .global         _ZN5flash16flash_fwd_kernelI23Flash_fwd_kernel_traitsILi192ELi128ELi64ELi8ELb0ELb0EN7cutlass10bfloat16_tE19Flash_kernel_traitsILi192ELi128ELi64ELi8ES3_EELb0ELb0ELb1ELb0ELb0ELb1ELb0ELb0EEEvNS_16Flash_fwd_paramsE
        .type           _ZN5flash16flash_fwd_kernelI23Flash_fwd_kernel_traitsILi192ELi128ELi64ELi8ELb0ELb0EN7cutlass10bfloat16_tE19Flash_kernel_traitsILi192ELi128ELi64ELi8ES3_EELb0ELb0ELb1ELb0ELb0ELb1ELb0ELb0EEEvNS_16Flash_fwd_paramsE,@function
        .size           _ZN5flash16flash_fwd_kernelI23Flash_fwd_kernel_traitsILi192ELi128ELi64ELi8ELb0ELb0EN7cutlass10bfloat16_tE19Flash_kernel_traitsILi192ELi128ELi64ELi8ES3_EELb0ELb0ELb1ELb0ELb0ELb1ELb0ELb0EEEvNS_16Flash_fwd_paramsE,(.L_x_1280 - _ZN5flash16flash_fwd_kernelI23Flash_fwd_kernel_traitsILi192ELi128ELi64ELi8ELb0ELb0EN7cutlass10bfloat16_tE19Flash_kernel_traitsILi192ELi128ELi64ELi8ES3_EELb0ELb0ELb1ELb0ELb0ELb1ELb0ELb0EEEvNS_16Flash_fwd_paramsE)
        .other          _ZN5flash16flash_fwd_kernelI23Flash_fwd_kernel_traitsILi192ELi128ELi64ELi8ELb0ELb0EN7cutlass10bfloat16_tE19Flash_kernel_traitsILi192ELi128ELi64ELi8ES3_EELb0ELb0ELb1ELb0ELb0ELb1ELb0ELb0EEEvNS_16Flash_fwd_paramsE,@"STO_CUDA_ENTRY STV_DEFAULT"
_ZN5flash16flash_fwd_kernelI23Flash_fwd_kernel_traitsILi192ELi128ELi64ELi8ELb0ELb0EN7cutlass10bfloat16_tE19Flash_kernel_traitsILi192ELi128ELi64ELi8ES3_EELb0ELb0ELb1ELb0ELb0ELb1ELb0ELb0EEEvNS_16Flash_fwd_paramsE:
.text._ZN5flash16flash_fwd_kernelI23Flash_fwd_kernel_traitsILi192ELi128ELi64ELi8ELb0ELb0EN7cutlass10bfloat16_tE19Flash_kernel_traitsILi192ELi128ELi64ELi8ES3_EELb0ELb0ELb1ELb0ELb0ELb1ELb0ELb0EEEvNS_16Flash_fwd_paramsE:
[----:B------:R-:W-:Y:S02]  /*0000*/  MOV R1, c[0x0][0x28] ;  /* 0x00000a0000017a02 */ /* 0x000fe40000000f00 */
[----:B------:R-:W1:Y:S01]  /*0010*/  S2UR UR11, SR_CTAID.Y ;  /* 0x00000000000b79c3 */ /* 0x000e620000002600 */
[----:B------:R-:W-:Y:S02]  /*0020*/  ULDC.64 UR4, c[0x0][0x240] ;  /* 0x0000900000047ab9 */ /* 0x000fe40000000a00 */
[----:B------:R-:W-:Y:S02]  /*0030*/  UISETP.NE.U32.AND UP2, UPT, URZ, UR4, UPT ;  /* 0x000000043f00728c */ /* 0x000fe4000bf45070 */
[----:B------:R-:W-:Y:S02]  /*0040*/  UMOV UR7, 0x4 ;  /* 0x0000000400077882 */ /* 0x000fe40000000000 */
[----:B------:R-:W-:Y:S02]  /*0050*/  UISETP.NE.AND.EX UP2, UPT, URZ, UR5, UPT, UP2 ;  /* 0x000000053f00728c */ /* 0x000fe4000bf45320 */
[----:B------:R-:W-:Y:S02]  /*0060*/  ULDC.64 UR12, c[0x0][0x240] ;  /* 0x00009000000c7ab9 */ /* 0x000fe40000000a00 */
[----:B------:R-:W-:-:S02]  /*0070*/  ULDC.64 UR4, c[0x0][0x250] ;  /* 0x0000940000047ab9 */ /* 0x000fc40000000a00 */
[----:B------:R-:W-:Y:S01]  /*0080*/  PLOP3.LUT P2, PT, PT, PT, UP2, 0x80, 0x0 ;  /* 0x000000000000781c */ /* 0x000fe20003f4f028 */
[----:B------:R-:W-:Y:S02]  /*0090*/  UISETP.NE.U32.AND UP0, UPT, URZ, UR4, UPT ;  /* 0x000000043f00728c */ /* 0x000fe4000bf05070 */
[----:B------:R-:W-:Y:S02]  /*00a0*/  ULDC.64 UR18, c[0x0][0x118] ;  /* 0x0000460000127ab9 */ /* 0x000fe40000000a00 */
[----:B------:R-:W-:Y:S02]  /*00b0*/  UISETP.NE.AND.EX UP0, UPT, URZ, UR5, UPT, UP0 ;  /* 0x000000053f00728c */ /* 0x000fe4000bf05300 */
[----:B------:R-:W-:Y:S02]  /*00c0*/  ULDC.U8 UR6, c[0x0][0x312] ;  /* 0x0000c48000067ab9 */ /* 0x000fe40000000000 */
[----:B------:R-:W-:Y:S02]  /*00d0*/  ULDC.64 UR8, c[0x0][0x248] ;  /* 0x0000920000087ab9 */ /* 0x000fe40000000a00 */
[----:B-1----:R-:W-:Y:S01]  /*00e0*/  UIMAD.WIDE UR12, UR11, UR7, UR12 ;  /* 0x000000070b0c72a5 */ /* 0x002fe2000f8e020c */
[----:B------:R-:W-:Y:S01]  /*00f0*/  PLOP3.LUT P0, PT, PT, PT, UP0, 0x80, 0x0 ;  /* 0x000000000000781c */ /* 0x000fe20003f0f008 */
[----:B------:R-:W-:-:S02]  /*0100*/  ULDC.64 UR4, c[0x0][0x250] ;  /* 0x0000940000047ab9 */ /* 0x000fc40000000a00 */
[----:B------:R-:W-:Y:S02]  /*0110*/  UISETP.NE.AND UP3, UPT, UR6, URZ, UPT ;  /* 0x0000003f0600728c */ /* 0x000fe4000bf65270 */
[----:B------:R-:W-:Y:S01]  /*0120*/  IMAD.U32 R10, RZ, RZ, UR12 ;  /* 0x0000000cff0a7e24 */ /* 0x000fe2000f8e00ff */
[----:B------:R-:W-:Y:S01]  /*0130*/  UISETP.EQ.U32.AND UP1, UPT, URZ, UR8, UPT ;  /* 0x000000083f00728c */ /* 0x000fe2000bf22070 */
[----:B------:R-:W-:Y:S01]  /*0140*/  IMAD.U32 R11, RZ, RZ, UR13 ;  /* 0x0000000dff0b7e24 */ /* 0x000fe2000f8e00ff */
[----:B------:R-:W-:Y:S02]  /*0150*/  @UP0 UIMAD.WIDE UR4, UR11, UR7, UR4 ;  /* 0x000000070b0402a5 */ /* 0x000fe4000f8e0204 */
[----:B------:R-:W-:Y:S02]  /*0160*/  UISETP.EQ.OR.EX UP1, UPT, URZ, UR9, !UP3, UP1 ;  /* 0x000000093f00728c */ /* 0x000fe4000df22710 */
[----:B------:R-:W2:Y:S01]  /*0170*/  @P2 LDG.E R7, [R10.64] ;  /* 0x000000120a072981 */ /* 0x000ea2000c1e1900 */
[----:B------:R-:W-:-:S03]  /*0180*/  ULDC.64 UR8, c[0x0][0x248] ;  /* 0x0000920000087ab9 */ /* 0x000fc60000000a00 */
[----:B------:R-:W3:Y:S01]  /*0190*/  @P2 LDG.E R0, [R10.64+0x4] ;  /* 0x000004120a002981 */ /* 0x000ee2000c1e1900 */
[----:B------:R-:W-:Y:S01]  /*01a0*/  IMAD.U32 R8, RZ, RZ, UR4 ;  /* 0x00000004ff087e24 */ /* 0x000fe2000f8e00ff */
[----:B------:R-:W-:-:S05]  /*01b0*/  MOV R9, UR5 ;  /* 0x0000000500097c02 */ /* 0x000fca0008000f00 */
[----:B------:R-:W4:Y:S01]  /*01c0*/  @P0 LDG.E R4, [R8.64] ;  /* 0x0000001208040981 */ /* 0x000f22000c1e1900 */
[----:B------:R-:W-:Y:S01]  /*01d0*/  PLOP3.LUT P1, PT, PT, PT, UP1, 0x80, 0x0 ;  /* 0x000000000000781c */ /* 0x000fe20003f2f018 */
[----:B------:R-:W-:-:S06]  /*01e0*/  UIMAD.WIDE UR8, UR11, UR7, UR8 ;  /* 0x000000070b0872a5 */ /* 0x000fcc000f8e0208 */
[----:B------:R-:W-:Y:S01]  /*01f0*/  IMAD.U32 R2, RZ, RZ, UR8 ;  /* 0x00000008ff027e24 */ /* 0x000fe2000f8e00ff */
[----:B------:R-:W-:-:S05]  /*0200*/  MOV R3, UR9 ;  /* 0x0000000900037c02 */ /* 0x000fca0008000f00 */
[----:B------:R-:W5:Y:S01]  /*0210*/  @!P1 LDG.E R5, [R2.64] ;  /* 0x0000001202059981 */ /* 0x000f62000c1e1900 */
[----:B------:R-:W-:Y:S02]  /*0220*/  UMOV UR10, 0xffffffff ;  /* 0xffffffff000a7882 */ /* 0x000fe40000000000 */
[----:B------:R-:W-:Y:S01]  /*0230*/  UMOV UR15, URZ ;  /* 0x0000003f000f7c82 */ /* 0x000fe20008000000 */
[----:B------:R-:W1:Y:S01]  /*0240*/  S2R R6, SR_TID.X ;  /* 0x0000000000067919 */ /* 0x000e620000002100 */
[----:B------:R-:W-:Y:S01]  /*0250*/  UMOV UR20, 0xffffffff ;  /* 0xffffffff00147882 */ /* 0x000fe20000000000 */
[----:B------:R-:W1:Y:S08]  /*0260*/  S2UR UR13, SR_CTAID.X ;  /* 0x00000000000d79c3 */ /* 0x000e700000002500 */
[----:B------:R-:W1:Y:S08]  /*0270*/  S2UR UR12, SR_CTAID.Z ;  /* 0x00000000000c79c3 */ /* 0x000e700000002700 */
[----:B--2---:R-:W2:Y:S08]  /*0280*/  @P2 R2UR UR10, R7 ;  /* 0x00000000070a23c2 */ /* 0x004eb000000e0000 */
[----:B---3--:R-:W2:Y:S08]  /*0290*/  @P2 R2UR UR16, R0 ;  /* 0x00000000001023c2 */ /* 0x008eb000000e0000 */
[----:B----4-:R3:W4:Y:S01]  /*02a0*/  @P0 R2UR UR15, R4 ;  /* 0x00000000040f03c2 */ /* 0x01072200000e0000 */
[----:B------:R-:W-:-:S04]  /*02b0*/  ISETP.NE.U32.AND P0, PT, RZ, c[0x0][0x248], PT ;  /* 0x00009200ff007a0c */ /* 0x000fc80003f05070 */
[----:B------:R-:W-:-:S03]  /*02c0*/  ISETP.NE.AND.EX P0, PT, RZ, c[0x0][0x24c], PT, P0 ;  /* 0x00009300ff007a0c */ /* 0x000fc60003f05300 */
[----:B-----5:R3:W1:Y:S01]  /*02d0*/  @!P1 R2UR UR20, R5 ;  /* 0x00000000051493c2 */ /* 0x02066200000e0000 */
[----:B--2---:R-:W-:-:S07]  /*02e0*/  @UP2 UIADD3 UR16, UR16, -UR10, URZ ;  /* 0x8000000a10102290 */ /* 0x004fce000fffe03f */
[----:B------:R-:W-:Y:S02]  /*02f0*/  @!UP2 ULDC UR16, c[0x0][0x214] ;  /* 0x000085000010aab9 */ /* 0x000fe40000000800 */
[----:B-1-34-:R-:W-:Y:S05]  /*0300*/  @!P0 BRA `(.L_x_234) ;  /* 0x0000007000008947 */ /* 0x01afea0003800000 */
[----:B------:R-:W-:-:S13]  /*0310*/  PLOP3.LUT P0, PT, PT, PT, UP3, 0x80, 0x0 ;  /* 0x000000000000781c */ /* 0x000fda0003f0f038 */
[----:B------:R-:W2:Y:S04]  /*0320*/  @P0 LDG.E R0, [R2.64+0x4] ;  /* 0x0000041202000981 */ /* 0x000ea8000c1e1900 */
[----:B------:R-:W3:Y:S01]  /*0330*/  @!P0 LDG.E R4, [R2.64] ;  /* 0x0000001202048981 */ /* 0x000ee2000c1e1900 */
[----:B--2---:R-:W1:Y:S02]  /*0340*/  @P0 R2UR UR6, R0 ;  /* 0x00000000000603c2 */ /* 0x004e6400000e0000 */
[----:B-1----:R-:W-:-:S11]  /*0350*/  @UP3 UIADD3 UR6, UR6, -UR20, URZ ;  /* 0x8000001406063290 */ /* 0x002fd6000fffe03f */
[----:B---3--:R1:W2:Y:S02]  /*0360*/  @!P0 R2UR UR6, R4 ;  /* 0x00000000040683c2 */ /* 0x0082a400000e0000 */
[----:B-12---:R-:W-:Y:S05]  /*0370*/  BRA `(.L_x_235) ;  /* 0x0000001000007947 */ /* 0x006fea0003800000 */
.L_x_234:
[----:B------:R-:W-:Y:S02]  /*0380*/  ULDC UR6, c[0x0][0x218] ;  /* 0x0000860000067ab9 */ /* 0x000fe40000000800 */
.L_x_235:
[----:B------:R-:W-:Y:S02]  /*0390*/  ULDC.64 UR4, c[0x0][0x258] ;  /* 0x0000960000047ab9 */ /* 0x000fe40000000a00 */
[----:B------:R-:W-:-:S04]  /*03a0*/  UISETP.NE.U32.AND UP2, UPT, URZ, UR4, UPT ;  /* 0x000000043f00728c */ /* 0x000fc8000bf45070 */
[----:B------:R-:W-:-:S03]  /*03b0*/  UISETP.NE.AND.EX UP2, UPT, URZ, UR5, UPT, UP2 ;  /* 0x000000053f00728c */ /* 0x000fc6000bf45320 */
[----:B------:R-:W-:-:S03]  /*03c0*/  ULDC.64 UR4, c[0x0][0x258] ;  /* 0x0000960000047ab9 */ /* 0x000fc60000000a00 */
[----:B------:R-:W-:-:S05]  /*03d0*/  PLOP3.LUT P0, PT, PT, PT, UP2, 0x80, 0x0 ;  /* 0x000000000000781c */ /* 0x000fca0003f0f028 */
[----:B------:R-:W-:-:S06]  /*03e0*/  @UP2 UIMAD.WIDE UR4, UR11, UR7, UR4 ;  /* 0x000000070b0422a5 */ /* 0x000fcc000f8e0204 */
[----:B------:R-:W-:Y:S02]  /*03f0*/  IMAD.U32 R2, RZ, RZ, UR4 ;  /* 0x00000004ff027e24 */ /* 0x000fe4000f8e00ff */
[----:B------:R-:W-:Y:S01]  /*0400*/  IMAD.U32 R3, RZ, RZ, UR5 ;  /* 0x00000005ff037e24 */ /* 0x000fe2000f8e00ff */
[----:B------:R-:W-:Y:S02]  /*0410*/  USHF.L.U32 UR13, UR13, 0x7, URZ ;  /* 0x000000070d0d7899 */ /* 0x000fe4000800063f */
[----:B------:R-:W-:Y:S02]  /*0420*/  ULDC.64 UR4, c[0x0][0x268] ;  /* 0x00009a0000047ab9 */ /* 0x000fe40000000a00 */
[----:B------:R-:W2:Y:S01]  /*0430*/  @P0 LDG.E R0, [R2.64] ;  /* 0x0000001202000981 */ /* 0x000ea2000c1e1900 */
[----:B------:R-:W-:Y:S02]  /*0440*/  UISETP.GT.AND UP0, UPT, UR16, UR13, UPT ;  /* 0x0000000d1000728c */ /* 0x000fe4000bf04270 */
[----:B------:R-:W-:-:S03]  /*0450*/  @!UP2 UISETP.NE.U32.AND UP1, UPT, URZ, UR4, UPT ;  /* 0x000000043f00a28c */ /* 0x000fc6000bf25070 */
[----:B------:R-:W-:Y:S02]  /*0460*/  ULDC UR4, c[0x0][0x21c] ;  /* 0x0000870000047ab9 */ /* 0x000fe40000000800 */
[----:B------:R-:W-:-:S04]  /*0470*/  @!UP2 UISETP.NE.AND.EX UP1, UPT, URZ, UR5, UPT, UP1 ;  /* 0x000000053f00a28c */ /* 0x000fc8000bf25310 */
[----:B------:R-:W-:Y:S01]  /*0480*/  @!UP2 USEL UR4, URZ, UR4, !UP1 ;  /* 0x000000043f04a287 */ /* 0x000fe2000c800000 */
[----:B--2---:R-:W1:Y:S01]  /*0490*/  @P0 R2UR UR14, R0 ;  /* 0x00000000000e03c2 */ /* 0x004e6200000e0000 */
[----:B------:R-:W-:Y:S01]  /*04a0*/  PLOP3.LUT P0, PT, PT, PT, UP0, 0x80, 0x0 ;  /* 0x000000000000781c */ /* 0x000fe20003f0f008 */
[----:B-1----:R-:W-:Y:S02]  /*04b0*/  @UP2 UIADD3 UR14, UR14, -UR15, URZ ;  /* 0x8000000f0e0e2290 */ /* 0x002fe4000fffe03f */
[----:B------:R-:W-:-:S10]  /*04c0*/  @!UP2 UIADD3 UR14, UR4, UR6, -UR15 ;  /* 0x00000006040ea290 */ /* 0x000fd4000fffe80f */
[----:B------:R-:W-:Y:S05]  /*04d0*/  @!P0 EXIT ;  /* 0x000000000000894d */ /* 0x000fea0003800000 */
[----:B------:R-:W-:Y:S02]  /*04e0*/  UIADD3 UR6, UR14, UR13, -UR16 ;  /* 0x0000000d0e067290 */ /* 0x000fe4000fffe810 */
[----:B------:R-:W-:Y:S02]  /*04f0*/  UIADD3 UR4, -UR16, 0xbf, UR13 ;  /* 0x000000bf10047890 */ /* 0x000fe4000fffe10d */
[----:B------:R-:W-:Y:S02]  /*0500*/  ULDC UR9, c[0x0][0x2e4] ;  /* 0x0000b90000097ab9 */ /* 0x000fe40000000800 */
[----:B------:R-:W-:Y:S02]  /*0510*/  ULDC UR5, c[0x0][0x2e8] ;  /* 0x0000ba0000057ab9 */ /* 0x000fe40000000800 */
[----:B------:R-:W-:Y:S02]  /*0520*/  UIADD3 UR9, UR6, -UR9, URZ ;  /* 0x8000000906097290 */ /* 0x000fe4000fffe03f */
[----:B------:R-:W-:-:S02]  /*0530*/  UIADD3 UR7, UR14, 0x3f, URZ ;  /* 0x0000003f0e077890 */ /* 0x000fc4000fffe03f */
[----:B------:R-:W-:Y:S02]  /*0540*/  UIADD3 UR5, UR4, UR5, UR14 ;  /* 0x0000000504057290 */ /* 0x000fe4000fffe00e */
[----:B------:R-:W-:Y:S02]  /*0550*/  USHF.R.S32.HI UR8, URZ, 0x1f, UR9 ;  /* 0x0000001f3f087899 */ /* 0x000fe40008011409 */
[----:B------:R-:W-:Y:S02]  /*0560*/  USHF.R.S32.HI UR6, URZ, 0x1f, UR7 ;  /* 0x0000001f3f067899 */ /* 0x000fe40008011407 */
[----:B------:R-:W-:Y:S02]  /*0570*/  USHF.R.S32.HI UR4, URZ, 0x1f, UR5 ;  /* 0x0000001f3f047899 */ /* 0x000fe40008011405 */
[----:B------:R-:W-:Y:S02]  /*0580*/  ULEA.HI UR8, UR8, UR9, URZ, 0x6 ;  /* 0x0000000908087291 */ /* 0x000fe4000f8f303f */
[----:B------:R-:W-:-:S02]  /*0590*/  ULEA.HI UR6, UR6, UR7, URZ, 0x6 ;  /* 0x0000000706067291 */ /* 0x000fc4000f8f303f */
[----:B------:R-:W-:Y:S02]  /*05a0*/  ULEA.HI UR4, UR4, UR5, URZ, 0x6 ;  /* 0x0000000504047291 */ /* 0x000fe4000f8f303f */
[----:B------:R-:W-:Y:S02]  /*05b0*/  USHF.R.S32.HI UR8, URZ, 0x6, UR8 ;  /* 0x000000063f087899 */ /* 0x000fe40008011408 */
[----:B------:R-:W-:Y:S02]  /*05c0*/  USHF.R.S32.HI UR6, URZ, 0x6, UR6 ;  /* 0x000000063f067899 */ /* 0x000fe40008011406 */
[----:B------:R-:W-:Y:S02]  /*05d0*/  USHF.R.S32.HI UR4, URZ, 0x6, UR4 ;  /* 0x000000063f047899 */ /* 0x000fe40008011404 */
[----:B------:R-:W-:Y:S02]  /*05e0*/  UISETP.LT.AND UP1, UPT, URZ, UR8, UPT ;  /* 0x000000083f00728c */ /* 0x000fe4000bf21270 */
[----:B------:R-:W-:-:S02]  /*05f0*/  UISETP.LT.AND UP0, UPT, UR6, UR4, UPT ;  /* 0x000000040600728c */ /* 0x000fc4000bf01270 */
[----:B------:R-:W-:Y:S02]  /*0600*/  USEL UR9, URZ, UR8, !UP1 ;  /* 0x000000083f097287 */ /* 0x000fe4000c800000 */
[----:B------:R-:W-:-:S04]  /*0610*/  USEL UR8, UR6, UR4, UP0 ;  /* 0x0000000406087287 */ /* 0x000fc80008000000 */
[----:B------:R-:W-:-:S06]  /*0620*/  UISETP.GT.AND UP0, UPT, UR8, UR9, UPT ;  /* 0x000000090800728c */ /* 0x000fcc000bf04270 */
[----:B------:R-:W-:-:S13]  /*0630*/  PLOP3.LUT P0, PT, PT, PT, UP0, 0x80, 0x0 ;  /* 0x000000000000781c */ /* 0x000fda0003f0f008 */
[----:B------:R-:W-:Y:S05]  /*0640*/  @P0 BRA `(.L_x_236) ;  /* 0x00000a1000000947 */ /* 0x000fea0003800000 */
[----:B------:R-:W-:Y:S01]  /*0650*/  UISETP.NE.AND UP0, UPT, UR10, -0x1, UPT ;  /* 0xffffffff0a00788c */ /* 0x000fe2000bf05270 */
[----:B------:R-:W-:Y:S01]  /*0660*/  SHF.R.S32.HI R3, RZ, 0x1f, R6 ;  /* 0x0000001fff037819 */ /* 0x000fe20000011406 */
[----:B------:R-:W-:Y:S01]  /*0670*/  ULDC.64 UR4, c[0x0][0x1e0] ;  /* 0x0000780000047ab9 */ /* 0x000fe20000000a00 */
[----:B------:R-:W1:Y:S01]  /*0680*/  S2R R8, SR_CTAID.Z ;  /* 0x0000000000087919 */ /* 0x000e620000002700 */
[----:B------:R-:W-:Y:S01]  /*0690*/  USHF.R.S32.HI UR15, URZ, 0x1f, UR12 ;  /* 0x0000001f3f0f7899 */ /* 0x000fe2000801140c */
[----:B------:R-:W-:Y:S01]  /*06a0*/  LEA.HI R12, R3, R6, RZ, 0x3 ;  /* 0x00000006030c7211 */ /* 0x000fe200078f18ff */
[----:B------:R-:W-:Y:S01]  /*06b0*/  ULDC.64 UR6, c[0x0][0x1e8] ;  /* 0x00007a0000067ab9 */ /* 0x000fe20000000a00 */
[----:B------:R-:W2:Y:S01]  /*06c0*/  S2R R15, SR_CTAID.X ;  /* 0x00000000000f7919 */ /* 0x000ea20000002500 */
[----:B------:R-:W-:Y:S01]  /*06d0*/  ULDC UR9, c[0x0][0x214] ;  /* 0x0000850000097ab9 */ /* 0x000fe20000000800 */
[----:B------:R-:W-:Y:S01]  /*06e0*/  LOP3.LUT R3, R12, 0x1ffffff8, RZ, 0xc0, !PT ;  /* 0x1ffffff80c037812 */ /* 0x000fe200078ec0ff */
[----:B------:R-:W-:Y:S01]  /*06f0*/  ULDC UR8, c[0x0][0x234] ;  /* 0x00008d0000087ab9 */ /* 0x000fe20000000800 */
[----:B------:R-:W-:Y:S01]  /*0700*/  SHF.R.S32.HI R12, RZ, 0x3, R12 ;  /* 0x00000003ff0c7819 */ /* 0x000fe2000001140c */
[----:B------:R-:W-:Y:S01]  /*0710*/  @!UP0 USHF.R.S32.HI UR14, URZ, 0x1f, UR11 ;  /* 0x0000001f3f0e8899 */ /* 0x000fe2000801140b */
[----:B------:R-:W-:Y:S01]  /*0720*/  BSSY B0, `(.L_x_237) ;  /* 0x000003b000007945 */ /* 0x000fe20003800000 */
[----:B------:R-:W-:Y:S01]  /*0730*/  @!UP0 UIMAD.WIDE.U32 UR20, UR11, UR4, URZ ;  /* 0x000000040b1482a5 */ /* 0x000fe2000f8e003f */
[----:B------:R-:W-:Y:S01]  /*0740*/  IMAD.IADD R0, R6, 0x1, -R3 ;  /* 0x0000000106007824 */ /* 0x000fe200078e0a03 */
[----:B------:R-:W-:Y:S01]  /*0750*/  @!UP0 UIMAD UR14, UR14, UR4, URZ ;  /* 0x000000040e0e82a4 */ /* 0x000fe2000f8e023f */
[----:B------:R-:W-:Y:S01]  /*0760*/  SHF.R.S32.HI R13, RZ, 0x1f, R12 ;  /* 0x0000001fff0d7819 */ /* 0x000fe2000001140c */
[----:B------:R-:W-:Y:S01]  /*0770*/  @UP0 UIMAD.WIDE.U32 UR22, UR10, UR6, URZ ;  /* 0x000000060a1602a5 */ /* 0x000fe2000f8e003f */
[----:B------:R-:W-:Y:S01]  /*0780*/  IMAD.SHL.U32 R0, R0, 0x8, RZ ;  /* 0x0000000800007824 */ /* 0x000fe200078e00ff */
[----:B------:R-:W-:-:S02]  /*0790*/  ULDC.U8 UR4, c[0x0][0x329] ;  /* 0x0000ca4000047ab9 */ /* 0x000fc40000000000 */
[----:B------:R-:W-:Y:S02]  /*07a0*/  @!UP0 UIMAD UR14, UR11, UR5, UR14 ;  /* 0x000000050b0e82a4 */ /* 0x000fe4000f8e020e */
[----:B------:R-:W-:Y:S02]  /*07b0*/  UISETP.NE.AND UP1, UPT, UR4, URZ, UPT ;  /* 0x0000003f0400728c */ /* 0x000fe4000bf25270 */
[----:B------:R-:W-:Y:S02]  /*07c0*/  ULDC.U8 UR5, c[0x0][0x328] ;  /* 0x0000ca0000057ab9 */ /* 0x000fe40000000000 */
[----:B------:R-:W-:Y:S02]  /*07d0*/  UISETP.NE.AND UP2, UPT, UR5, URZ, UPT ;  /* 0x0000003f0500728c */ /* 0x000fe4000bf45270 */
[----:B------:R-:W-:Y:S01]  /*07e0*/  ULDC UR6, c[0x0][0x1c0] ;  /* 0x0000700000067ab9 */ /* 0x000fe20000000800 */
[----:B--2---:R-:W-:Y:S01]  /*07f0*/  IMAD.WIDE R14, R15, 0x80, R12 ;  /* 0x000000800f0e7825 */ /* 0x004fe200078e020c */
[----:B------:R-:W-:-:S02]  /*0800*/  UISETP.NE.OR UP3, UPT, UR4, URZ, !UP2 ;  /* 0x0000003f0400728c */ /* 0x000fc4000d765670 */
[----:B------:R-:W-:Y:S02]  /*0810*/  @UP0 UIMAD UR7, UR10, UR7, UR23 ;  /* 0x000000070a0702a4 */ /* 0x000fe4000f8e0217 */
[----:B------:R-:W-:Y:S02]  /*0820*/  ULDC.64 UR4, c[0x0][0x1f0] ;  /* 0x00007c0000047ab9 */ /* 0x000fe40000000a00 */
[----:B------:R-:W-:Y:S02]  /*0830*/  UIMAD UR15, UR15, UR4, URZ ;  /* 0x000000040f0f72a4 */ /* 0x000fe4000f8e023f */
[----:B------:R-:W-:Y:S02]  /*0840*/  @UP1 UMOV UR17, 0x1 ;  /* 0x0000000100111882 */ /* 0x000fe40000000000 */
[----:B------:R-:W-:Y:S02]  /*0850*/  @UP1 ULDC UR4, c[0x0][0x210] ;  /* 0x0000840000041ab9 */ /* 0x000fe40000000800 */
[----:B------:R-:W-:-:S02]  /*0860*/  @UP1 UIMAD UR4, UR4, UR9, URZ ;  /* 0x00000009040412a4 */ /* 0x000fc4000f8e023f */
[----:B------:R-:W-:Y:S02]  /*0870*/  @!UP1 USEL UR4, UR9, UR8, !UP2 ;  /* 0x0000000809049287 */ /* 0x000fe4000d000000 */
[----:B------:R-:W-:Y:S02]  /*0880*/  @!UP0 UMOV UR22, UR20 ;  /* 0x0000001400168c82 */ /* 0x000fe40008000000 */
[----:B------:R-:W-:Y:S01]  /*0890*/  @!UP1 UIMAD UR17, UR4, UR6, URZ ;  /* 0x00000006041192a4 */ /* 0x000fe2000f8e023f */
[----:B------:R-:W-:Y:S01]  /*08a0*/  IADD3 R2, P0, R0, UR22, RZ ;  /* 0x0000001600027c10 */ /* 0x000fe2000ff1e0ff */
[----:B------:R-:W-:Y:S02]  /*08b0*/  @!UP0 UIADD3 UR7, UR21, UR14, URZ ;  /* 0x0000000e15078290 */ /* 0x000fe4000fffe03f */
[----:B------:R-:W-:Y:S02]  /*08c0*/  UIADD3 UR16, -UR13, UR16, URZ ;  /* 0x000000100d107290 */ /* 0x000fe4000fffe13f */
[----:B------:R-:W-:-:S02]  /*08d0*/  @!UP3 UIMAD UR20, UR11, UR9, URZ ;  /* 0x000000090b14b2a4 */ /* 0x000fc4000f8e023f */
[----:B------:R-:W-:Y:S01]  /*08e0*/  UIMAD UR17, UR11, UR17, URZ ;  /* 0x000000110b1172a4 */ /* 0x000fe2000f8e023f */
[----:B------:R-:W-:Y:S01]  /*08f0*/  LEA.HI.X.SX32 R3, R0, UR7, 0x1, P0 ;  /* 0x0000000700037c11 */ /* 0x000fe200080f0eff */
[----:B------:R-:W-:Y:S01]  /*0900*/  @!UP3 USEL UR20, UR20, UR10, !UP0 ;  /* 0x0000000a1414b287 */ /* 0x000fe2000c000000 */
[----:B------:R-:W-:Y:S01]  /*0910*/  ISETP.GE.AND P0, PT, R12, UR16, PT ;  /* 0x000000100c007c0c */ /* 0x000fe2000bf06270 */
[----:B------:R-:W-:Y:S02]  /*0920*/  @UP1 ULDC UR23, c[0x0][0x210] ;  /* 0x0000840000171ab9 */ /* 0x000fe40000000800 */
[----:B------:R-:W-:Y:S01]  /*0930*/  USEL UR17, UR17, URZ, UP3 ;  /* 0x0000003f11117287 */ /* 0x000fe20009800000 */
[----:B-1----:R-:W-:Y:S01]  /*0940*/  IMAD.WIDE.U32 R8, R8, c[0x0][0x1f0], R2 ;  /* 0x00007c0008087a25 */ /* 0x002fe200078e0002 */
[----:B------:R-:W-:Y:S02]  /*0950*/  @!UP1 UMOV UR23, 0x1 ;  /* 0x0000000100179882 */ /* 0x000fe40000000000 */
[----:B------:R-:W-:-:S02]  /*0960*/  UIMAD UR13, UR13, UR23, URZ ;  /* 0x000000170d0d72a4 */ /* 0x000fc4000f8e023f */
[----:B------:R-:W-:Y:S02]  /*0970*/  UIMAD UR17, UR12, UR4, UR17 ;  /* 0x000000040c1172a4 */ /* 0x000fe4000f8e0211 */
[----:B------:R-:W-:Y:S02]  /*0980*/  UMOV UR24, URZ ;  /* 0x0000003f00187c82 */ /* 0x000fe40008000000 */
[----:B------:R-:W-:Y:S02]  /*0990*/  @!UP3 UMOV UR24, UR20 ;  /* 0x000000140018bc82 */ /* 0x000fe40008000000 */
[----:B------:R-:W-:Y:S02]  /*09a0*/  UIMAD UR5, UR12, UR5, UR15 ;  /* 0x000000050c0572a4 */ /* 0x000fe4000f8e020f */
[----:B------:R-:W-:Y:S02]  /*09b0*/  UMOV UR25, URZ ;  /* 0x0000003f00197c82 */ /* 0x000fe40008000000 */
[----:B------:R-:W-:-:S02]  /*09c0*/  USHF.R.S32.HI UR4, URZ, 0x1f, UR13 ;  /* 0x0000001f3f047899 */ /* 0x000fc4000801140d */
[----:B------:R-:W-:Y:S01]  /*09d0*/  @!UP3 USHF.R.S32.HI UR25, URZ, 0x1f, UR20 ;  /* 0x0000001f3f19b899 */ /* 0x000fe20008011414 */
[----:B------:R-:W-:Y:S01]  /*09e0*/  IADD3 R11, R9, UR5, RZ ;  /* 0x00000005090b7c10 */ /* 0x000fe2000fffe0ff */
[----:B------:R-:W-:Y:S02]  /*09f0*/  USHF.R.S32.HI UR6, URZ, 0x1f, UR17 ;  /* 0x0000001f3f067899 */ /* 0x000fe40008011411 */
[----:B------:R-:W-:-:S04]  /*0a00*/  UIADD3 UR13, UP1, UP0, UR13, UR24, UR17 ;  /* 0x000000180d0d7290 */ /* 0x000fc8000f83e011 */
[----:B------:R-:W-:Y:S01]  /*0a10*/  UIADD3.X UR4, UR4, UR25, UR6, UP1, UP0 ;  /* 0x0000001904047290 */ /* 0x000fe20008fe0406 */
[----:B------:R-:W-:Y:S06]  /*0a20*/  @P0 BRA `(.L_x_238) ;  /* 0x000000a000000947 */ /* 0x000fec0003800000 */
        /* <DEDUP_REMOVED lines=10> */
.L_x_238:
[----:B------:R-:W-:Y:S05]  /*0ad0*/  BSYNC B0 ;  /* 0x0000000000007941 */ /* 0x000fea0003800000 */
.L_x_237:
[----:B------:R-:W-:Y:S01]  /*0ae0*/  IADD3 R5, R12, 0x20, RZ ;  /* 0x000000200c057810 */ /* 0x000fe20007ffe0ff */
[----:B------:R-:W-:Y:S03]  /*0af0*/  BSSY B0, `(.L_x_239) ;  /* 0x0000010000007945 */ /* 0x000fe60003800000 */
[----:B------:R-:W-:-:S13]  /*0b00*/  ISETP.GE.AND P0, PT, R5, UR16, PT ;  /* 0x0000001005007c0c */ /* 0x000fda000bf06270 */
[----:B------:R-:W-:Y:S05]  /*0b10*/  @P0 BRA `(.L_x_240) ;  /* 0x000000d000000947 */ /* 0x000fea0003800000 */
[----:B-1----:R-:W-:Y:S01]  /*0b20*/  IADD3 R3, P0, R14, 0x20, RZ ;  /* 0x000000200e037810 */ /* 0x002fe20007f1e0ff */
[----:B------:R-:W-:Y:S01]  /*0b30*/  IMAD.MOV.U32 R16, RZ, RZ, R8 ;  /* 0x000000ffff107224 */ /* 0x000fe200078e0008 */
        /* <DEDUP_REMOVED lines=11> */
.L_x_240:
[----:B------:R-:W-:Y:S05]  /*0bf0*/  BSYNC B0 ;  /* 0x0000000000007941 */ /* 0x000fea0003800000 */
.L_x_239:
        /* <DEDUP_REMOVED lines=17> */
.L_x_242:
[----:B------:R-:W-:Y:S05]  /*0d10*/  BSYNC B0 ;  /* 0x0000000000007941 */ /* 0x000fea0003800000 */
.L_x_241:
[----:B-1----:R-:W-:Y:S01]  /*0d20*/  IADD3 R2, R12, 0x60, RZ ;  /* 0x000000600c027810 */ /* 0x002fe20007ffe0ff */
[----:B------:R-:W-:Y:S03]  /*0d30*/  BSSY B0, `(.L_x_243) ;  /* 0x000000f000007945 */ /* 0x000fe60003800000 */
[----:B------:R-:W-:-:S13]  /*0d40*/  ISETP.GE.AND P0, PT, R2, UR16, PT ;  /* 0x0000001002007c0c */ /* 0x000fda000bf06270 */
[----:B------:R-:W-:Y:S05]  /*0d50*/  @P0 BRA `(.L_x_244) ;  /* 0x000000c000000947 */ /* 0x000fea0003800000 */
[----:B------:R-:W-:Y:S02]  /*0d60*/  IADD3 R3, P0, R14, 0x60, RZ ;  /* 0x000000600e037810 */ /* 0x000fe40007f1e0ff */
[----:B------:R-:W-:Y:S02]  /*0d70*/  MOV R9, R11 ;  /* 0x0000000b00097202 */ /* 0x000fe40000000f00 */
[----:B------:R-:W-:-:S03]  /*0d80*/  IADD3.X R0, RZ, R15, RZ, P0, !PT ;  /* 0x0000000fff007210 */ /* 0x000fc600007fe4ff */
        /* <DEDUP_REMOVED lines=9> */
.L_x_244:
[----:B------:R-:W-:Y:S05]  /*0e20*/  BSYNC B0 ;  /* 0x0000000000007941 */ /* 0x000fea0003800000 */
.L_x_243:
[----:B------:R-:W-:-:S04]  /*0e30*/  LOP3.LUT P6, RZ, R6, 0x7, RZ, 0xc0, !PT ;  /* 0x0000000706ff7812 */ /* 0x000fc800078cc0ff */
[----:B------:R-:W-:Y:S02]  /*0e40*/  ISETP.GE.OR P5, PT, R12, UR16, P6 ;  /* 0x000000100c007c0c */ /* 0x000fe4000b7a6670 */
[----:B------:R-:W-:Y:S02]  /*0e50*/  ISETP.GE.OR P4, PT, R5, UR16, P6 ;  /* 0x0000001005007c0c */ /* 0x000fe4000b786670 */
[----:B------:R-:W-:Y:S02]  /*0e60*/  ISETP.GE.OR P3, PT, R4, UR16, P6 ;  /* 0x0000001004007c0c */ /* 0x000fe4000b766670 */
[----:B------:R-:W-:-:S07]  /*0e70*/  ISETP.GE.OR P6, PT, R2, UR16, P6 ;  /* 0x0000001002007c0c */ /* 0x000fce000b7c6670 */
[----:B------:R-:W-:Y:S02]  /*0e80*/  @!P5 IMAD R7, R12, UR23, RZ ;  /* 0x000000170c07dc24 */ /* 0x000fe4000f8e02ff */
[----:B------:R-:W-:Y:S02]  /*0e90*/  @!P4 IMAD R0, R5, UR23, RZ ;  /* 0x000000170500cc24 */ /* 0x000fe4000f8e02ff */
[----:B------:R-:W-:Y:S01]  /*0ea0*/  @!P3 IMAD R4, R4, UR23, RZ ;  /* 0x000000170404bc24 */ /* 0x000fe2000f8e02ff */
[C---:B------:R-:W-:Y:S02]  /*0eb0*/  @!P5 IADD3 R6, P0, R7.reuse, UR13, RZ ;  /* 0x0000000d0706dc10 */ /* 0x040fe4000ff1e0ff */
[----:B------:R-:W-:Y:S02]  /*0ec0*/  @!P4 IADD3 R3, P1, R0, UR13, RZ ;  /* 0x0000000d0003cc10 */ /* 0x000fe4000ff3e0ff */
[----:B------:R-:W-:Y:S02]  /*0ed0*/  @!P5 LEA.HI.X.SX32 R7, R7, UR4, 0x1, P0 ;  /* 0x000000040707dc11 */ /* 0x000fe400080f0eff */
[----:B-1----:R-:W-:-:S02]  /*0ee0*/  @!P5 LEA R10, P2, R6, c[0x0][0x200], 0x2 ;  /* 0x00008000060ada11 */ /* 0x002fc400078410ff */
[----:B------:R-:W-:Y:S02]  /*0ef0*/  @!P3 IADD3 R5, P0, R4, UR13, RZ ;  /* 0x0000000d0405bc10 */ /* 0x000fe4000ff1e0ff */
[----:B------:R-:W-:Y:S02]  /*0f00*/  @!P4 LEA.HI.X.SX32 R0, R0, UR4, 0x1, P1 ;  /* 0x000000040000cc11 */ /* 0x000fe400088f0eff */
[----:B------:R-:W-:Y:S02]  /*0f10*/  @!P5 LEA.HI.X R11, R6, c[0x0][0x204], R7, 0x2, P2 ;  /* 0x00008100060bda11 */ /* 0x000fe400010f1407 */
[----:B------:R-:W-:Y:S02]  /*0f20*/  @!P4 LEA R8, P1, R3, c[0x0][0x200], 0x2 ;  /* 0x000080000308ca11 */ /* 0x000fe400078210ff */
[----:B------:R-:W-:Y:S02]  /*0f30*/  @!P3 LEA.HI.X.SX32 R4, R4, UR4, 0x1, P0 ;  /* 0x000000040404bc11 */ /* 0x000fe400080f0eff */
[----:B------:R-:W-:-:S02]  /*0f40*/  @!P3 LEA R6, P0, R5, c[0x0][0x200], 0x2 ;  /* 0x000080000506ba11 */ /* 0x000fc400078010ff */
[----:B------:R-:W-:Y:S01]  /*0f50*/  @!P4 LEA.HI.X R9, R3, c[0x0][0x204], R0, 0x2, P1 ;  /* 0x000081000309ca11 */ /* 0x000fe200008f1400 */
[----:B------:R-:W-:Y:S01]  /*0f60*/  @!P5 IMAD.MOV.U32 R0, RZ, RZ, 0x7f800000 ;  /* 0x7f800000ff00d424 */ /* 0x000fe200078e00ff */
[----:B------:R-:W-:Y:S01]  /*0f70*/  @!P3 LEA.HI.X R7, R5, c[0x0][0x204], R4, 0x2, P0 ;  /* 0x000081000507ba11 */ /* 0x000fe200000f1404 */
[----:B------:R-:W-:Y:S02]  /*0f80*/  @!P4 IMAD.MOV.U32 R5, RZ, RZ, 0x7f800000 ;  /* 0x7f800000ff05c424 */ /* 0x000fe400078e00ff */
[----:B------:R-:W-:Y:S01]  /*0f90*/  @!P3 IMAD.MOV.U32 R3, RZ, RZ, 0x7f800000 ;  /* 0x7f800000ff03b424 */ /* 0x000fe200078e00ff */
[----:B------:R1:W-:Y:S04]  /*0fa0*/  @!P5 STG.E [R10.64], R0 ;  /* 0x000000000a00d986 */ /* 0x0003e8000c101912 */
[----:B------:R1:W-:Y:S04]  /*0fb0*/  @!P4 STG.E [R8.64], R5 ;  /* 0x000000050800c986 */ /* 0x0003e8000c101912 */
[----:B------:R1:W-:Y:S01]  /*0fc0*/  @!P3 STG.E [R6.64], R3 ;  /* 0x000000030600b986 */ /* 0x0003e2000c101912 */
[----:B------:R-:W-:Y:S05]  /*0fd0*/  @P6 EXIT ;  /* 0x000000000000694d */ /* 0x000fea0003800000 */
[----:B-1----:R-:W-:Y:S02]  /*0fe0*/  IMAD R0, R2, UR23, RZ ;  /* 0x0000001702007c24 */ /* 0x002fe4000f8e02ff */
[----:B------:R-:W-:-:S03]  /*0ff0*/  IMAD.MOV.U32 R5, RZ, RZ, 0x7f800000 ;  /* 0x7f800000ff057424 */ /* 0x000fc600078e00ff */
[----:B------:R-:W-:-:S04]  /*1000*/  IADD3 R3, P0, R0, UR13, RZ ;  /* 0x0000000d00037c10 */ /* 0x000fc8000ff1e0ff */
[----:B------:R-:W-:Y:S02]  /*1010*/  LEA.HI.X.SX32 R0, R0, UR4, 0x1, P0 ;  /* 0x0000000400007c11 */ /* 0x000fe400080f0eff */
[----:B------:R-:W-:-:S04]  /*1020*/  LEA R2, P0, R3, c[0x0][0x200], 0x2 ;  /* 0x0000800003027a11 */ /* 0x000fc800078010ff */
[----:B------:R-:W-:-:S05]  /*1030*/  LEA.HI.X R3, R3, c[0x0][0x204], R0, 0x2, P0 ;  /* 0x0000810003037a11 */ /* 0x000fca00000f1400 */
[----:B------:R-:W-:Y:S01]  /*1040*/  STG.E [R2.64], R5 ;  /* 0x0000000502007986 */ /* 0x000fe2000c101912 */
[----:B------:R-:W-:Y:S05]  /*1050*/  EXIT ;  /* 0x000000000000794d */ /* 0x000fea0003800000 */
.L_x_236:
[----:B------:R-:W-:Y:S02]  /*1060*/  UISETP.NE.AND UP0, UPT, UR10, -0x1, UPT ;  /* 0xffffffff0a00788c */ /* 0x000fe4000bf05270 */
[----:B------:R-:W-:Y:S02]  /*1070*/  UISETP.NE.AND UP1, UPT, UR20, -0x1, UPT ;  /* 0xffffffff1400788c */ /* 0x000fe4000bf25270 */
[----:B------:R-:W-:Y:S02]  /*1080*/  ULDC.64 UR4, c[0x0][0x190] ;  /* 0x0000640000047ab9 */ /* 0x000fe40000000a00 */
[----:B------:R-:W-:Y:S02]  /*1090*/  ULDC.64 UR6, c[0x0][0x178] ;  /* 0x00005e0000067ab9 */ /* 0x000fe40000000a00 */
[----:B------:R-:W-:-:S03]  /*10a0*/  PLOP3.LUT P0, PT, PT, PT, UP1, 0x80, 0x0 ;  /* 0x000000000000781c */ /* 0x000fc60003f0f018 */
[----:B------:R-:W-:Y:S02]  /*10b0*/  @UP0 UIMAD.WIDE.U32 UR26, UR10, UR4, URZ ;  /* 0x000000040a1a02a5 */ /* 0x000fe4000f8e003f */
[----:B------:R-:W-:Y:S02]  /*10c0*/  @!UP0 USHF.R.S32.HI UR21, URZ, 0x1f, UR11 ;  /* 0x0000001f3f158899 */ /* 0x000fe4000801140b */
[----:B------:R-:W-:Y:S02]  /*10d0*/  @UP1 UIADD3 UR24, UR15, UR20, URZ ;  /* 0x000000140f181290 */ /* 0x000fe4000fffe03f */
[----:B------:R-:W-:Y:S02]  /*10e0*/  @UP0 UIMAD UR17, UR10, UR5, UR27 ;  /* 0x000000050a1102a4 */ /* 0x000fe4000f8e021b */
[----:B------:R-:W-:Y:S02]  /*10f0*/  @!UP0 UIMAD.WIDE.U32 UR22, UR11, UR6, URZ ;  /* 0x000000060b1682a5 */ /* 0x000fe4000f8e003f */
[----:B------:R-:W-:-:S02]  /*1100*/  ULDC.64 UR4, c[0x0][0x198] ;  /* 0x0000660000047ab9 */ /* 0x000fc40000000a00 */
[----:B------:R-:W-:Y:S02]  /*1110*/  @!UP0 UIMAD UR21, UR21, UR6, URZ ;  /* 0x00000006151582a4 */ /* 0x000fe4000f8e023f */
[----:B------:R-:W-:Y:S02]  /*1120*/  @UP1 UIMAD.WIDE.U32 UR28, UR24, UR4, URZ ;  /* 0x00000004181c12a5 */ /* 0x000fe4000f8e003f */
[----:B------:R-:W-:Y:S02]  /*1130*/  @!UP0 UIMAD UR21, UR11, UR7, UR21 ;  /* 0x000000070b1582a4 */ /* 0x000fe4000f8e0215 */
[----:B------:R-:W-:Y:S02]  /*1140*/  @UP0 UMOV UR6, UR26 ;  /* 0x0000001a00060c82 */ /* 0x000fe40008000000 */
[----:B------:R-:W-:Y:S02]  /*1150*/  @!UP0 UMOV UR6, UR22 ;  /* 0x0000001600068c82 */ /* 0x000fe40008000000 */
[----:B------:R-:W-:-:S02]  /*1160*/  @UP1 UIMAD UR7, UR24, UR5, UR29 ;  /* 0x00000005180712a4 */ /* 0x000fc4000f8e021d */
[----:B------:R-:W-:Y:S02]  /*1170*/  @!UP0 UIADD3 UR17, UR23, UR21, URZ ;  /* 0x0000001517118290 */ /* 0x000fe4000fffe03f */
[----:B------:R-:W-:Y:S01]  /*1180*/  @UP1 UMOV UR22, UR28 ;  /* 0x0000001c00161c82 */ /* 0x000fe20008000000 */
[----:B------:R-:W-:Y:S05]  /*1190*/  @P0 BRA `(.L_x_245) ;  /* 0x000000c000000947 */ /* 0x000fea0003800000 */
[----:B------:R-:W-:Y:S02]  /*11a0*/  USHF.R.S32.HI UR21, URZ, 0x1f, UR15 ;  /* 0x0000001f3f157899 */ /* 0x000fe4000801140f */
[----:B------:R-:W-:Y:S02]  /*11b0*/  ULDC.64 UR4, c[0x0][0x198] ;  /* 0x0000660000047ab9 */ /* 0x000fe40000000a00 */
[----:B------:R-:W-:Y:S02]  /*11c0*/  UIMAD UR21, UR21, UR4, URZ ;  /* 0x00000004151572a4 */ /* 0x000fe4000f8e023f */
[----:B------:R-:W-:Y:S02]  /*11d0*/  UIMAD.WIDE.U32 UR22, UR15, UR4, URZ ;  /* 0x000000040f1672a5 */ /* 0x000fe4000f8e003f */
[----:B------:R-:W-:-:S02]  /*11e0*/  UIMAD UR21, UR15, UR5, UR21 ;  /* 0x000000050f1572a4 */ /* 0x000fc4000f8e0215 */
[----:B------:R-:W-:Y:S02]  /*11f0*/  USHF.R.S32.HI UR7, URZ, 0x1f, UR11 ;  /* 0x0000001f3f077899 */ /* 0x000fe4000801140b */
[----:B------:R-:W-:Y:S02]  /*1200*/  ULDC.64 UR4, c[0x0][0x180] ;  /* 0x0000600000047ab9 */ /* 0x000fe40000000a00 */
[----:B------:R-:W-:Y:S02]  /*1210*/  UIADD3 UR23, UR23, UR21, URZ ;  /* 0x0000001517177290 */ /* 0x000fe4000fffe03f */
[----:B------:R-:W-:Y:S02]  /*1220*/  UIMAD UR7, UR7, UR4, URZ ;  /* 0x00000004070772a4 */ /* 0x000fe4000f8e023f */
[----:B------:R-:W-:Y:S02]  /*1230*/  UIMAD.WIDE.U32 UR22, UR11, UR4, UR22 ;  /* 0x000000040b1672a5 */ /* 0x000fe4000f8e0016 */
[----:B------:R-:W-:-:S04]  /*1240*/  UIMAD UR7, UR11, UR5, UR7 ;  /* 0x000000050b0772a4 */ /* 0x000fc8000f8e0207 */
[----:B------:R-:W-:Y:S02]  /*1250*/  UIADD3 UR7, UR23, UR7, URZ ;  /* 0x0000000717077290 */ /* 0x000fe4000fffe03f */
.L_x_245:
[----:B------:R-:W-:Y:S01]  /*1260*/  IABS R3, c[0x0][0x1c8] ;  /* 0x0000720000037a13 */ /* 0x000fe20000000000 */
[----:B------:R-:W1:Y:S01]  /*1270*/  S2R R0, SR_CTAID.Z ;  /* 0x0000000000007919 */ /* 0x000e620000002700 */
[----:B------:R-:W-:Y:S02]  /*1280*/  ULDC UR4, c[0x0][0x1c8] ;  /* 0x0000720000047ab9 */ /* 0x000fe40000000800 */
[----:B------:R-:W2:Y:S01]  /*1290*/  I2F.RP R7, R3 ;  /* 0x0000000300077306 */ /* 0x000ea20000209400 */
[----:B------:R-:W-:Y:S02]  /*12a0*/  ULOP3.LUT UR4, UR12, UR4, URZ, 0x3c, !UPT ;  /* 0x000000040c047292 */ /* 0x000fe4000f8e3c3f */
[----:B------:R-:W-:-:S04]  /*12b0*/  @UP1 UIADD3 UR20, UR15, UR20, URZ ;  /* 0x000000140f141290 */ /* 0x000fc8000fffe03f */
[----:B------:R-:W-:Y:S01]  /*12c0*/  ISETP.LE.AND P1, PT, RZ, UR4, PT ;  /* 0x00000004ff007c0c */ /* 0x000fe2000bf23270 */
[----:B------:R-:W-:Y:S02]  /*12d0*/  ULDC.64 UR4, c[0x0][0x1a0] ;  /* 0x0000680000047ab9 */ /* 0x000fe40000000a00 */
[----:B------:R-:W-:-:S04]  /*12e0*/  @UP1 UIMAD.WIDE.U32 UR24, UR20, UR4, URZ ;  /* 0x00000004141812a5 */ /* 0x000fc8000f8e003f */
[----:B------:R-:W-:Y:S01]  /*12f0*/  @UP1 UIMAD UR21, UR20, UR5, UR25 ;  /* 0x00000005141512a4 */ /* 0x000fe2000f8e0219 */
[----:B--2---:R-:W2:Y:S01]  /*1300*/  MUFU.RCP R4, R7 ;  /* 0x0000000700047308 */ /* 0x004ea20000001000 */
[----:B------:R-:W-:Y:S01]  /*1310*/  USHF.R.S32.HI UR20, URZ, 0x1f, UR12 ;  /* 0x0000001f3f147899 */ /* 0x000fe2000801140c */
[----:B-1----:R-:W-:Y:S02]  /*1320*/  IABS R0, R0 ;  /* 0x0000000000007213 */ /* 0x002fe40000000000 */
[----:B--2---:R-:W-:-:S04]  /*1330*/  IADD3 R4, R4, 0xffffffe, RZ ;  /* 0x0ffffffe04047810 */ /* 0x004fc80007ffe0ff */
[----:B------:R-:W1:Y:S02]  /*1340*/  F2I.FTZ.U32.TRUNC.NTZ R5, R4 ;  /* 0x0000000400057305 */ /* 0x000e64000021f000 */
[----:B-1----:R-:W-:Y:S02]  /*1350*/  IMAD.MOV R2, RZ, RZ, -R5 ;  /* 0x000000ffff027224 */ /* 0x002fe400078e0a05 */
[----:B------:R-:W-:Y:S02]  /*1360*/  IMAD.MOV.U32 R4, RZ, RZ, RZ ;  /* 0x000000ffff047224 */ /* 0x000fe400078e00ff */
[----:B------:R-:W-:-:S04]  /*1370*/  IMAD R2, R2, R3, RZ ;  /* 0x0000000302027224 */ /* 0x000fc800078e02ff */
[----:B------:R-:W-:-:S04]  /*1380*/  IMAD.HI.U32 R5, R5, R2, R4 ;  /* 0x0000000205057227 */ /* 0x000fc800078e0004 */
[----:B------:R-:W-:-:S04]  /*1390*/  IMAD.MOV.U32 R2, RZ, RZ, R0 ;  /* 0x000000ffff027224 */ /* 0x000fc800078e0000 */
[----:B------:R-:W-:-:S04]  /*13a0*/  IMAD.HI.U32 R216, R5, R2, RZ ;  /* 0x0000000205d87227 */ /* 0x000fc800078e00ff */
[----:B------:R-:W-:-:S04]  /*13b0*/  IMAD.MOV R0, RZ, RZ, -R216 ;  /* 0x000000ffff007224 */ /* 0x000fc800078e0ad8 */
[----:B------:R-:W-:-:S05]  /*13c0*/  IMAD R0, R3, R0, R2 ;  /* 0x0000000003007224 */ /* 0x000fca00078e0202 */
[----:B------:R-:W-:-:S13]  /*13d0*/  ISETP.GT.U32.AND P2, PT, R3, R0, PT ;  /* 0x000000000300720c */ /* 0x000fda0003f44070 */
[----:B------:R-:W-:Y:S01]  /*13e0*/  @!P2 IMAD.IADD R0, R0, 0x1, -R3 ;  /* 0x000000010000a824 */ /* 0x000fe200078e0a03 */
[----:B------:R-:W-:Y:S02]  /*13f0*/  @!P2 IADD3 R216, R216, 0x1, RZ ;  /* 0x00000001d8d8a810 */ /* 0x000fe40007ffe0ff */
[----:B------:R-:W-:Y:S02]  /*1400*/  ISETP.NE.AND P2, PT, RZ, c[0x0][0x1c8], PT ;  /* 0x00007200ff007a0c */ /* 0x000fe40003f45270 */
[----:B------:R-:W-:-:S13]  /*1410*/  ISETP.GE.U32.AND P3, PT, R0, R3, PT ;  /* 0x000000030000720c */ /* 0x000fda0003f66070 */
[----:B------:R-:W-:-:S05]  /*1420*/  @P3 IADD3 R216, R216, 0x1, RZ ;  /* 0x00000001d8d83810 */ /* 0x000fca0007ffe0ff */
[----:B------:R-:W-:Y:S01]  /*1430*/  @!P1 IMAD.MOV R216, RZ, RZ, -R216 ;  /* 0x000000ffffd89224 */ /* 0x000fe200078e0ad8 */
[----:B------:R-:W-:Y:S01]  /*1440*/  @!P2 LOP3.LUT R216, RZ, c[0x0][0x1c8], RZ, 0x33, !PT ;  /* 0x00007200ffd8aa12 */ /* 0x000fe200078e33ff */
        /* <DEDUP_REMOVED lines=13> */
.L_x_246:
[----:B------:R-:W-:Y:S01]  /*1520*/  SHF.R.S32.HI R7, RZ, 0x1f, R6 ;  /* 0x0000001fff077819 */ /* 0x000fe20000011406 */
[----:B------:R-:W1:Y:S01]  /*1530*/  S2R R199, SR_CTAID.X ;  /* 0x0000000000c77919 */ /* 0x000e620000002500 */
[----:B------:R-:W-:Y:S01]  /*1540*/  UIADD3 UR11, -UR13, UR16, URZ ;  /* 0x000000100d0b7290 */ /* 0x000fe2000fffe13f */
[----:B------:R-:W-:Y:S01]  /*1550*/  SHF.R.S32.HI R207, RZ, 0x1f, R216 ;  /* 0x0000001fffcf7819 */ /* 0x000fe200000114d8 */
[----:B------:R-:W-:Y:S01]  /*1560*/  ULDC.64 UR4, c[0x0][0x1a8] ;  /* 0x00006a0000047ab9 */ /* 0x000fe20000000a00 */
[-C--:B------:R-:W-:Y:S01]  /*1570*/  LEA.HI R3, R7, R6.reuse, RZ, 0x3 ;  /* 0x0000000607037211 */ /* 0x080fe200078f18ff */
[----:B------:R-:W2:Y:S01]  /*1580*/  S2R R8, SR_CTAID.Z ;  /* 0x0000000000087919 */ /* 0x000ea20000002700 */
[----:B------:R-:W-:Y:S01]  /*1590*/  UIMAD UR4, UR20, UR4, URZ ;  /* 0x00000004140472a4 */ /* 0x000fe2000f8e023f */
[----:B------:R-:W-:Y:S01]  /*15a0*/  IMAD R211, R207, c[0x0][0x1b0], RZ ;  /* 0x00006c00cfd37a24 */ /* 0x000fe200078e02ff */
[----:B------:R-:W-:Y:S01]  /*15b0*/  SHF.R.S32.HI R10, RZ, 0x3, R3 ;  /* 0x00000003ff0a7819 */ /* 0x000fe20000011403 */
[----:B------:R-:W-:Y:S01]  /*15c0*/  UIADD3 UR15, UR8, -0x1, URZ ;  /* 0xffffffff080f7890 */ /* 0x000fe2000fffe03f */
[----:B------:R-:W-:Y:S01]  /*15d0*/  LOP3.LUT R3, R3, 0xfffffff8, RZ, 0xc0, !PT ;  /* 0xfffffff803037812 */ /* 0x000fe200078ec0ff */
[----:B------:R-:W-:Y:S01]  /*15e0*/  UIMAD UR4, UR12, UR5, UR4 ;  /* 0x000000050c0472a4 */ /* 0x000fe2000f8e0204 */
[----:B------:R-:W-:Y:S01]  /*15f0*/  IADD3 R2, R10, 0x20, RZ ;  /* 0x000000200a027810 */ /* 0x000fe20007ffe0ff */
[----:B------:R-:W-:Y:S01]  /*1600*/  UIMAD UR12, UR15, -0x40, UR14 ;  /* 0xffffffc00f0c78a4 */ /* 0x000fe2000f8e020e */
[----:B------:R-:W-:Y:S01]  /*1610*/  SHF.R.S32.HI R11, RZ, 0x1f, R10 ;  /* 0x0000001fff0b7819 */ /* 0x000fe2000001140a */
[----:B------:R-:W-:Y:S01]  /*1620*/  IMAD.IADD R0, R6, 0x1, -R3 ;  /* 0x0000000106007824 */ /* 0x000fe200078e0a03 */
[----:B------:R-:W-:Y:S01]  /*1630*/  ISETP.GE.AND P3, PT, R2, UR11, PT ;  /* 0x0000000b02007c0c */ /* 0x000fe2000bf66270 */
[----:B------:R-:W-:Y:S01]  /*1640*/  IMAD R211, R216, c[0x0][0x1b4], R211 ;  /* 0x00006d00d8d37a24 */ /* 0x000fe200078e02d3 */
[----:B------:R-:W-:Y:S01]  /*1650*/  IADD3 R3, R10, 0x40, RZ ;  /* 0x000000400a037810 */ /* 0x000fe20007ffe0ff */
[----:B------:R-:W-:Y:S01]  /*1660*/  IMAD.SHL.U32 R212, R0, 0x8, RZ ;  /* 0x0000000800d47824 */ /* 0x000fe200078e00ff */
[----:B------:R-:W-:Y:S01]  /*1670*/  ISETP.GE.AND P4, PT, R10, UR11, PT ;  /* 0x0000000b0a007c0c */ /* 0x000fe2000bf86270 */
[----:B------:R-:W-:Y:S01]  /*1680*/  UMOV UR20, 0x5 ;  /* 0x0000000500147882 */ /* 0x000fe20000000000 */
[----:B------:R-:W-:Y:S01]  /*1690*/  ISETP.GE.AND P2, PT, R3, UR11, PT ;  /* 0x0000000b03007c0c */ /* 0x000fe2000bf46270 */
[----:B------:R-:W-:Y:S01]  /*16a0*/  IMAD R207, R207, c[0x0][0x1b8], RZ ;  /* 0x00006e00cfcf7a24 */ /* 0x000fe200078e02ff */
[----:B------:R-:W-:Y:S01]  /*16b0*/  SHF.R.S32.HI R213, RZ, 0x1f, R212 ;  /* 0x0000001fffd57819 */ /* 0x000fe200000114d4 */
[----:B-1----:R-:W-:Y:S01]  /*16c0*/  IMAD.WIDE R198, R199, 0x80, R10 ;  /* 0x00000080c7c67825 */ /* 0x002fe200078e020a */
[----:B------:R-:W-:Y:S01]  /*16d0*/  IADD3 R12, P0, R212, UR6, RZ ;  /* 0x00000006d40c7c10 */ /* 0x000fe2000ff1e0ff */
[----:B------:R-:W-:Y:S01]  /*16e0*/  UMOV UR6, 0x6 ;  /* 0x0000000600067882 */ /* 0x000fe20000000000 */
[----:B------:R-:W-:Y:S01]  /*16f0*/  IADD3 R195, R10, 0x60, RZ ;  /* 0x000000600ac37810 */ /* 0x000fe20007ffe0ff */
[----:B------:R-:W-:Y:S01]  /*1700*/  IMAD R207, R216, c[0x0][0x1bc], R207 ;  /* 0x00006f00d8cf7a24 */ /* 0x000fe200078e02cf */
[----:B------:R-:W-:Y:S01]  /*1710*/  IADD3.X R13, R213, UR17, RZ, P0, !PT ;  /* 0x00000011d50d7c10 */ /* 0x000fe200087fe4ff */
[----:B------:R-:W-:Y:S01]  /*1720*/  USHF.R.S32.HI UR17, URZ, 0x1f, UR15 ;  /* 0x0000001f3f117899 */ /* 0x000fe2000801140f */
[----:B------:R-:W-:Y:S01]  /*1730*/  @!P3 IADD3 R19, P0, R198, 0x20, RZ ;  /* 0x00000020c613b810 */ /* 0x000fe20007f1e0ff */
[----:B------:R-:W-:Y:S01]  /*1740*/  @!P4 IMAD R5, R199, c[0x0][0x190], RZ ;  /* 0x00006400c705ca24 */ /* 0x000fe200078e02ff */
[----:B------:R-:W-:Y:S01]  /*1750*/  ISETP.GE.AND P1, PT, R195, UR11, PT ;  /* 0x0000000bc3007c0c */ /* 0x000fe2000bf26270 */
[----:B--2---:R-:W-:Y:S01]  /*1760*/  IMAD.WIDE.U32 R8, R8, c[0x0][0x1a8], R12 ;  /* 0x00006a0008087a25 */ /* 0x004fe200078e000c */
[CC--:B------:R-:W-:Y:S01]  /*1770*/  LEA.HI R193, R7.reuse, R6.reuse, RZ, 0x4 ;  /* 0x0000000607c17211 */ /* 0x0c0fe200078f20ff */
[----:B------:R-:W-:Y:S01]  /*1780*/  UISETP.GT.AND UP0, UPT, UR15, UR9, UPT ;  /* 0x000000090f00728c */ /* 0x000fe2000bf04270 */
[----:B------:R-:W-:Y:S01]  /*1790*/  LEA.HI R88, R7, R6, RZ, 0x5 ;  /* 0x0000000607587211 */ /* 0x000fe200078f28ff */
[----:B------:R-:W-:Y:S01]  /*17a0*/  @!P3 IMAD.X R4, RZ, RZ, R199, P0 ;  /* 0x000000ffff04b224 */ /* 0x000fe200000e06c7 */
[----:B------:R-:W-:Y:S01]  /*17b0*/  IADD3 R9, R9, UR4, RZ ;  /* 0x0000000409097c10 */ /* 0x000fe2000fffe0ff */
[----:B------:R-:W-:Y:S01]  /*17c0*/  @!P4 IMAD.MOV.U32 R22, RZ, RZ, R8 ;  /* 0x000000ffff16c224 */ /* 0x000fe200078e0008 */
[----:B------:R-:W-:Y:S01]  /*17d0*/  @!P2 IADD3 R16, P0, R198, 0x40, RZ ;  /* 0x00000040c610a810 */ /* 0x000fe20007f1e0ff */
[----:B------:R-:W-:Y:S01]  /*17e0*/  @!P3 IMAD R4, R4, c[0x0][0x190], RZ ;  /* 0x000064000404ba24 */ /* 0x000fe200078e02ff */
[----:B------:R-:W-:Y:S01]  /*17f0*/  ULDC.64 UR4, c[0x0][0x198] ;  /* 0x0000660000047ab9 */ /* 0x000fe20000000a00 */
[----:B------:R-:W-:Y:S01]  /*1800*/  @!P4 IMAD.MOV.U32 R23, RZ, RZ, R9 ;  /* 0x000000ffff17c224 */ /* 0x000fe200078e0009 */
[----:B------:R-:W-:Y:S01]  /*1810*/  USHF.L.U64.HI UR6, UR4, UR6, UR5 ;  /* 0x0000000604067299 */ /* 0x000fe20008010205 */
[C---:B------:R-:W-:Y:S01]  /*1820*/  @!P4 IMAD R5, R198.reuse, c[0x0][0x194], R5 ;  /* 0x00006500c605ca24 */ /* 0x040fe200078e0205 */
[----:B------:R-:W-:Y:S01]  /*1830*/  USHF.L.U64.HI UR20, UR4, UR20, UR5 ;  /* 0x0000001404147299 */ /* 0x000fe20008010205 */
[----:B------:R-:W-:Y:S01]  /*1840*/  @!P4 IMAD.WIDE.U32 R22, R198, c[0x0][0x190], R22 ;  /* 0x00006400c616ca25 */ /* 0x000fe200078e0016 */
[----:B------:R-:W-:-:S03]  /*1850*/  SHF.R.S32.HI R89, RZ, 0x5, R88 ;  /* 0x00000005ff597819 */ /* 0x000fc60000011458 */
[----:B------:R-:W-:Y:S01]  /*1860*/  @!P2 IMAD.X R3, RZ, RZ, R199, P0 ;  /* 0x000000ffff03a224 */ /* 0x000fe200000e06c7 */
[----:B------:R-:W-:Y:S01]  /*1870*/  @!P1 IADD3 R12, P0, R198, 0x60, RZ ;  /* 0x00000060c60c9810 */ /* 0x000fe20007f1e0ff */
[----:B------:R-:W-:Y:S01]  /*1880*/  @!P3 IMAD R4, R19, c[0x0][0x194], R4 ;  /* 0x000065001304ba24 */ /* 0x000fe200078e0204 */
[----:B------:R-:W-:Y:S01]  /*1890*/  @!P4 LEA R14, P6, R22, c[0x0][0x160], 0x1 ;  /* 0x00005800160eca11 */ /* 0x000fe200078c08ff */
[----:B------:R-:W-:Y:S02]  /*18a0*/  @!P4 IMAD.IADD R5, R23, 0x1, R5 ;  /* 0x000000011705c824 */ /* 0x000fe400078e0205 */
[----:B------:R-:W-:-:S03]  /*18b0*/  @!P3 IMAD.WIDE.U32 R18, R19, c[0x0][0x190], R8 ;  /* 0x000064001312ba25 */ /* 0x000fc600078e0008 */
[----:B------:R-:W-:Y:S01]  /*18c0*/  @!P4 LEA.HI.X R15, R22, c[0x0][0x164], R5, 0x1, P6 ;  /* 0x00005900160fca11 */ /* 0x000fe200030f0c05 */
[----:B------:R-:W-:Y:S01]  /*18d0*/  @!P2 IMAD R3, R3, c[0x0][0x190], RZ ;  /* 0x000064000303aa24 */ /* 0x000fe200078e02ff */
[----:B------:R-:W-:Y:S01]  /*18e0*/  @!P3 LEA R20, P5, R18, c[0x0][0x160], 0x1 ;  /* 0x000058001214ba11 */ /* 0x000fe200078a08ff */
[----:B------:R-:W-:Y:S02]  /*18f0*/  @!P3 IMAD.IADD R4, R19, 0x1, R4 ;  /* 0x000000011304b824 */ /* 0x000fe400078e0204 */
[C---:B------:R-:W-:Y:S02]  /*1900*/  @!P2 IMAD R3, R16.reuse, c[0x0][0x194], R3 ;  /* 0x000065001003aa24 */ /* 0x040fe400078e0203 */
[----:B------:R-:W-:Y:S01]  /*1910*/  @!P2 IMAD.WIDE.U32 R16, R16, c[0x0][0x190], R8 ;  /* 0x000064001010aa25 */ /* 0x000fe200078e0008 */
[----:B------:R-:W-:Y:S02]  /*1920*/  @!P3 LEA.HI.X R21, R18, c[0x0][0x164], R4, 0x1, P5 ;  /* 0x000059001215ba11 */ /* 0x000fe400028f0c04 */
[----:B------:R-:W-:Y:S01]  /*1930*/  ISETP.GE.AND P5, PT, R2, UR12, PT ;  /* 0x0000000c02007c0c */ /* 0x000fe2000bfa6270 */
[----:B------:R-:W-:Y:S01]  /*1940*/  @!P1 IMAD.X R5, RZ, RZ, R199, P0 ;  /* 0x000000ffff059224 */ /* 0x000fe200000e06c7 */
[----:B------:R-:W-:Y:S01]  /*1950*/  @!P2 LEA R18, P6, R16, c[0x0][0x160], 0x1 ;  /* 0x000058001012aa11 */ /* 0x000fe200078c08ff */
[----:B------:R-:W-:Y:S01]  /*1960*/  @!P1 IMAD.MOV.U32 R23, RZ, RZ, R9 ;  /* 0x000000ffff179224 */ /* 0x000fe200078e0009 */
[----:B------:R-:W-:Y:S01]  /*1970*/  ISETP.GE.AND P0, PT, R2, UR12, PT ;  /* 0x0000000c02007c0c */ /* 0x000fe2000bf06270 */
[----:B------:R-:W-:Y:S01]  /*1980*/  IMAD.SHL.U32 R9, R10, 0x40, RZ ;  /* 0x000000400a097824 */ /* 0x000fe200078e00ff */
[----:B------:R-:W-:Y:S01]  /*1990*/  LEA.HI R4, R7, R6, RZ, 0x6 ;  /* 0x0000000607047211 */ /* 0x000fe200078f30ff */
[----:B------:R-:W-:-:S02]  /*19a0*/  @!P1 IMAD R5, R5, c[0x0][0x190], RZ ;  /* 0x0000640005059a24 */ /* 0x000fc400078e02ff */
[----:B------:R-:W-:Y:S01]  /*19b0*/  @!P2 IMAD.IADD R3, R17, 0x1, R3 ;  /* 0x000000011103a824 */ /* 0x000fe200078e0203 */
[----:B------:R-:W-:Y:S01]  /*19c0*/  LOP3.LUT R9, R9, 0x1c0, RZ, 0xc0, !PT ;  /* 0x000001c009097812 */ /* 0x000fe200078ec0ff */
[----:B------:R-:W-:Y:S02]  /*19d0*/  @!P1 IMAD.MOV.U32 R22, RZ, RZ, R8 ;  /* 0x000000ffff169224 */ /* 0x000fe400078e0008 */
[----:B------:R-:W-:Y:S01]  /*19e0*/  @!P1 IMAD R2, R12, c[0x0][0x194], R5 ;  /* 0x000065000c029a24 */ /* 0x000fe200078e0205 */
[----:B------:R-:W-:Y:S01]  /*19f0*/  @!P2 LEA.HI.X R19, R16, c[0x0][0x164], R3, 0x1, P6 ;  /* 0x000059001013aa11 */ /* 0x000fe200030f0c03 */
[----:B------:R-:W-:Y:S01]  /*1a00*/  @!P1 IMAD.WIDE.U32 R12, R12, c[0x0][0x190], R22 ;  /* 0x000064000c0c9a25 */ /* 0x000fe200078e0016 */
[----:B------:R-:W-:Y:S02]  /*1a10*/  SHF.R.U32.HI R3, RZ, 0x3, R9 ;  /* 0x00000003ff037819 */ /* 0x000fe40000011609 */
[----:B------:R-:W-:Y:S01]  /*1a20*/  LOP3.LUT R8, R9, 0x38, R212, 0xf8, !PT ;  /* 0x0000003809087812 */ /* 0x000fe200078ef8d4 */
[----:B------:R-:W-:Y:S01]  /*1a30*/  @!P1 IMAD.IADD R2, R13, 0x1, R2 ;  /* 0x000000010d029824 */ /* 0x000fe200078e0202 */
[----:B------:R-:W-:Y:S01]  /*1a40*/  @!P1 LEA R16, P6, R12, c[0x0][0x160], 0x1 ;  /* 0x000058000c109a11 */ /* 0x000fe200078c08ff */
[----:B------:R-:W-:Y:S01]  /*1a50*/  IMAD.SHL.U32 R4, R4, 0x8, RZ ;  /* 0x0000000804047824 */ /* 0x000fe200078e00ff */
[----:B------:R-:W-:Y:S01]  /*1a60*/  LOP3.LUT R3, R8, R3, RZ, 0x3c, !PT ;  /* 0x0000000308037212 */ /* 0x000fe200078e3cff */
[----:B------:R-:W-:Y:S01]  /*1a70*/  IMAD R5, R11, c[0x0][0x198], RZ ;  /* 0x000066000b057a24 */ /* 0x000fe200078e02ff */
[----:B------:R-:W-:Y:S01]  /*1a80*/  @!P1 LEA.HI.X R17, R12, c[0x0][0x164], R2, 0x1, P6 ;  /* 0x000059000c119a11 */ /* 0x000fe200030f0c02 */
[----:B------:R-:W-:Y:S01]  /*1a90*/  IMAD.WIDE.U32 R22, R10, c[0x0][0x198], R212 ;  /* 0x000066000a167a25 */ /* 0x000fe200078e00d4 */
[----:B------:R-:W-:-:S02]  /*1aa0*/  LOP3.LUT R3, R3, 0xfffffe00, R4, 0xf8, !PT ;  /* 0xfffffe0003037812 */ /* 0x000fc400078ef804 */
[----:B------:R-:W-:Y:S01]  /*1ab0*/  SHF.R.S32.HI R12, RZ, 0x4, R193 ;  /* 0x00000004ff0c7819 */ /* 0x000fe200000114c1 */
[----:B------:R-:W-:Y:S01]  /*1ac0*/  IMAD R2, R10, c[0x0][0x19c], R5 ;  /* 0x000067000a027a24 */ /* 0x000fe200078e0205 */
[----:B------:R-:W-:Y:S01]  /*1ad0*/  IADD3 R200, P6, R22, UR22, RZ ;  /* 0x0000001616c87c10 */ /* 0x000fe2000ffde0ff */
[----:B------:R-:W-:Y:S01]  /*1ae0*/  IMAD.SHL.U32 R196, R3, 0x2, RZ ;  /* 0x0000000203c47824 */ /* 0x000fe200078e00ff */
[----:B------:R-:W-:Y:S01]  /*1af0*/  UIMAD UR22, UR6, UR15, URZ ;  /* 0x0000000f061672a4 */ /* 0x000fe2000f8e023f */
[----:B------:R-:W-:Y:S01]  /*1b00*/  IMAD R9, R11, c[0x0][0x1a0], RZ ;  /* 0x000068000b097a24 */ /* 0x000fe200078e02ff */
[----:B------:R-:W-:Y:S01]  /*1b10*/  IADD3.X R201, R23, UR7, R2, P6, !PT ;  /* 0x0000000717c97c10 */ /* 0x000fe2000b7fe402 */
[----:B------:R-:W-:Y:S01]  /*1b20*/  USHF.L.U32 UR7, UR4, 0x6, URZ ;  /* 0x0000000604077899 */ /* 0x000fe2000800063f */
[----:B------:R-:W-:Y:S01]  /*1b30*/  @!PT LDS RZ, [RZ] ;  /* 0x00000000fffff984 */ /* 0x000fe20000000800 */
[----:B------:R-:W-:Y:S01]  /*1b40*/  @!PT LDS RZ, [RZ] ;  /* 0x00000000fffff984 */ /* 0x000fe20000000800 */
[----:B------:R-:W-:Y:S01]  /*1b50*/  @!PT LDS RZ, [RZ] ;  /* 0x00000000fffff984 */ /* 0x000fe20000000800 */
[----:B------:R1:W-:Y:S01]  /*1b60*/  @!P4 LDGSTS.E.BYPASS.LTC128B.128 [R196], [R14.64] ;  /* 0x000000000ec4cfae */ /* 0x0003e2000b901d52 */
[----:B------:R-:W-:Y:S01]  /*1b70*/  ISETP.GE.AND P6, PT, R10, UR12, PT ;  /* 0x0000000c0a007c0c */ /* 0x000fe2000bfc6270 */
[----:B------:R-:W-:Y:S01]  /*1b80*/  IMAD.U32 R3, RZ, RZ, UR15 ;  /* 0x0000000fff037e24 */ /* 0x000fe2000f8e00ff */
[----:B------:R-:W-:Y:S01]  /*1b90*/  UIMAD UR22, UR17, UR7, UR22 ;  /* 0x00000007111672a4 */ /* 0x000fe2000f8e0216 */
[----:B------:R1:W-:Y:S01]  /*1ba0*/  @!P4 LDGSTS.E.BYPASS.LTC128B.128 [R196+0x4000], [R14.64+0x80] ;  /* 0x040000800ec4cfae */ /* 0x0003e2000b901d52 */
[----:B------:R-:W-:Y:S01]  /*1bb0*/  IMAD.WIDE.U32 R200, R216, c[0x0][0x1b0], R200 ;  /* 0x00006c00d8c87a25 */ /* 0x000fe200078e00c8 */
[----:B------:R-:W-:-:S02]  /*1bc0*/  LOP3.LUT R5, R193, 0xfffffff0, RZ, 0xc0, !PT ;  /* 0xfffffff0c1057812 */ /* 0x000fc400078ec0ff */
[----:B------:R1:W-:Y:S01]  /*1bd0*/  @!P4 LDGSTS.E.BYPASS.LTC128B.128 [R196+0x8000], [R14.64+0x100] ;  /* 0x080001000ec4cfae */ /* 0x0003e2000b901d52 */
[----:B------:R-:W-:Y:S01]  /*1be0*/  IMAD.IADD R211, R201, 0x1, R211 ;  /* 0x00000001c9d37824 */ /* 0x000fe200078e02d3 */
[----:B------:R-:W-:Y:S01]  /*1bf0*/  LEA.HI R193, R193, R12, RZ, 0x1 ;  /* 0x0000000cc1c17211 */ /* 0x000fe200078f08ff */
[----:B------:R-:W-:Y:S01]  /*1c00*/  IMAD.MOV.U32 R210, RZ, RZ, R200 ;  /* 0x000000ffffd27224 */ /* 0x000fe200078e00c8 */
[----:B------:R2:W-:Y:S01]  /*1c10*/  @!P3 LDGSTS.E.BYPASS.LTC128B.128 [R196+0x1000], [R20.64] ;  /* 0x0100000014c4bfae */ /* 0x0005e2000b901d52 */
[----:B------:R-:W-:Y:S01]  /*1c20*/  IMAD R2, R10, c[0x0][0x1a4], R9 ;  /* 0x000069000a027a24 */ /* 0x000fe200078e0209 */
[----:B------:R-:W-:Y:S01]  /*1c30*/  LOP3.LUT R193, R193, 0xfffffffe, RZ, 0xc0, !PT ;  /* 0xfffffffec1c17812 */ /* 0x000fe200078ec0ff */
[----:B------:R-:W-:Y:S01]  /*1c40*/  IMAD.WIDE.U32 R8, R3, UR7, R210 ;  /* 0x0000000703087c25 */ /* 0x000fe2000f8e00d2 */
[----:B------:R2:W-:Y:S03]  /*1c50*/  @!P3 LDGSTS.E.BYPASS.LTC128B.128 [R196+0x5000], [R20.64+0x80] ;  /* 0x0500008014c4bfae */ /* 0x0005e6000b901d52 */
[----:B------:R-:W-:Y:S01]  /*1c60*/  IMAD.IADD R5, R6, 0x1, -R5 ;  /* 0x0000000106057824 */ /* 0x000fe200078e0a05 */
[----:B------:R-:W-:Y:S01]  /*1c70*/  IADD3 R3, R9, UR22, RZ ;  /* 0x0000001609037c10 */ /* 0x000fe2000fffe0ff */
[----:B------:R2:W-:Y:S01]  /*1c80*/  @!P3 LDGSTS.E.BYPASS.LTC128B.128 [R196+0x9000], [R20.64+0x100] ;  /* 0x0900010014c4bfae */ /* 0x0005e2000b901d52 */
[----:B------:R-:W-:-:S02]  /*1c90*/  IMAD.IADD R193, R12, 0x1, -R193 ;  /* 0x000000010cc17824 */ /* 0x000fc400078e0ac1 */
[----:B------:R-:W-:Y:S01]  /*1ca0*/  SHF.R.S32.HI R4, RZ, 0x1f, R5 ;  /* 0x0000001fff047819 */ /* 0x000fe20000011405 */
[----:B------:R3:W-:Y:S01]  /*1cb0*/  @!P2 LDGSTS.E.BYPASS.LTC128B.128 [R196+0x2000], [R18.64] ;  /* 0x0200000012c4afae */ /* 0x0007e2000b901d52 */
[----:B------:R-:W-:Y:S02]  /*1cc0*/  IMAD.SHL.U32 R13, R10, 0x8, RZ ;  /* 0x000000080a0d7824 */ /* 0x000fe400078e00ff */
[----:B------:R-:W-:Y:S01]  /*1cd0*/  LEA.HI R4, R4, R5, RZ, 0x3 ;  /* 0x0000000504047211 */ /* 0x000fe200078f18ff */
[----:B------:R3:W-:Y:S01]  /*1ce0*/  @!P2 LDGSTS.E.BYPASS.LTC128B.128 [R196+0x6000], [R18.64+0x80] ;  /* 0x0600008012c4afae */ /* 0x0007e2000b901d52 */
[----:B------:R-:W-:-:S03]  /*1cf0*/  IMAD.SHL.U32 R205, R6, 0x2, RZ ;  /* 0x0000000206cd7824 */ /* 0x000fc600078e00ff */
[----:B------:R3:W-:Y:S01]  /*1d00*/  @!P2 LDGSTS.E.BYPASS.LTC128B.128 [R196+0xa000], [R18.64+0x100] ;  /* 0x0a00010012c4afae */ /* 0x0007e2000b901d52 */
[----:B-1----:R-:W-:Y:S01]  /*1d10*/  IMAD.WIDE.U32 R14, R10, c[0x0][0x1a0], R212 ;  /* 0x000068000a0e7a25 */ /* 0x002fe200078e00d4 */
[----:B------:R-:W-:Y:S02]  /*1d20*/  LOP3.LUT R205, R205, 0x6, RZ, 0xc0, !PT ;  /* 0x00000006cdcd7812 */ /* 0x000fe400078ec0ff */
[----:B------:R1:W-:Y:S02]  /*1d30*/  @!P1 LDGSTS.E.BYPASS.LTC128B.128 [R196+0x3000], [R16.64] ;  /* 0x0300000010c49fae */ /* 0x0003e4000b901d52 */
[----:B------:R-:W-:Y:S02]  /*1d40*/  IADD3 R22, P4, R14, UR24, RZ ;  /* 0x000000180e167c10 */ /* 0x000fe4000ff9e0ff */
[----:B------:R1:W-:Y:S02]  /*1d50*/  @!P1 LDGSTS.E.BYPASS.LTC128B.128 [R196+0x7000], [R16.64+0x80] ;  /* 0x0700008010c49fae */ /* 0x0003e4000b901d52 */
[----:B------:R-:W-:Y:S01]  /*1d60*/  IADD3.X R23, R15, UR21, R2, P4, !PT ;  /* 0x000000150f177c10 */ /* 0x000fe2000a7fe402 */
[----:B------:R-:W-:Y:S01]  /*1d70*/  USHF.L.U32 UR21, UR4, 0x5, URZ ;  /* 0x0000000504157899 */ /* 0x000fe2000800063f */
[----:B------:R-:W-:Y:S01]  /*1d80*/  @!P6 LEA R14, P4, R8, c[0x0][0x168], 0x1 ;  /* 0x00005a00080eea11 */ /* 0x000fe200078808ff */
[----:B------:R1:W-:Y:S01]  /*1d90*/  @!P1 LDGSTS.E.BYPASS.LTC128B.128 [R196+0xb000], [R16.64+0x100] ;  /* 0x0b00010010c49fae */ /* 0x0003e2000b901d52 */
[----:B------:R-:W-:Y:S01]  /*1da0*/  LOP3.LUT R2, R4, 0xfffffff8, RZ, 0xc0, !PT ;  /* 0xfffffff804027812 */ /* 0x000fe200078ec0ff */
[----:B------:R-:W-:Y:S01]  /*1db0*/  ULDC.64 UR4, c[0x0][0x1a0] ;  /* 0x0000680000047ab9 */ /* 0x000fe20000000a00 */
[C---:B------:R-:W-:Y:S01]  /*1dc0*/  @!P6 LEA.HI.X R15, R8.reuse, c[0x0][0x16c], R3, 0x1, P4 ;  /* 0x00005b00080fea11 */ /* 0x040fe200020f0c03 */
[----:B------:R-:W-:Y:S01]  /*1dd0*/  UIMAD.WIDE.U32 UR22, UR15, UR4, URZ ;  /* 0x000000040f1672a5 */ /* 0x000fe2000f8e003f */
[----:B------:R-:W-:Y:S01]  /*1de0*/  @!P5 IADD3 R8, P4, R8, UR21, RZ ;  /* 0x000000150808dc10 */ /* 0x000fe2000ff9e0ff */
[----:B------:R-:W-:Y:S01]  /*1df0*/  IMAD.IADD R2, R5, 0x1, -R2 ;  /* 0x0000000105027824 */ /* 0x000fe200078e0a02 */
[----:B------:R-:W-:Y:S01]  /*1e00*/  UIMAD UR4, UR17, UR4, URZ ;  /* 0x00000004110472a4 */ /* 0x000fe2000f8e023f */
[----:B------:R4:W-:Y:S01]  /*1e10*/  @!P6 LDGSTS.E.BYPASS.LTC128B.128 [R196+0xc000], [R14.64] ;  /* 0x0c0000000ec4efae */ /* 0x0009e2000b901d52 */
[----:B------:R-:W-:Y:S01]  /*1e20*/  @!P5 IADD3.X R3, R3, UR20, RZ, P4, !PT ;  /* 0x000000140303dc10 */ /* 0x000fe2000a7fe4ff */
[----:B------:R-:W-:Y:S01]  /*1e30*/  IMAD.WIDE.U32 R216, R216, c[0x0][0x1b8], R22 ;  /* 0x00006e00d8d87a25 */ /* 0x000fe200078e0016 */
[C---:B------:R-:W-:Y:S01]  /*1e40*/  @!P5 LEA R24, P4, R8.reuse, c[0x0][0x168], 0x1 ;  /* 0x00005a000818da11 */ /* 0x040fe200078808ff */
[----:B------:R4:W-:Y:S01]  /*1e50*/  @!P6 LDGSTS.E.BYPASS.LTC128B.128 [R196+0xe000], [R14.64+0x80] ;  /* 0x0e0000800ec4efae */ /* 0x0009e2000b901d52 */
[----:B------:R-:W-:Y:S01]  /*1e60*/  UIMAD UR4, UR15, UR5, UR4 ;  /* 0x000000050f0472a4 */ /* 0x000fe2000f8e0204 */
[----:B------:R-:W-:Y:S01]  /*1e70*/  IMAD.MOV.U32 R5, RZ, RZ, 0x20 ;  /* 0x00000020ff057424 */ /* 0x000fe200078e00ff */
[----:B------:R-:W-:Y:S01]  /*1e80*/  @!P5 LEA.HI.X R25, R8, c[0x0][0x16c], R3, 0x1, P4 ;  /* 0x00005b000819da11 */ /* 0x000fe200020f0c03 */
[----:B------:R4:W-:Y:S01]  /*1e90*/  @!P6 LDGSTS.E.BYPASS.LTC128B.128 [R196+0x10000], [R14.64+0x100] ;  /* 0x100001000ec4efae */ /* 0x0009e2000b901d52 */
[----:B------:R-:W-:Y:S01]  /*1ea0*/  IMAD.SHL.U32 R8, R0, 0x40, RZ ;  /* 0x0000004000087824 */ /* 0x000fe200078e00ff */
[----:B------:R-:W-:Y:S01]  /*1eb0*/  ISETP.GE.AND P4, PT, R10, UR12, PT ;  /* 0x0000000c0a007c0c */ /* 0x000fe2000bf86270 */
[----:B------:R-:W-:Y:S01]  /*1ec0*/  IMAD.SHL.U32 R3, R2, 0x40, RZ ;  /* 0x0000004002037824 */ /* 0x000fe200078e00ff */
[----:B------:R5:W-:Y:S01]  /*1ed0*/  @!P5 LDGSTS.E.BYPASS.LTC128B.128 [R196+0xd000], [R24.64] ;  /* 0x0d00000018c4dfae */ /* 0x000be2000b901d52 */
[----:B------:R-:W-:Y:S01]  /*1ee0*/  UIADD3 UR4, UR23, UR4, URZ ;  /* 0x0000000417047290 */ /* 0x000fe2000fffe03f */
[----:B------:R-:W-:Y:S01]  /*1ef0*/  LOP3.LUT R10, R8, 0x1c0, RZ, 0xc0, !PT ;  /* 0x000001c0080a7812 */ /* 0x000fe200078ec0ff */
[----:B------:R-:W-:Y:S01]  /*1f00*/  IMAD.SHL.U32 R8, R193, 0x8, RZ ;  /* 0x00000008c1087824 */ /* 0x000fe200078e00ff */
[----:B------:R5:W-:Y:S01]  /*1f10*/  @!P5 LDGSTS.E.BYPASS.LTC128B.128 [R196+0xf000], [R24.64+0x80] ;  /* 0x0f00008018c4dfae */ /* 0x000be2000b901d52 */
[----:B------:R-:W-:Y:S01]  /*1f20*/  LOP3.LUT R3, R3, 0x1c0, RZ, 0xc0, !PT ;  /* 0x000001c003037812 */ /* 0x000fe200078ec0ff */
[----:B------:R-:W-:Y:S01]  /*1f30*/  IMAD.IADD R207, R217, 0x1, R207 ;  /* 0x00000001d9cf7824 */ /* 0x000fe200078e02cf */
[----:B------:R-:W-:Y:S01]  /*1f40*/  LOP3.LUT R13, R10, 0x8, R13, 0xf8, !PT ;  /* 0x000000080a0d7812 */ /* 0x000fe200078ef80d */
[----:B------:R5:W-:Y:S01]  /*1f50*/  @!P5 LDGSTS.E.BYPASS.LTC128B.128 [R196+0x11000], [R24.64+0x100] ;  /* 0x1100010018c4dfae */ /* 0x000be2000b901d52 */
[----:B-1----:R-:W-:Y:S01]  /*1f60*/  IMAD.U32 R16, RZ, RZ, UR22 ;  /* 0x00000016ff107e24 */ /* 0x002fe2000f8e00ff */
[----:B------:R-:W-:Y:S01]  /*1f70*/  SHF.R.U32.HI R10, RZ, 0x3, R10 ;  /* 0x00000003ff0a7819 */ /* 0x000fe2000001160a */
[----:B------:R-:W-:Y:S01]  /*1f80*/  IMAD.U32 R11, RZ, RZ, UR4 ;  /* 0x00000004ff0b7e24 */ /* 0x000fe2000f8e00ff */
[----:B------:R-:W0:Y:S01]  /*1f90*/  LDGDEPBAR ;  /* 0x00000000000079af */ /* 0x000e220000000000 */
[----:B------:R-:W-:Y:S01]  /*1fa0*/  LOP3.LUT R8, R3, 0x8, R8, 0xf8, !PT ;  /* 0x0000000803087812 */ /* 0x000fe200078ef808 */
[----:B------:R-:W-:Y:S01]  /*1fb0*/  IMAD.SHL.U32 R4, R4, 0x40, RZ ;  /* 0x0000004004047824 */ /* 0x000fe200078e00ff */
[----:B------:R-:W-:Y:S01]  /*1fc0*/  SHF.R.U32.HI R3, RZ, 0x3, R3 ;  /* 0x00000003ff037819 */ /* 0x000fe20000011603 */
[----:B------:R-:W-:Y:S01]  /*1fd0*/  IMAD R7, R5, c[0x0][0x1a4], RZ ;  /* 0x0000690005077a24 */ /* 0x000fe200078e02ff */
[----:B------:R-:W-:Y:S01]  /*1fe0*/  LOP3.LUT R10, R13, R10, RZ, 0x3c, !PT ;  /* 0x0000000a0d0a7212 */ /* 0x000fe200078e3cff */
[----:B------:R-:W-:Y:S01]  /*1ff0*/  IMAD.WIDE.U32 R12, R5, c[0x0][0x1a0], RZ ;  /* 0x00006800050c7a25 */ /* 0x000fe200078e00ff */
[----:B------:R-:W-:Y:S01]  /*2000*/  LEA R9, P1, R16, R216, 0x6 ;  /* 0x000000d810097211 */ /* 0x000fe200078230ff */
[----:B------:R-:W-:Y:S01]  /*2010*/  UIADD3 UR5, UR14, 0x1, -UR16 ;  /* 0x000000010e057890 */ /* 0x000fe2000fffe810 */
[----:B------:R-:W-:Y:S01]  /*2020*/  LOP3.LUT R3, R8, R3, RZ, 0x3c, !PT ;  /* 0x0000000308037212 */ /* 0x000fe200078e3cff */
[----:B------:R-:W-:Y:S01]  /*2030*/  IMAD.U32 R17, RZ, RZ, UR23 ;  /* 0x00000017ff117e24 */ /* 0x000fe2000f8e00ff */
[----:B------:R-:W-:Y:S01]  /*2040*/  LEA.HI.X R8, R16, R207, R11, 0x6, P1 ;  /* 0x000000cf10087211 */ /* 0x000fe200008f340b */
[----:B------:R-:W-:Y:S01]  /*2050*/  IMAD R193, R193, 0x200, R10 ;  /* 0x00000200c1c17824 */ /* 0x000fe200078e020a */
[----:B------:R-:W-:Y:S01]  /*2060*/  LOP3.LUT R4, R4, 0xfffffe00, RZ, 0xc0, !PT ;  /* 0xfffffe0004047812 */ /* 0x000fe200078ec0ff */
[----:B------:R-:W-:Y:S01]  /*2070*/  ULDC UR12, c[0x0][0x2e8] ;  /* 0x0000ba00000c7ab9 */ /* 0x000fe20000000800 */
[----:B------:R-:W-:Y:S01]  /*2080*/  @!P0 IADD3 R11, P1, R9, R12, RZ ;  /* 0x0000000c090b8210 */ /* 0x000fe20007f3e0ff */
[----:B------:R-:W-:Y:S01]  /*2090*/  IMAD.SHL.U32 R193, R193, 0x2, RZ ;  /* 0x00000002c1c17824 */ /* 0x000fe200078e00ff */
[----:B------:R-:W-:Y:S01]  /*20a0*/  @!P4 LEA R16, P2, R9, c[0x0][0x170], 0x1 ;  /* 0x00005c000910ca11 */ /* 0x000fe200078408ff */
[----:B------:R-:W-:Y:S01]  /*20b0*/  IMAD R194, R89, 0x400, R4 ;  /* 0x0000040059c27824 */ /* 0x000fe200078e0204 */
[----:B------:R-:W-:Y:S01]  /*20c0*/  @!P0 IADD3.X R12, R8, R13, R7, P1, !PT ;  /* 0x0000000d080c8210 */ /* 0x000fe20000ffe407 */
[----:B------:R-:W-:Y:S01]  /*20d0*/  IMAD.MOV.U32 R7, RZ, RZ, 0x10 ;  /* 0x00000010ff077424 */ /* 0x000fe200078e00ff */
[----:B------:R-:W-:Y:S01]  /*20e0*/  @!P4 LEA.HI.X R17, R9, c[0x0][0x174], R8, 0x1, P2 ;  /* 0x00005d000911ca11 */ /* 0x000fe200010f0c08 */
[----:B------:R-:W-:Y:S01]  /*20f0*/  IMAD.IADD R194, R3, 0x1, R194 ;  /* 0x0000000103c27824 */ /* 0x000fe200078e02c2 */
[----:B------:R-:W-:Y:S01]  /*2100*/  @!P0 LEA R8, P3, R11, c[0x0][0x170], 0x1 ;  /* 0x00005c000b088a11 */ /* 0x000fe200078608ff */
[----:B------:R-:W-:-:S04]  /*2110*/  DEPBAR.LE SB0, 0x0 ;  /* 0x000080000000791a */ /* 0x000fc80000000000 */
[----:B------:R-:W-:Y:S01]  /*2120*/  BAR.SYNC.DEFER_BLOCKING 0x0 ;  /* 0x0000000000007b1d */ /* 0x000fe20000010000 */
[----:B------:R-:W-:Y:S01]  /*2130*/  @!P0 LEA.HI.X R9, R11, c[0x0][0x174], R12, 0x1, P3 ;  /* 0x00005d000b098a11 */ /* 0x000fe200018f0c0c */
[----:B------:R-:W-:Y:S01]  /*2140*/  IMAD.SHL.U32 R194, R194, 0x2, RZ ;  /* 0x00000002c2c27824 */ /* 0x000fe200078e00ff */
[----:B------:R-:W-:Y:S01]  /*2150*/  IADD3 R191, R193, 0xc020, RZ ;  /* 0x0000c020c1bf7810 */ /* 0x000fe20007ffe0ff */
[----:B------:R-:W-:Y:S01]  /*2160*/  UIADD3 UR5, UR5, UR12, URZ ;  /* 0x0000000c05057290 */ /* 0x000fe2000fffe03f */
[----:B------:R-:W-:Y:S01]  /*2170*/  LEA R89, R89, UR13, 0x4 ;  /* 0x0000000d59597c11 */ /* 0x000fe2000f8e20ff */
[----:B------:R-:W-:Y:S02]  /*2180*/  ULDC UR4, c[0x0][0x2e4] ;  /* 0x0000b90000047ab9 */ /* 0x000fe40000000800 */
[----:B------:R-:W-:Y:S01]  /*2190*/  R2P PR, R2, 0x6 ;  /* 0x0000000602007804 */ /* 0x000fe20000000000 */
[----:B------:R-:W-:Y:S01]  /*21a0*/  IMAD.MOV.U32 R2, RZ, RZ, 0x40 ;  /* 0x00000040ff027424 */ /* 0x000fe200078e00ff */
[----:B------:R-:W-:-:S03]  /*21b0*/  UIADD3 UR4, UR14, -UR4, -UR16 ;  /* 0x800000040e047290 */ /* 0x000fc6000fffe810 */
[----:B------:R-:W-:Y:S02]  /*21c0*/  SEL R5, R5, 0xffffffe0, !P2 ;  /* 0xffffffe005057807 */ /* 0x000fe40005000000 */
[----:B------:R-:W-:Y:S02]  /*21d0*/  SEL R7, R7, 0xfffffff0, !P1 ;  /* 0xfffffff007077807 */ /* 0x000fe40004800000 */
[----:B------:R-:W-:Y:S01]  /*21e0*/  R2P PR, R0, 0x6 ;  /* 0x0000000600007804 */ /* 0x000fe20000000000 */
[--C-:B------:R-:W-:Y:S01]  /*21f0*/  IMAD R190, R5, 0x2, R194.reuse ;  /* 0x0000000205be7824 */ /* 0x100fe200078e02c2 */
[----:B------:R-:W-:Y:S01]  /*2200*/  IADD3 R0, R193, 0xc000, RZ ;  /* 0x0000c000c1007810 */ /* 0x000fe20007ffe0ff */
[----:B------:R-:W-:Y:S01]  /*2210*/  IMAD R192, R7, 0x2, R194 ;  /* 0x0000000207c07824 */ /* 0x000fe200078e02c2 */
[----:B------:R-:W-:Y:S03]  /*2220*/  @P4 STS.128 [R196+0x12000], RZ ;  /* 0x012000ffc4004388 */ /* 0x000fe60000000c00 */
[----:B------:R-:W-:Y:S01]  /*2230*/  IMAD R189, R5, 0x2, R192 ;  /* 0x0000000205bd7824 */ /* 0x000fe200078e02c0 */
[----:B------:R-:W-:Y:S05]  /*2240*/  @P4 STS.128 [R196+0x14000], RZ ;  /* 0x014000ffc4004388 */ /* 0x000fea0000000c00 */
[----:B------:R-:W-:Y:S01]  /*2250*/  @P1 IADD3 R191, R0, -0x20, RZ ;  /* 0xffffffe000bf1810 */ /* 0x000fe20007ffe0ff */
[----:B------:R-:W-:Y:S01]  /*2260*/  @P4 STS.128 [R196+0x16000], RZ ;  /* 0x016000ffc4004388 */ /* 0x000fe20000000c00 */
[----:B------:R-:W-:-:S02]  /*2270*/  SEL R0, R2, 0xffffffc0, !P2 ;  /* 0xffffffc002007807 */ /* 0x000fc40005000000 */
[C---:B------:R-:W-:Y:S01]  /*2280*/  IADD3 R183, R191.reuse, 0x800, RZ ;  /* 0x00000800bfb77810 */ /* 0x040fe20007ffe0ff */
[----:B------:R-:W-:Y:S01]  /*2290*/  @!PT LDS RZ, [RZ] ;  /* 0x00000000fffff984 */ /* 0x000fe20000000800 */
[----:B------:R-:W-:Y:S01]  /*22a0*/  @!PT LDS RZ, [RZ] ;  /* 0x00000000fffff984 */ /* 0x000fe20000000800 */
[----:B------:R-:W-:Y:S01]  /*22b0*/  @!PT LDS RZ, [RZ] ;  /* 0x00000000fffff984 */ /* 0x000fe20000000800 */
[----:B------:R3:W-:Y:S01]  /*22c0*/  @!P4 LDGSTS.E.BYPASS.LTC128B.128 [R196+0x12000], [R16.64] ;  /* 0x1200000010c4cfae */ /* 0x0007e2000b901d52 */
[----:B------:R-:W-:Y:S01]  /*22d0*/  IADD3 R182, R191, 0x1000, RZ ;  /* 0x00001000bfb67810 */ /* 0x000fe20007ffe0ff */
[----:B------:R-:W-:Y:S01]  /*22e0*/  IMAD.IADD R187, R193, 0x1, R0 ;  /* 0x00000001c1bb7824 */ /* 0x000fe200078e0200 */
[C---:B------:R-:W-:Y:S01]  /*22f0*/  IADD3 R181, R191.reuse, 0x1800, RZ ;  /* 0x00001800bfb57810 */ /* 0x040fe20007ffe0ff */
[----:B------:R3:W-:Y:S01]  /*2300*/  @!P4 LDGSTS.E.BYPASS.LTC128B.128 [R196+0x14000], [R16.64+0x80] ;  /* 0x1400008010c4cfae */ /* 0x0007e2000b901d52 */
[----:B------:R-:W-:Y:S01]  /*2310*/  IMAD.IADD R180, R0, 0x1, R191 ;  /* 0x0000000100b47824 */ /* 0x000fe200078e02bf */
[C---:B------:R-:W-:Y:S02]  /*2320*/  IADD3 R179, R191.reuse, 0x2000, RZ ;  /* 0x00002000bfb37810 */ /* 0x040fe40007ffe0ff */
[----:B------:R3:W-:Y:S01]  /*2330*/  @!P4 LDGSTS.E.BYPASS.LTC128B.128 [R196+0x16000], [R16.64+0x100] ;  /* 0x1600010010c4cfae */ /* 0x0007e2000b901d52 */
[----:B------:R-:W-:-:S02]  /*2340*/  IADD3 R178, R191, 0x2800, RZ ;  /* 0x00002800bfb27810 */ /* 0x000fc40007ffe0ff */
[C---:B------:R-:W-:Y:S01]  /*2350*/  IADD3 R177, R191.reuse, 0x3000, RZ ;  /* 0x00003000bfb17810 */ /* 0x040fe20007ffe0ff */
[----:B------:R-:W-:Y:S01]  /*2360*/  @P0 STS.128 [R196+0x13000], RZ ;  /* 0x013000ffc4000388 */ /* 0x000fe20000000c00 */
[C---:B------:R-:W-:Y:S02]  /*2370*/  IADD3 R176, R191.reuse, 0x3800, RZ ;  /* 0x00003800bfb07810 */ /* 0x040fe40007ffe0ff */
[C---:B------:R-:W-:Y:S01]  /*2380*/  IADD3 R175, R191.reuse, 0x4000, RZ ;  /* 0x00004000bfaf7810 */ /* 0x040fe20007ffe0ff */
[----:B------:R-:W-:Y:S01]  /*2390*/  @P0 STS.128 [R196+0x15000], RZ ;  /* 0x015000ffc4000388 */ /* 0x000fe20000000c00 */
[C---:B------:R-:W-:Y:S02]  /*23a0*/  IADD3 R174, R191.reuse, 0x4800, RZ ;  /* 0x00004800bfae7810 */ /* 0x040fe40007ffe0ff */
[C---:B------:R-:W-:Y:S01]  /*23b0*/  IADD3 R173, R191.reuse, 0x5000, RZ ;  /* 0x00005000bfad7810 */ /* 0x040fe20007ffe0ff */
[----:B------:R-:W-:Y:S01]  /*23c0*/  @P0 STS.128 [R196+0x17000], RZ ;  /* 0x017000ffc4000388 */ /* 0x000fe20000000c00 */
[----:B------:R-:W-:-:S03]  /*23d0*/  IADD3 R172, R191, 0x5800, RZ ;  /* 0x00005800bfac7810 */ /* 0x000fc60007ffe0ff */
[----:B------:R-:W-:Y:S01]  /*23e0*/  @!PT LDS RZ, [RZ] ;  /* 0x00000000fffff984 */ /* 0x000fe20000000800 */
[----:B------:R-:W-:Y:S01]  /*23f0*/  @!PT LDS RZ, [RZ] ;  /* 0x00000000fffff984 */ /* 0x000fe20000000800 */
[----:B------:R-:W-:Y:S01]  /*2400*/  @!PT LDS RZ, [RZ] ;  /* 0x00000000fffff984 */ /* 0x000fe20000000800 */
[----:B------:R1:W-:Y:S04]  /*2410*/  @!P0 LDGSTS.E.BYPASS.LTC128B.128 [R196+0x13000], [R8.64] ;  /* 0x1300000008c48fae */ /* 0x0003e8000b901d52 */
[----:B------:R1:W-:Y:S04]  /*2420*/  @!P0 LDGSTS.E.BYPASS.LTC128B.128 [R196+0x15000], [R8.64+0x80] ;  /* 0x1500008008c48fae */ /* 0x0003e8000b901d52 */
[----:B------:R1:W-:Y:S04]  /*2430*/  @!P0 LDGSTS.E.BYPASS.LTC128B.128 [R196+0x17000], [R8.64+0x100] ;  /* 0x1700010008c48fae */ /* 0x0003e8000b901d52 */
[----:B----4-:R-:W-:Y:S04]  /*2440*/  LDSM.16.M88.4 R12, [R194] ;  /* 0x00000000c20c783b */ /* 0x010fe80000000200 */
[----:B------:R-:W3:Y:S04]  /*2450*/  LDSM.16.M88.4 R64, [R193+0xc000] ;  /* 0x00c00000c140783b */ /* 0x000ee80000000200 */
[----:B------:R-:W4:Y:S04]  /*2460*/  LDSM.16.M88.4 R56, [R193+0xc800] ;  /* 0x00c80000c138783b */ /* 0x000f280000000200 */
[----:B------:R-:W4:Y:S04]  /*2470*/  LDSM.16.M88.4 R48, [R193+0xd000] ;  /* 0x00d00000c130783b */ /* 0x000f280000000200 */
[----:B--2---:R-:W2:Y:S04]  /*2480*/  LDSM.16.M88.4 R20, [R193+0xd800] ;  /* 0x00d80000c114783b */ /* 0x004ea80000000200 */
[----:B------:R-:W-:Y:S04]  /*2490*/  LDSM.16.M88.4 R72, [R191] ;  /* 0x00000000bf48783b */ /* 0x000fe80000000200 */
[----:B-1----:R-:W1:Y:S04]  /*24a0*/  LDSM.16.M88.4 R8, [R192] ;  /* 0x00000000c008783b */ /* 0x002e680000000200 */
[----:B------:R-:W1:Y:S04]  /*24b0*/  LDSM.16.M88.4 R68, [R191+0x800] ;  /* 0x00080000bf44783b */ /* 0x000e680000000200 */
[----:B------:R-:W1:Y:S04]  /*24c0*/  LDSM.16.M88.4 R36, [R191+0x1000] ;  /* 0x00100000bf24783b */ /* 0x000e680000000200 */
[----:B------:R-:W1:Y:S04]  /*24d0*/  LDSM.16.M88.4 R28, [R191+0x1800] ;  /* 0x00180000bf1c783b */ /* 0x000e680000000200 */
[----:B------:R-:W-:Y:S01]  /*24e0*/  LDSM.16.M88.4 R40, [R190] ;  /* 0x00000000be28783b */ /* 0x000fe20000000200 */
[C---:B---3--:R-:W-:Y:S03]  /*24f0*/  HMMA.16816.F32.BF16 R16, R12.reuse, R64, RZ ;  /* 0x000000400c10723c */ /* 0x048fe600000418ff */
[----:B------:R-:W3:Y:S04]  /*2500*/  LDSM.16.M88.4 R84, [R187+0xc000] ;  /* 0x00c00000bb54783b */ /* 0x000ee80000000200 */
[----:B------:R-:W1:Y:S01]  /*2510*/  LDSM.16.M88.4 R80, [R187+0xc800] ;  /* 0x00c80000bb50783b */ /* 0x000e620000000200 */
[C---:B------:R-:W-:Y:S03]  /*2520*/  HMMA.16816.F32.BF16 R64, R12.reuse, R66, RZ ;  /* 0x000000420c40723c */ /* 0x040fe600000418ff */
[----:B-----5:R-:W5:Y:S04]  /*2530*/  LDSM.16.M88.4 R24, [R187+0xd000] ;  /* 0x00d00000bb18783b */ /* 0x020f680000000200 */
[----:B------:R-:W-:Y:S01]  /*2540*/  LDSM.16.M88.4 R32, [R189] ;  /* 0x00000000bd20783b */ /* 0x000fe20000000200 */
[C---:B----4-:R-:W-:Y:S03]  /*2550*/  HMMA.16816.F32.BF16 R60, R12.reuse, R56, RZ ;  /* 0x000000380c3c723c */ /* 0x050fe600000418ff */
[----:B------:R-:W-:Y:S04]  /*2560*/  LDSM.16.M88.4 R76, [R180] ;  /* 0x00000000b44c783b */ /* 0x000fe80000000200 */
[----:B------:R-:W0:Y:S01]  /*2570*/  LDGDEPBAR ;  /* 0x00000000000079af */ /* 0x000e220000000000 */
[C---:B------:R-:W-:Y:S08]  /*2580*/  HMMA.16816.F32.BF16 R56, R12.reuse, R58, RZ ;  /* 0x0000003a0c38723c */ /* 0x040ff000000418ff */
[C---:B------:R-:W-:Y:S08]  /*2590*/  HMMA.16816.F32.BF16 R52, R12.reuse, R48, RZ ;  /* 0x000000300c34723c */ /* 0x040ff000000418ff */
[C---:B------:R-:W-:Y:S08]  /*25a0*/  HMMA.16816.F32.BF16 R48, R12.reuse, R50, RZ ;  /* 0x000000320c30723c */ /* 0x040ff000000418ff */
[C---:B--2---:R-:W-:Y:S08]  /*25b0*/  HMMA.16816.F32.BF16 R44, R12.reuse, R20, RZ ;  /* 0x000000140c2c723c */ /* 0x044ff000000418ff */
[----:B------:R-:W-:Y:S01]  /*25c0*/  HMMA.16816.F32.BF16 R12, R12, R22, RZ ;  /* 0x000000160c0c723c */ /* 0x000fe200000418ff */
[----:B------:R-:W2:Y:S07]  /*25d0*/  LDSM.16.M88.4 R20, [R187+0xd800] ;  /* 0x00d80000bb14783b */ /* 0x000eae0000000200 */
[C---:B-1----:R-:W-:Y:S08]  /*25e0*/  HMMA.16816.F32.BF16 R16, R8.reuse, R72, R16 ;  /* 0x000000480810723c */ /* 0x042ff00000041810 */
[C---:B------:R-:W-:Y:S01]  /*25f0*/  HMMA.16816.F32.BF16 R64, R8.reuse, R74, R64 ;  /* 0x0000004a0840723c */ /* 0x040fe20000041840 */
[----:B------:R-:W1:Y:S07]  /*2600*/  LDSM.16.M88.4 R72, [R180+0x800] ;  /* 0x00080000b448783b */ /* 0x000e6e0000000200 */
[C---:B------:R-:W-:Y:S08]  /*2610*/  HMMA.16816.F32.BF16 R60, R8.reuse, R68, R60 ;  /* 0x00000044083c723c */ /* 0x040ff0000004183c */
[C---:B------:R-:W-:Y:S01]  /*2620*/  HMMA.16816.F32.BF16 R56, R8.reuse, R70, R56 ;  /* 0x000000460838723c */ /* 0x040fe20000041838 */
[----:B------:R-:W4:Y:S07]  /*2630*/  LDSM.16.M88.4 R68, [R180+0x1000] ;  /* 0x00100000b444783b */ /* 0x000f2e0000000200 */
[C---:B------:R-:W-:Y:S08]  /*2640*/  HMMA.16816.F32.BF16 R52, R8.reuse, R36, R52 ;  /* 0x000000240834723c */ /* 0x040ff00000041834 */
[C---:B------:R-:W-:Y:S01]  /*2650*/  HMMA.16816.F32.BF16 R48, R8.reuse, R38, R48 ;  /* 0x000000260830723c */ /* 0x040fe20000041830 */
[----:B------:R-:W1:Y:S07]  /*2660*/  LDSM.16.M88.4 R36, [R180+0x1800] ;  /* 0x00180000b424783b */ /* 0x000e6e0000000200 */
[C---:B------:R-:W-:Y:S08]  /*2670*/  HMMA.16816.F32.BF16 R44, R8.reuse, R28, R44 ;  /* 0x0000001c082c723c */ /* 0x040ff0000004182c */
[----:B------:R-:W-:Y:S01]  /*2680*/  HMMA.16816.F32.BF16 R12, R8, R30, R12 ;  /* 0x0000001e080c723c */ /* 0x000fe2000004180c */
[----:B------:R-:W-:Y:S04]  /*2690*/  LDSM.16.M88.4 R8, [R194+0x4000] ;  /* 0x00400000c208783b */ /* 0x000fe80000000200 */
[----:B------:R-:W1:Y:S03]  /*26a0*/  LDSM.16.M88.4 R28, [R193+0xe000] ;  /* 0x00e00000c11c783b */ /* 0x000e660000000200 */
[C---:B---3--:R-:W-:Y:S08]  /*26b0*/  HMMA.16816.F32.BF16 R16, R40.reuse, R84, R16 ;  /* 0x000000542810723c */ /* 0x048ff00000041810 */
[C---:B------:R-:W-:Y:S01]  /*26c0*/  HMMA.16816.F32.BF16 R64, R40.reuse, R86, R64 ;  /* 0x000000562840723c */ /* 0x040fe20000041840 */
[----:B------:R-:W-:Y:S07]  /*26d0*/  LDSM.16.M88.4 R84, [R191+0x2000] ;  /* 0x00200000bf54783b */ /* 0x000fee0000000200 */
[C---:B------:R-:W-:Y:S08]  /*26e0*/  HMMA.16816.F32.BF16 R60, R40.reuse, R80, R60 ;  /* 0x00000050283c723c */ /* 0x040ff0000004183c */
[C---:B------:R-:W-:Y:S01]  /*26f0*/  HMMA.16816.F32.BF16 R56, R40.reuse, R82, R56 ;  /* 0x000000522838723c */ /* 0x040fe20000041838 */
[----:B------:R-:W-:Y:S07]  /*2700*/  LDSM.16.M88.4 R80, [R192+0x4000] ;  /* 0x00400000c050783b */ /* 0x000fee0000000200 */
[C---:B-----5:R-:W-:Y:S08]  /*2710*/  HMMA.16816.F32.BF16 R52, R40.reuse, R24, R52 ;  /* 0x000000182834723c */ /* 0x060ff00000041834 */
[C---:B------:R-:W-:Y:S01]  /*2720*/  HMMA.16816.F32.BF16 R48, R40.reuse, R26, R48 ;  /* 0x0000001a2830723c */ /* 0x040fe20000041830 */
[----:B------:R-:W3:Y:S07]  /*2730*/  LDSM.16.M88.4 R24, [R193+0xe800] ;  /* 0x00e80000c118783b */ /* 0x000eee0000000200 */
[C---:B--2---:R-:W-:Y:S08]  /*2740*/  HMMA.16816.F32.BF16 R44, R40.reuse, R20, R44 ;  /* 0x00000014282c723c */ /* 0x044ff0000004182c */
[----:B------:R-:W-:Y:S01]  /*2750*/  HMMA.16816.F32.BF16 R40, R40, R22, R12 ;  /* 0x000000162828723c */ /* 0x000fe2000004180c */
[----:B------:R-:W2:Y:S04]  /*2760*/  LDSM.16.M88.4 R20, [R193+0xf000] ;  /* 0x00f00000c114783b */ /* 0x000ea80000000200 */
[----:B------:R-:W5:Y:S03]  /*2770*/  LDSM.16.M88.4 R12, [R193+0xf800] ;  /* 0x00f80000c10c783b */ /* 0x000f660000000200 */
[C---:B------:R-:W-:Y:S08]  /*2780*/  HMMA.16816.F32.BF16 R16, R32.reuse, R76, R16 ;  /* 0x0000004c2010723c */ /* 0x040ff00000041810 */
[C---:B------:R-:W-:Y:S01]  /*2790*/  HMMA.16816.F32.BF16 R64, R32.reuse, R78, R64 ;  /* 0x0000004e2040723c */ /* 0x040fe20000041840 */
[----:B------:R-:W2:Y:S07]  /*27a0*/  LDSM.16.M88.4 R76, [R191+0x2800] ;  /* 0x00280000bf4c783b */ /* 0x000eae0000000200 */
[C---:B-1----:R-:W-:Y:S08]  /*27b0*/  HMMA.16816.F32.BF16 R60, R32.reuse, R72, R60 ;  /* 0x00000048203c723c */ /* 0x042ff0000004183c */
[C---:B------:R-:W-:Y:S01]  /*27c0*/  HMMA.16816.F32.BF16 R56, R32.reuse, R74, R56 ;  /* 0x0000004a2038723c */ /* 0x040fe20000041838 */
[----:B------:R-:W1:Y:S07]  /*27d0*/  LDSM.16.M88.4 R72, [R191+0x3000] ;  /* 0x00300000bf48783b */ /* 0x000e6e0000000200 */
[C---:B----4-:R-:W-:Y:S08]  /*27e0*/  HMMA.16816.F32.BF16 R52, R32.reuse, R68, R52 ;  /* 0x000000442034723c */ /* 0x050ff00000041834 */
[C---:B------:R-:W-:Y:S01]  /*27f0*/  HMMA.16816.F32.BF16 R48, R32.reuse, R70, R48 ;  /* 0x000000462030723c */ /* 0x040fe20000041830 */
[----:B------:R-:W4:Y:S07]  /*2800*/  LDSM.16.M88.4 R68, [R191+0x3800] ;  /* 0x00380000bf44783b */ /* 0x000f2e0000000200 */
[C---:B------:R-:W-:Y:S08]  /*2810*/  HMMA.16816.F32.BF16 R44, R32.reuse, R36, R44 ;  /* 0x00000024202c723c */ /* 0x040ff0000004182c */
[----:B------:R-:W-:Y:S01]  /*2820*/  HMMA.16816.F32.BF16 R40, R32, R38, R40 ;  /* 0x000000262028723c */ /* 0x000fe20000041828 */
[----:B------:R-:W-:Y:S04]  /*2830*/  LDSM.16.M88.4 R36, [R190+0x4000] ;  /* 0x00400000be24783b */ /* 0x000fe80000000200 */
[----:B------:R-:W1:Y:S03]  /*2840*/  LDSM.16.M88.4 R32, [R187+0xe000] ;  /* 0x00e00000bb20783b */ /* 0x000e660000000200 */
[C---:B------:R-:W-:Y:S08]  /*2850*/  HMMA.16816.F32.BF16 R16, R8.reuse, R28, R16 ;  /* 0x0000001c0810723c */ /* 0x040ff00000041810 */
[C---:B------:R-:W-:Y:S01]  /*2860*/  HMMA.16816.F32.BF16 R64, R8.reuse, R30, R64 ;  /* 0x0000001e0840723c */ /* 0x040fe20000041840 */
[----:B------:R-:W1:Y:S07]  /*2870*/  LDSM.16.M88.4 R28, [R187+0xe800] ;  /* 0x00e80000bb1c783b */ /* 0x000e6e0000000200 */
[C---:B---3--:R-:W-:Y:S08]  /*2880*/  HMMA.16816.F32.BF16 R60, R8.reuse, R24, R60 ;  /* 0x00000018083c723c */ /* 0x048ff0000004183c */
[C---:B------:R-:W-:Y:S01]  /*2890*/  HMMA.16816.F32.BF16 R56, R8.reuse, R26, R56 ;  /* 0x0000001a0838723c */ /* 0x040fe20000041838 */
[----:B------:R-:W3:Y:S07]  /*28a0*/  LDSM.16.M88.4 R24, [R187+0xf000] ;  /* 0x00f00000bb18783b */ /* 0x000eee0000000200 */
[C---:B--2---:R-:W-:Y:S08]  /*28b0*/  HMMA.16816.F32.BF16 R52, R8.reuse, R20, R52 ;  /* 0x000000140834723c */ /* 0x044ff00000041834 */
[C---:B------:R-:W-:Y:S01]  /*28c0*/  HMMA.16816.F32.BF16 R48, R8.reuse, R22, R48 ;  /* 0x000000160830723c */ /* 0x040fe20000041830 */
[----:B------:R-:W2:Y:S07]  /*28d0*/  LDSM.16.M88.4 R20, [R187+0xf800] ;  /* 0x00f80000bb14783b */ /* 0x000eae0000000200 */
[C---:B-----5:R-:W-:Y:S08]  /*28e0*/  HMMA.16816.F32.BF16 R44, R8.reuse, R12, R44 ;  /* 0x0000000c082c723c */ /* 0x060ff0000004182c */
[----:B------:R-:W-:Y:S01]  /*28f0*/  HMMA.16816.F32.BF16 R40, R8, R14, R40 ;  /* 0x0000000e0828723c */ /* 0x000fe20000041828 */
[----:B------:R-:W-:Y:S04]  /*2900*/  LDSM.16.M88.4 R12, [R189+0x4000] ;  /* 0x00400000bd0c783b */ /* 0x000fe80000000200 */
[----:B------:R-:W5:Y:S03]  /*2910*/  LDSM.16.M88.4 R8, [R180+0x2000] ;  /* 0x00200000b408783b */ /* 0x000f660000000200 */
[C---:B------:R-:W-:Y:S08]  /*2920*/  HMMA.16816.F32.BF16 R16, R80.reuse, R84, R16 ;  /* 0x000000545010723c */ /* 0x040ff00000041810 */
[C---:B------:R-:W-:Y:S08]  /*2930*/  HMMA.16816.F32.BF16 R64, R80.reuse, R86, R64 ;  /* 0x000000565040723c */ /* 0x040ff00000041840 */
[C---:B------:R-:W-:Y:S08]  /*2940*/  HMMA.16816.F32.BF16 R60, R80.reuse, R76, R60 ;  /* 0x0000004c503c723c */ /* 0x040ff0000004183c */
[C---:B------:R-:W-:Y:S01]  /*2950*/  HMMA.16816.F32.BF16 R56, R80.reuse, R78, R56 ;  /* 0x0000004e5038723c */ /* 0x040fe20000041838 */
[----:B------:R-:W2:Y:S07]  /*2960*/  LDSM.16.M88.4 R76, [R180+0x2800] ;  /* 0x00280000b44c783b */ /* 0x000eae0000000200 */
[C---:B-1----:R-:W-:Y:S08]  /*2970*/  HMMA.16816.F32.BF16 R52, R80.reuse, R72, R52 ;  /* 0x000000485034723c */ /* 0x042ff00000041834 */
[C---:B------:R-:W-:Y:S01]  /*2980*/  HMMA.16816.F32.BF16 R48, R80.reuse, R74, R48 ;  /* 0x0000004a5030723c */ /* 0x040fe20000041830 */
[----:B------:R-:W1:Y:S07]  /*2990*/  LDSM.16.M88.4 R72, [R180+0x3000] ;  /* 0x00300000b448783b */ /* 0x000e6e0000000200 */
[C---:B----4-:R-:W-:Y:S08]  /*29a0*/  HMMA.16816.F32.BF16 R44, R80.reuse, R68, R44 ;  /* 0x00000044502c723c */ /* 0x050ff0000004182c */
[----:B------:R-:W-:Y:S01]  /*29b0*/  HMMA.16816.F32.BF16 R40, R80, R70, R40 ;  /* 0x000000465028723c */ /* 0x000fe20000041828 */
[----:B------:R-:W4:Y:S07]  /*29c0*/  LDSM.16.M88.4 R68, [R180+0x3800] ;  /* 0x00380000b444783b */ /* 0x000f2e0000000200 */
[C---:B------:R-:W-:Y:S08]  /*29d0*/  HMMA.16816.F32.BF16 R16, R36.reuse, R32, R16 ;  /* 0x000000202410723c */ /* 0x040ff00000041810 */
[C---:B------:R-:W-:Y:S01]  /*29e0*/  HMMA.16816.F32.BF16 R64, R36.reuse, R34, R64 ;  /* 0x000000222440723c */ /* 0x040fe20000041840 */
[----:B------:R-:W-:Y:S07]  /*29f0*/  LDSM.16.M88.4 R32, [R191+0x4000] ;  /* 0x00400000bf20783b */ /* 0x000fee0000000200 */
[C---:B------:R-:W-:Y:S08]  /*2a00*/  HMMA.16816.F32.BF16 R60, R36.reuse, R28, R60 ;  /* 0x0000001c243c723c */ /* 0x040ff0000004183c */
[C---:B------:R-:W-:Y:S01]  /*2a10*/  HMMA.16816.F32.BF16 R56, R36.reuse, R30, R56 ;  /* 0x0000001e2438723c */ /* 0x040fe20000041838 */
[----:B------:R-:W-:Y:S07]  /*2a20*/  LDSM.16.M88.4 R28, [R193+0x11000] ;  /* 0x01100000c11c783b */ /* 0x000fee0000000200 */
[C---:B---3--:R-:W-:Y:S08]  /*2a30*/  HMMA.16816.F32.BF16 R52, R36.reuse, R24, R52 ;  /* 0x000000182434723c */ /* 0x048ff00000041834 */
[C---:B------:R-:W-:Y:S01]  /*2a40*/  HMMA.16816.F32.BF16 R48, R36.reuse, R26, R48 ;  /* 0x0000001a2430723c */ /* 0x040fe20000041830 */
[----:B------:R-:W-:Y:S07]  /*2a50*/  LDSM.16.M88.4 R24, [R194+0x8000] ;  /* 0x00800000c218783b */ /* 0x000fee0000000200 */
[C---:B--2---:R-:W-:Y:S08]  /*2a60*/  HMMA.16816.F32.BF16 R44, R36.reuse, R20, R44 ;  /* 0x00000014242c723c */ /* 0x044ff0000004182c */
[----:B------:R-:W-:Y:S01]  /*2a70*/  HMMA.16816.F32.BF16 R40, R36, R22, R40 ;  /* 0x000000162428723c */ /* 0x000fe20000041828 */
[----:B------:R-:W2:Y:S04]  /*2a80*/  LDSM.16.M88.4 R20, [R193+0x10000] ;  /* 0x01000000c114783b */ /* 0x000ea80000000200 */
[----:B------:R-:W-:Y:S03]  /*2a90*/  LDSM.16.M88.4 R36, [R192+0x8000] ;  /* 0x00800000c024783b */ /* 0x000fe60000000200 */
[C---:B-----5:R-:W-:Y:S08]  /*2aa0*/  HMMA.16816.F32.BF16 R16, R12.reuse, R8, R16 ;  /* 0x000000080c10723c */ /* 0x060ff00000041810 */
[C---:B------:R-:W-:Y:S01]  /*2ab0*/  HMMA.16816.F32.BF16 R64, R12.reuse, R10, R64 ;  /* 0x0000000a0c40723c */ /* 0x040fe20000041840 */
[----:B------:R-:W3:Y:S07]  /*2ac0*/  LDSM.16.M88.4 R8, [R193+0x10800] ;  /* 0x01080000c108783b */ /* 0x000eee0000000200 */
[C---:B------:R-:W-:Y:S08]  /*2ad0*/  HMMA.16816.F32.BF16 R60, R12.reuse, R76, R60 ;  /* 0x0000004c0c3c723c */ /* 0x040ff0000004183c */
[C---:B------:R-:W-:Y:S08]  /*2ae0*/  HMMA.16816.F32.BF16 R56, R12.reuse, R78, R56 ;  /* 0x0000004e0c38723c */ /* 0x040ff00000041838 */
[C---:B-1----:R-:W-:Y:S08]  /*2af0*/  HMMA.16816.F32.BF16 R52, R12.reuse, R72, R52 ;  /* 0x000000480c34723c */ /* 0x042ff00000041834 */
[C---:B------:R-:W-:Y:S01]  /*2b00*/  HMMA.16816.F32.BF16 R48, R12.reuse, R74, R48 ;  /* 0x0000004a0c30723c */ /* 0x040fe20000041830 */
[----:B------:R-:W-:Y:S07]  /*2b10*/  LDSM.16.M88.4 R72, [R193+0x11800] ;  /* 0x01180000c148783b */ /* 0x000fee0000000200 */
[C---:B----4-:R-:W-:Y:S08]  /*2b20*/  HMMA.16816.F32.BF16 R44, R12.reuse, R68, R44 ;  /* 0x000000440c2c723c */ /* 0x050ff0000004182c */
[----:B------:R-:W-:Y:S01]  /*2b30*/  HMMA.16816.F32.BF16 R40, R12, R70, R40 ;  /* 0x000000460c28723c */ /* 0x000fe20000041828 */
[----:B------:R-:W1:Y:S07]  /*2b40*/  LDSM.16.M88.4 R12, [R191+0x4800] ;  /* 0x00480000bf0c783b */ /* 0x000e6e0000000200 */
[C---:B--2---:R-:W-:Y:S08]  /*2b50*/  HMMA.16816.F32.BF16 R16, R24.reuse, R20, R16 ;  /* 0x000000141810723c */ /* 0x044ff00000041810 */
[C---:B------:R-:W-:Y:S01]  /*2b60*/  HMMA.16816.F32.BF16 R64, R24.reuse, R22, R64 ;  /* 0x000000161840723c */ /* 0x040fe20000041840 */
[----:B------:R-:W2:Y:S07]  /*2b70*/  LDSM.16.M88.4 R20, [R191+0x5000] ;  /* 0x00500000bf14783b */ /* 0x000eae0000000200 */
[C---:B---3--:R-:W-:Y:S08]  /*2b80*/  HMMA.16816.F32.BF16 R60, R24.reuse, R8, R60 ;  /* 0x00000008183c723c */ /* 0x048ff0000004183c */
[C---:B------:R-:W-:Y:S01]  /*2b90*/  HMMA.16816.F32.BF16 R56, R24.reuse, R10, R56 ;  /* 0x0000000a1838723c */ /* 0x040fe20000041838 */
[----:B------:R-:W-:Y:S07]  /*2ba0*/  LDSM.16.M88.4 R8, [R190+0x8000] ;  /* 0x00800000be08783b */ /* 0x000fee0000000200 */
[----:B------:R-:W-:Y:S08]  /*2bb0*/  HMMA.16816.F32.BF16 R52, R24, R28, R52 ;  /* 0x0000001c1834723c */ /* 0x000ff00000041834 */
[C---:B-1----:R-:W-:Y:S08]  /*2bc0*/  HMMA.16816.F32.BF16 R60, R36.reuse, R12, R60 ;  /* 0x0000000c243c723c */ /* 0x042ff0000004183c */
[----:B------:R-:W-:Y:S01]  /*2bd0*/  HMMA.16816.F32.BF16 R56, R36, R14, R56 ;  /* 0x0000000e2438723c */ /* 0x000fe20000041838 */
[----:B------:R-:W1:Y:S07]  /*2be0*/  LDSM.16.M88.4 R12, [R187+0x11000] ;  /* 0x01100000bb0c783b */ /* 0x000e6e0000000200 */
[----:B------:R-:W-:Y:S01]  /*2bf0*/  HMMA.16816.F32.BF16 R48, R24, R30, R48 ;  /* 0x0000001e1830723c */ /* 0x000fe20000041830 */
[----:B------:R-:W-:Y:S07]  /*2c00*/  LDSM.16.M88.4 R28, [R187+0x10800] ;  /* 0x01080000bb1c783b */ /* 0x000fee0000000200 */
[C---:B------:R-:W-:Y:S08]  /*2c10*/  HMMA.16816.F32.BF16 R16, R36.reuse, R32, R16 ;  /* 0x000000202410723c */ /* 0x040ff00000041810 */
[C---:B------:R-:W-:Y:S01]  /*2c20*/  HMMA.16816.F32.BF16 R64, R36.reuse, R34, R64 ;  /* 0x000000222440723c */ /* 0x040fe20000041840 */
[----:B------:R-:W3:Y:S07]  /*2c30*/  LDSM.16.M88.4 R32, [R187+0x10000] ;  /* 0x01000000bb20783b */ /* 0x000eee0000000200 */
[----:B--2---:R-:W-:Y:S01]  /*2c40*/  HMMA.16816.F32.BF16 R68, R36, R20, R52 ;  /* 0x000000142444723c */ /* 0x004fe20000041834 */
[----:B------:R-:W-:Y:S07]  /*2c50*/  LDSM.16.M88.4 R52, [R187+0x11800] ;  /* 0x01180000bb34783b */ /* 0x000fee0000000200 */
[C---:B------:R-:W-:Y:S08]  /*2c60*/  HMMA.16816.F32.BF16 R44, R24.reuse, R72, R44 ;  /* 0x00000048182c723c */ /* 0x040ff0000004182c */
[----:B------:R-:W-:Y:S01]  /*2c70*/  HMMA.16816.F32.BF16 R40, R24, R74, R40 ;  /* 0x0000004a1828723c */ /* 0x000fe20000041828 */
[----:B------:R-:W2:Y:S07]  /*2c80*/  LDSM.16.M88.4 R24, [R191+0x5800] ;  /* 0x00580000bf18783b */ /* 0x000eae0000000200 */
[----:B------:R-:W-:Y:S01]  /*2c90*/  HMMA.16816.F32.BF16 R72, R36, R22, R48 ;  /* 0x000000162448723c */ /* 0x000fe20000041830 */
[----:B------:R-:W-:Y:S04]  /*2ca0*/  LDSM.16.M88.4 R20, [R189+0x8000] ;  /* 0x00800000bd14783b */ /* 0x000fe80000000200 */
[----:B------:R-:W4:Y:S03]  /*2cb0*/  LDSM.16.M88.4 R48, [R180+0x4000] ;  /* 0x00400000b430783b */ /* 0x000f260000000200 */
[C---:B-1----:R-:W-:Y:S07]  /*2cc0*/  HMMA.16816.F32.BF16 R68, R8.reuse, R12, R68 ;  /* 0x0000000c0844723c */ /* 0x042fee0000041844 */
[----:B------:R-:W-:Y:S01]  /*2cd0*/  LOP3.LUT R13, R88, 0xffffffe0, RZ, 0xc0, !PT ;  /* 0xffffffe0580d7812 */ /* 0x000fe200078ec0ff */
[----:B---3--:R-:W-:Y:S04]  /*2ce0*/  HMMA.16816.F32.BF16 R16, R8, R32, R16 ;  /* 0x000000200810723c */ /* 0x008fe80000041810 */
[----:B------:R-:W-:-:S04]  /*2cf0*/  IMAD.IADD R0, R6, 0x1, -R13 ;  /* 0x0000000106007824 */ /* 0x000fc800078e0a0d */
[----:B------:R-:W-:Y:S01]  /*2d00*/  HMMA.16816.F32.BF16 R72, R8, R14, R72 ;  /* 0x0000000e0848723c */ /* 0x000fe20000041848 */
[----:B------:R-:W-:-:S04]  /*2d10*/  SHF.R.S32.HI R13, RZ, 0x1f, R0 ;  /* 0x0000001fff0d7819 */ /* 0x000fc80000011400 */
[----:B------:R-:W-:Y:S01]  /*2d20*/  LEA.HI R208, R13, R0, RZ, 0x2 ;  /* 0x000000000dd07211 */ /* 0x000fe200078f10ff */
[----:B------:R-:W-:Y:S01]  /*2d30*/  IMAD.U32 R0, RZ, RZ, UR15 ;  /* 0x0000000fff007e24 */ /* 0x000fe2000f8e00ff */
[----:B------:R-:W1:Y:S01]  /*2d40*/  LDSM.16.M88.4 R12, [R180+0x4800] ;  /* 0x00480000b40c783b */ /* 0x000e620000000200 */
[----:B------:R-:W-:Y:S01]  /*2d50*/  HMMA.16816.F32.BF16 R60, R8, R28, R60 ;  /* 0x0000001c083c723c */ /* 0x000fe2000004183c */
[----:B------:R-:W-:-:S05]  /*2d60*/  SHF.R.S32.HI R208, RZ, 0x2, R208 ;  /* 0x00000002ffd07819 */ /* 0x000fca00000114d0 */
[----:B------:R-:W-:Y:S02]  /*2d70*/  IMAD.IADD R6, R208, 0x1, R89 ;  /* 0x00000001d0067824 */ /* 0x000fe400078e0259 */
[C---:B--2---:R-:W-:Y:S03]  /*2d80*/  HMMA.16816.F32.BF16 R44, R36.reuse, R24, R44 ;  /* 0x00000018242c723c */ /* 0x044fe6000004182c */
[C---:B------:R-:W-:Y:S02]  /*2d90*/  IADD3 R203, R6.reuse, UR5, RZ ;  /* 0x0000000506cb7c10 */ /* 0x040fe4000fffe0ff */
[----:B------:R-:W-:Y:S02]  /*2da0*/  IADD3 R204, R6, UR4, RZ ;  /* 0x0000000406cc7c10 */ /* 0x000fe4000fffe0ff */
[----:B------:R-:W-:Y:S01]  /*2db0*/  IMAD R25, R0, 0x40, R205 ;  /* 0x0000004000197824 */ /* 0x000fe200078e02cd */
[----:B------:R-:W-:Y:S01]  /*2dc0*/  HMMA.16816.F32.BF16 R40, R36, R26, R40 ;  /* 0x0000001a2428723c */ /* 0x000fe20000041828 */
[----:B------:R-:W-:-:S02]  /*2dd0*/  IADD3 R0, R6, 0x8, RZ ;  /* 0x0000000806007810 */ /* 0x000fc40007ffe0ff */
[----:B------:R-:W-:Y:S02]  /*2de0*/  IMNMX R203, R203, UR14, PT ;  /* 0x0000000ecbcb7c17 */ /* 0x000fe4000b800200 */
[C---:B------:R-:W-:Y:S02]  /*2df0*/  IADD3 R197, R0.reuse, UR5, RZ ;  /* 0x0000000500c57c10 */ /* 0x040fe4000fffe0ff */
[----:B------:R-:W-:Y:S01]  /*2e00*/  IADD3 R24, R25, 0x1, RZ ;  /* 0x0000000119187810 */ /* 0x000fe20007ffe0ff */
[----:B----4-:R-:W-:Y:S01]  /*2e10*/  HMMA.16816.F32.BF16 R16, R20, R48, R16 ;  /* 0x000000301410723c */ /* 0x010fe20000041810 */
[----:B------:R-:W-:Y:S01]  /*2e20*/  IADD3 R202, R0, UR4, RZ ;  /* 0x0000000400ca7c10 */ /* 0x000fe2000fffe0ff */
[----:B------:R-:W-:Y:S01]  /*2e30*/  IMAD.IADD R0, R4, 0x1, R3 ;  /* 0x0000000104007824 */ /* 0x000fe200078e0203 */
[----:B------:R-:W-:Y:S02]  /*2e40*/  IMNMX R197, R197, UR14, PT ;  /* 0x0000000ec5c57c17 */ /* 0x000fe4000b800200 */
[----:B------:R-:W-:-:S02]  /*2e50*/  IADD3 R6, R25, 0x8, RZ ;  /* 0x0000000819067810 */ /* 0x000fc40007ffe0ff */
[----:B------:R-:W-:Y:S01]  /*2e60*/  IMNMX R202, RZ, R202, !PT ;  /* 0x000000caffca7217 */ /* 0x000fe20007800200 */
[C---:B------:R-:W-:Y:S01]  /*2e70*/  HMMA.16816.F32.BF16 R56, R8.reuse, R30, R56 ;  /* 0x0000001e0838723c */ /* 0x040fe20000041838 */
[CC--:B------:R-:W-:Y:S02]  /*2e80*/  ISETP.GE.AND P1, PT, R24.reuse, R197.reuse, PT ;  /* 0x000000c51800720c */ /* 0x0c0fe40003f26270 */
[----:B------:R-:W-:Y:S02]  /*2e90*/  ISETP.GE.AND P2, PT, R25, R197, PT ;  /* 0x000000c51900720c */ /* 0x000fe40003f46270 */
[----:B------:R-:W-:Y:S02]  /*2ea0*/  IMNMX R204, RZ, R204, !PT ;  /* 0x000000ccffcc7217 */ /* 0x000fe40007800200 */
[-C--:B------:R-:W-:Y:S01]  /*2eb0*/  ISETP.GE.AND P6, PT, R24, R203.reuse, PT ;  /* 0x000000cb1800720c */ /* 0x080fe20003fc6270 */
[----:B------:R-:W-:Y:S01]  /*2ec0*/  HMMA.16816.F32.BF16 R64, R8, R34, R64 ;  /* 0x000000220840723c */ /* 0x000fe20000041840 */
[----:B------:R-:W-:-:S02]  /*2ed0*/  ISETP.GE.AND P0, PT, R6, R203, PT ;  /* 0x000000cb0600720c */ /* 0x000fc40003f06270 */
[----:B------:R-:W-:Y:S02]  /*2ee0*/  ISETP.GE.AND P4, PT, R6, R197, PT ;  /* 0x000000c50600720c */ /* 0x000fe40003f86270 */
[CC--:B------:R-:W-:Y:S02]  /*2ef0*/  ISETP.LT.OR P1, PT, R24.reuse, R202.reuse, P1 ;  /* 0x000000ca1800720c */ /* 0x0c0fe40000f21670 */
[----:B------:R-:W-:Y:S01]  /*2f00*/  ISETP.LT.OR P2, PT, R25, R202, P2 ;  /* 0x000000ca1900720c */ /* 0x000fe20001741670 */
[----:B------:R-:W-:Y:S01]  /*2f10*/  HMMA.16816.F32.BF16 R44, R8, R52, R44 ;  /* 0x00000034082c723c */ /* 0x000fe2000004182c */
[-C--:B------:R-:W-:Y:S02]  /*2f20*/  ISETP.LT.OR P6, PT, R24, R204.reuse, P6 ;  /* 0x000000cc1800720c */ /* 0x080fe400037c1670 */
[C---:B------:R-:W-:Y:S02]  /*2f30*/  ISETP.LT.OR P0, PT, R6.reuse, R204, P0 ;  /* 0x000000cc0600720c */ /* 0x040fe40000701670 */
[----:B------:R-:W-:-:S02]  /*2f40*/  ISETP.LT.OR P4, PT, R6, R202, P4 ;  /* 0x000000ca0600720c */ /* 0x000fc40002781670 */
[----:B------:R-:W-:Y:S01]  /*2f50*/  FSEL R24, R18, -INF , !P2 ;  /* 0xff80000012187808 */ /* 0x000fe20005000000 */
[----:B------:R-:W-:Y:S01]  /*2f60*/  HMMA.16816.F32.BF16 R40, R8, R54, R40 ;  /* 0x000000360828723c */ /* 0x000fe20000041828 */
[----:B------:R-:W2:Y:S01]  /*2f70*/  LDSM.16.M88.4 R8, [R180+0x5000] ;  /* 0x00500000b408783b */ /* 0x000ea20000000200 */
[----:B------:R-:W-:Y:S02]  /*2f80*/  FSEL R6, R19, -INF , !P1 ;  /* 0xff80000013067808 */ /* 0x000fe40004800000 */
[C---:B------:R-:W-:Y:S02]  /*2f90*/  ISETP.GE.AND P3, PT, R25.reuse, R203, PT ;  /* 0x000000cb1900720c */ /* 0x040fe40003f66270 */
[C---:B------:R-:W-:Y:S02]  /*2fa0*/  IADD3 R4, R25.reuse, 0x9, RZ ;  /* 0x0000000919047810 */ /* 0x040fe40007ffe0ff */
[----:B-1----:R-:W-:Y:S01]  /*2fb0*/  HMMA.16816.F32.BF16 R60, R20, R12, R60 ;  /* 0x0000000c143c723c */ /* 0x002fe2000004183c */
[----:B------:R-:W-:-:S02]  /*2fc0*/  ISETP.LT.OR P3, PT, R25, R204, P3 ;  /* 0x000000cc1900720c */ /* 0x000fc40001f61670 */
[----:B------:R-:W-:Y:S02]  /*2fd0*/  ISETP.GE.AND P5, PT, R4, R203, PT ;  /* 0x000000cb0400720c */ /* 0x000fe40003fa6270 */
[----:B------:R-:W-:Y:S02]  /*2fe0*/  FSEL R3, R16, -INF , !P3 ;  /* 0xff80000010037808 */ /* 0x000fe40005800000 */
[----:B------:R-:W-:Y:S01]  /*2ff0*/  IADD3 R12, R25, 0x10, RZ ;  /* 0x00000010190c7810 */ /* 0x000fe20007ffe0ff */
[----:B------:R-:W-:Y:S01]  /*3000*/  HMMA.16816.F32.BF16 R56, R20, R14, R56 ;  /* 0x0000000e1438723c */ /* 0x000fe20000041838 */
[----:B------:R-:W-:Y:S02]  /*3010*/  ISETP.GE.AND P3, PT, R4, R197, PT ;  /* 0x000000c50400720c */ /* 0x000fe40003f66270 */
[C---:B------:R-:W-:Y:S02]  /*3020*/  ISETP.GE.AND P2, PT, R12.reuse, R203, PT ;  /* 0x000000cb0c00720c */ /* 0x040fe40003f46270 */
[----:B------:R-:W-:-:S02]  /*3030*/  ISETP.GE.AND P1, PT, R12, R197, PT ;  /* 0x000000c50c00720c */ /* 0x000fc40003f26270 */
[C---:B------:R-:W-:Y:S01]  /*3040*/  ISETP.LT.OR P2, PT, R12.reuse, R204, P2 ;  /* 0x000000cc0c00720c */ /* 0x040fe20001741670 */
[----:B------:R-:W-:Y:S01]  /*3050*/  HMMA.16816.F32.BF16 R64, R20, R50, R64 ;  /* 0x000000321440723c */ /* 0x000fe20000041840 */
[----:B------:R-:W-:Y:S02]  /*3060*/  ISETP.LT.OR P1, PT, R12, R202, P1 ;  /* 0x000000ca0c00720c */ /* 0x000fe40000f21670 */
[----:B------:R-:W1:Y:S01]  /*3070*/  LDSM.16.M88.4 R12, [R180+0x5800] ;  /* 0x00580000b40c783b */ /* 0x000e620000000200 */
[----:B------:R-:W-:Y:S01]  /*3080*/  ISETP.LT.OR P5, PT, R4, R204, P5 ;  /* 0x000000cc0400720c */ /* 0x000fe20002fa1670 */
[----:B------:R-:W-:-:S04]  /*3090*/  DEPBAR.LE SB0, 0x0 ;  /* 0x000080000000791a */ /* 0x000fc80000000000 */
[----:B------:R-:W-:Y:S02]  /*30a0*/  ISETP.LT.OR P3, PT, R4, R202, P3 ;  /* 0x000000ca0400720c */ /* 0x000fe40001f61670 */
[----:B------:R-:W-:Y:S02]  /*30b0*/  IADD3 R4, R25, 0x11, RZ ;  /* 0x0000001119047810 */ /* 0x000fe40007ffe0ff */
[----:B------:R-:W-:Y:S02]  /*30c0*/  FSEL R26, R17, -INF , !P6 ;  /* 0xff800000111a7808 */ /* 0x000fe40007000000 */
[----:B------:R-:W-:Y:S01]  /*30d0*/  ISETP.GE.AND P6, PT, R4, R203, PT ;  /* 0x000000cb0400720c */ /* 0x000fe20003fc6270 */
[----:B--2---:R-:W-:Y:S01]  /*30e0*/  HMMA.16816.F32.BF16 R68, R20, R8, R68 ;  /* 0x000000081444723c */ /* 0x004fe20000041844 */
[C---:B------:R-:W-:Y:S02]  /*30f0*/  IADD3 R18, R25.reuse, 0x18, RZ ;  /* 0x0000001819127810 */ /* 0x040fe40007ffe0ff */
[----:B------:R-:W-:-:S02]  /*3100*/  IADD3 R16, R25, 0x19, RZ ;  /* 0x0000001919107810 */ /* 0x000fc40007ffe0ff */
[----:B------:R-:W-:-:S03]  /*3110*/  ISETP.LT.OR P6, PT, R4, R204, P6 ;  /* 0x000000cc0400720c */ /* 0x000fc600037c1670 */
[----:B------:R-:W-:Y:S01]  /*3120*/  FSEL R19, R64, -INF , !P0 ;  /* 0xff80000040137808 */ /* 0x000fe20004000000 */
[----:B------:R-:W-:Y:S01]  /*3130*/  HMMA.16816.F32.BF16 R72, R20, R10, R72 ;  /* 0x0000000a1448723c */ /* 0x000fe20000041848 */
[----:B------:R-:W-:Y:S02]  /*3140*/  ISETP.GE.AND P0, PT, R4, R197, PT ;  /* 0x000000c50400720c */ /* 0x000fe40003f06270 */
[----:B------:R-:W-:Y:S02]  /*3150*/  FSEL R66, R66, -INF , !P4 ;  /* 0xff80000042427808 */ /* 0x000fe40006000000 */
[----:B------:R-:W-:Y:S02]  /*3160*/  ISETP.LT.OR P0, PT, R4, R202, P0 ;  /* 0x000000ca0400720c */ /* 0x000fe40000701670 */
[----:B------:R-:W-:Y:S02]  /*3170*/  FSEL R4, R67, -INF , !P3 ;  /* 0xff80000043047808 */ /* 0x000fe40005800000 */
[----:B------:R-:W-:-:S02]  /*3180*/  FSEL R65, R65, -INF , !P5 ;  /* 0xff80000041417808 */ /* 0x000fc40006800000 */
[-C--:B------:R-:W-:Y:S02]  /*3190*/  ISETP.GE.AND P3, PT, R18, R203.reuse, PT ;  /* 0x000000cb1200720c */ /* 0x080fe40003f66270 */
[----:B------:R-:W-:Y:S02]  /*31a0*/  FSEL R17, R60, -INF , !P2 ;  /* 0xff8000003c117808 */ /* 0x000fe40005000000 */
[----:B------:R-:W-:Y:S02]  /*31b0*/  ISETP.GE.AND P5, PT, R16, R203, PT ;  /* 0x000000cb1000720c */ /* 0x000fe40003fa6270 */
[-C--:B------:R-:W-:Y:S01]  /*31c0*/  ISETP.GE.AND P4, PT, R18, R197.reuse, PT ;  /* 0x000000c51200720c */ /* 0x080fe20003f86270 */
[----:B-1----:R-:W-:Y:S01]  /*31d0*/  HMMA.16816.F32.BF16 R44, R20, R12, R44 ;  /* 0x0000000c142c723c */ /* 0x002fe2000004182c */
[----:B------:R-:W-:Y:S02]  /*31e0*/  ISETP.GE.AND P2, PT, R16, R197, PT ;  /* 0x000000c51000720c */ /* 0x000fe40003f46270 */
[----:B------:R-:W-:-:S02]  /*31f0*/  IADD3 R27, R25, 0x20, RZ ;  /* 0x00000020191b7810 */ /* 0x000fc40007ffe0ff */
[C---:B------:R-:W-:Y:S02]  /*3200*/  ISETP.LT.OR P3, PT, R18.reuse, R204, P3 ;  /* 0x000000cc1200720c */ /* 0x040fe40001f61670 */
[----:B------:R-:W-:Y:S01]  /*3210*/  ISETP.LT.OR P4, PT, R18, R202, P4 ;  /* 0x000000ca1200720c */ /* 0x000fe20002781670 */
[----:B------:R-:W-:Y:S01]  /*3220*/  HMMA.16816.F32.BF16 R40, R20, R14, R40 ;  /* 0x0000000e1428723c */ /* 0x000fe20000041828 */
[C---:B------:R-:W-:Y:S02]  /*3230*/  ISETP.LT.OR P5, PT, R16.reuse, R204, P5 ;  /* 0x000000cc1000720c */ /* 0x040fe40002fa1670 */
[----:B------:R-:W-:Y:S02]  /*3240*/  ISETP.LT.OR P2, PT, R16, R202, P2 ;  /* 0x000000ca1000720c */ /* 0x000fe40001741670 */
[----:B------:R-:W-:Y:S02]  /*3250*/  IADD3 R8, R25, 0x21, RZ ;  /* 0x0000002119087810 */ /* 0x000fe40007ffe0ff */
[----:B------:R-:W-:-:S02]  /*3260*/  FSEL R18, R62, -INF , !P1 ;  /* 0xff8000003e127808 */ /* 0x000fc40004800000 */
[----:B------:R-:W-:Y:S02]  /*3270*/  FSEL R16, R63, -INF , !P0 ;  /* 0xff8000003f107808 */ /* 0x000fe40004000000 */
[C---:B------:R-:W-:Y:S02]  /*3280*/  ISETP.GE.AND P1, PT, R27.reuse, R203, PT ;  /* 0x000000cb1b00720c */ /* 0x040fe40003f26270 */
[----:B------:R-:W-:Y:S02]  /*3290*/  ISETP.GE.AND P0, PT, R27, R197, PT ;  /* 0x000000c51b00720c */ /* 0x000fe40003f06270 */
[----:B------:R-:W-:Y:S02]  /*32a0*/  FSEL R61, R61, -INF , !P6 ;  /* 0xff8000003d3d7808 */ /* 0x000fe40007000000 */
[----:B------:R-:W-:Y:S02]  /*32b0*/  FSEL R9, R56, -INF , !P3 ;  /* 0xff80000038097808 */ /* 0x000fe40005800000 */
[----:B------:R-:W-:-:S02]  /*32c0*/  ISETP.GE.AND P6, PT, R8, R203, PT ;  /* 0x000000cb0800720c */ /* 0x000fc40003fc6270 */
[C---:B------:R-:W-:Y:S02]  /*32d0*/  ISETP.GE.AND P3, PT, R8.reuse, R197, PT ;  /* 0x000000c50800720c */ /* 0x040fe40003f66270 */
[C---:B------:R-:W-:Y:S02]  /*32e0*/  ISETP.LT.OR P1, PT, R27.reuse, R204, P1 ;  /* 0x000000cc1b00720c */ /* 0x040fe40000f21670 */
[----:B------:R-:W-:Y:S02]  /*32f0*/  ISETP.LT.OR P0, PT, R27, R202, P0 ;  /* 0x000000ca1b00720c */ /* 0x000fe40000701670 */
[C---:B------:R-:W-:Y:S02]  /*3300*/  IADD3 R28, R25.reuse, 0x28, RZ ;  /* 0x00000028191c7810 */ /* 0x040fe40007ffe0ff */
[----:B------:R-:W-:Y:S01]  /*3310*/  IADD3 R27, R25, 0x29, RZ ;  /* 0x00000029191b7810 */ /* 0x000fe20007ffe0ff */
[----:B------:R-:W-:Y:S01]  /*3320*/  BAR.SYNC.DEFER_BLOCKING 0x0 ;  /* 0x0000000000007b1d */ /* 0x000fe20000010000 */
[----:B------:R-:W-:-:S02]  /*3330*/  ISETP.LT.OR P6, PT, R8, R204, P6 ;  /* 0x000000cc0800720c */ /* 0x000fc400037c1670 */
[----:B------:R-:W-:Y:S02]  /*3340*/  ISETP.LT.OR P3, PT, R8, R202, P3 ;  /* 0x000000ca0800720c */ /* 0x000fe40001f61670 */
[----:B------:R-:W-:Y:S02]  /*3350*/  FSEL R8, R59, -INF , !P2 ;  /* 0xff8000003b087808 */ /* 0x000fe40005000000 */
[----:B------:R-:W-:Y:S02]  /*3360*/  FSEL R10, R58, -INF , !P4 ;  /* 0xff8000003a0a7808 */ /* 0x000fe40006000000 */
[-C--:B------:R-:W-:Y:S02]  /*3370*/  ISETP.GE.AND P2, PT, R28, R203.reuse, PT ;  /* 0x000000cb1c00720c */ /* 0x080fe40003f46270 */
[----:B------:R-:W-:Y:S02]  /*3380*/  FSEL R165, R68, -INF , !P1 ;  /* 0xff80000044a57808 */ /* 0x000fe40004800000 */
[----:B------:R-:W-:-:S02]  /*3390*/  ISETP.GE.AND P4, PT, R27, R203, PT ;  /* 0x000000cb1b00720c */ /* 0x000fc40003f86270 */
[C---:B------:R-:W-:Y:S02]  /*33a0*/  ISETP.GE.AND P1, PT, R27.reuse, R197, PT ;  /* 0x000000c51b00720c */ /* 0x040fe40003f26270 */
[-C--:B------:R-:W-:Y:S02]  /*33b0*/  ISETP.LT.OR P2, PT, R28, R204.reuse, P2 ;  /* 0x000000cc1c00720c */ /* 0x080fe40001741670 */
[C---:B------:R-:W-:Y:S02]  /*33c0*/  ISETP.LT.OR P4, PT, R27.reuse, R204, P4 ;  /* 0x000000cc1b00720c */ /* 0x040fe40002781670 */
[----:B------:R-:W-:Y:S02]  /*33d0*/  ISETP.LT.OR P1, PT, R27, R202, P1 ;  /* 0x000000ca1b00720c */ /* 0x000fe40000f21670 */
[C---:B------:R-:W-:Y:S02]  /*33e0*/  IADD3 R12, R25.reuse, 0x31, RZ ;  /* 0x00000031190c7810 */ /* 0x040fe40007ffe0ff */
[----:B------:R-:W-:-:S02]  /*33f0*/  IADD3 R27, R25, 0x30, RZ ;  /* 0x00000030191b7810 */ /* 0x000fc40007ffe0ff */
[----:B------:R-:W-:Y:S02]  /*3400*/  FSEL R159, R69, -INF , !P6 ;  /* 0xff800000459f7808 */ /* 0x000fe40007000000 */
[----:B------:R-:W-:Y:S02]  /*3410*/  FSEL R157, R72, -INF , !P2 ;  /* 0xff800000489d7808 */ /* 0x000fe40005000000 */
[----:B------:R-:W-:Y:S02]  /*3420*/  FSEL R162, R70, -INF , !P0 ;  /* 0xff80000046a27808 */ /* 0x000fe40004000000 */
[C---:B------:R-:W-:Y:S02]  /*3430*/  ISETP.GE.AND P6, PT, R12.reuse, R203, PT ;  /* 0x000000cb0c00720c */ /* 0x040fe40003fc6270 */
[----:B------:R-:W-:Y:S02]  /*3440*/  ISETP.GE.AND P2, PT, R12, R197, PT ;  /* 0x000000c50c00720c */ /* 0x000fe40003f46270 */
[----:B------:R-:W-:-:S02]  /*3450*/  ISETP.GE.AND P0, PT, R27, R203, PT ;  /* 0x000000cb1b00720c */ /* 0x000fc40003f06270 */
[C---:B------:R-:W-:Y:S02]  /*3460*/  ISETP.LT.OR P6, PT, R12.reuse, R204, P6 ;  /* 0x000000cc0c00720c */ /* 0x040fe400037c1670 */
[----:B------:R-:W-:Y:S02]  /*3470*/  ISETP.LT.OR P2, PT, R12, R202, P2 ;  /* 0x000000ca0c00720c */ /* 0x000fe40001741670 */
[----:B------:R-:W-:Y:S02]  /*3480*/  ISETP.LT.OR P0, PT, R27, R204, P0 ;  /* 0x000000cc1b00720c */ /* 0x000fe40000701670 */
[C---:B------:R-:W-:Y:S02]  /*3490*/  IADD3 R12, R25.reuse, 0x38, RZ ;  /* 0x00000038190c7810 */ /* 0x040fe40007ffe0ff */
[----:B------:R-:W-:Y:S02]  /*34a0*/  IADD3 R25, R25, 0x39, RZ ;  /* 0x0000003919197810 */ /* 0x000fe40007ffe0ff */
[----:B------:R-:W-:-:S02]  /*34b0*/  FSEL R169, R44, -INF , !P0 ;  /* 0xff8000002ca97808 */ /* 0x000fc40004000000 */
[-C--:B------:R-:W-:Y:S02]  /*34c0*/  ISETP.GE.AND P0, PT, R25, R197.reuse, PT ;  /* 0x000000c51900720c */ /* 0x080fe40003f06270 */
[----:B------:R-:W-:Y:S02]  /*34d0*/  FSEL R11, R57, -INF , !P5 ;  /* 0xff800000390b7808 */ /* 0x000fe40006800000 */
[----:B------:R-:W-:Y:S02]  /*34e0*/  ISETP.LT.OR P0, PT, R25, R202, P0 ;  /* 0x000000ca1900720c */ /* 0x000fe40000701670 */
[----:B------:R-:W-:Y:S02]  /*34f0*/  ISETP.GE.AND P5, PT, R28, R197, PT ;  /* 0x000000c51c00720c */ /* 0x000fe40003fa6270 */
[----:B------:R-:W-:Y:S02]  /*3500*/  FSEL R160, R43, -INF , !P0 ;  /* 0xff8000002ba07808 */ /* 0x000fe40004000000 */
[----:B------:R-:W-:-:S02]  /*3510*/  PLOP3.LUT P0, PT, PT, PT, UP0, 0x80, 0x0 ;  /* 0x000000000000781c */ /* 0x000fc40003f0f008 */
[----:B------:R-:W-:Y:S02]  /*3520*/  ISETP.LT.OR P5, PT, R28, R202, P5 ;  /* 0x000000ca1c00720c */ /* 0x000fe40002fa1670 */
[----:B------:R-:W-:Y:S02]  /*3530*/  FSEL R214, R71, -INF , !P3 ;  /* 0xff80000047d67808 */ /* 0x000fe40005800000 */
[----:B------:R-:W-:Y:S02]  /*3540*/  FSEL R170, R74, -INF , !P5 ;  /* 0xff8000004aaa7808 */ /* 0x000fe40006800000 */
[----:B------:R-:W-:Y:S02]  /*3550*/  FSEL R163, R73, -INF , !P4 ;  /* 0xff80000049a37808 */ /* 0x000fe40006000000 */
[----:B------:R-:W-:Y:S02]  /*3560*/  FSEL R166, R75, -INF , !P1 ;  /* 0xff8000004ba67808 */ /* 0x000fe40004800000 */
[----:B------:R-:W-:-:S02]  /*3570*/  ISETP.GE.AND P3, PT, R27, R197, PT ;  /* 0x000000c51b00720c */ /* 0x000fc40003f66270 */
[CC--:B------:R-:W-:Y:S02]  /*3580*/  ISETP.GE.AND P5, PT, R12.reuse, R203.reuse, PT ;  /* 0x000000cb0c00720c */ /* 0x0c0fe40003fa6270 */
[----:B------:R-:W-:Y:S02]  /*3590*/  ISETP.GE.AND P4, PT, R25, R203, PT ;  /* 0x000000cb1900720c */ /* 0x000fe40003f86270 */
[C---:B------:R-:W-:Y:S02]  /*35a0*/  ISETP.GE.AND P1, PT, R12.reuse, R197, PT ;  /* 0x000000c50c00720c */ /* 0x040fe40003f26270 */
[----:B------:R-:W-:Y:S02]  /*35b0*/  ISETP.LT.OR P3, PT, R27, R202, P3 ;  /* 0x000000ca1b00720c */ /* 0x000fe40001f61670 */
[C---:B------:R-:W-:Y:S02]  /*35c0*/  ISETP.LT.OR P5, PT, R12.reuse, R204, P5 ;  /* 0x000000cc0c00720c */ /* 0x040fe40002fa1670 */
[----:B------:R-:W-:-:S02]  /*35d0*/  ISETP.LT.OR P1, PT, R12, R202, P1 ;  /* 0x000000ca0c00720c */ /* 0x000fc40000f21670 */
[----:B------:R-:W-:Y:S02]  /*35e0*/  ISETP.LT.OR P4, PT, R25, R204, P4 ;  /* 0x000000cc1900720c */ /* 0x000fe40002781670 */
[----:B------:R-:W-:Y:S02]  /*35f0*/  FSEL R164, R46, -INF , !P3 ;  /* 0xff8000002ea47808 */ /* 0x000fe40005800000 */
[----:B------:R-:W-:Y:S02]  /*3600*/  FSEL R167, R45, -INF , !P6 ;  /* 0xff8000002da77808 */ /* 0x000fe40007000000 */
[----:B------:R-:W-:Y:S02]  /*3610*/  FSEL R142, R47, -INF , !P2 ;  /* 0xff8000002f8e7808 */ /* 0x000fe40005000000 */
[----:B------:R-:W-:Y:S02]  /*3620*/  FSEL R143, R40, -INF , !P5 ;  /* 0xff800000288f7808 */ /* 0x000fe40006800000 */
[----:B------:R-:W-:-:S02]  /*3630*/  FSEL R140, R42, -INF , !P1 ;  /* 0xff8000002a8c7808 */ /* 0x000fc40004800000 */
[----:B------:R-:W-:Y:S01]  /*3640*/  FSEL R141, R41, -INF , !P4 ;  /* 0xff800000298d7808 */ /* 0x000fe20006000000 */
[----:B------:R-:W-:Y:S05]  /*3650*/  @!P0 BRA `(.L_x_247) ;  /* 0x0000017000008947 */ /* 0x000fea0003800000 */
[----:B------:R-:W-:Y:S01]  /*3660*/  UIADD3 UR12, UR8, -0x2, URZ ;  /* 0xfffffffe080c7890 */ /* 0x000fe2000fffe03f */
[----:B------:R-:W-:-:S03]  /*3670*/  IMAD.U32 R12, RZ, RZ, UR20 ;  /* 0x00000014ff0c7e24 */ /* 0x000fc6000f8e00ff */
[----:B------:R-:W-:Y:S02]  /*3680*/  USHF.R.S32.HI UR5, URZ, 0x1f, UR12 ;  /* 0x0000001f3f057899 */ /* 0x000fe4000801140c */
[----:B------:R-:W-:Y:S01]  /*3690*/  UIMAD UR4, UR6, UR12, URZ ;  /* 0x0000000c060472a4 */ /* 0x000fe2000f8e023f */
[----:B------:R-:W-:-:S03]  /*36a0*/  IMAD.U32 R13, RZ, RZ, UR12 ;  /* 0x0000000cff0d7e24 */ /* 0x000fc6000f8e00ff */
[----:B------:R-:W-:Y:S01]  /*36b0*/  UIMAD UR4, UR5, UR7, UR4 ;  /* 0x00000007050472a4 */ /* 0x000fe2000f8e0204 */
[----:B------:R-:W-:-:S04]  /*36c0*/  IMAD.WIDE.U32 R20, R13, UR7, R210 ;  /* 0x000000070d147c25 */ /* 0x000fc8000f8e00d2 */
[----:B------:R-:W-:Y:S01]  /*36d0*/  IMAD.U32 R13, RZ, RZ, UR21 ;  /* 0x00000015ff0d7e24 */ /* 0x000fe2000f8e00ff */
[----:B------:R-:W-:Y:S02]  /*36e0*/  IADD3 R14, R21, UR4, RZ ;  /* 0x00000004150e7c10 */ /* 0x000fe4000fffe0ff */
[----:B------:R-:W-:-:S04]  /*36f0*/  LEA R22, P1, R20, c[0x0][0x168], 0x1 ;  /* 0x00005a0014167a11 */ /* 0x000fc800078208ff */
[----:B------:R-:W-:Y:S02]  /*3700*/  LEA.HI.X R23, R20, c[0x0][0x16c], R14, 0x1, P1 ;  /* 0x00005b0014177a11 */ /* 0x000fe400008f0c0e */
[----:B------:R-:W-:-:S03]  /*3710*/  LEA R14, P1, R13, R22, 0x1 ;  /* 0x000000160d0e7211 */ /* 0x000fc600078208ff */
[----:B------:R-:W-:Y:S01]  /*3720*/  @!PT LDS RZ, [RZ] ;  /* 0x00000000fffff984 */ /* 0x000fe20000000800 */
[----:B------:R-:W-:Y:S01]  /*3730*/  @!PT LDS RZ, [RZ] ;  /* 0x00000000fffff984 */ /* 0x000fe20000000800 */
[----:B------:R-:W-:Y:S01]  /*3740*/  @!PT LDS RZ, [RZ] ;  /* 0x00000000fffff984 */ /* 0x000fe20000000800 */
[----:B------:R1:W-:Y:S01]  /*3750*/  LDGSTS.E.BYPASS.LTC128B.128 [R196+0xc000], [R22.64] ;  /* 0x0c00000016c47fae */ /* 0x0003e2000b901d52 */
[----:B------:R-:W-:-:S03]  /*3760*/  LEA.HI.X R15, R13, R23, R12, 0x1, P1 ;  /* 0x000000170d0f7211 */ /* 0x000fc600008f0c0c */
[----:B------:R1:W-:Y:S04]  /*3770*/  LDGSTS.E.BYPASS.LTC128B.128 [R196+0xe000], [R22.64+0x80] ;  /* 0x0e00008016c47fae */ /* 0x0003e8000b901d52 */
[----:B------:R1:W-:Y:S04]  /*3780*/  LDGSTS.E.BYPASS.LTC128B.128 [R196+0x10000], [R22.64+0x100] ;  /* 0x1000010016c47fae */ /* 0x0003e8000b901d52 */
[----:B------:R1:W-:Y:S04]  /*3790*/  LDGSTS.E.BYPASS.LTC128B.128 [R196+0xd000], [R14.64] ;  /* 0x0d0000000ec47fae */ /* 0x0003e8000b901d52 */
[----:B------:R1:W-:Y:S04]  /*37a0*/  LDGSTS.E.BYPASS.LTC128B.128 [R196+0xf000], [R14.64+0x80] ;  /* 0x0f0000800ec47fae */ /* 0x0003e8000b901d52 */
[----:B------:R1:W-:Y:S04]  /*37b0*/  LDGSTS.E.BYPASS.LTC128B.128 [R196+0x11000], [R14.64+0x100] ;  /* 0x110001000ec47fae */ /* 0x0003e8000b901d52 */
[----:B------:R-:W0:Y:S02]  /*37c0*/  LDGDEPBAR ;  /* 0x00000000000079af */ /* 0x000e240000000000 */
.L_x_247:
        /* <DEDUP_REMOVED lines=29> */
[----:B-1----:R-:W-:Y:S02]  /*39a0*/  FMNMX.FTZ R14, R160, R13, !PT ;  /* 0x0000000da00e7209 */ /* 0x002fe40007810000 */
        /* <DEDUP_REMOVED lines=43> */
[--C-:B------:R-:W-:Y:S01]  /*3c60*/  FFMA.FTZ R154, R6, c[0x0][0x23c], -R161.reuse ;  /* 0x00008f00069a7a23 */ /* 0x100fe200000108a1 */
[----:B------:R-:W-:Y:S01]  /*3c70*/  LDSM.16.MT88.4 R24, [R186+0x14800] ;  /* 0x01480000ba18783b */ /* 0x000fe20000004200 */
[--C-:B------:R-:W-:Y:S02]  /*3c80*/  FFMA.FTZ R155, R66, c[0x0][0x23c], -R161.reuse ;  /* 0x00008f00429b7a23 */ /* 0x100fe400000108a1 */
[--C-:B------:R-:W-:Y:S01]  /*3c90*/  FFMA.FTZ R146, R4, c[0x0][0x23c], -R161.reuse ;  /* 0x00008f0004927a23 */ /* 0x100fe200000108a1 */
[----:B------:R-:W2:Y:S01]  /*3ca0*/  LDSM.16.MT88.4 R64, [R184+0x14000] ;  /* 0x01400000b840783b */ /* 0x000ea20000004200 */
[----:B------:R-:W-:Y:S01]  /*3cb0*/  MUFU.EX2 R150, R150 ;  /* 0x0000009600967308 */ /* 0x000fe20000000800 */
[--C-:B------:R-:W-:Y:S02]  /*3cc0*/  FFMA.FTZ R149, R18, c[0x0][0x23c], -R161.reuse ;  /* 0x00008f0012957a23 */ /* 0x100fe400000108a1 */
[----:B------:R-:W5:Y:S01]  /*3cd0*/  LDSM.16.MT88.4 R4, [R184+0x16000] ;  /* 0x01600000b804783b */ /* 0x000f620000004200 */
[----:B------:R-:W-:-:S02]  /*3ce0*/  FFMA.FTZ R134, R16, c[0x0][0x23c], -R161 ;  /* 0x00008f0010867a23 */ /* 0x000fc400000108a1 */
[--C-:B------:R-:W-:Y:S01]  /*3cf0*/  FFMA.FTZ R147, R10, c[0x0][0x23c], -R161.reuse ;  /* 0x00008f000a937a23 */ /* 0x100fe200000108a1 */
[----:B------:R-:W-:Y:S01]  /*3d00*/  LDSM.16.MT88.4 R16, [R185+0x14800] ;  /* 0x01480000b910783b */ /* 0x000fe20000004200 */
[----:B------:R-:W3:Y:S01]  /*3d10*/  MUFU.EX2 R145, R145 ;  /* 0x0000009100917308 */ /* 0x000ee20000000800 */
[----:B------:R-:W-:Y:S01]  /*3d20*/  FFMA.FTZ R0, R8, c[0x0][0x23c], -R161 ;  /* 0x00008f0008007a23 */ /* 0x000fe200000108a1 */
[----:B-1----:R-:W-:Y:S01]  /*3d30*/  F2FP.BF16.PACK_AB R96, R151, R152 ;  /* 0x000000989760723e */ /* 0x002fe200000010ff */
[----:B------:R-:W1:Y:S01]  /*3d40*/  LDSM.16.MT88.4 R8, [R188+0x14800] ;  /* 0x01480000bc08783b */ /* 0x000e620000004200 */
[--C-:B------:R-:W-:Y:S02]  /*3d50*/  FFMA.FTZ R135, R61, c[0x0][0x23c], -R168.reuse ;  /* 0x00008f003d877a23 */ /* 0x100fe400000108a8 */
[--C-:B------:R-:W-:Y:S02]  /*3d60*/  FFMA.FTZ R156, R165, c[0x0][0x23c], -R168.reuse ;  /* 0x00008f00a59c7a23 */ /* 0x100fe400000108a8 */
[----:B------:R-:W-:Y:S01]  /*3d70*/  MUFU.EX2 R153, R153 ;  /* 0x0000009900997308 */ /* 0x000fe20000000800 */
[----:B------:R-:W-:-:S02]  /*3d80*/  FFMA.FTZ R158, R163, c[0x0][0x23c], -R168 ;  /* 0x00008f00a39e7a23 */ /* 0x000fc400000108a8 */
[--C-:B------:R-:W-:Y:S02]  /*3d90*/  FFMA.FTZ R159, R159, c[0x0][0x23c], -R168.reuse ;  /* 0x00008f009f9f7a23 */ /* 0x100fe400000108a8 */
[----:B------:R-:W-:Y:S02]  /*3da0*/  FFMA.FTZ R157, R157, c[0x0][0x23c], -R168 ;  /* 0x00008f009d9d7a23 */ /* 0x000fe400000108a8 */
[--C-:B------:R-:W-:Y:S01]  /*3db0*/  FFMA.FTZ R162, R162, c[0x0][0x23c], -R161.reuse ;  /* 0x00008f00a2a27a23 */ /* 0x100fe200000108a1 */
[----:B------:R-:W2:Y:S01]  /*3dc0*/  MUFU.EX2 R154, R154 ;  /* 0x0000009a009a7308 */ /* 0x000ea20000000800 */
[----:B---3--:R-:W-:Y:S01]  /*3dd0*/  F2FP.BF16.PACK_AB R98, R145, R150 ;  /* 0x000000969162723e */ /* 0x008fe200000010ff */
[--C-:B------:R-:W-:Y:S02]  /*3de0*/  FFMA.FTZ R163, R214, c[0x0][0x23c], -R161.reuse ;  /* 0x00008f00d6a37a23 */ /* 0x100fe400000108a1 */
        /* <DEDUP_REMOVED lines=39> */
[C---:B----4-:R-:W-:Y:S02]  /*4060*/  HMMA.16816.F32.BF16 R44, R96.reuse, R48, RZ ;  /* 0x00000030602c723c */ /* 0x050fe400000418ff */
        /* <DEDUP_REMOVED lines=127> */
[C---:B------:R-:W-:Y:S01]  /*4860*/  F2FP.BF16.PACK_AB R5, R171.reuse, R164 ;  /* 0x000000a4ab05723e */ /* 0x040fe200000010ff */
        /* <DEDUP_REMOVED lines=37> */
[----:B------:R-:W-:Y:S01]  /*4ac0*/  UIADD3 UR15, UR8, -0x2, URZ ;  /* 0xfffffffe080f7890 */ /* 0x000fe2000fffe03f */
[----:B------:R-:W-:-:S04]  /*4ad0*/  DEPBAR.LE SB0, 0x0 ;  /* 0x000080000000791a */ /* 0x000fc80000000000 */
[----:B------:R-:W-:Y:S01]  /*4ae0*/  USHF.R.S32.HI UR12, URZ, 0x1f, UR15 ;  /* 0x0000001f3f0c7899 */ /* 0x000fe2000801140f */
[C---:B------:R-:W-:Y:S01]  /*4af0*/  IMAD.WIDE.U32 R6, R2.reuse, c[0x0][0x1a0], RZ ;  /* 0x0000680002067a25 */ /* 0x040fe200078e00ff */
[----:B------:R-:W-:Y:S02]  /*4b00*/  ULDC.64 UR4, c[0x0][0x1a0] ;  /* 0x0000680000047ab9 */ /* 0x000fe40000000a00 */
[----:B------:R-:W-:Y:S01]  /*4b10*/  UIMAD UR12, UR12, UR4, URZ ;  /* 0x000000040c0c72a4 */ /* 0x000fe2000f8e023f */
[----:B------:R-:W-:Y:S01]  /*4b20*/  IMAD R2, R2, c[0x0][0x1a4], RZ ;  /* 0x0000690002027a24 */ /* 0x000fe200078e02ff */
[----:B------:R-:W-:Y:S02]  /*4b30*/  UIMAD.WIDE.U32 UR20, UR15, UR4, URZ ;  /* 0x000000040f1472a5 */ /* 0x000fe4000f8e003f */
[----:B------:R-:W-:Y:S02]  /*4b40*/  UIMAD UR5, UR15, UR5, UR12 ;  /* 0x000000050f0572a4 */ /* 0x000fe4000f8e020c */
[----:B------:R-:W-:-:S02]  /*4b50*/  UISETP.GT.AND UP0, UPT, UR15, UR9, UPT ;  /* 0x000000090f00728c */ /* 0x000fc4000bf04270 */
[----:B------:R-:W-:Y:S01]  /*4b60*/  UIADD3 UR5, UR21, UR5, URZ ;  /* 0x0000000515057290 */ /* 0x000fe2000fffe03f */
[----:B------:R-:W-:Y:S02]  /*4b70*/  IMAD.U32 R8, RZ, RZ, UR20 ;  /* 0x00000014ff087e24 */ /* 0x000fe4000f8e00ff */
[----:B------:R-:W-:-:S03]  /*4b80*/  IMAD.U32 R9, RZ, RZ, UR21 ;  /* 0x00000015ff097e24 */ /* 0x000fc6000f8e00ff */
[----:B------:R-:W-:Y:S01]  /*4b90*/  IMAD.U32 R5, RZ, RZ, UR5 ;  /* 0x00000005ff057e24 */ /* 0x000fe2000f8e00ff */
[----:B------:R-:W-:Y:S01]  /*4ba0*/  BAR.SYNC.DEFER_BLOCKING 0x0 ;  /* 0x0000000000007b1d */ /* 0x000fe20000010000 */
[----:B------:R-:W-:-:S04]  /*4bb0*/  LEA R0, P0, R8, R216, 0x6 ;  /* 0x000000d808007211 */ /* 0x000fc800078030ff */
[----:B------:R-:W-:Y:S02]  /*4bc0*/  LEA R4, P1, R0, c[0x0][0x170], 0x1 ;  /* 0x00005c0000047a11 */ /* 0x000fe400078208ff */
[----:B------:R-:W-:Y:S02]  /*4bd0*/  LEA.HI.X R5, R8, R207, R5, 0x6, P0 ;  /* 0x000000cf08057211 */ /* 0x000fe400000f3405 */
[----:B------:R-:W-:Y:S02]  /*4be0*/  IADD3 R6, P0, R6, R4, RZ ;  /* 0x0000000406067210 */ /* 0x000fe40007f1e0ff */
[----:B------:R-:W-:Y:S01]  /*4bf0*/  LEA.HI.X R5, R0, c[0x0][0x174], R5, 0x1, P1 ;  /* 0x00005d0000057a11 */ /* 0x000fe200008f0c05 */
[----:B------:R-:W-:-:S03]  /*4c00*/  IMAD.U32 R0, RZ, RZ, UR15 ;  /* 0x0000000fff007e24 */ /* 0x000fc6000f8e00ff */
[----:B------:R-:W-:Y:S01]  /*4c10*/  IADD3.X R7, R5, R7, R2, P0, !PT ;  /* 0x0000000705077210 */ /* 0x000fe200007fe402 */
[----:B------:R-:W-:-:S05]  /*4c20*/  IMAD R0, R0, 0x40, R205 ;  /* 0x0000004000007824 */ /* 0x000fca00078e02cd */
[C---:B------:R-:W-:Y:S02]  /*4c30*/  IADD3 R2, R0.reuse, 0x1, RZ ;  /* 0x0000000100027810 */ /* 0x040fe40007ffe0ff */
[-C--:B------:R-:W-:Y:S01]  /*4c40*/  ISETP.GE.AND P0, PT, R0, R203.reuse, PT ;  /* 0x000000cb0000720c */ /* 0x080fe20003f06270 */
[----:B------:R-:W-:Y:S01]  /*4c50*/  @!PT LDS RZ, [RZ] ;  /* 0x00000000fffff984 */ /* 0x000fe20000000800 */
[----:B------:R-:W-:Y:S01]  /*4c60*/  @!PT LDS RZ, [RZ] ;  /* 0x00000000fffff984 */ /* 0x000fe20000000800 */
[----:B------:R-:W-:Y:S01]  /*4c70*/  @!PT LDS RZ, [RZ] ;  /* 0x00000000fffff984 */ /* 0x000fe20000000800 */
[----:B------:R1:W-:Y:S01]  /*4c80*/  LDGSTS.E.BYPASS.LTC128B.128 [R196+0x12000], [R4.64] ;  /* 0x1200000004c47fae */ /* 0x0003e2000b901d52 */
[C---:B------:R-:W-:Y:S02]  /*4c90*/  ISETP.GE.AND P6, PT, R2.reuse, R203, PT ;  /* 0x000000cb0200720c */ /* 0x040fe40003fc6270 */
[C---:B------:R-:W-:Y:S01]  /*4ca0*/  ISETP.GE.AND P2, PT, R2.reuse, R197, PT ;  /* 0x000000c50200720c */ /* 0x040fe20003f46270 */
[----:B------:R1:W-:Y:S01]  /*4cb0*/  LDGSTS.E.BYPASS.LTC128B.128 [R196+0x14000], [R4.64+0x80] ;  /* 0x1400008004c47fae */ /* 0x0003e2000b901d52 */
[C---:B------:R-:W-:Y:S02]  /*4cc0*/  ISETP.LT.OR P6, PT, R2.reuse, R204, P6 ;  /* 0x000000cc0200720c */ /* 0x040fe400037c1670 */
[----:B------:R-:W-:Y:S01]  /*4cd0*/  ISETP.LT.OR P2, PT, R2, R202, P2 ;  /* 0x000000ca0200720c */ /* 0x000fe20001741670 */
[----:B------:R1:W-:Y:S01]  /*4ce0*/  LDGSTS.E.BYPASS.LTC128B.128 [R196+0x16000], [R4.64+0x100] ;  /* 0x1600010004c47fae */ /* 0x0003e2000b901d52 */
[----:B------:R-:W-:-:S02]  /*4cf0*/  ISETP.LT.OR P0, PT, R0, R204, P0 ;  /* 0x000000cc0000720c */ /* 0x000fc40000701670 */
[C---:B------:R-:W-:Y:S01]  /*4d00*/  IADD3 R134, R0.reuse, 0x8, RZ ;  /* 0x0000000800867810 */ /* 0x040fe20007ffe0ff */
[----:B------:R1:W-:Y:S01]  /*4d10*/  LDGSTS.E.BYPASS.LTC128B.128 [R196+0x13000], [R6.64] ;  /* 0x1300000006c47fae */ /* 0x0003e2000b901d52 */
[----:B------:R-:W-:Y:S02]  /*4d20*/  IADD3 R2, R0, 0x9, RZ ;  /* 0x0000000900027810 */ /* 0x000fe40007ffe0ff */
[C---:B------:R-:W-:Y:S01]  /*4d30*/  ISETP.GE.AND P1, PT, R134.reuse, R203, PT ;  /* 0x000000cb8600720c */ /* 0x040fe20003f26270 */
[----:B------:R1:W-:Y:S01]  /*4d40*/  LDGSTS.E.BYPASS.LTC128B.128 [R196+0x15000], [R6.64+0x80] ;  /* 0x1500008006c47fae */ /* 0x0003e2000b901d52 */
[----:B------:R-:W-:Y:S02]  /*4d50*/  ISETP.GE.AND P4, PT, R134, R197, PT ;  /* 0x000000c58600720c */ /* 0x000fe40003f86270 */
[----:B------:R-:W-:Y:S01]  /*4d60*/  ISETP.GE.AND P5, PT, R2, R203, PT ;  /* 0x000000cb0200720c */ /* 0x000fe20003fa6270 */
[----:B------:R1:W-:Y:S01]  /*4d70*/  LDGSTS.E.BYPASS.LTC128B.128 [R196+0x17000], [R6.64+0x100] ;  /* 0x1700010006c47fae */ /* 0x0003e2000b901d52 */
[----:B------:R-:W-:-:S02]  /*4d80*/  ISETP.LT.OR P1, PT, R134, R204, P1 ;  /* 0x000000cc8600720c */ /* 0x000fc40000f21670 */
[----:B------:R-:W-:Y:S01]  /*4d90*/  ISETP.LT.OR P4, PT, R134, R202, P4 ;  /* 0x000000ca8600720c */ /* 0x000fe20002781670 */
[----:B------:R-:W-:Y:S01]  /*4da0*/  LDSM.16.M88.4 R156, [R194] ;  /* 0x00000000c29c783b */ /* 0x000fe20000000200 */
[----:B------:R-:W-:Y:S02]  /*4db0*/  ISETP.LT.OR P5, PT, R2, R204, P5 ;  /* 0x000000cc0200720c */ /* 0x000fe40002fa1670 */
[C---:B------:R-:W-:Y:S01]  /*4dc0*/  ISETP.GE.AND P3, PT, R0.reuse, R197, PT ;  /* 0x000000c50000720c */ /* 0x040fe20003f66270 */
[----:B------:R-:W2:Y:S03]  /*4dd0*/  LDSM.16.M88.4 R28, [R193+0xc000] ;  /* 0x00c00000c11c783b */ /* 0x000ea60000000200 */
[----:B------:R-:W-:Y:S01]  /*4de0*/  ISETP.LT.OR P3, PT, R0, R202, P3 ;  /* 0x000000ca0000720c */ /* 0x000fe20001f61670 */
[----:B------:R-:W3:Y:S04]  /*4df0*/  LDSM.16.M88.4 R20, [R193+0xc800] ;  /* 0x00c80000c114783b */ /* 0x000ee80000000200 */
[----:B------:R-:W4:Y:S04]  /*4e00*/  LDSM.16.M88.4 R12, [R193+0xd000] ;  /* 0x00d00000c10c783b */ /* 0x000f280000000200 */
[----:B------:R-:W5:Y:S04]  /*4e10*/  LDSM.16.M88.4 R136, [R193+0xd800] ;  /* 0x00d80000c188783b */ /* 0x000f680000000200 */
[----:B------:R-:W-:Y:S04]  /*4e20*/  LDSM.16.M88.4 R148, [R192] ;  /* 0x00000000c094783b */ /* 0x000fe80000000200 */
[----:B------:R-:W4:Y:S04]  /*4e30*/  LDSM.16.M88.4 R8, [R191] ;  /* 0x00000000bf08783b */ /* 0x000f280000000200 */
[----:B------:R-:W4:Y:S04]  /*4e40*/  LDSM.16.M88.4 R140, [R183] ;  /* 0x00000000b78c783b */ /* 0x000f280000000200 */
[----:B-1----:R-:W1:Y:S04]  /*4e50*/  LDSM.16.M88.4 R4, [R182] ;  /* 0x00000000b604783b */ /* 0x002e680000000200 */
[----:B------:R-:W1:Y:S04]  /*4e60*/  LDSM.16.M88.4 R152, [R181] ;  /* 0x00000000b598783b */ /* 0x000e680000000200 */
[----:B------:R-:W-:Y:S01]  /*4e70*/  LDSM.16.M88.4 R168, [R187+0xc800] ;  /* 0x00c80000bba8783b */ /* 0x000fe20000000200 */
[C---:B--2---:R-:W-:Y:S03]  /*4e80*/  HMMA.16816.F32.BF16 R32, R156.reuse, R28, RZ ;  /* 0x0000001c9c20723c */ /* 0x044fe600000418ff */
[----:B------:R-:W-:Y:S04]  /*4e90*/  LDSM.16.M88.4 R164, [R187+0xd000] ;  /* 0x00d00000bba4783b */ /* 0x000fe80000000200 */
[----:B------:R-:W-:Y:S01]  /*4ea0*/  LDSM.16.M88.4 R144, [R187+0xd800] ;  /* 0x00d80000bb90783b */ /* 0x000fe20000000200 */
[C---:B------:R-:W-:Y:S03]  /*4eb0*/  HMMA.16816.F32.BF16 R28, R156.reuse, R30, RZ ;  /* 0x0000001e9c1c723c */ /* 0x040fe600000418ff */
[----:B------:R-:W-:Y:S04]  /*4ec0*/  LDSM.16.M88.4 R220, [R177] ;  /* 0x00000000b1dc783b */ /* 0x000fe80000000200 */
[----:B------:R-:W0:Y:S01]  /*4ed0*/  LDGDEPBAR ;  /* 0x00000000000079af */ /* 0x000e220000000000 */
[C---:B---3--:R-:W-:Y:S08]  /*4ee0*/  HMMA.16816.F32.BF16 R24, R156.reuse, R20, RZ ;  /* 0x000000149c18723c */ /* 0x048ff000000418ff */
[C---:B----4-:R-:W-:Y:S08]  /*4ef0*/  HMMA.16816.F32.BF16 R16, R156.reuse, R12, RZ ;  /* 0x0000000c9c10723c */ /* 0x050ff000000418ff */
[C---:B------:R-:W-:Y:S08]  /*4f00*/  HMMA.16816.F32.BF16 R20, R156.reuse, R22, RZ ;  /* 0x000000169c14723c */ /* 0x040ff000000418ff */
[C---:B------:R-:W-:Y:S08]  /*4f10*/  HMMA.16816.F32.BF16 R12, R156.reuse, R14, RZ ;  /* 0x0000000e9c0c723c */ /* 0x040ff000000418ff */
[C---:B-----5:R-:W-:Y:S08]  /*4f20*/  HMMA.16816.F32.BF16 R160, R156.reuse, R136, RZ ;  /* 0x000000889ca0723c */ /* 0x060ff000000418ff */
[----:B------:R-:W-:Y:S01]  /*4f30*/  HMMA.16816.F32.BF16 R156, R156, R138, RZ ;  /* 0x0000008a9c9c723c */ /* 0x000fe200000418ff */
[----:B------:R-:W-:Y:S07]  /*4f40*/  LDSM.16.M88.4 R136, [R187+0xc000] ;  /* 0x00c00000bb88783b */ /* 0x000fee0000000200 */
[C---:B------:R-:W-:Y:S08]  /*4f50*/  HMMA.16816.F32.BF16 R32, R148.reuse, R8, R32 ;  /* 0x000000089420723c */ /* 0x040ff00000041820 */
[C---:B------:R-:W-:Y:S01]  /*4f60*/  HMMA.16816.F32.BF16 R28, R148.reuse, R10, R28 ;  /* 0x0000000a941c723c */ /* 0x040fe2000004181c */
[----:B------:R-:W2:Y:S07]  /*4f70*/  LDSM.16.M88.4 R8, [R190] ;  /* 0x00000000be08783b */ /* 0x000eae0000000200 */
[C---:B------:R-:W-:Y:S08]  /*4f80*/  HMMA.16816.F32.BF16 R24, R148.reuse, R140, R24 ;  /* 0x0000008c9418723c */ /* 0x040ff00000041818 */
[C---:B------:R-:W-:Y:S01]  /*4f90*/  HMMA.16816.F32.BF16 R20, R148.reuse, R142, R20 ;  /* 0x0000008e9414723c */ /* 0x040fe20000041814 */
[----:B------:R-:W-:Y:S07]  /*4fa0*/  LDSM.16.M88.4 R140, [R180] ;  /* 0x00000000b48c783b */ /* 0x000fee0000000200 */
[C---:B-1----:R-:W-:Y:S08]  /*4fb0*/  HMMA.16816.F32.BF16 R16, R148.reuse, R4, R16 ;  /* 0x000000049410723c */ /* 0x042ff00000041810 */
[C---:B------:R-:W-:Y:S01]  /*4fc0*/  HMMA.16816.F32.BF16 R12, R148.reuse, R6, R12 ;  /* 0x00000006940c723c */ /* 0x040fe2000004180c */
[----:B------:R-:W1:Y:S07]  /*4fd0*/  LDSM.16.M88.4 R4, [R189] ;  /* 0x00000000bd04783b */ /* 0x000e6e0000000200 */
[C---:B------:R-:W-:Y:S08]  /*4fe0*/  HMMA.16816.F32.BF16 R160, R148.reuse, R152, R160 ;  /* 0x0000009894a0723c */ /* 0x040ff000000418a0 */
[----:B------:R-:W-:Y:S01]  /*4ff0*/  HMMA.16816.F32.BF16 R156, R148, R154, R156 ;  /* 0x0000009a949c723c */ /* 0x000fe2000004189c */
[----:B------:R-:W3:Y:S04]  /*5000*/  LDSM.16.M88.4 R152, [R180+0x800] ;  /* 0x00080000b498783b */ /* 0x000ee80000000200 */
[----:B------:R-:W4:Y:S03]  /*5010*/  LDSM.16.M88.4 R148, [R180+0x1000] ;  /* 0x00100000b494783b */ /* 0x000f260000000200 */
[C---:B--2---:R-:W-:Y:S08]  /*5020*/  HMMA.16816.F32.BF16 R32, R8.reuse, R136, R32 ;  /* 0x000000880820723c */ /* 0x044ff00000041820 */
[C---:B------:R-:W-:Y:S01]  /*5030*/  HMMA.16816.F32.BF16 R28, R8.reuse, R138, R28 ;  /* 0x0000008a081c723c */ /* 0x040fe2000004181c */
[----:B------:R-:W2:Y:S07]  /*5040*/  LDSM.16.M88.4 R136, [R180+0x1800] ;  /* 0x00180000b488783b */ /* 0x000eae0000000200 */
[C---:B------:R-:W-:Y:S08]  /*5050*/  HMMA.16816.F32.BF16 R24, R8.reuse, R168, R24 ;  /* 0x000000a80818723c */ /* 0x040ff00000041818 */
[C---:B------:R-:W-:Y:S01]  /*5060*/  HMMA.16816.F32.BF16 R20, R8.reuse, R170, R20 ;  /* 0x000000aa0814723c */ /* 0x040fe20000041814 */
[----:B------:R-:W-:Y:S07]  /*5070*/  LDSM.16.M88.4 R168, [R187+0xe000] ;  /* 0x00e00000bba8783b */ /* 0x000fee0000000200 */
[C---:B------:R-:W-:Y:S08]  /*5080*/  HMMA.16816.F32.BF16 R16, R8.reuse, R164, R16 ;  /* 0x000000a40810723c */ /* 0x040ff00000041810 */
[C---:B------:R-:W-:Y:S01]  /*5090*/  HMMA.16816.F32.BF16 R12, R8.reuse, R166, R12 ;  /* 0x000000a6080c723c */ /* 0x040fe2000004180c */
[----:B------:R-:W-:Y:S07]  /*50a0*/  LDSM.16.M88.4 R164, [R193+0xe000] ;  /* 0x00e00000c1a4783b */ /* 0x000fee0000000200 */
[C---:B------:R-:W-:Y:S08]  /*50b0*/  HMMA.16816.F32.BF16 R160, R8.reuse, R144, R160 ;  /* 0x0000009008a0723c */ /* 0x040ff000000418a0 */
[----:B------:R-:W-:Y:S01]  /*50c0*/  HMMA.16816.F32.BF16 R156, R8, R146, R156 ;  /* 0x00000092089c723c */ /* 0x000fe2000004189c */
[----:B------:R-:W5:Y:S04]  /*50d0*/  LDSM.16.M88.4 R8, [R194+0x4000] ;  /* 0x00400000c208783b */ /* 0x000f680000000200 */
[----:B------:R-:W2:Y:S03]  /*50e0*/  LDSM.16.M88.4 R144, [R193+0xe800] ;  /* 0x00e80000c190783b */ /* 0x000ea60000000200 */
[C---:B-1----:R-:W-:Y:S08]  /*50f0*/  HMMA.16816.F32.BF16 R32, R4.reuse, R140, R32 ;  /* 0x0000008c0420723c */ /* 0x042ff00000041820 */
[C---:B------:R-:W-:Y:S01]  /*5100*/  HMMA.16816.F32.BF16 R28, R4.reuse, R142, R28 ;  /* 0x0000008e041c723c */ /* 0x040fe2000004181c */
[----:B------:R-:W1:Y:S07]  /*5110*/  LDSM.16.M88.4 R140, [R193+0xf000] ;  /* 0x00f00000c18c783b */ /* 0x000e6e0000000200 */
[C---:B---3--:R-:W-:Y:S08]  /*5120*/  HMMA.16816.F32.BF16 R24, R4.reuse, R152, R24 ;  /* 0x000000980418723c */ /* 0x048ff00000041818 */
[C---:B------:R-:W-:Y:S01]  /*5130*/  HMMA.16816.F32.BF16 R20, R4.reuse, R154, R20 ;  /* 0x0000009a0414723c */ /* 0x040fe20000041814 */
[----:B------:R-:W3:Y:S07]  /*5140*/  LDSM.16.M88.4 R152, [R193+0xf800] ;  /* 0x00f80000c198783b */ /* 0x000eee0000000200 */
[C---:B----4-:R-:W-:Y:S08]  /*5150*/  HMMA.16816.F32.BF16 R16, R4.reuse, R148, R16 ;  /* 0x000000940410723c */ /* 0x050ff00000041810 */
[C---:B------:R-:W-:Y:S01]  /*5160*/  HMMA.16816.F32.BF16 R12, R4.reuse, R150, R12 ;  /* 0x00000096040c723c */ /* 0x040fe2000004180c */
[----:B------:R-:W-:Y:S07]  /*5170*/  LDSM.16.M88.4 R148, [R179] ;  /* 0x00000000b394783b */ /* 0x000fee0000000200 */
[C---:B--2---:R-:W-:Y:S08]  /*5180*/  HMMA.16816.F32.BF16 R160, R4.reuse, R136, R160 ;  /* 0x0000008804a0723c */ /* 0x044ff000000418a0 */
[----:B------:R-:W-:Y:S01]  /*5190*/  HMMA.16816.F32.BF16 R156, R4, R138, R156 ;  /* 0x0000008a049c723c */ /* 0x000fe2000004189c */
[----:B------:R-:W2:Y:S04]  /*51a0*/  LDSM.16.M88.4 R136, [R192+0x4000] ;  /* 0x00400000c088783b */ /* 0x000ea80000000200 */
[----:B------:R-:W4:Y:S03]  /*51b0*/  LDSM.16.M88.4 R4, [R178] ;  /* 0x00000000b204783b */ /* 0x000f260000000200 */
[C---:B-----5:R-:W-:Y:S08]  /*51c0*/  HMMA.16816.F32.BF16 R32, R8.reuse, R164, R32 ;  /* 0x000000a40820723c */ /* 0x060ff00000041820 */
[C---:B------:R-:W-:Y:S01]  /*51d0*/  HMMA.16816.F32.BF16 R28, R8.reuse, R166, R28 ;  /* 0x000000a6081c723c */ /* 0x040fe2000004181c */
[----:B------:R-:W-:Y:S07]  /*51e0*/  LDSM.16.M88.4 R164, [R187+0xf000] ;  /* 0x00f00000bba4783b */ /* 0x000fee0000000200 */
[C---:B------:R-:W-:Y:S08]  /*51f0*/  HMMA.16816.F32.BF16 R24, R8.reuse, R144, R24 ;  /* 0x000000900818723c */ /* 0x040ff00000041818 */
[C---:B------:R-:W-:Y:S01]  /*5200*/  HMMA.16816.F32.BF16 R20, R8.reuse, R146, R20 ;  /* 0x000000920814723c */ /* 0x040fe20000041814 */
[----:B------:R-:W5:Y:S07]  /*5210*/  LDSM.16.M88.4 R144, [R176] ;  /* 0x00000000b090783b */ /* 0x000f6e0000000200 */
[C---:B-1----:R-:W-:Y:S08]  /*5220*/  HMMA.16816.F32.BF16 R16, R8.reuse, R140, R16 ;  /* 0x0000008c0810723c */ /* 0x042ff00000041810 */
[C---:B------:R-:W-:Y:S01]  /*5230*/  HMMA.16816.F32.BF16 R12, R8.reuse, R142, R12 ;  /* 0x0000008e080c723c */ /* 0x040fe2000004180c */
[----:B------:R-:W1:Y:S07]  /*5240*/  LDSM.16.M88.4 R140, [R190+0x4000] ;  /* 0x00400000be8c783b */ /* 0x000e6e0000000200 */
[C---:B---3--:R-:W-:Y:S08]  /*5250*/  HMMA.16816.F32.BF16 R160, R8.reuse, R152, R160 ;  /* 0x0000009808a0723c */ /* 0x048ff000000418a0 */
[----:B------:R-:W-:Y:S01]  /*5260*/  HMMA.16816.F32.BF16 R156, R8, R154, R156 ;  /* 0x0000009a089c723c */ /* 0x000fe2000004189c */
[----:B------:R-:W3:Y:S04]  /*5270*/  LDSM.16.M88.4 R8, [R187+0xe800] ;  /* 0x00e80000bb08783b */ /* 0x000ee80000000200 */
[----:B------:R-:W1:Y:S03]  /*5280*/  LDSM.16.M88.4 R152, [R187+0xf800] ;  /* 0x00f80000bb98783b */ /* 0x000e660000000200 */
[C---:B--2---:R-:W-:Y:S08]  /*5290*/  HMMA.16816.F32.BF16 R32, R136.reuse, R148, R32 ;  /* 0x000000948820723c */ /* 0x044ff00000041820 */
[C---:B------:R-:W-:Y:S01]  /*52a0*/  HMMA.16816.F32.BF16 R28, R136.reuse, R150, R28 ;  /* 0x00000096881c723c */ /* 0x040fe2000004181c */
[----:B------:R-:W-:Y:S07]  /*52b0*/  LDSM.16.M88.4 R148, [R180+0x2000] ;  /* 0x00200000b494783b */ /* 0x000fee0000000200 */
[C---:B----4-:R-:W-:Y:S08]  /*52c0*/  HMMA.16816.F32.BF16 R24, R136.reuse, R4, R24 ;  /* 0x000000048818723c */ /* 0x050ff00000041818 */
[C---:B------:R-:W-:Y:S01]  /*52d0*/  HMMA.16816.F32.BF16 R20, R136.reuse, R6, R20 ;  /* 0x000000068814723c */ /* 0x040fe20000041814 */
[----:B------:R-:W2:Y:S07]  /*52e0*/  LDSM.16.M88.4 R4, [R189+0x4000] ;  /* 0x00400000bd04783b */ /* 0x000eae0000000200 */
[C---:B------:R-:W-:Y:S08]  /*52f0*/  HMMA.16816.F32.BF16 R16, R136.reuse, R220, R16 ;  /* 0x000000dc8810723c */ /* 0x040ff00000041810 */
[C---:B------:R-:W-:Y:S08]  /*5300*/  HMMA.16816.F32.BF16 R12, R136.reuse, R222, R12 ;  /* 0x000000de880c723c */ /* 0x040ff0000004180c */
[C---:B-----5:R-:W-:Y:S08]  /*5310*/  HMMA.16816.F32.BF16 R160, R136.reuse, R144, R160 ;  /* 0x0000009088a0723c */ /* 0x060ff000000418a0 */
[----:B------:R-:W-:Y:S01]  /*5320*/  HMMA.16816.F32.BF16 R156, R136, R146, R156 ;  /* 0x00000092889c723c */ /* 0x000fe2000004189c */
[----:B------:R-:W4:Y:S04]  /*5330*/  LDSM.16.M88.4 R144, [R180+0x2800] ;  /* 0x00280000b490783b */ /* 0x000f280000000200 */
[----:B------:R-:W5:Y:S03]  /*5340*/  LDSM.16.M88.4 R136, [R180+0x3000] ;  /* 0x00300000b488783b */ /* 0x000f660000000200 */
[C---:B-1----:R-:W-:Y:S08]  /*5350*/  HMMA.16816.F32.BF16 R32, R140.reuse, R168, R32 ;  /* 0x000000a88c20723c */ /* 0x042ff00000041820 */
[C---:B------:R-:W-:Y:S01]  /*5360*/  HMMA.16816.F32.BF16 R28, R140.reuse, R170, R28 ;  /* 0x000000aa8c1c723c */ /* 0x040fe2000004181c */
[----:B------:R-:W-:Y:S07]  /*5370*/  LDSM.16.M88.4 R168, [R192+0x8000] ;  /* 0x00800000c0a8783b */ /* 0x000fee0000000200 */
[C---:B---3--:R-:W-:Y:S08]  /*5380*/  HMMA.16816.F32.BF16 R24, R140.reuse, R8, R24 ;  /* 0x000000088c18723c */ /* 0x048ff00000041818 */
[C---:B------:R-:W-:Y:S01]  /*5390*/  HMMA.16816.F32.BF16 R20, R140.reuse, R10, R20 ;  /* 0x0000000a8c14723c */ /* 0x040fe20000041814 */
[----:B------:R-:W1:Y:S07]  /*53a0*/  LDSM.16.M88.4 R8, [R180+0x3800] ;  /* 0x00380000b408783b */ /* 0x000e6e0000000200 */
[C---:B------:R-:W-:Y:S08]  /*53b0*/  HMMA.16816.F32.BF16 R16, R140.reuse, R164, R16 ;  /* 0x000000a48c10723c */ /* 0x040ff00000041810 */
[C---:B------:R-:W-:Y:S01]  /*53c0*/  HMMA.16816.F32.BF16 R12, R140.reuse, R166, R12 ;  /* 0x000000a68c0c723c */ /* 0x040fe2000004180c */
[----:B------:R-:W-:Y:S07]  /*53d0*/  LDSM.16.M88.4 R164, [R193+0x10000] ;  /* 0x01000000c1a4783b */ /* 0x000fee0000000200 */
[C---:B------:R-:W-:Y:S08]  /*53e0*/  HMMA.16816.F32.BF16 R160, R140.reuse, R152, R160 ;  /* 0x000000988ca0723c */ /* 0x040ff000000418a0 */
[----:B------:R-:W-:Y:S01]  /*53f0*/  HMMA.16816.F32.BF16 R156, R140, R154, R156 ;  /* 0x0000009a8c9c723c */ /* 0x000fe2000004189c */
[----:B------:R-:W3:Y:S04]  /*5400*/  LDSM.16.M88.4 R140, [R194+0x8000] ;  /* 0x00800000c28c783b */ /* 0x000ee80000000200 */
[----:B------:R-:W1:Y:S03]  /*5410*/  LDSM.16.M88.4 R152, [R193+0x10800] ;  /* 0x01080000c198783b */ /* 0x000e660000000200 */
[C---:B--2---:R-:W-:Y:S08]  /*5420*/  HMMA.16816.F32.BF16 R32, R4.reuse, R148, R32 ;  /* 0x000000940420723c */ /* 0x044ff00000041820 */
[C---:B------:R-:W-:Y:S01]  /*5430*/  HMMA.16816.F32.BF16 R28, R4.reuse, R150, R28 ;  /* 0x00000096041c723c */ /* 0x040fe2000004181c */
[----:B------:R-:W2:Y:S07]  /*5440*/  LDSM.16.M88.4 R148, [R193+0x11000] ;  /* 0x01100000c194783b */ /* 0x000eae0000000200 */
[C---:B----4-:R-:W-:Y:S08]  /*5450*/  HMMA.16816.F32.BF16 R24, R4.reuse, R144, R24 ;  /* 0x000000900418723c */ /* 0x050ff00000041818 */
[C---:B------:R-:W-:Y:S01]  /*5460*/  HMMA.16816.F32.BF16 R20, R4.reuse, R146, R20 ;  /* 0x000000920414723c */ /* 0x040fe20000041814 */
[----:B------:R-:W4:Y:S07]  /*5470*/  LDSM.16.M88.4 R144, [R193+0x11800] ;  /* 0x01180000c190783b */ /* 0x000f2e0000000200 */
[C---:B-----5:R-:W-:Y:S08]  /*5480*/  HMMA.16816.F32.BF16 R16, R4.reuse, R136, R16 ;  /* 0x000000880410723c */ /* 0x060ff00000041810 */
[C---:B------:R-:W-:Y:S01]  /*5490*/  HMMA.16816.F32.BF16 R12, R4.reuse, R138, R12 ;  /* 0x0000008a040c723c */ /* 0x040fe2000004180c */
[----:B------:R-:W5:Y:S07]  /*54a0*/  LDSM.16.M88.4 R136, [R175] ;  /* 0x00000000af88783b */ /* 0x000f6e0000000200 */
[C---:B-1----:R-:W-:Y:S08]  /*54b0*/  HMMA.16816.F32.BF16 R160, R4.reuse, R8, R160 ;  /* 0x0000000804a0723c */ /* 0x042ff000000418a0 */
[----:B------:R-:W-:Y:S01]  /*54c0*/  HMMA.16816.F32.BF16 R156, R4, R10, R156 ;  /* 0x0000000a049c723c */ /* 0x000fe2000004189c */
[----:B------:R-:W1:Y:S04]  /*54d0*/  LDSM.16.M88.4 R8, [R174] ;  /* 0x00000000ae08783b */ /* 0x000e680000000200 */
[----:B------:R-:W1:Y:S03]  /*54e0*/  LDSM.16.M88.4 R4, [R173] ;  /* 0x00000000ad04783b */ /* 0x000e660000000200 */
[C---:B---3--:R-:W-:Y:S08]  /*54f0*/  HMMA.16816.F32.BF16 R32, R140.reuse, R164, R32 ;  /* 0x000000a48c20723c */ /* 0x048ff00000041820 */
[C---:B------:R-:W-:Y:S08]  /*5500*/  HMMA.16816.F32.BF16 R24, R140.reuse, R152, R24 ;  /* 0x000000988c18723c */ /* 0x040ff00000041818 */
[C---:B------:R-:W-:Y:S01]  /*5510*/  HMMA.16816.F32.BF16 R20, R140.reuse, R154, R20 ;  /* 0x0000009a8c14723c */ /* 0x040fe20000041814 */
[----:B------:R-:W-:Y:S07]  /*5520*/  LDSM.16.M88.4 R152, [R190+0x8000] ;  /* 0x00800000be98783b */ /* 0x000fee0000000200 */
[C---:B--2---:R-:W-:Y:S08]  /*5530*/  HMMA.16816.F32.BF16 R16, R140.reuse, R148, R16 ;  /* 0x000000948c10723c */ /* 0x044ff00000041810 */
[C---:B------:R-:W-:Y:S01]  /*5540*/  HMMA.16816.F32.BF16 R12, R140.reuse, R150, R12 ;  /* 0x000000968c0c723c */ /* 0x040fe2000004180c */
[----:B------:R-:W2:Y:S07]  /*5550*/  LDSM.16.M88.4 R148, [R187+0x10000] ;  /* 0x01000000bb94783b */ /* 0x000eae0000000200 */
[C---:B------:R-:W-:Y:S01]  /*5560*/  HMMA.16816.F32.BF16 R28, R140.reuse, R166, R28 ;  /* 0x000000a68c1c723c */ /* 0x040fe2000004181c */
[----:B------:R-:W-:Y:S07]  /*5570*/  LDSM.16.M88.4 R164, [R172] ;  /* 0x00000000aca4783b */ /* 0x000fee0000000200 */
[C---:B----4-:R-:W-:Y:S08]  /*5580*/  HMMA.16816.F32.BF16 R160, R140.reuse, R144, R160 ;  /* 0x000000908ca0723c */ /* 0x050ff000000418a0 */
[----:B------:R-:W-:Y:S01]  /*5590*/  HMMA.16816.F32.BF16 R156, R140, R146, R156 ;  /* 0x000000928c9c723c */ /* 0x000fe2000004189c */
[----:B------:R-:W3:Y:S04]  /*55a0*/  LDSM.16.M88.4 R140, [R187+0x11000] ;  /* 0x01100000bb8c783b */ /* 0x000ee80000000200 */
[----:B------:R-:W-:Y:S03]  /*55b0*/  LDSM.16.M88.4 R144, [R187+0x10800] ;  /* 0x01080000bb90783b */ /* 0x000fe60000000200 */
[C---:B-----5:R-:W-:Y:S08]  /*55c0*/  HMMA.16816.F32.BF16 R32, R168.reuse, R136, R32 ;  /* 0x00000088a820723c */ /* 0x060ff00000041820 */
[C---:B-1----:R-:W-:Y:S08]  /*55d0*/  HMMA.16816.F32.BF16 R24, R168.reuse, R8, R24 ;  /* 0x00000008a818723c */ /* 0x042ff00000041818 */
[C---:B------:R-:W-:Y:S01]  /*55e0*/  HMMA.16816.F32.BF16 R20, R168.reuse, R10, R20 ;  /* 0x0000000aa814723c */ /* 0x040fe20000041814 */
[----:B------:R-:W-:Y:S07]  /*55f0*/  LDSM.16.M88.4 R8, [R189+0x8000] ;  /* 0x00800000bd08783b */ /* 0x000fee0000000200 */
[C---:B------:R-:W-:Y:S08]  /*5600*/  HMMA.16816.F32.BF16 R16, R168.reuse, R4, R16 ;  /* 0x00000004a810723c */ /* 0x040ff00000041810 */
[C---:B------:R-:W-:Y:S01]  /*5610*/  HMMA.16816.F32.BF16 R12, R168.reuse, R6, R12 ;  /* 0x00000006a80c723c */ /* 0x040fe2000004180c */
[----:B------:R-:W1:Y:S07]  /*5620*/  LDSM.16.M88.4 R4, [R180+0x4000] ;  /* 0x00400000b404783b */ /* 0x000e6e0000000200 */
[----:B------:R-:W-:Y:S01]  /*5630*/  HMMA.16816.F32.BF16 R28, R168, R138, R28 ;  /* 0x0000008aa81c723c */ /* 0x000fe2000004181c */
[----:B------:R-:W-:Y:S07]  /*5640*/  LDSM.16.M88.4 R136, [R187+0x11800] ;  /* 0x01180000bb88783b */ /* 0x000fee0000000200 */
[C---:B--2---:R-:W-:Y:S08]  /*5650*/  HMMA.16816.F32.BF16 R32, R152.reuse, R148, R32 ;  /* 0x000000949820723c */ /* 0x044ff00000041820 */
[C---:B---3--:R-:W-:Y:S08]  /*5660*/  HMMA.16816.F32.BF16 R16, R152.reuse, R140, R16 ;  /* 0x0000008c9810723c */ /* 0x048ff00000041810 */
[C---:B------:R-:W-:Y:S08]  /*5670*/  HMMA.16816.F32.BF16 R28, R152.reuse, R150, R28 ;  /* 0x00000096981c723c */ /* 0x040ff0000004181c */
[----:B------:R-:W-:Y:S01]  /*5680*/  HMMA.16816.F32.BF16 R12, R152, R142, R12 ;  /* 0x0000008e980c723c */ /* 0x000fe2000004180c */
[----:B------:R-:W2:Y:S07]  /*5690*/  LDSM.16.M88.4 R140, [R180+0x4800] ;  /* 0x00480000b48c783b */ /* 0x000eae0000000200 */
[----:B-1----:R-:W-:Y:S08]  /*56a0*/  HMMA.16816.F32.BF16 R32, R8, R4, R32 ;  /* 0x000000040820723c */ /* 0x002ff00000041820 */
[C---:B------:R-:W-:Y:S08]  /*56b0*/  HMMA.16816.F32.BF16 R24, R152.reuse, R144, R24 ;  /* 0x000000909818723c */ /* 0x040ff00000041818 */
[----:B------:R-:W-:Y:S08]  /*56c0*/  HMMA.16816.F32.BF16 R20, R152, R146, R20 ;  /* 0x000000929814723c */ /* 0x000ff00000041814 */
[----:B------:R-:W-:Y:S01]  /*56d0*/  HMMA.16816.F32.BF16 R28, R8, R6, R28 ;  /* 0x00000006081c723c */ /* 0x000fe2000004181c */
[----:B------:R-:W1:Y:S01]  /*56e0*/  LDSM.16.M88.4 R4, [R180+0x5000] ;  /* 0x00500000b404783b */ /* 0x000e620000000200 */
[----:B------:R-:W-:-:S02]  /*56f0*/  FSEL R133, R32, -INF , !P0 ;  /* 0xff80000020857808 */ /* 0x000fc40004000000 */
[----:B------:R-:W-:Y:S02]  /*5700*/  ISETP.GE.AND P0, PT, R2, R197, PT ;  /* 0x000000c50200720c */ /* 0x000fe40003f06270 */
[----:B------:R-:W-:Y:S02]  /*5710*/  IADD3 R32, R0, 0x10, RZ ;  /* 0x0000001000207810 */ /* 0x000fe40007ffe0ff */
[----:B------:R-:W-:Y:S01]  /*5720*/  HMMA.16816.F32.BF16 R160, R168, R164, R160 ;  /* 0x000000a4a8a0723c */ /* 0x000fe200000418a0 */
[----:B------:R-:W-:Y:S02]  /*5730*/  ISETP.LT.OR P0, PT, R2, R202, P0 ;  /* 0x000000ca0200720c */ /* 0x000fe40000701670 */
[----:B------:R-:W-:Y:S02]  /*5740*/  IADD3 R2, R0, 0x11, RZ ;  /* 0x0000001100027810 */ /* 0x000fe40007ffe0ff */
[----:B------:R-:W-:Y:S02]  /*5750*/  FSEL R34, R34, -INF , !P3 ;  /* 0xff80000022227808 */ /* 0x000fe40005800000 */
[----:B------:R-:W-:Y:S01]  /*5760*/  ISETP.GE.AND P3, PT, R32, R203, PT ;  /* 0x000000cb2000720c */ /* 0x000fe20003f66270 */
[----:B--2---:R-:W-:Y:S01]  /*5770*/  HMMA.16816.F32.BF16 R24, R8, R140, R24 ;  /* 0x0000008c0818723c */ /* 0x004fe20000041818 */
[----:B------:R-:W-:-:S02]  /*5780*/  FSEL R134, R33, -INF , !P6 ;  /* 0xff80000021867808 */ /* 0x000fc40007000000 */
[----:B------:R-:W-:Y:S02]  /*5790*/  FSEL R35, R35, -INF , !P2 ;  /* 0xff80000023237808 */ /* 0x000fe40005000000 */
[----:B------:R-:W-:Y:S02]  /*57a0*/  ISETP.GE.AND P2, PT, R32, R197, PT ;  /* 0x000000c52000720c */ /* 0x000fe40003f46270 */
[----:B------:R-:W-:Y:S01]  /*57b0*/  ISETP.GE.AND P6, PT, R2, R203, PT ;  /* 0x000000cb0200720c */ /* 0x000fe20003fc6270 */
[----:B------:R-:W-:Y:S01]  /*57c0*/  HMMA.16816.F32.BF16 R20, R8, R142, R20 ;  /* 0x0000008e0814723c */ /* 0x000fe20000041814 */
[----:B------:R-:W-:Y:S02]  /*57d0*/  FSEL R140, R28, -INF , !P1 ;  /* 0xff8000001c8c7808 */ /* 0x000fe40004800000 */
[----:B------:R-:W-:Y:S02]  /*57e0*/  FSEL R147, R30, -INF , !P4 ;  /* 0xff8000001e937808 */ /* 0x000fe40006000000 */
[----:B------:R-:W-:-:S02]  /*57f0*/  FSEL R135, R31, -INF , !P0 ;  /* 0xff8000001f877808 */ /* 0x000fc40004000000 */
[----:B------:R-:W-:Y:S01]  /*5800*/  FSEL R142, R29, -INF , !P5 ;  /* 0xff8000001d8e7808 */ /* 0x000fe20006800000 */
[----:B------:R-:W-:Y:S01]  /*5810*/  HMMA.16816.F32.BF16 R156, R168, R166, R156 ;  /* 0x000000a6a89c723c */ /* 0x000fe2000004189c */
[----:B------:R-:W2:Y:S01]  /*5820*/  LDSM.16.M88.4 R28, [R180+0x5800] ;  /* 0x00580000b41c783b */ /* 0x000ea20000000200 */
[----:B------:R-:W-:Y:S01]  /*5830*/  ISETP.GE.AND P1, PT, R2, R197, PT ;  /* 0x000000c50200720c */ /* 0x000fe20003f26270 */
[----:B------:R-:W-:-:S04]  /*5840*/  DEPBAR.LE SB0, 0x0 ;  /* 0x000080000000791a */ /* 0x000fc80000000000 */
[----:B------:R-:W-:Y:S01]  /*5850*/  ISETP.LT.OR P3, PT, R32, R204, P3 ;  /* 0x000000cc2000720c */ /* 0x000fe20001f61670 */
[----:B------:R-:W-:Y:S01]  /*5860*/  HMMA.16816.F32.BF16 R160, R152, R136, R160 ;  /* 0x0000008898a0723c */ /* 0x000fe200000418a0 */
[----:B------:R-:W-:Y:S02]  /*5870*/  IADD3 R33, R0, 0x19, RZ ;  /* 0x0000001900217810 */ /* 0x000fe40007ffe0ff */
[----:B------:R-:W-:Y:S02]  /*5880*/  ISETP.LT.OR P2, PT, R32, R202, P2 ;  /* 0x000000ca2000720c */ /* 0x000fe40001741670 */
[C---:B------:R-:W-:Y:S01]  /*5890*/  ISETP.LT.OR P6, PT, R2.reuse, R204, P6 ;  /* 0x000000cc0200720c */ /* 0x040fe200037c1670 */
[----:B------:R-:W-:Y:S01]  /*58a0*/  BAR.SYNC.DEFER_BLOCKING 0x0 ;  /* 0x0000000000007b1d */ /* 0x000fe20000010000 */
[----:B------:R-:W-:Y:S01]  /*58b0*/  ISETP.LT.OR P1, PT, R2, R202, P1 ;  /* 0x000000ca0200720c */ /* 0x000fe20000f21670 */
[----:B-1----:R-:W-:Y:S01]  /*58c0*/  HMMA.16816.F32.BF16 R16, R8, R4, R16 ;  /* 0x000000040810723c */ /* 0x002fe20000041810 */
[----:B------:R-:W-:-:S02]  /*58d0*/  IADD3 R2, R0, 0x18, RZ ;  /* 0x0000001800027810 */ /* 0x000fc40007ffe0ff */
[----:B------:R-:W-:Y:S02]  /*58e0*/  FSEL R32, R24, -INF , !P3 ;  /* 0xff80000018207808 */ /* 0x000fe40005800000 */
[C---:B------:R-:W-:Y:S02]  /*58f0*/  ISETP.GE.AND P5, PT, R33.reuse, R203, PT ;  /* 0x000000cb2100720c */ /* 0x040fe40003fa6270 */
[----:B------:R-:W-:Y:S01]  /*5900*/  ISETP.GE.AND P3, PT, R33, R197, PT ;  /* 0x000000c52100720c */ /* 0x000fe20003f66270 */
[----:B------:R-:W-:Y:S01]  /*5910*/  HMMA.16816.F32.BF16 R156, R152, R138, R156 ;  /* 0x0000008a989c723c */ /* 0x000fe2000004189c */
[----:B------:R-:W-:Y:S02]  /*5920*/  IADD3 R4, R0, 0x20, RZ ;  /* 0x0000002000047810 */ /* 0x000fe40007ffe0ff */
[C---:B------:R-:W-:Y:S02]  /*5930*/  ISETP.GE.AND P0, PT, R2.reuse, R203, PT ;  /* 0x000000cb0200720c */ /* 0x040fe40003f06270 */
[----:B------:R-:W-:-:S02]  /*5940*/  ISETP.GE.AND P4, PT, R2, R197, PT ;  /* 0x000000c50200720c */ /* 0x000fc40003f86270 */
[C---:B------:R-:W-:Y:S01]  /*5950*/  ISETP.LT.OR P5, PT, R33.reuse, R204, P5 ;  /* 0x000000cc2100720c */ /* 0x040fe20002fa1670 */
[C---:B------:R-:W-:Y:S01]  /*5960*/  HMMA.16816.F32.BF16 R12, R8.reuse, R6, R12 ;  /* 0x00000006080c723c */ /* 0x040fe2000004180c */
[----:B------:R-:W-:Y:S02]  /*5970*/  ISETP.LT.OR P3, PT, R33, R202, P3 ;  /* 0x000000ca2100720c */ /* 0x000fe40001f61670 */
[----:B------:R-:W-:Y:S02]  /*5980*/  FSEL R33, R26, -INF , !P2 ;  /* 0xff8000001a217808 */ /* 0x000fe40005000000 */
[----:B------:R-:W-:Y:S02]  /*5990*/  FSEL R27, R27, -INF , !P1 ;  /* 0xff8000001b1b7808 */ /* 0x000fe40004800000 */
[C---:B------:R-:W-:Y:S02]  /*59a0*/  ISETP.GE.AND P2, PT, R4.reuse, R203, PT ;  /* 0x000000cb0400720c */ /* 0x040fe40003f46270 */
[----:B------:R-:W-:Y:S01]  /*59b0*/  ISETP.GE.AND P1, PT, R4, R197, PT ;  /* 0x000000c50400720c */ /* 0x000fe20003f26270 */
[----:B--2---:R-:W-:Y:S01]  /*59c0*/  HMMA.16816.F32.BF16 R160, R8, R28, R160 ;  /* 0x0000001c08a0723c */ /* 0x004fe200000418a0 */
[----:B------:R-:W-:-:S02]  /*59d0*/  ISETP.LT.OR P0, PT, R2, R204, P0 ;  /* 0x000000cc0200720c */ /* 0x000fc40000701670 */
[----:B------:R-:W-:Y:S02]  /*59e0*/  ISETP.LT.OR P4, PT, R2, R202, P4 ;  /* 0x000000ca0200720c */ /* 0x000fe40002781670 */
[----:B------:R-:W-:Y:S02]  /*59f0*/  IADD3 R2, R0, 0x21, RZ ;  /* 0x0000002100027810 */ /* 0x000fe40007ffe0ff */
[C---:B------:R-:W-:Y:S01]  /*5a00*/  ISETP.LT.OR P2, PT, R4.reuse, R204, P2 ;  /* 0x000000cc0400720c */ /* 0x040fe20001741670 */
[----:B------:R-:W-:Y:S01]  /*5a10*/  HMMA.16816.F32.BF16 R156, R8, R30, R156 ;  /* 0x0000001e089c723c */ /* 0x000fe2000004189c */
[----:B------:R-:W-:Y:S02]  /*5a20*/  ISETP.LT.OR P1, PT, R4, R202, P1 ;  /* 0x000000ca0400720c */ /* 0x000fe40000f21670 */
[----:B------:R-:W-:Y:S02]  /*5a30*/  FSEL R26, R25, -INF , !P6 ;  /* 0xff800000191a7808 */ /* 0x000fe40007000000 */
[----:B------:R-:W-:-:S02]  /*5a40*/  FSEL R24, R20, -INF , !P0 ;  /* 0xff80000014187808 */ /* 0x000fc40004000000 */
[----:B------:R-:W-:Y:S02]  /*5a50*/  IADD3 R4, R0, 0x28, RZ ;  /* 0x0000002800047810 */ /* 0x000fe40007ffe0ff */
[C---:B------:R-:W-:Y:S02]  /*5a60*/  ISETP.GE.AND P6, PT, R2.reuse, R203, PT ;  /* 0x000000cb0200720c */ /* 0x040fe40003fc6270 */
[----:B------:R-:W-:Y:S02]  /*5a70*/  ISETP.GE.AND P0, PT, R2, R197, PT ;  /* 0x000000c50200720c */ /* 0x000fe40003f06270 */
[----:B------:R-:W-:Y:S02]  /*5a80*/  FSEL R25, R22, -INF , !P4 ;  /* 0xff80000016197808 */ /* 0x000fe40006000000 */
[----:B------:R-:W-:Y:S02]  /*5a90*/  FSEL R23, R23, -INF , !P3 ;  /* 0xff80000017177808 */ /* 0x000fe40005800000 */
[----:B------:R-:W-:-:S02]  /*5aa0*/  ISETP.GE.AND P3, PT, R4, R203, PT ;  /* 0x000000cb0400720c */ /* 0x000fc40003f66270 */
[----:B------:R-:W-:Y:S02]  /*5ab0*/  ISETP.GE.AND P4, PT, R4, R197, PT ;  /* 0x000000c50400720c */ /* 0x000fe40003f86270 */
[C---:B------:R-:W-:Y:S02]  /*5ac0*/  ISETP.LT.OR P6, PT, R2.reuse, R204, P6 ;  /* 0x000000cc0200720c */ /* 0x040fe400037c1670 */
[----:B------:R-:W-:Y:S02]  /*5ad0*/  ISETP.LT.OR P0, PT, R2, R202, P0 ;  /* 0x000000ca0200720c */ /* 0x000fe40000701670 */
[----:B------:R-:W-:Y:S02]  /*5ae0*/  IADD3 R2, R0, 0x29, RZ ;  /* 0x0000002900027810 */ /* 0x000fe40007ffe0ff */
[C---:B------:R-:W-:Y:S02]  /*5af0*/  ISETP.LT.OR P3, PT, R4.reuse, R204, P3 ;  /* 0x000000cc0400720c */ /* 0x040fe40001f61670 */
[----:B------:R-:W-:-:S02]  /*5b00*/  ISETP.LT.OR P4, PT, R4, R202, P4 ;  /* 0x000000ca0400720c */ /* 0x000fc40002781670 */
[----:B------:R-:W-:Y:S02]  /*5b10*/  FSEL R20, R21, -INF , !P5 ;  /* 0xff80000015147808 */ /* 0x000fe40006800000 */
[----:B------:R-:W-:Y:S02]  /*5b20*/  FSEL R164, R16, -INF , !P2 ;  /* 0xff80000010a47808 */ /* 0x000fe40005000000 */
[----:B------:R-:W-:Y:S02]  /*5b30*/  IADD3 R4, R0, 0x30, RZ ;  /* 0x0000003000047810 */ /* 0x000fe40007ffe0ff */
[C---:B------:R-:W-:Y:S02]  /*5b40*/  ISETP.GE.AND P5, PT, R2.reuse, R203, PT ;  /* 0x000000cb0200720c */ /* 0x040fe40003fa6270 */
[----:B------:R-:W-:Y:S02]  /*5b50*/  ISETP.GE.AND P2, PT, R2, R197, PT ;  /* 0x000000c50200720c */ /* 0x000fe40003f46270 */
[----:B------:R-:W-:-:S02]  /*5b60*/  FSEL R167, R19, -INF , !P0 ;  /* 0xff80000013a77808 */ /* 0x000fc40004000000 */
[----:B------:R-:W-:Y:S02]  /*5b70*/  ISETP.GE.AND P0, PT, R4, R197, PT ;  /* 0x000000c50400720c */ /* 0x000fe40003f06270 */
[C---:B------:R-:W-:Y:S02]  /*5b80*/  ISETP.LT.OR P5, PT, R2.reuse, R204, P5 ;  /* 0x000000cc0200720c */ /* 0x040fe40002fa1670 */
[-C--:B------:R-:W-:Y:S02]  /*5b90*/  ISETP.LT.OR P2, PT, R2, R202.reuse, P2 ;  /* 0x000000ca0200720c */ /* 0x080fe40001741670 */
[----:B------:R-:W-:Y:S02]  /*5ba0*/  IADD3 R2, R0, 0x31, RZ ;  /* 0x0000003100027810 */ /* 0x000fe40007ffe0ff */
[----:B------:R-:W-:Y:S02]  /*5bb0*/  ISETP.LT.OR P0, PT, R4, R202, P0 ;  /* 0x000000ca0400720c */ /* 0x000fe40000701670 */
[----:B------:R-:W-:-:S02]  /*5bc0*/  FSEL R168, R17, -INF , !P6 ;  /* 0xff80000011a87808 */ /* 0x000fc40007000000 */
[----:B------:R-:W-:Y:S02]  /*5bd0*/  FSEL R166, R12, -INF , !P3 ;  /* 0xff8000000ca67808 */ /* 0x000fe40005800000 */
[----:B------:R-:W-:Y:S02]  /*5be0*/  FSEL R169, R18, -INF , !P1 ;  /* 0xff80000012a97808 */ /* 0x000fe40004800000 */
[C---:B------:R-:W-:Y:S02]  /*5bf0*/  ISETP.GE.AND P6, PT, R2.reuse, R203, PT ;  /* 0x000000cb0200720c */ /* 0x040fe40003fc6270 */
[----:B------:R-:W-:Y:S02]  /*5c00*/  ISETP.GE.AND P3, PT, R2, R197, PT ;  /* 0x000000c50200720c */ /* 0x000fe40003f66270 */
[----:B------:R-:W-:Y:S02]  /*5c10*/  ISETP.GE.AND P1, PT, R4, R203, PT ;  /* 0x000000cb0400720c */ /* 0x000fe40003f26270 */
[----:B------:R-:W-:-:S02]  /*5c20*/  FSEL R151, R162, -INF , !P0 ;  /* 0xff800000a2977808 */ /* 0x000fc40004000000 */
[----:B------:R-:W-:Y:S02]  /*5c30*/  PLOP3.LUT P0, PT, PT, PT, UP0, 0x80, 0x0 ;  /* 0x000000000000781c */ /* 0x000fe40003f0f008 */
[C---:B------:R-:W-:Y:S02]  /*5c40*/  ISETP.LT.OR P6, PT, R2.reuse, R204, P6 ;  /* 0x000000cc0200720c */ /* 0x040fe400037c1670 */
[----:B------:R-:W-:Y:S02]  /*5c50*/  ISETP.LT.OR P3, PT, R2, R202, P3 ;  /* 0x000000ca0200720c */ /* 0x000fe40001f61670 */
[----:B------:R-:W-:Y:S02]  /*5c60*/  ISETP.LT.OR P1, PT, R4, R204, P1 ;  /* 0x000000cc0400720c */ /* 0x000fe40000f21670 */
[C---:B------:R-:W-:Y:S02]  /*5c70*/  IADD3 R2, R0.reuse, 0x38, RZ ;  /* 0x0000003800027810 */ /* 0x040fe40007ffe0ff */
[----:B------:R-:W-:-:S02]  /*5c80*/  IADD3 R0, R0, 0x39, RZ ;  /* 0x0000003900007810 */ /* 0x000fc40007ffe0ff */
[----:B------:R-:W-:Y:S02]  /*5c90*/  FSEL R171, R14, -INF , !P4 ;  /* 0xff8000000eab7808 */ /* 0x000fe40006000000 */
[----:B------:R-:W-:Y:S02]  /*5ca0*/  FSEL R170, R13, -INF , !P5 ;  /* 0xff8000000daa7808 */ /* 0x000fe40006800000 */
[----:B------:R-:W-:Y:S02]  /*5cb0*/  FSEL R165, R15, -INF , !P2 ;  /* 0xff8000000fa57808 */ /* 0x000fe40005000000 */
[----:B------:R-:W-:Y:S02]  /*5cc0*/  FSEL R154, R160, -INF , !P1 ;  /* 0xff800000a09a7808 */ /* 0x000fe40004800000 */
[C---:B------:R-:W-:Y:S02]  /*5cd0*/  ISETP.GE.AND P5, PT, R2.reuse, R203, PT ;  /* 0x000000cb0200720c */ /* 0x040fe40003fa6270 */
[----:B------:R-:W-:-:S02]  /*5ce0*/  ISETP.GE.AND P2, PT, R2, R197, PT ;  /* 0x000000c50200720c */ /* 0x000fc40003f46270 */
[C---:B------:R-:W-:Y:S02]  /*5cf0*/  ISETP.GE.AND P4, PT, R0.reuse, R203, PT ;  /* 0x000000cb0000720c */ /* 0x040fe40003f86270 */
[----:B------:R-:W-:Y:S02]  /*5d00*/  ISETP.GE.AND P1, PT, R0, R197, PT ;  /* 0x000000c50000720c */ /* 0x000fe40003f26270 */
[C---:B------:R-:W-:Y:S02]  /*5d10*/  ISETP.LT.OR P5, PT, R2.reuse, R204, P5 ;  /* 0x000000cc0200720c */ /* 0x040fe40002fa1670 */
[----:B------:R-:W-:Y:S02]  /*5d20*/  ISETP.LT.OR P2, PT, R2, R202, P2 ;  /* 0x000000ca0200720c */ /* 0x000fe40001741670 */
[C---:B------:R-:W-:Y:S02]  /*5d30*/  ISETP.LT.OR P4, PT, R0.reuse, R204, P4 ;  /* 0x000000cc0000720c */ /* 0x040fe40002781670 */
[----:B------:R-:W-:-:S02]  /*5d40*/  ISETP.LT.OR P1, PT, R0, R202, P1 ;  /* 0x000000ca0000720c */ /* 0x000fc40000f21670 */
[----:B------:R-:W-:Y:S02]  /*5d50*/  FSEL R152, R161, -INF , !P6 ;  /* 0xff800000a1987808 */ /* 0x000fe40007000000 */
[----:B------:R-:W-:Y:S02]  /*5d60*/  FSEL R139, R163, -INF , !P3 ;  /* 0xff800000a38b7808 */ /* 0x000fe40005800000 */
[----:B------:R-:W-:Y:S02]  /*5d70*/  FSEL R138, R156, -INF , !P5 ;  /* 0xff8000009c8a7808 */ /* 0x000fe40006800000 */
[----:B------:R-:W-:Y:S02]  /*5d80*/  FSEL R137, R158, -INF , !P2 ;  /* 0xff8000009e897808 */ /* 0x000fe40005000000 */
[----:B------:R-:W-:Y:S02]  /*5d90*/  FSEL R136, R157, -INF , !P4 ;  /* 0xff8000009d887808 */ /* 0x000fe40006000000 */
[----:B------:R-:W-:Y:S01]  /*5da0*/  FSEL R149, R159, -INF , !P1 ;  /* 0xff8000009f957808 */ /* 0x000fe20004800000 */
[----:B------:R-:W-:Y:S05]  /*5db0*/  @!P0 BRA `(.L_x_249) ;  /* 0x000001a000008947 */ /* 0x000fea0003800000 */
[----:B------:R-:W-:Y:S02]  /*5dc0*/  UIADD3 UR13, UR8, -0x3, URZ ;  /* 0xfffffffd080d7890 */ /* 0x000fe4000fffe03f */
[----:B------:R-:W-:-:S02]  /*5dd0*/  ULDC.64 UR4, c[0x0][0x198] ;  /* 0x0000660000047ab9 */ /* 0x000fc40000000a00 */
[----:B------:R-:W-:Y:S02]  /*5de0*/  USHF.R.S32.HI UR12, URZ, 0x1f, UR13 ;  /* 0x0000001f3f0c7899 */ /* 0x000fe4000801140d */
[----:B------:R-:W-:Y:S02]  /*5df0*/  UIMAD.WIDE.U32 UR20, UR13, UR4, URZ ;  /* 0x000000040d1472a5 */ /* 0x000fe4000f8e003f */
[----:B------:R-:W-:-:S04]  /*5e00*/  UIMAD UR12, UR12, UR4, URZ ;  /* 0x000000040c0c72a4 */ /* 0x000fc8000f8e023f */
[----:B------:R-:W-:Y:S01]  /*5e10*/  UIMAD UR5, UR13, UR5, UR12 ;  /* 0x000000050d0572a4 */ /* 0x000fe2000f8e020c */
[----:B------:R-:W-:Y:S02]  /*5e20*/  IMAD.U32 R5, RZ, RZ, UR20 ;  /* 0x00000014ff057e24 */ /* 0x000fe4000f8e00ff */
[----:B------:R-:W-:Y:S01]  /*5e30*/  IMAD.U32 R0, RZ, RZ, UR20 ;  /* 0x00000014ff007e24 */ /* 0x000fe2000f8e00ff */
[----:B------:R-:W-:Y:S02]  /*5e40*/  UIADD3 UR5, UR21, UR5, URZ ;  /* 0x0000000515057290 */ /* 0x000fe4000fffe03f */
[----:B------:R-:W-:-:S04]  /*5e50*/  LEA R2, P1, R5, R200, 0x6 ;  /* 0x000000c805027211 */ /* 0x000fc800078230ff */
[----:B------:R-:W-:Y:S01]  /*5e60*/  IMAD.U32 R5, RZ, RZ, UR5 ;  /* 0x00000005ff057e24 */ /* 0x000fe2000f8e00ff */
[----:B------:R-:W-:-:S04]  /*5e70*/  LEA R4, P2, R2, c[0x0][0x168], 0x1 ;  /* 0x00005a0002047a11 */ /* 0x000fc800078408ff */
[----:B------:R-:W-:Y:S02]  /*5e80*/  LEA.HI.X R5, R0, R211, R5, 0x6, P1 ;  /* 0x000000d300057211 */ /* 0x000fe400008f3405 */
[----:B------:R-:W-:Y:S02]  /*5e90*/  IADD3 R6, P1, R4, UR7, RZ ;  /* 0x0000000704067c10 */ /* 0x000fe4000ff3e0ff */
[----:B------:R-:W-:-:S04]  /*5ea0*/  LEA.HI.X R5, R2, c[0x0][0x16c], R5, 0x1, P2 ;  /* 0x00005b0002057a11 */ /* 0x000fc800010f0c05 */
[----:B------:R-:W-:Y:S01]  /*5eb0*/  IADD3.X R7, R5, UR6, RZ, P1, !PT ;  /* 0x0000000605077c10 */ /* 0x000fe20008ffe4ff */
        /* <DEDUP_REMOVED lines=10> */
.L_x_249:
[----:B-1----:R-:W-:Y:S01]  /*5f60*/  FMNMX.FTZ R5, R132, R133, !PT ;  /* 0x0000008584057209 */ /* 0x002fe20007810000 */
[----:B------:R-:W-:Y:S01]  /*5f70*/  LDSM.16.MT88.4 R12, [R186+0x12000] ;  /* 0x01200000ba0c783b */ /* 0x000fe20000004200 */
[----:B------:R-:W-:-:S02]  /*5f80*/  FMNMX.FTZ R4, R3, R34, !PT ;  /* 0x0000002203047209 */ /* 0x000fc40007810000 */
[----:B------:R-:W-:Y:S01]  /*5f90*/  FMNMX.FTZ R5, R134, R5, !PT ;  /* 0x0000000586057209 */ /* 0x000fe20007810000 */
[----:B------:R-:W-:Y:S01]  /*5fa0*/  LDSM.16.MT88.4 R16, [R188+0x12000] ;  /* 0x01200000bc10783b */ /* 0x000fe20000004200 */
[----:B------:R-:W-:Y:S02]  /*5fb0*/  FMNMX.FTZ R4, R35, R4, !PT ;  /* 0x0000000423047209 */ /* 0x000fe40007810000 */
[----:B------:R-:W-:Y:S01]  /*5fc0*/  FMNMX.FTZ R5, R140, R5, !PT ;  /* 0x000000058c057209 */ /* 0x000fe20007810000 */
[----:B------:R-:W-:Y:S01]  /*5fd0*/  LDSM.16.MT88.4 R8, [R185+0x12000] ;  /* 0x01200000b908783b */ /* 0x000fe20000004200 */
[----:B------:R-:W-:Y:S02]  /*5fe0*/  FMNMX.FTZ R4, R147, R4, !PT ;  /* 0x0000000493047209 */ /* 0x000fe40007810000 */
[----:B------:R-:W-:Y:S01]  /*5ff0*/  FMNMX.FTZ R5, R142, R5, !PT ;  /* 0x000000058e057209 */ /* 0x000fe20007810000 */
[----:B------:R-:W-:Y:S01]  /*6000*/  LDSM.16.MT88.4 R28, [R184+0x12800] ;  /* 0x01280000b81c783b */ /* 0x000fe20000004200 */
        /* <DEDUP_REMOVED lines=24> */
[----:B------:R-:W-:-:S03]  /*6190*/  FMNMX.FTZ R4, R149, R4, !PT ;  /* 0x0000000495047209 */ /* 0x000fc60007810000 */
[----:B------:R-:W1:Y:S04]  /*61a0*/  SHFL.BFLY PT, R7, R6, 0x2, 0x1f ;  /* 0x0c401f0006077f89 */ /* 0x000e6800000e0000 */
[----:B------:R-:W2:Y:S01]  /*61b0*/  SHFL.BFLY PT, R5, R4, 0x2, 0x1f ;  /* 0x0c401f0004057f89 */ /* 0x000ea200000e0000 */
[----:B-1----:R-:W-:Y:S02]  /*61c0*/  FMNMX.FTZ R7, R6, R7, !PT ;  /* 0x0000000706077209 */ /* 0x002fe40007810000 */
[----:B--2---:R-:W-:-:S03]  /*61d0*/  FMNMX.FTZ R5, R4, R5, !PT ;  /* 0x0000000504057209 */ /* 0x004fc60007810000 */
[----:B------:R-:W1:Y:S04]  /*61e0*/  SHFL.BFLY PT, R2, R7, 0x1, 0x1f ;  /* 0x0c201f0007027f89 */ /* 0x000e6800000e0000 */
[----:B------:R-:W2:Y:S01]  /*61f0*/  SHFL.BFLY PT, R0, R5, 0x1, 0x1f ;  /* 0x0c201f0005007f89 */ /* 0x000ea200000e0000 */
[----:B-1----:R-:W-:Y:S02]  /*6200*/  FMNMX.FTZ R2, R7, R2, !PT ;  /* 0x0000000207027209 */ /* 0x002fe40007810000 */
[----:B--2---:R-:W-:-:S03]  /*6210*/  FMNMX.FTZ R0, R5, R0, !PT ;  /* 0x0000000005007209 */ /* 0x004fc60007810000 */
[C---:B------:R-:W-:Y:S01]  /*6220*/  FMUL.FTZ R153, R2.reuse, c[0x0][0x23c] ;  /* 0x00008f0002997a20 */ /* 0x040fe20000410000 */
[----:B------:R-:W-:Y:S02]  /*6230*/  FSETP.NEU.FTZ.AND P2, PT, R2, -INF , PT ;  /* 0xff8000000200780b */ /* 0x000fe40003f5d000 */
[C---:B------:R-:W-:Y:S01]  /*6240*/  FSETP.NEU.FTZ.AND P1, PT, R0.reuse, -INF , PT ;  /* 0xff8000000000780b */ /* 0x040fe20003f3d000 */
[----:B------:R-:W-:Y:S01]  /*6250*/  FMUL.FTZ R150, R0, c[0x0][0x23c] ;  /* 0x00008f0000967a20 */ /* 0x000fe20000410000 */
[----:B------:R-:W-:Y:S02]  /*6260*/  FSEL R5, R2, RZ, P2 ;  /* 0x000000ff02057208 */ /* 0x000fe40001000000 */
[----:B------:R-:W-:Y:S02]  /*6270*/  FSEL R6, R0, RZ, P1 ;  /* 0x000000ff00067208 */ /* 0x000fe40000800000 */
[----:B------:R-:W-:Y:S01]  /*6280*/  FSEL R153, R153, RZ, P2 ;  /* 0x000000ff99997208 */ /* 0x000fe20001000000 */
[----:B------:R-:W-:Y:S01]  /*6290*/  FADD.FTZ R4, R132, -R5 ;  /* 0x8000000584047221 */ /* 0x000fe20000010000 */
[----:B------:R-:W-:Y:S01]  /*62a0*/  FSEL R150, R150, RZ, P1 ;  /* 0x000000ff96967208 */ /* 0x000fe20000800000 */
[----:B------:R-:W-:-:S02]  /*62b0*/  FADD.FTZ R6, R3, -R6 ;  /* 0x8000000603067221 */ /* 0x000fc40000010000 */
[--C-:B------:R-:W-:Y:S02]  /*62c0*/  FFMA.FTZ R144, R140, c[0x0][0x23c], -R153.reuse ;  /* 0x00008f008c907a23 */ /* 0x100fe40000010899 */
[--C-:B------:R-:W-:Y:S02]  /*62d0*/  FFMA.FTZ R143, R142, c[0x0][0x23c], -R153.reuse ;  /* 0x00008f008e8f7a23 */ /* 0x100fe40000010899 */
[--C-:B------:R-:W-:Y:S02]  /*62e0*/  FFMA.FTZ R140, R147, c[0x0][0x23c], -R150.reuse ;  /* 0x00008f00938c7a23 */ /* 0x100fe40000010896 */
[--C-:B------:R-:W-:Y:S01]  /*62f0*/  FFMA.FTZ R146, R133, c[0x0][0x23c], -R153.reuse ;  /* 0x00008f0085927a23 */ /* 0x100fe20000010899 */
[----:B------:R-:W-:Y:S01]  /*6300*/  MUFU.EX2 R144, R144 ;  /* 0x0000009000907308 */ /* 0x000fe20000000800 */
[----:B------:R-:W-:Y:S02]  /*6310*/  FFMA.FTZ R145, R134, c[0x0][0x23c], -R153 ;  /* 0x00008f0086917a23 */ /* 0x000fe40000010899 */
[----:B------:R-:W-:-:S02]  /*6320*/  FFMA.FTZ R142, R34, c[0x0][0x23c], -R150 ;  /* 0x00008f00228e7a23 */ /* 0x000fc40000010896 */
[--C-:B------:R-:W-:Y:S02]  /*6330*/  FFMA.FTZ R141, R35, c[0x0][0x23c], -R150.reuse ;  /* 0x00008f00238d7a23 */ /* 0x100fe40000010896 */
[----:B------:R-:W-:Y:S01]  /*6340*/  FFMA.FTZ R147, R135, c[0x0][0x23c], -R150 ;  /* 0x00008f0087937a23 */ /* 0x000fe20000010896 */
[----:B------:R-:W-:Y:S01]  /*6350*/  MUFU.EX2 R146, R146 ;  /* 0x0000009200927308 */ /* 0x000fe20000000800 */
[----:B------:R-:W-:Y:S01]  /*6360*/  FMUL.FTZ R148, R4, c[0x0][0x23c] ;  /* 0x00008f0004947a20 */ /* 0x000fe20000410000 */
[----:B------:R-:W-:Y:S01]  /*6370*/  LDSM.16.MT88.4 R132, [R186+0x12800] ;  /* 0x01280000ba84783b */ /* 0x000fe20000004200 */
[----:B------:R-:W-:Y:S02]  /*6380*/  FMUL.FTZ R3, R6, c[0x0][0x23c] ;  /* 0x00008f0006037a20 */ /* 0x000fe40000410000 */
[--C-:B------:R-:W-:Y:S02]  /*6390*/  FFMA.FTZ R155, R32, c[0x0][0x23c], -R153.reuse ;  /* 0x00008f00209b7a23 */ /* 0x100fe40000010899 */
[--C-:B------:R-:W-:Y:S01]  /*63a0*/  FFMA.FTZ R156, R26, c[0x0][0x23c], -R153.reuse ;  /* 0x00008f001a9c7a23 */ /* 0x100fe20000010899 */
[----:B------:R-:W1:Y:S01]  /*63b0*/  MUFU.EX2 R145, R145 ;  /* 0x0000009100917308 */ /* 0x000e620000000800 */
[----:B------:R-:W-:-:S02]  /*63c0*/  FFMA.FTZ R157, R24, c[0x0][0x23c], -R153 ;  /* 0x00008f00189d7a23 */ /* 0x000fc40000010899 */
[--C-:B------:R-:W-:Y:S02]  /*63d0*/  FFMA.FTZ R158, R20, c[0x0][0x23c], -R153.reuse ;  /* 0x00008f00149e7a23 */ /* 0x100fe40000010899 */
[--C-:B------:R-:W-:Y:S02]  /*63e0*/  FFMA.FTZ R159, R33, c[0x0][0x23c], -R150.reuse ;  /* 0x00008f00219f7a23 */ /* 0x100fe40000010896 */
[--C-:B------:R-:W-:Y:S01]  /*63f0*/  FFMA.FTZ R162, R27, c[0x0][0x23c], -R150.reuse ;  /* 0x00008f001ba27a23 */ /* 0x100fe20000010896 */
[----:B------:R-:W2:Y:S01]  /*6400*/  MUFU.EX2 R143, R143 ;  /* 0x0000008f008f7308 */ /* 0x000ea20000000800 */
[--C-:B------:R-:W-:Y:S01]  /*6410*/  FFMA.FTZ R160, R25, c[0x0][0x23c], -R150.reuse ;  /* 0x00008f0019a07a23 */ /* 0x100fe20000010896 */
[----:B------:R-:W-:Y:S01]  /*6420*/  LDSM.16.MT88.4 R32, [R185+0x12800] ;  /* 0x01280000b920783b */ /* 0x000fe20000004200 */
[----:B------:R-:W-:Y:S02]  /*6430*/  FFMA.FTZ R161, R23, c[0x0][0x23c], -R150 ;  /* 0x00008f0017a17a23 */ /* 0x000fe40000010896 */
[--C-:B------:R-:W-:Y:S01]  /*6440*/  FFMA.FTZ R163, R164, c[0x0][0x23c], -R153.reuse ;  /* 0x00008f00a4a37a23 */ /* 0x100fe20000010899 */
[----:B------:R-:W-:Y:S01]  /*6450*/  LDSM.16.MT88.4 R24, [R188+0x14800] ;  /* 0x01480000bc18783b */ /* 0x000fe20000004200 */
[--C-:B------:R-:W-:Y:S01]  /*6460*/  FFMA.FTZ R164, R166, c[0x0][0x23c], -R153.reuse ;  /* 0x00008f00a6a47a23 */ /* 0x100fe20000010899 */
[----:B------:R-:W-:Y:S01]  /*6470*/  MUFU.EX2 R142, R142 ;  /* 0x0000008e008e7308 */ /* 0x000fe20000000800 */
[----:B-1----:R-:W-:Y:S01]  /*6480*/  F2FP.BF16.PACK_AB R4, R145, R146 ;  /* 0x000000929104723e */ /* 0x002fe200000010ff */
[----:B------:R-:W-:Y:S01]  /*6490*/  LDSM.16.MT88.4 R20, [R186+0x14800] ;  /* 0x01480000ba14783b */ /* 0x000fe20000004200 */
[----:B------:R-:W-:-:S02]  /*64a0*/  FFMA.FTZ R219, R170, c[0x0][0x23c], -R153 ;  /* 0x00008f00aadb7a23 */ /* 0x000fc40000010899 */
[--C-:B------:R-:W-:Y:S02]  /*64b0*/  FFMA.FTZ R166, R169, c[0x0][0x23c], -R150.reuse ;  /* 0x00008f00a9a67a23 */ /* 0x100fe40000010896 */
[--C-:B------:R-:W-:Y:S01]  /*64c0*/  FFMA.FTZ R168, R168, c[0x0][0x23c], -R153.reuse ;  /* 0x00008f00a8a87a23 */ /* 0x100fe20000010899 */
[----:B------:R-:W1:Y:S01]  /*64d0*/  MUFU.EX2 R141, R141 ;  /* 0x0000008d008d7308 */ /* 0x000e620000000800 */
[----:B--2---:R-:W-:Y:S01]  /*64e0*/  F2FP.BF16.PACK_AB R6, R143, R144 ;  /* 0x000000908f06723e */ /* 0x004fe200000010ff */
[--C-:B------:R-:W-:Y:S02]  /*64f0*/  FFMA.FTZ R167, R167, c[0x0][0x23c], -R150.reuse ;  /* 0x00008f00a7a77a23 */ /* 0x100fe40000010896 */
[--C-:B------:R-:W-:Y:S02]  /*6500*/  FFMA.FTZ R169, R171, c[0x0][0x23c], -R150.reuse ;  /* 0x00008f00aba97a23 */ /* 0x100fe40000010896 */
[----:B------:R-:W-:Y:S02]  /*6510*/  FFMA.FTZ R170, R165, c[0x0][0x23c], -R150 ;  /* 0x00008f00a5aa7a23 */ /* 0x000fe40000010896 */
[----:B------:R-:W-:Y:S01]  /*6520*/  MUFU.EX2 R140, R140 ;  /* 0x0000008c008c7308 */ /* 0x000fe20000000800 */
[----:B------:R-:W-:-:S02]  /*6530*/  FFMA.FTZ R165, R152, c[0x0][0x23c], -R153 ;  /* 0x00008f0098a57a23 */ /* 0x000fc40000010899 */
[--C-:B------:R-:W-:Y:S02]  /*6540*/  FFMA.FTZ R154, R154, c[0x0][0x23c], -R153.reuse ;  /* 0x00008f009a9a7a23 */ /* 0x100fe40000010899 */
[--C-:B------:R-:W-:Y:S02]  /*6550*/  FFMA.FTZ R152, R138, c[0x0][0x23c], -R153.reuse ;  /* 0x00008f008a987a23 */ /* 0x100fe40000010899 */
[--C-:B------:R-:W-:Y:S01]  /*6560*/  FFMA.FTZ R151, R151, c[0x0][0x23c], -R150.reuse ;  /* 0x00008f0097977a23 */ /* 0x100fe20000010896 */
[----:B------:R-:W2:Y:S01]  /*6570*/  MUFU.EX2 R147, R147 ;  /* 0x0000009300937308 */ /* 0x000ea20000000800 */
[----:B-1----:R-:W-:Y:S01]  /*6580*/  F2FP.BF16.PACK_AB R5, R141, R142 ;  /* 0x0000008e8d05723e */ /* 0x002fe200000010ff */
[--C-:B------:R-:W-:Y:S02]  /*6590*/  FFMA.FTZ R214, R139, c[0x0][0x23c], -R150.reuse ;  /* 0x00008f008bd67a23 */ /* 0x100fe40000010896 */
[----:B------:R-:W-:Y:S02]  /*65a0*/  FFMA.FTZ R171, R137, c[0x0][0x23c], -R150 ;  /* 0x00008f0089ab7a23 */ /* 0x000fe40000010896 */
[----:B------:R-:W-:-:S02]  /*65b0*/  FFMA.FTZ R153, R136, c[0x0][0x23c], -R153 ;  /* 0x00008f0088997a23 */ /* 0x000fc40000010899 */
[----:B------:R-:W1:Y:S01]  /*65c0*/  MUFU.EX2 R148, R148 ;  /* 0x0000009400947308 */ /* 0x000e620000000800 */
[----:B------:R-:W-:Y:S01]  /*65d0*/  FFMA.FTZ R150, R149, c[0x0][0x23c], -R150 ;  /* 0x00008f0095967a23 */ /* 0x000fe20000010896 */
[----:B------:R-:W-:Y:S06]  /*65e0*/  LDSM.16.MT88.4 R136, [R186+0x13800] ;  /* 0x01380000ba88783b */ /* 0x000fec0000004200 */
[----:B------:R-:W3:Y:S01]  /*65f0*/  MUFU.EX2 R3, R3 ;  /* 0x0000000300037308 */ /* 0x000ee20000000800 */
[----:B--2---:R-:W-:Y:S01]  /*6600*/  F2FP.BF16.PACK_AB R7, R147, R140 ;  /* 0x0000008c9307723e */ /* 0x004fe200000010ff */
[----:B-1----:R-:W-:-:S06]  /*6610*/  FMUL.FTZ R120, R120, R148 ;  /* 0x0000009478787220 */ /* 0x002fcc0000410000 */
[----:B------:R-:W-:Y:S01]  /*6620*/  MUFU.EX2 R155, R155 ;  /* 0x0000009b009b7308 */ /* 0x000fe20000000800 */
[-C--:B------:R-:W-:Y:S02]  /*6630*/  FMUL.FTZ R121, R121, R148.reuse ;  /* 0x0000009479797220 */ /* 0x080fe40000410000 */
[-C--:B------:R-:W-:Y:S02]  /*6640*/  FMUL.FTZ R116, R116, R148.reuse ;  /* 0x0000009474747220 */ /* 0x080fe40000410000 */
[----:B------:R-:W-:Y:S02]  /*6650*/  FMUL.FTZ R117, R117, R148 ;  /* 0x0000009475757220 */ /* 0x000fe40000410000 */
[-C--:B---3--:R-:W-:Y:S01]  /*6660*/  FMUL.FTZ R122, R122, R3.reuse ;  /* 0x000000037a7a7220 */ /* 0x088fe20000410000 */
[----:B------:R-:W1:Y:S01]  /*6670*/  MUFU.EX2 R156, R156 ;  /* 0x0000009c009c7308 */ /* 0x000e620000000800 */
[-C--:B------:R-:W-:Y:S02]  /*6680*/  FMUL.FTZ R123, R123, R3.reuse ;  /* 0x000000037b7b7220 */ /* 0x080fe40000410000 */
[----:B------:R-:W-:-:S02]  /*6690*/  FMUL.FTZ R118, R118, R3 ;  /* 0x0000000376767220 */ /* 0x000fc40000410000 */
[-C--:B------:R-:W-:Y:S02]  /*66a0*/  FMUL.FTZ R119, R119, R3.reuse ;  /* 0x0000000377777220 */ /* 0x080fe40000410000 */
[-C--:B------:R-:W-:Y:S01]  /*66b0*/  FMUL.FTZ R128, R128, R148.reuse ;  /* 0x0000009480807220 */ /* 0x080fe20000410000 */
[C---:B------:R-:W-:Y:S01]  /*66c0*/  HMMA.16816.F32.BF16 R120, R4.reuse, R12, R120 ;  /* 0x0000000c0478723c */ /* 0x040fe20000041878 */
[-C--:B------:R-:W-:Y:S01]  /*66d0*/  FMUL.FTZ R129, R129, R148.reuse ;  /* 0x0000009481817220 */ /* 0x080fe20000410000 */
[----:B------:R-:W-:Y:S01]  /*66e0*/  MUFU.EX2 R157, R157 ;  /* 0x0000009d009d7308 */ /* 0x000fe20000000800 */
[-C--:B------:R-:W-:Y:S02]  /*66f0*/  FMUL.FTZ R130, R130, R3.reuse ;  /* 0x0000000382827220 */ /* 0x080fe40000410000 */
[-C--:B------:R-:W-:Y:S02]  /*6700*/  FMUL.FTZ R131, R131, R3.reuse ;  /* 0x0000000383837220 */ /* 0x080fe40000410000 */
[-C--:B------:R-:W-:Y:S01]  /*6710*/  FMUL.FTZ R124, R124, R148.reuse ;  /* 0x000000947c7c7220 */ /* 0x080fe20000410000 */
[----:B------:R-:W-:Y:S01]  /*6720*/  HMMA.16816.F32.BF16 R116, R4, R14, R116 ;  /* 0x0000000e0474723c */ /* 0x000fe20000041874 */
[----:B------:R-:W2:Y:S01]  /*6730*/  LDSM.16.MT88.4 R12, [R188+0x14000] ;  /* 0x01400000bc0c783b */ /* 0x000ea20000004200 */
[----:B------:R-:W-:Y:S01]  /*6740*/  FMUL.FTZ R125, R125, R148 ;  /* 0x000000947d7d7220 */ /* 0x000fe20000410000 */
[----:B------:R-:W-:Y:S01]  /*6750*/  MUFU.EX2 R158, R158 ;  /* 0x0000009e009e7308 */ /* 0x000fe20000000800 */
        /* <DEDUP_REMOVED lines=10> */
[----:B------:R-:W-:Y:S01]  /*6800*/  FMUL.FTZ R109, R109, R148 ;  /* 0x000000946d6d7220 */ /* 0x000fe20000410000 */
[----:B------:R-:W3:Y:S01]  /*6810*/  LDSM.16.MT88.4 R16, [R184+0x12000] ;  /* 0x01200000b810783b */ /* 0x000ee20000004200 */
[-C--:B------:R-:W-:Y:S01]  /*6820*/  FMUL.FTZ R110, R110, R3.reuse ;  /* 0x000000036e6e7220 */ /* 0x080fe20000410000 */
[----:B------:R-:W4:Y:S01]  /*6830*/  MUFU.EX2 R162, R162 ;  /* 0x000000a200a27308 */ /* 0x000f220000000800 */
[----:B------:R-:W-:-:S02]  /*6840*/  FMUL.FTZ R111, R111, R3 ;  /* 0x000000036f6f7220 */ /* 0x000fc40000410000 */
[-C--:B------:R-:W-:Y:S01]  /*6850*/  FMUL.FTZ R36, R36, R148.reuse ;  /* 0x0000009424247220 */ /* 0x080fe20000410000 */
[C---:B------:R-:W-:Y:S01]  /*6860*/  HMMA.16816.F32.BF16 R112, R4.reuse, R8, R112 ;  /* 0x000000080470723c */ /* 0x040fe20000041870 */
[-C--:B------:R-:W-:Y:S02]  /*6870*/  FMUL.FTZ R37, R37, R148.reuse ;  /* 0x0000009425257220 */ /* 0x080fe40000410000 */
[-C--:B------:R-:W-:Y:S01]  /*6880*/  FMUL.FTZ R38, R38, R3.reuse ;  /* 0x0000000326267220 */ /* 0x080fe20000410000 */
[----:B------:R-:W-:Y:S01]  /*6890*/  MUFU.EX2 R160, R160 ;  /* 0x000000a000a07308 */ /* 0x000fe20000000800 */
[----:B------:R-:W-:Y:S02]  /*68a0*/  FMUL.FTZ R39, R39, R3 ;  /* 0x0000000327277220 */ /* 0x000fe40000410000 */
[-C--:B------:R-:W-:Y:S01]  /*68b0*/  FMUL.FTZ R40, R40, R148.reuse ;  /* 0x0000009428287220 */ /* 0x080fe20000410000 */
[----:B------:R-:W-:Y:S01]  /*68c0*/  HMMA.16816.F32.BF16 R108, R4, R10, R108 ;  /* 0x0000000a046c723c */ /* 0x000fe2000004186c */
[----:B------:R-:W5:Y:S01]  /*68d0*/  LDSM.16.MT88.4 R8, [R186+0x14000] ;  /* 0x01400000ba08783b */ /* 0x000f620000004200 */
[----:B------:R-:W-:-:S02]  /*68e0*/  FMUL.FTZ R41, R41, R148 ;  /* 0x0000009429297220 */ /* 0x000fc40000410000 */
[-C--:B------:R-:W-:Y:S01]  /*68f0*/  FMUL.FTZ R42, R42, R3.reuse ;  /* 0x000000032a2a7220 */ /* 0x080fe20000410000 */
[----:B------:R-:W1:Y:S01]  /*6900*/  MUFU.EX2 R161, R161 ;  /* 0x000000a100a17308 */ /* 0x000e620000000800 */
[-C--:B------:R-:W-:Y:S02]  /*6910*/  FMUL.FTZ R43, R43, R3.reuse ;  /* 0x000000032b2b7220 */ /* 0x080fe40000410000 */
[C---:B--2---:R-:W-:Y:S01]  /*6920*/  HMMA.16816.F32.BF16 R36, R4.reuse, R12, R36 ;  /* 0x0000000c0424723c */ /* 0x044fe20000041824 */
[-C--:B------:R-:W-:Y:S02]  /*6930*/  FMUL.FTZ R104, R104, R148.reuse ;  /* 0x0000009468687220 */ /* 0x080fe40000410000 */
[-C--:B------:R-:W-:Y:S02]  /*6940*/  FMUL.FTZ R105, R105, R148.reuse ;  /* 0x0000009469697220 */ /* 0x080fe40000410000 */
[-C--:B------:R-:W-:Y:S01]  /*6950*/  FMUL.FTZ R106, R106, R3.reuse ;  /* 0x000000036a6a7220 */ /* 0x080fe20000410000 */
[----:B------:R-:W-:Y:S01]  /*6960*/  MUFU.EX2 R163, R163 ;  /* 0x000000a300a37308 */ /* 0x000fe20000000800 */
[----:B------:R-:W-:Y:S01]  /*6970*/  FMUL.FTZ R107, R107, R3 ;  /* 0x000000036b6b7220 */ /* 0x000fe20000410000 */
[----:B------:R-:W-:Y:S01]  /*6980*/  HMMA.16816.F32.BF16 R40, R4, R14, R40 ;  /* 0x0000000e0428723c */ /* 0x000fe20000041828 */
[----:B------:R-:W2:Y:S01]  /*6990*/  LDSM.16.MT88.4 R12, [R184+0x14000] ;  /* 0x01400000b80c783b */ /* 0x000ea20000004200 */
[----:B------:R-:W-:-:S02]  /*69a0*/  FMUL.FTZ R100, R100, R148 ;  /* 0x0000009464647220 */ /* 0x000fc40000410000 */
[-C--:B------:R-:W-:Y:S02]  /*69b0*/  FMUL.FTZ R101, R101, R148.reuse ;  /* 0x0000009465657220 */ /* 0x080fe40000410000 */
[-C--:B------:R-:W-:Y:S01]  /*69c0*/  FMUL.FTZ R102, R102, R3.reuse ;  /* 0x0000000366667220 */ /* 0x080fe20000410000 */
[----:B------:R-:W1:Y:S01]  /*69d0*/  MUFU.EX2 R168, R168 ;  /* 0x000000a800a87308 */ /* 0x000e620000000800 */
[-C--:B------:R-:W-:Y:S02]  /*69e0*/  FMUL.FTZ R103, R103, R3.reuse ;  /* 0x0000000367677220 */ /* 0x080fe40000410000 */
[-C--:B------:R-:W-:Y:S01]  /*69f0*/  FMUL.FTZ R44, R44, R148.reuse ;  /* 0x000000942c2c7220 */ /* 0x080fe20000410000 */
[----:B---3--:R-:W-:Y:S01]  /*6a00*/  HMMA.16816.F32.BF16 R104, R4, R16, R104 ;  /* 0x000000100468723c */ /* 0x008fe20000041868 */
[----:B------:R-:W-:Y:S02]  /*6a10*/  FMUL.FTZ R45, R45, R148 ;  /* 0x000000942d2d7220 */ /* 0x000fe40000410000 */
[-C--:B------:R-:W-:Y:S01]  /*6a20*/  FMUL.FTZ R46, R46, R3.reuse ;  /* 0x000000032e2e7220 */ /* 0x080fe20000410000 */
[----:B------:R-:W-:Y:S01]  /*6a30*/  MUFU.EX2 R164, R164 ;  /* 0x000000a400a47308 */ /* 0x000fe20000000800 */
[----:B------:R-:W-:-:S02]  /*6a40*/  FMUL.FTZ R47, R47, R3 ;  /* 0x000000032f2f7220 */ /* 0x000fc40000410000 */
[-C--:B------:R-:W-:Y:S01]  /*6a50*/  FMUL.FTZ R48, R48, R148.reuse ;  /* 0x0000009430307220 */ /* 0x080fe20000410000 */
[C---:B------:R-:W-:Y:S01]  /*6a60*/  HMMA.16816.F32.BF16 R100, R4.reuse, R18, R100 ;  /* 0x000000120464723c */ /* 0x040fe20000041864 */
[-C--:B------:R-:W-:Y:S01]  /*6a70*/  FMUL.FTZ R49, R49, R148.reuse ;  /* 0x0000009431317220 */ /* 0x080fe20000410000 */
[----:B------:R-:W3:Y:S01]  /*6a80*/  LDSM.16.MT88.4 R16, [R185+0x14000] ;  /* 0x01400000b910783b */ /* 0x000ee20000004200 */
[-C--:B------:R-:W-:Y:S01]  /*6a90*/  FMUL.FTZ R50, R50, R3.reuse ;  /* 0x0000000332327220 */ /* 0x080fe20000410000 */
[----:B------:R-:W-:Y:S01]  /*6aa0*/  MUFU.EX2 R219, R219 ;  /* 0x000000db00db7308 */ /* 0x000fe20000000800 */
[----:B------:R-:W-:Y:S02]  /*6ab0*/  FMUL.FTZ R51, R51, R3 ;  /* 0x0000000333337220 */ /* 0x000fe40000410000 */
[-C--:B------:R-:W-:Y:S01]  /*6ac0*/  FMUL.FTZ R60, R60, R148.reuse ;  /* 0x000000943c3c7220 */ /* 0x080fe20000410000 */
[----:B-----5:R-:W-:Y:S01]  /*6ad0*/  HMMA.16816.F32.BF16 R44, R4, R8, R44 ;  /* 0x00000008042c723c */ /* 0x020fe2000004182c */
[----:B------:R-:W-:-:S02]  /*6ae0*/  FMUL.FTZ R61, R61, R148 ;  /* 0x000000943d3d7220 */ /* 0x000fc40000410000 */
[-C--:B------:R-:W-:Y:S01]  /*6af0*/  FMUL.FTZ R62, R62, R3.reuse ;  /* 0x000000033e3e7220 */ /* 0x080fe20000410000 */
[----:B------:R-:W-:Y:S01]  /*6b00*/  MUFU.EX2 R166, R166 ;  /* 0x000000a600a67308 */ /* 0x000fe20000000800 */
[-C--:B------:R-:W-:Y:S02]  /*6b10*/  FMUL.FTZ R63, R63, R3.reuse ;  /* 0x000000033f3f7220 */ /* 0x080fe40000410000 */
[-C--:B------:R-:W-:Y:S01]  /*6b20*/  FMUL.FTZ R64, R64, R148.reuse ;  /* 0x0000009440407220 */ /* 0x080fe20000410000 */
[----:B------:R-:W-:Y:S01]  /*6b30*/  HMMA.16816.F32.BF16 R48, R4, R10, R48 ;  /* 0x0000000a0430723c */ /* 0x000fe20000041830 */
[----:B------:R-:W5:Y:S01]  /*6b40*/  LDSM.16.MT88.4 R8, [R188+0x16000] ;  /* 0x01600000bc08783b */ /* 0x000f620000004200 */
[----:B------:R-:W-:Y:S02]  /*6b50*/  FMUL.FTZ R65, R65, R148 ;  /* 0x0000009441417220 */ /* 0x000fe40000410000 */
[-C--:B------:R-:W-:Y:S01]  /*6b60*/  FMUL.FTZ R66, R66, R3.reuse ;  /* 0x0000000342427220 */ /* 0x080fe20000410000 */
[----:B------:R-:W1:Y:S01]  /*6b70*/  MUFU.EX2 R167, R167 ;  /* 0x000000a700a77308 */ /* 0x000e620000000800 */
[----:B------:R-:W-:-:S02]  /*6b80*/  FMUL.FTZ R67, R67, R3 ;  /* 0x0000000343437220 */ /* 0x000fc40000410000 */
        /* <DEDUP_REMOVED lines=24> */
[----:B------:R-:W1:Y:S01]  /*6d10*/  MUFU.EX2 R165, R165 ;  /* 0x000000a500a57308 */ /* 0x000e620000000800 */
        /* <DEDUP_REMOVED lines=12> */
[----:B------:R-:W-:Y:S01]  /*6de0*/  MUFU.EX2 R153, R153 ;  /* 0x0000009900997308 */ /* 0x000fe20000000800 */
        /* <DEDUP_REMOVED lines=26> */
[-C--:B------:R-:W-:Y:S02]  /*6f90*/  FMUL.FTZ R99, R99, R3.reuse ;  /* 0x0000000363637220 */ /* 0x080fe40000410000 */
[----:B------:R-:W-:Y:S01]  /*6fa0*/  FFMA.FTZ R146, R215, R148, R146 ;  /* 0x00000094d7927223 */ /* 0x000fe20000010092 */
[----:B-----5:R-:W-:Y:S01]  /*6fb0*/  HMMA.16816.F32.BF16 R92, R4, R8, R92 ;  /* 0x00000008045c723c */ /* 0x020fe2000004185c */
[----:B------:R-:W-:-:S02]  /*6fc0*/  FFMA.FTZ R142, R209, R3, R142 ;  /* 0x00000003d18e7223 */ /* 0x000fc4000001008e */
[----:B------:R-:W-:Y:S02]  /*6fd0*/  FADD.FTZ R145, R145, R146 ;  /* 0x0000009291917221 */ /* 0x000fe40000010000 */
[----:B------:R-:W-:-:S03]  /*6fe0*/  FADD.FTZ R141, R141, R142 ;  /* 0x0000008e8d8d7221 */ /* 0x000fc60000010000 */
[----:B------:R-:W-:Y:S01]  /*6ff0*/  HMMA.16816.F32.BF16 R96, R4, R10, R96 ;  /* 0x0000000a0460723c */ /* 0x000fe20000041860 */
[----:B------:R-:W-:Y:S06]  /*7000*/  LDSM.16.MT88.4 R8, [R184+0x14800] ;  /* 0x01480000b808783b */ /* 0x000fec0000004200 */
[----:B-1----:R-:W-:Y:S02]  /*7010*/  F2FP.BF16.PACK_AB R4, R156, R155 ;  /* 0x0000009b9c04723e */ /* 0x002fe400000010ff */
[----:B----4-:R-:W-:Y:S02]  /*7020*/  F2FP.BF16.PACK_AB R5, R162, R159 ;  /* 0x0000009fa205723e */ /* 0x010fe400000010ff */
[----:B------:R-:W-:-:S02]  /*7030*/  F2FP.BF16.PACK_AB R6, R158, R157 ;  /* 0x0000009d9e06723e */ /* 0x000fc400000010ff */
[----:B------:R-:W-:-:S07]  /*7040*/  F2FP.BF16.PACK_AB R7, R161, R160 ;  /* 0x000000a0a107723e */ /* 0x000fce00000010ff */
[C---:B--2---:R-:W-:Y:S08]  /*7050*/  HMMA.16816.F32.BF16 R128, R4.reuse, R12, R128 ;  /* 0x0000000c0480723c */ /* 0x044ff00000041880 */
        /* <DEDUP_REMOVED lines=8> */
[C---:B---3--:R-:W-:Y:S08]  /*70e0*/  HMMA.16816.F32.BF16 R52, R4.reuse, R16, R52 ;  /* 0x000000100434723c */ /* 0x048ff00000041834 */
[C---:B------:R-:W-:Y:S01]  /*70f0*/  HMMA.16816.F32.BF16 R56, R4.reuse, R18, R56 ;  /* 0x000000120438723c */ /* 0x040fe20000041838 */
[----:B------:R-:W3:Y:S07]  /*7100*/  LDSM.16.MT88.4 R16, [R184+0x16800] ;  /* 0x01680000b810783b */ /* 0x000eee0000004200 */
[C---:B-1----:R-:W-:Y:S08]  /*7110*/  HMMA.16816.F32.BF16 R68, R4.reuse, R12, R68 ;  /* 0x0000000c0444723c */ /* 0x042ff00000041844 */
[C---:B------:R-:W-:Y:S01]  /*7120*/  HMMA.16816.F32.BF16 R72, R4.reuse, R14, R72 ;  /* 0x0000000e0448723c */ /* 0x040fe20000041848 */
[----:B------:R-:W1:Y:S07]  /*7130*/  LDSM.16.MT88.4 R12, [R188+0x13000] ;  /* 0x01300000bc0c783b */ /* 0x000e6e0000004200 */
[C---:B------:R-:W-:Y:S08]  /*7140*/  HMMA.16816.F32.BF16 R60, R4.reuse, R8, R60 ;  /* 0x00000008043c723c */ /* 0x040ff0000004183c */
[C---:B------:R-:W-:Y:S01]  /*7150*/  HMMA.16816.F32.BF16 R64, R4.reuse, R10, R64 ;  /* 0x0000000a0440723c */ /* 0x040fe20000041840 */
[----:B------:R-:W5:Y:S07]  /*7160*/  LDSM.16.MT88.4 R8, [R186+0x13000] ;  /* 0x01300000ba08783b */ /* 0x000f6e0000004200 */
        /* <DEDUP_REMOVED lines=12> */
[C---:B----4-:R-:W-:Y:S08]  /*7230*/  HMMA.16816.F32.BF16 R84, R4.reuse, R20, R84 ;  /* 0x000000140454723c */ /* 0x050ff00000041854 */
[C---:B------:R-:W-:Y:S01]  /*7240*/  HMMA.16816.F32.BF16 R88, R4.reuse, R22, R88 ;  /* 0x000000160458723c */ /* 0x040fe20000041858 */
[----:B------:R-:W-:Y:S07]  /*7250*/  LDSM.16.MT88.4 R20, [R186+0x15000] ;  /* 0x01500000ba14783b */ /* 0x000fee0000004200 */
[C---:B---3--:R-:W-:Y:S08]  /*7260*/  HMMA.16816.F32.BF16 R92, R4.reuse, R16, R92 ;  /* 0x00000010045c723c */ /* 0x048ff0000004185c */
[----:B------:R-:W-:Y:S01]  /*7270*/  HMMA.16816.F32.BF16 R96, R4, R18, R96 ;  /* 0x000000120460723c */ /* 0x000fe20000041860 */
[----:B------:R-:W3:Y:S06]  /*7280*/  LDSM.16.MT88.4 R16, [R185+0x15000] ;  /* 0x01500000b910783b */ /* 0x000eec0000004200 */
[----:B------:R-:W-:-:S02]  /*7290*/  F2FP.BF16.PACK_AB R4, R168, R163 ;  /* 0x000000a3a804723e */ /* 0x000fc400000010ff */
[----:B------:R-:W-:Y:S02]  /*72a0*/  F2FP.BF16.PACK_AB R5, R167, R166 ;  /* 0x000000a6a705723e */ /* 0x000fe400000010ff */
[----:B------:R-:W-:Y:S02]  /*72b0*/  F2FP.BF16.PACK_AB R6, R219, R164 ;  /* 0x000000a4db06723e */ /* 0x000fe400000010ff */
[----:B------:R-:W-:-:S07]  /*72c0*/  F2FP.BF16.PACK_AB R7, R170, R169 ;  /* 0x000000a9aa07723e */ /* 0x000fce00000010ff */
[C---:B-1----:R-:W-:Y:S08]  /*72d0*/  HMMA.16816.F32.BF16 R128, R4.reuse, R12, R128 ;  /* 0x0000000c0480723c */ /* 0x042ff00000041880 */
[C---:B------:R-:W-:Y:S01]  /*72e0*/  HMMA.16816.F32.BF16 R124, R4.reuse, R14, R124 ;  /* 0x0000000e047c723c */ /* 0x040fe2000004187c */
[----:B------:R-:W1:Y:S07]  /*72f0*/  LDSM.16.MT88.4 R12, [R184+0x15000] ;  /* 0x01500000b80c783b */ /* 0x000e6e0000004200 */
[C---:B-----5:R-:W-:Y:S08]  /*7300*/  HMMA.16816.F32.BF16 R120, R4.reuse, R8, R120 ;  /* 0x000000080478723c */ /* 0x060ff00000041878 */
[C---:B------:R-:W-:Y:S01]  /*7310*/  HMMA.16816.F32.BF16 R116, R4.reuse, R10, R116 ;  /* 0x0000000a0474723c */ /* 0x040fe20000041874 */
[----:B------:R-:W4:Y:S07]  /*7320*/  LDSM.16.MT88.4 R8, [R188+0x17000] ;  /* 0x01700000bc08783b */ /* 0x000f2e0000004200 */
[C---:B--2---:R-:W-:Y:S08]  /*7330*/  HMMA.16816.F32.BF16 R36, R4.reuse, R24, R36 ;  /* 0x000000180424723c */ /* 0x044ff00000041824 */
[C---:B------:R-:W-:Y:S01]  /*7340*/  HMMA.16816.F32.BF16 R40, R4.reuse, R26, R40 ;  /* 0x0000001a0428723c */ /* 0x040fe20000041828 */
[----:B------:R-:W2:Y:S07]  /*7350*/  LDSM.16.MT88.4 R24, [R186+0x17000] ;  /* 0x01700000ba18783b */ /* 0x000eae0000004200 */
[C---:B---3--:R-:W-:Y:S08]  /*7360*/  HMMA.16816.F32.BF16 R52, R4.reuse, R16, R52 ;  /* 0x000000100434723c */ /* 0x048ff00000041834 */
[C---:B------:R-:W-:Y:S01]  /*7370*/  HMMA.16816.F32.BF16 R56, R4.reuse, R18, R56 ;  /* 0x000000120438723c */ /* 0x040fe20000041838 */
[----:B------:R-:W3:Y:S07]  /*7380*/  LDSM.16.MT88.4 R16, [R185+0x17000] ;  /* 0x01700000b910783b */ /* 0x000eee0000004200 */
[C---:B-1----:R-:W-:Y:S08]  /*7390*/  HMMA.16816.F32.BF16 R60, R4.reuse, R12, R60 ;  /* 0x0000000c043c723c */ /* 0x042ff0000004183c */
[C---:B------:R-:W-:Y:S01]  /*73a0*/  HMMA.16816.F32.BF16 R64, R4.reuse, R14, R64 ;  /* 0x0000000e0440723c */ /* 0x040fe20000041840 */
[----:B------:R-:W1:Y:S07]  /*73b0*/  LDSM.16.MT88.4 R12, [R184+0x17000] ;  /* 0x01700000b80c783b */ /* 0x000e6e0000004200 */
        /* <DEDUP_REMOVED lines=14> */
[----:B------:R-:W-:Y:S07]  /*74a0*/  LDSM.16.MT88.4 R24, [R188+0x15800] ;  /* 0x01580000bc18783b */ /* 0x000fee0000004200 */
[C---:B---3--:R-:W-:Y:S08]  /*74b0*/  HMMA.16816.F32.BF16 R84, R4.reuse, R16, R84 ;  /* 0x000000100454723c */ /* 0x048ff00000041854 */
[C---:B------:R-:W-:Y:S01]  /*74c0*/  HMMA.16816.F32.BF16 R88, R4.reuse, R18, R88 ;  /* 0x000000120458723c */ /* 0x040fe20000041858 */
[----:B------:R-:W2:Y:S07]  /*74d0*/  LDSM.16.MT88.4 R16, [R184+0x15800] ;  /* 0x01580000b810783b */ /* 0x000eae0000004200 */
[C---:B-1----:R-:W-:Y:S08]  /*74e0*/  HMMA.16816.F32.BF16 R92, R4.reuse, R12, R92 ;  /* 0x0000000c045c723c */ /* 0x042ff0000004185c */
[----:B------:R-:W-:Y:S01]  /*74f0*/  HMMA.16816.F32.BF16 R96, R4, R14, R96 ;  /* 0x0000000e0460723c */ /* 0x000fe20000041860 */
[----:B------:R-:W1:Y:S06]  /*7500*/  LDSM.16.MT88.4 R12, [R188+0x17800] ;  /* 0x01780000bc0c783b */ /* 0x000e6c0000004200 */
[----:B------:R-:W-:-:S02]  /*7510*/  F2FP.BF16.PACK_AB R4, R165, R154 ;  /* 0x0000009aa504723e */ /* 0x000fc400000010ff */
[----:B------:R-:W-:Y:S02]  /*7520*/  F2FP.BF16.PACK_AB R5, R214, R151 ;  /* 0x00000097d605723e */ /* 0x000fe400000010ff */
[----:B------:R-:W-:Y:S02]  /*7530*/  F2FP.BF16.PACK_AB R6, R153, R152 ;  /* 0x000000989906723e */ /* 0x000fe400000010ff */
[----:B------:R-:W-:-:S07]  /*7540*/  F2FP.BF16.PACK_AB R7, R150, R171 ;  /* 0x000000ab9607723e */ /* 0x000fce00000010ff */
[C---:B----4-:R-:W-:Y:S08]  /*7550*/  HMMA.16816.F32.BF16 R128, R4.reuse, R8, R128 ;  /* 0x000000080480723c */ /* 0x050ff00000041880 */
[C---:B------:R-:W-:Y:S01]  /*7560*/  HMMA.16816.F32.BF16 R124, R4.reuse, R10, R124 ;  /* 0x0000000a047c723c */ /* 0x040fe2000004187c */
[----:B------:R-:W3:Y:S07]  /*7570*/  LDSM.16.MT88.4 R8, [R186+0x17800] ;  /* 0x01780000ba08783b */ /* 0x000eee0000004200 */
[C---:B--2---:R-:W-:Y:S07]  /*7580*/  HMMA.16816.F32.BF16 R60, R4.reuse, R16, R60 ;  /* 0x00000010043c723c */ /* 0x044fee000004183c */
[----:B------:R-:W-:Y:S01]  /*7590*/  FADD.FTZ R16, R140, R141 ;  /* 0x0000008d8c107221 */ /* 0x000fe20000010000 */
[----:B------:R-:W-:Y:S03]  /*75a0*/  HMMA.16816.F32.BF16 R36, R4, R24, R36 ;  /* 0x000000180424723c */ /* 0x000fe60000041824 */
[----:B------:R-:W-:-:S04]  /*75b0*/  FADD.FTZ R16, R147, R16 ;  /* 0x0000001093107221 */ /* 0x000fc80000010000 */
[----:B------:R-:W-:Y:S01]  /*75c0*/  FADD.FTZ R3, R159, R16 ;  /* 0x000000109f037221 */ /* 0x000fe20000010000 */
[----:B------:R-:W-:Y:S01]  /*75d0*/  HMMA.16816.F32.BF16 R40, R4, R26, R40 ;  /* 0x0000001a0428723c */ /* 0x000fe20000041828 */
[----:B------:R-:W2:Y:S02]  /*75e0*/  LDSM.16.MT88.4 R24, [R185+0x17800] ;  /* 0x01780000b918783b */ /* 0x000ea40000004200 */
[----:B------:R-:W-:-:S04]  /*75f0*/  FADD.FTZ R3, R162, R3 ;  /* 0x00000003a2037221 */ /* 0x000fc80000010000 */
[----:B------:R-:W-:Y:S01]  /*7600*/  FADD.FTZ R160, R160, R3 ;  /* 0x00000003a0a07221 */ /* 0x000fe20000010000 */
[----:B-1----:R-:W-:Y:S03]  /*7610*/  HMMA.16816.F32.BF16 R68, R4, R12, R68 ;  /* 0x0000000c0444723c */ /* 0x002fe60000041844 */
[----:B------:R-:W-:-:S05]  /*7620*/  FADD.FTZ R161, R161, R160 ;  /* 0x000000a0a1a17221 */ /* 0x000fca0000010000 */
[C---:B------:R-:W-:Y:S01]  /*7630*/  HMMA.16816.F32.BF16 R72, R4.reuse, R14, R72 ;  /* 0x0000000e0448723c */ /* 0x040fe20000041848 */
[----:B------:R-:W1:Y:S07]  /*7640*/  LDSM.16.MT88.4 R12, [R184+0x17800] ;  /* 0x01780000b80c783b */ /* 0x000e6e0000004200 */
[C---:B---3--:R-:W-:Y:S07]  /*7650*/  HMMA.16816.F32.BF16 R76, R4.reuse, R8, R76 ;  /* 0x00000008044c723c */ /* 0x048fee000004184c */
[----:B------:R-:W-:Y:S01]  /*7660*/  FADD.FTZ R8, R144, R145 ;  /* 0x0000009190087221 */ /* 0x000fe20000010000 */
[----:B------:R-:W-:Y:S03]  /*7670*/  HMMA.16816.F32.BF16 R120, R4, R136, R120 ;  /* 0x000000880478723c */ /* 0x000fe60000041878 */
[----:B------:R-:W-:-:S04]  /*7680*/  FADD.FTZ R8, R143, R8 ;  /* 0x000000088f087221 */ /* 0x000fc80000010000 */
[----:B------:R-:W-:Y:S01]  /*7690*/  FADD.FTZ R155, R155, R8 ;  /* 0x000000089b9b7221 */ /* 0x000fe20000010000 */
[C---:B------:R-:W-:Y:S01]  /*76a0*/  HMMA.16816.F32.BF16 R116, R4.reuse, R138, R116 ;  /* 0x0000008a0474723c */ /* 0x040fe20000041874 */
[----:B------:R-:W-:Y:S02]  /*76b0*/  FADD.FTZ R8, R166, R161 ;  /* 0x000000a1a6087221 */ /* 0x000fe40000010000 */
[----:B------:R-:W-:Y:S02]  /*76c0*/  FADD.FTZ R156, R156, R155 ;  /* 0x0000009b9c9c7221 */ /* 0x000fe40000010000 */
[----:B------:R-:W-:Y:S02]  /*76d0*/  FADD.FTZ R8, R167, R8 ;  /* 0x00000008a7087221 */ /* 0x000fe40000010000 */
[----:B------:R-:W-:Y:S01]  /*76e0*/  FADD.FTZ R157, R157, R156 ;  /* 0x0000009c9d9d7221 */ /* 0x000fe20000010000 */
[----:B------:R-:W-:Y:S01]  /*76f0*/  HMMA.16816.F32.BF16 R112, R4, R132, R112 ;  /* 0x000000840470723c */ /* 0x000fe20000041870 */
[----:B------:R-:W-:-:S02]  /*7700*/  FADD.FTZ R169, R169, R8 ;  /* 0x00000008a9a97221 */ /* 0x000fc40000010000 */
[----:B------:R-:W-:Y:S02]  /*7710*/  FADD.FTZ R158, R158, R157 ;  /* 0x0000009d9e9e7221 */ /* 0x000fe40000010000 */
[----:B------:R-:W-:Y:S02]  /*7720*/  FADD.FTZ R170, R170, R169 ;  /* 0x000000a9aaaa7221 */ /* 0x000fe40000010000 */
[----:B------:R-:W-:Y:S01]  /*7730*/  FADD.FTZ R3, R163, R158 ;  /* 0x0000009ea3037221 */ /* 0x000fe20000010000 */
[----:B------:R-:W-:Y:S01]  /*7740*/  HMMA.16816.F32.BF16 R108, R4, R134, R108 ;  /* 0x00000086046c723c */ /* 0x000fe2000004186c */
[----:B------:R-:W-:Y:S01]  /*7750*/  FADD.FTZ R151, R151, R170 ;  /* 0x000000aa97977221 */ /* 0x000fe20000010000 */
[----:B------:R-:W-:Y:S01]  /*7760*/  MOV R132, R2 ;  /* 0x0000000200847202 */ /* 0x000fe20000000f00 */
[----:B------:R-:W-:Y:S02]  /*7770*/  FADD.FTZ R3, R168, R3 ;  /* 0x00000003a8037221 */ /* 0x000fe40000010000 */
[----:B------:R-:W-:-:S02]  /*7780*/  FADD.FTZ R214, R214, R151 ;  /* 0x00000097d6d67221 */ /* 0x000fc40000010000 */
[----:B------:R-:W-:Y:S01]  /*7790*/  FADD.FTZ R164, R164, R3 ;  /* 0x00000003a4a47221 */ /* 0x000fe20000010000 */
[C---:B------:R-:W-:Y:S01]  /*77a0*/  HMMA.16816.F32.BF16 R104, R4.reuse, R32, R104 ;  /* 0x000000200468723c */ /* 0x040fe20000041868 */
[----:B------:R-:W-:Y:S01]  /*77b0*/  FADD.FTZ R171, R171, R214 ;  /* 0x000000d6abab7221 */ /* 0x000fe20000010000 */
[----:B------:R-:W-:Y:S01]  /*77c0*/  MOV R3, R0 ;  /* 0x0000000000037202 */ /* 0x000fe20000000f00 */
[----:B------:R-:W-:Y:S02]  /*77d0*/  FADD.FTZ R219, R219, R164 ;  /* 0x000000a4dbdb7221 */ /* 0x000fe40000010000 */
[----:B------:R-:W-:Y:S02]  /*77e0*/  FADD.FTZ R209, R150, R171 ;  /* 0x000000ab96d17221 */ /* 0x000fe40000010000 */
[----:B------:R-:W-:Y:S01]  /*77f0*/  FADD.FTZ R154, R154, R219 ;  /* 0x000000db9a9a7221 */ /* 0x000fe20000010000 */
[----:B------:R-:W-:Y:S03]  /*7800*/  HMMA.16816.F32.BF16 R100, R4, R34, R100 ;  /* 0x000000220464723c */ /* 0x000fe60000041864 */
[----:B------:R-:W-:-:S04]  /*7810*/  FADD.FTZ R165, R165, R154 ;  /* 0x0000009aa5a57221 */ /* 0x000fc80000010000 */
[----:B------:R-:W-:Y:S01]  /*7820*/  FADD.FTZ R152, R152, R165 ;  /* 0x000000a598987221 */ /* 0x000fe20000010000 */
[----:B------:R-:W-:Y:S03]  /*7830*/  HMMA.16816.F32.BF16 R44, R4, R28, R44 ;  /* 0x0000001c042c723c */ /* 0x000fe6000004182c */
[----:B------:R-:W-:-:S05]  /*7840*/  FADD.FTZ R215, R153, R152 ;  /* 0x0000009899d77221 */ /* 0x000fca0000010000 */
        /* <DEDUP_REMOVED lines=8> */
[----:B------:R-:W-:Y:S01]  /*78d0*/  HMMA.16816.F32.BF16 R96, R4, R14, R96 ;  /* 0x0000000e0460723c */ /* 0x000fe20000041860 */
[----:B------:R-:W-:Y:S07]  /*78e0*/  @!P0 BRA `(.L_x_248) ;  /* 0x00002e0000008947 */ /* 0x000fee0003800000 */
[----:B------:R-:W-:Y:S01]  /*78f0*/  UIADD3 UR15, UR8, -0x3, URZ ;  /* 0xfffffffd080f7890 */ /* 0x000fe2000fffe03f */
[----:B------:R-:W-:-:S04]  /*7900*/  DEPBAR.LE SB0, 0x0 ;  /* 0x000080000000791a */ /* 0x000fc80000000000 */
[----:B------:R-:W-:Y:S01]  /*7910*/  USHF.R.S32.HI UR12, URZ, 0x1f, UR15 ;  /* 0x0000001f3f0c7899 */ /* 0x000fe2000801140f */
[----:B------:R-:W-:Y:S01]  /*7920*/  IMAD.MOV.U32 R4, RZ, RZ, c[0x0][0x1a0] ;  /* 0x00006800ff047624 */ /* 0x000fe200078e00ff */
[----:B------:R-:W-:Y:S01]  /*7930*/  ULDC.64 UR4, c[0x0][0x1a0] ;  /* 0x0000680000047ab9 */ /* 0x000fe20000000a00 */
[----:B------:R-:W-:Y:S01]  /*7940*/  IMAD.MOV.U32 R3, RZ, RZ, c[0x0][0x1a4] ;  /* 0x00006900ff037624 */ /* 0x000fe200078e00ff */
[----:B------:R-:W-:Y:S02]  /*7950*/  UIMAD UR12, UR12, UR4, URZ ;  /* 0x000000040c0c72a4 */ /* 0x000fe4000f8e023f */
        /* <DEDUP_REMOVED lines=11> */
[----:B------:R-:W-:Y:S02]  /*7a10*/  LEA R28, P0, R4, R8, 0x6 ;  /* 0x00000008041c7211 */ /* 0x000fe400078030ff */
[----:B------:R-:W-:-:S04]  /*7a20*/  LEA.HI.X R9, R6, c[0x0][0x174], R5, 0x1, P1 ;  /* 0x00005d0006097a11 */ /* 0x000fc800008f0c05 */
[----:B------:R-:W-:Y:S02]  /*7a30*/  LEA.HI.X R29, R4, R9, R3, 0x6, P0 ;  /* 0x00000009041d7211 */ /* 0x000fe400000f3403 */
[----:B------:R-:W-:Y:S01]  /*7a40*/  PLOP3.LUT P0, PT, PT, PT, UP0, 0x80, 0x0 ;  /* 0x000000000000781c */ /* 0x000fe20003f0f008 */
        /* <DEDUP_REMOVED lines=9> */
[----:B------:R-:W-:Y:S04]  /*7ae0*/  LDSM.16.M88.4 R24, [R194] ;  /* 0x00000000c218783b */ /* 0x000fe80000000200 */
[----:B------:R-:W3:Y:S04]  /*7af0*/  LDSM.16.M88.4 R144, [R193+0xc000] ;  /* 0x00c00000c190783b */ /* 0x000ee80000000200 */
[----:B------:R-:W4:Y:S04]  /*7b00*/  LDSM.16.M88.4 R136, [R193+0xc800] ;  /* 0x00c80000c188783b */ /* 0x000f280000000200 */
[----:B------:R-:W5:Y:S04]  /*7b10*/  LDSM.16.M88.4 R32, [R193+0xd000] ;  /* 0x00d00000c120783b */ /* 0x000f680000000200 */
[----:B------:R-:W2:Y:S04]  /*7b20*/  LDSM.16.M88.4 R152, [R193+0xd800] ;  /* 0x00d80000c198783b */ /* 0x000ea80000000200 */
[----:B------:R-:W-:Y:S04]  /*7b30*/  LDSM.16.M88.4 R4, [R192] ;  /* 0x00000000c004783b */ /* 0x000fe80000000200 */
[----:B------:R-:W2:Y:S04]  /*7b40*/  LDSM.16.M88.4 R20, [R191] ;  /* 0x00000000bf14783b */ /* 0x000ea80000000200 */
[----:B------:R-:W2:Y:S04]  /*7b50*/  LDSM.16.M88.4 R16, [R183] ;  /* 0x00000000b710783b */ /* 0x000ea80000000200 */
[----:B------:R-:W2:Y:S04]  /*7b60*/  LDSM.16.M88.4 R12, [R182] ;  /* 0x00000000b60c783b */ /* 0x000ea80000000200 */
[----:B-1----:R-:W1:Y:S04]  /*7b70*/  LDSM.16.M88.4 R8, [R181] ;  /* 0x00000000b508783b */ /* 0x002e680000000200 */
[----:B------:R-:W-:Y:S01]  /*7b80*/  LDSM.16.M88.4 R168, [R187+0xc000] ;  /* 0x00c00000bba8783b */ /* 0x000fe20000000200 */
[C---:B---3--:R-:W-:Y:S03]  /*7b90*/  HMMA.16816.F32.BF16 R148, R24.reuse, R144, RZ ;  /* 0x000000901894723c */ /* 0x048fe600000418ff */
[----:B------:R-:W-:Y:S04]  /*7ba0*/  LDSM.16.M88.4 R164, [R187+0xc800] ;  /* 0x00c80000bba4783b */ /* 0x000fe80000000200 */
[----:B------:R-:W-:Y:S01]  /*7bb0*/  LDSM.16.M88.4 R160, [R187+0xd000] ;  /* 0x00d00000bba0783b */ /* 0x000fe20000000200 */
[C---:B----4-:R-:W-:Y:S03]  /*7bc0*/  HMMA.16816.F32.BF16 R140, R24.reuse, R136, RZ ;  /* 0x00000088188c723c */ /* 0x050fe600000418ff */
[----:B------:R-:W-:Y:S04]  /*7bd0*/  LDSM.16.M88.4 R156, [R187+0xd800] ;  /* 0x00d80000bb9c783b */ /* 0x000fe80000000200 */
[----:B------:R-:W0:Y:S01]  /*7be0*/  LDGDEPBAR ;  /* 0x00000000000079af */ /* 0x000e220000000000 */
[C---:B-----5:R-:W-:Y:S08]  /*7bf0*/  HMMA.16816.F32.BF16 R132, R24.reuse, R32, RZ ;  /* 0x000000201884723c */ /* 0x060ff000000418ff */
[C---:B------:R-:W-:Y:S08]  /*7c00*/  HMMA.16816.F32.BF16 R144, R24.reuse, R146, RZ ;  /* 0x000000921890723c */ /* 0x040ff000000418ff */
[C---:B------:R-:W-:Y:S08]  /*7c10*/  HMMA.16816.F32.BF16 R136, R24.reuse, R138, RZ ;  /* 0x0000008a1888723c */ /* 0x040ff000000418ff */
[C---:B------:R-:W-:Y:S08]  /*7c20*/  HMMA.16816.F32.BF16 R32, R24.reuse, R34, RZ ;  /* 0x000000221820723c */ /* 0x040ff000000418ff */
[C---:B--2---:R-:W-:Y:S08]  /*7c30*/  HMMA.16816.F32.BF16 R28, R24.reuse, R152, RZ ;  /* 0x00000098181c723c */ /* 0x044ff000000418ff */
[----:B------:R-:W-:Y:S01]  /*7c40*/  HMMA.16816.F32.BF16 R24, R24, R154, RZ ;  /* 0x0000009a1818723c */ /* 0x000fe200000418ff */
[----:B------:R-:W2:Y:S07]  /*7c50*/  LDSM.16.M88.4 R152, [R190] ;  /* 0x00000000be98783b */ /* 0x000eae0000000200 */
[C---:B------:R-:W-:Y:S08]  /*7c60*/  HMMA.16816.F32.BF16 R148, R4.reuse, R20, R148 ;  /* 0x000000140494723c */ /* 0x040ff00000041894 */
[C---:B------:R-:W-:Y:S01]  /*7c70*/  HMMA.16816.F32.BF16 R144, R4.reuse, R22, R144 ;  /* 0x000000160490723c */ /* 0x040fe20000041890 */
[----:B------:R-:W-:Y:S07]  /*7c80*/  LDSM.16.M88.4 R20, [R180] ;  /* 0x00000000b414783b */ /* 0x000fee0000000200 */
[C---:B------:R-:W-:Y:S08]  /*7c90*/  HMMA.16816.F32.BF16 R140, R4.reuse, R16, R140 ;  /* 0x00000010048c723c */ /* 0x040ff0000004188c */
[C---:B------:R-:W-:Y:S01]  /*7ca0*/  HMMA.16816.F32.BF16 R136, R4.reuse, R18, R136 ;  /* 0x000000120488723c */ /* 0x040fe20000041888 */
[----:B------:R-:W-:Y:S07]  /*7cb0*/  LDSM.16.M88.4 R16, [R180+0x800] ;  /* 0x00080000b410783b */ /* 0x000fee0000000200 */
[C---:B------:R-:W-:Y:S08]  /*7cc0*/  HMMA.16816.F32.BF16 R132, R4.reuse, R12, R132 ;  /* 0x0000000c0484723c */ /* 0x040ff00000041884 */
[C---:B------:R-:W-:Y:S01]  /*7cd0*/  HMMA.16816.F32.BF16 R32, R4.reuse, R14, R32 ;  /* 0x0000000e0420723c */ /* 0x040fe20000041820 */
[----:B------:R-:W-:Y:S07]  /*7ce0*/  LDSM.16.M88.4 R12, [R180+0x1000] ;  /* 0x00100000b40c783b */ /* 0x000fee0000000200 */
[C---:B-1----:R-:W-:Y:S08]  /*7cf0*/  HMMA.16816.F32.BF16 R28, R4.reuse, R8, R28 ;  /* 0x00000008041c723c */ /* 0x042ff0000004181c */
[----:B------:R-:W-:Y:S01]  /*7d00*/  HMMA.16816.F32.BF16 R24, R4, R10, R24 ;  /* 0x0000000a0418723c */ /* 0x000fe20000041818 */
[----:B------:R-:W1:Y:S04]  /*7d10*/  LDSM.16.M88.4 R4, [R189] ;  /* 0x00000000bd04783b */ /* 0x000e680000000200 */
[----:B------:R-:W3:Y:S03]  /*7d20*/  LDSM.16.M88.4 R8, [R180+0x1800] ;  /* 0x00180000b408783b */ /* 0x000ee60000000200 */
[C---:B--2---:R-:W-:Y:S08]  /*7d30*/  HMMA.16816.F32.BF16 R148, R152.reuse, R168, R148 ;  /* 0x000000a89894723c */ /* 0x044ff00000041894 */
[C---:B------:R-:W-:Y:S01]  /*7d40*/  HMMA.16816.F32.BF16 R144, R152.reuse, R170, R144 ;  /* 0x000000aa9890723c */ /* 0x040fe20000041890 */
[----:B------:R-:W-:Y:S07]  /*7d50*/  LDSM.16.M88.4 R168, [R193+0xe000] ;  /* 0x00e00000c1a8783b */ /* 0x000fee0000000200 */
        /* <DEDUP_REMOVED lines=18> */
[----:B------:R-:W-:Y:S07]  /*7e80*/  LDSM.16.M88.4 R12, [R177] ;  /* 0x00000000b10c783b */ /* 0x000fee0000000200 */
[C---:B---3--:R-:W-:Y:S08]  /*7e90*/  HMMA.16816.F32.BF16 R28, R4.reuse, R8, R28 ;  /* 0x00000008041c723c */ /* 0x048ff0000004181c */
[----:B------:R-:W-:Y:S01]  /*7ea0*/  HMMA.16816.F32.BF16 R24, R4, R10, R24 ;  /* 0x0000000a0418723c */ /* 0x000fe20000041818 */
[----:B------:R-:W1:Y:S04]  /*7eb0*/  LDSM.16.M88.4 R4, [R192+0x4000] ;  /* 0x00400000c004783b */ /* 0x000e680000000200 */
[----:B------:R-:W3:Y:S03]  /*7ec0*/  LDSM.16.M88.4 R8, [R176] ;  /* 0x00000000b008783b */ /* 0x000ee60000000200 */
        /* <DEDUP_REMOVED lines=9> */
[C---:B----4-:R-:W-:Y:S08]  /*7f60*/  HMMA.16816.F32.BF16 R28, R152.reuse, R156, R28 ;  /* 0x0000009c981c723c */ /* 0x050ff0000004181c */
[----:B------:R-:W-:Y:S01]  /*7f70*/  HMMA.16816.F32.BF16 R24, R152, R158, R24 ;  /* 0x0000009e9818723c */ /* 0x000fe20000041818 */
[----:B------:R-:W2:Y:S04]  /*7f80*/  LDSM.16.M88.4 R152, [R190+0x4000] ;  /* 0x00400000be98783b */ /* 0x000ea80000000200 */
[----:B------:R-:W4:Y:S03]  /*7f90*/  LDSM.16.M88.4 R156, [R187+0xf800] ;  /* 0x00f80000bb9c783b */ /* 0x000f260000000200 */
[C---:B-1----:R-:W-:Y:S08]  /*7fa0*/  HMMA.16816.F32.BF16 R148, R4.reuse, R20, R148 ;  /* 0x000000140494723c */ /* 0x042ff00000041894 */
        /* <DEDUP_REMOVED lines=8> */
[C---:B---3--:R-:W-:Y:S08]  /*8030*/  HMMA.16816.F32.BF16 R28, R4.reuse, R8, R28 ;  /* 0x00000008041c723c */ /* 0x048ff0000004181c */
[----:B------:R-:W-:Y:S01]  /*8040*/  HMMA.16816.F32.BF16 R24, R4, R10, R24 ;  /* 0x0000000a0418723c */ /* 0x000fe20000041818 */
[----:B------:R-:W1:Y:S04]  /*8050*/  LDSM.16.M88.4 R4, [R189+0x4000] ;  /* 0x00400000bd04783b */ /* 0x000e680000000200 */
        /* <DEDUP_REMOVED lines=32> */
[----:B------:R-:W2:Y:S07]  /*8260*/  LDSM.16.M88.4 R164, [R187+0x10000] ;  /* 0x01000000bba4783b */ /* 0x000eae0000000200 */
[C---:B------:R-:W-:Y:S08]  /*8270*/  HMMA.16816.F32.BF16 R132, R152.reuse, R160, R132 ;  /* 0x000000a09884723c */ /* 0x040ff00000041884 */
[C---:B------:R-:W-:Y:S01]  /*8280*/  HMMA.16816.F32.BF16 R32, R152.reuse, R162, R32 ;  /* 0x000000a29820723c */ /* 0x040fe20000041820 */
[----:B------:R-:W5:Y:S07]  /*8290*/  LDSM.16.M88.4 R160, [R187+0x10800] ;  /* 0x01080000bba0783b */ /* 0x000f6e0000000200 */
[C---:B----4-:R-:W-:Y:S08]  /*82a0*/  HMMA.16816.F32.BF16 R28, R152.reuse, R156, R28 ;  /* 0x0000009c981c723c */ /* 0x050ff0000004181c */
[----:B------:R-:W-:Y:S01]  /*82b0*/  HMMA.16816.F32.BF16 R24, R152, R158, R24 ;  /* 0x0000009e9818723c */ /* 0x000fe20000041818 */
[----:B------:R-:W4:Y:S04]  /*82c0*/  LDSM.16.M88.4 R156, [R187+0x11000] ;  /* 0x01100000bb9c783b */ /* 0x000f280000000200 */
[----:B------:R-:W2:Y:S03]  /*82d0*/  LDSM.16.M88.4 R152, [R187+0x11800] ;  /* 0x01180000bb98783b */ /* 0x000ea60000000200 */
        /* <DEDUP_REMOVED lines=8> */
[----:B------:R-:W1:Y:S07]  /*8360*/  LDSM.16.M88.4 R12, [R180+0x4800] ;  /* 0x00480000b40c783b */ /* 0x000e6e0000000200 */
[C---:B---3--:R-:W-:Y:S08]  /*8370*/  HMMA.16816.F32.BF16 R28, R4.reuse, R8, R28 ;  /* 0x00000008041c723c */ /* 0x048ff0000004181c */
[----:B------:R-:W-:Y:S01]  /*8380*/  HMMA.16816.F32.BF16 R24, R4, R10, R24 ;  /* 0x0000000a0418723c */ /* 0x000fe20000041818 */
[----:B------:R-:W3:Y:S04]  /*8390*/  LDSM.16.M88.4 R8, [R180+0x5000] ;  /* 0x00500000b408783b */ /* 0x000ee80000000200 */
[----:B------:R-:W1:Y:S01]  /*83a0*/  LDSM.16.M88.4 R4, [R180+0x5800] ;  /* 0x00580000b404783b */ /* 0x000e620000000200 */
[----:B------:R-:W-:-:S04]  /*83b0*/  DEPBAR.LE SB0, 0x0 ;  /* 0x000080000000791a */ /* 0x000fc80000000000 */
[C---:B--2---:R-:W-:Y:S08]  /*83c0*/  HMMA.16816.F32.BF16 R148, R168.reuse, R164, R148 ;  /* 0x000000a4a894723c */ /* 0x044ff00000041894 */
[C---:B------:R-:W-:Y:S08]  /*83d0*/  HMMA.16816.F32.BF16 R144, R168.reuse, R166, R144 ;  /* 0x000000a6a890723c */ /* 0x040ff00000041890 */
[C---:B-----5:R-:W-:Y:S08]  /*83e0*/  HMMA.16816.F32.BF16 R140, R168.reuse, R160, R140 ;  /* 0x000000a0a88c723c */ /* 0x060ff0000004188c */
[C---:B------:R-:W-:Y:S08]  /*83f0*/  HMMA.16816.F32.BF16 R136, R168.reuse, R162, R136 ;  /* 0x000000a2a888723c */ /* 0x040ff00000041888 */
[C---:B----4-:R-:W-:Y:S08]  /*8400*/  HMMA.16816.F32.BF16 R132, R168.reuse, R156, R132 ;  /* 0x0000009ca884723c */ /* 0x050ff00000041884 */
[C---:B------:R-:W-:Y:S08]  /*8410*/  HMMA.16816.F32.BF16 R32, R168.reuse, R158, R32 ;  /* 0x0000009ea820723c */ /* 0x040ff00000041820 */
[C---:B------:R-:W-:Y:S08]  /*8420*/  HMMA.16816.F32.BF16 R28, R168.reuse, R152, R28 ;  /* 0x00000098a81c723c */ /* 0x040ff0000004181c */
[----:B------:R-:W-:Y:S08]  /*8430*/  HMMA.16816.F32.BF16 R24, R168, R154, R24 ;  /* 0x0000009aa818723c */ /* 0x000ff00000041818 */
[C---:B-1----:R-:W-:Y:S08]  /*8440*/  HMMA.16816.F32.BF16 R148, R20.reuse, R16, R148 ;  /* 0x000000101494723c */ /* 0x042ff00000041894 */
[C---:B------:R-:W-:Y:S08]  /*8450*/  HMMA.16816.F32.BF16 R144, R20.reuse, R18, R144 ;  /* 0x000000121490723c */ /* 0x040ff00000041890 */
[C---:B------:R-:W-:Y:S08]  /*8460*/  HMMA.16816.F32.BF16 R140, R20.reuse, R12, R140 ;  /* 0x0000000c148c723c */ /* 0x040ff0000004188c */
[C---:B------:R-:W-:Y:S08]  /*8470*/  HMMA.16816.F32.BF16 R136, R20.reuse, R14, R136 ;  /* 0x0000000e1488723c */ /* 0x040ff00000041888 */
[C---:B---3--:R-:W-:Y:S08]  /*8480*/  HMMA.16816.F32.BF16 R132, R20.reuse, R8, R132 ;  /* 0x000000081484723c */ /* 0x048ff00000041884 */
[C---:B------:R-:W-:Y:S08]  /*8490*/  HMMA.16816.F32.BF16 R32, R20.reuse, R10, R32 ;  /* 0x0000000a1420723c */ /* 0x040ff00000041820 */
[C---:B------:R-:W-:Y:S08]  /*84a0*/  HMMA.16816.F32.BF16 R28, R20.reuse, R4, R28 ;  /* 0x00000004141c723c */ /* 0x040ff0000004181c */
[----:B------:R-:W-:Y:S01]  /*84b0*/  HMMA.16816.F32.BF16 R24, R20, R6, R24 ;  /* 0x000000061418723c */ /* 0x000fe20000041818 */
[----:B------:R-:W-:Y:S06]  /*84c0*/  BAR.SYNC.DEFER_BLOCKING 0x0 ;  /* 0x0000000000007b1d */ /* 0x000fec0000010000 */
        /* <DEDUP_REMOVED lines=27> */
.L_x_250:
[----:B------:R-:W-:Y:S01]  /*8680*/  IMAD.U32 R10, RZ, RZ, UR15 ;  /* 0x0000000fff0a7e24 */ /* 0x000fe2000f8e00ff */
[----:B------:R-:W-:Y:S03]  /*8690*/  LDSM.16.MT88.4 R16, [R188+0x12000] ;  /* 0x01200000bc10783b */ /* 0x000fe60000004200 */
[----:B------:R-:W-:-:S05]  /*86a0*/  IMAD R10, R10, 0x40, R205 ;  /* 0x000000400a0a7824 */ /* 0x000fca00078e02cd */
[C---:B------:R-:W-:Y:S02]  /*86b0*/  IADD3 R4, R10.reuse, 0x1, RZ ;  /* 0x000000010a047810 */ /* 0x040fe40007ffe0ff */
[C---:B------:R-:W-:Y:S02]  /*86c0*/  IADD3 R3, R10.reuse, 0x8, RZ ;  /* 0x000000080a037810 */ /* 0x040fe40007ffe0ff */
[-C--:B------:R-:W-:Y:S02]  /*86d0*/  ISETP.GE.AND P2, PT, R10, R203.reuse, PT ;  /* 0x000000cb0a00720c */ /* 0x080fe40003f46270 */
[C---:B------:R-:W-:Y:S02]  /*86e0*/  ISETP.GE.AND P1, PT, R4.reuse, R203, PT ;  /* 0x000000cb0400720c */ /* 0x040fe40003f26270 */
[-C--:B------:R-:W-:Y:S02]  /*86f0*/  ISETP.GE.AND P4, PT, R4, R197.reuse, PT ;  /* 0x000000c50400720c */ /* 0x080fe40003f86270 */
[----:B------:R-:W-:-:S02]  /*8700*/  ISETP.GE.AND P5, PT, R10, R197, PT ;  /* 0x000000c50a00720c */ /* 0x000fc40003fa6270 */
[C---:B------:R-:W-:Y:S02]  /*8710*/  ISETP.GE.AND P0, PT, R3.reuse, R203, PT ;  /* 0x000000cb0300720c */ /* 0x040fe40003f06270 */
[----:B------:R-:W-:Y:S02]  /*8720*/  ISETP.GE.AND P3, PT, R3, R197, PT ;  /* 0x000000c50300720c */ /* 0x000fe40003f66270 */
[-C--:B------:R-:W-:Y:S02]  /*8730*/  ISETP.LT.OR P2, PT, R10, R204.reuse, P2 ;  /* 0x000000cc0a00720c */ /* 0x080fe40001741670 */
[C---:B------:R-:W-:Y:S02]  /*8740*/  ISETP.LT.OR P1, PT, R4.reuse, R204, P1 ;  /* 0x000000cc0400720c */ /* 0x040fe40000f21670 */
[-C--:B------:R-:W-:Y:S02]  /*8750*/  ISETP.LT.OR P4, PT, R4, R202.reuse, P4 ;  /* 0x000000ca0400720c */ /* 0x080fe40002781670 */
[----:B------:R-:W-:-:S02]  /*8760*/  ISETP.LT.OR P5, PT, R10, R202, P5 ;  /* 0x000000ca0a00720c */ /* 0x000fc40002fa1670 */
[C---:B-1----:R-:W-:Y:S02]  /*8770*/  IADD3 R6, R10.reuse, 0x9, RZ ;  /* 0x000000090a067810 */ /* 0x042fe40007ffe0ff */
[----:B------:R-:W-:Y:S02]  /*8780*/  IADD3 R4, R10, 0x10, RZ ;  /* 0x000000100a047810 */ /* 0x000fe40007ffe0ff */
[C---:B------:R-:W-:Y:S02]  /*8790*/  ISETP.LT.OR P0, PT, R3.reuse, R204, P0 ;  /* 0x000000cc0300720c */ /* 0x040fe40000701670 */
[----:B------:R-:W-:Y:S02]  /*87a0*/  ISETP.LT.OR P3, PT, R3, R202, P3 ;  /* 0x000000ca0300720c */ /* 0x000fe40001f61670 */
[----:B------:R-:W-:Y:S02]  /*87b0*/  FSEL R3, R148, -INF , !P2 ;  /* 0xff80000094037808 */ /* 0x000fe40005000000 */
[----:B------:R-:W-:-:S02]  /*87c0*/  FSEL R5, R150, -INF , !P5 ;  /* 0xff80000096057808 */ /* 0x000fc40006800000 */
[----:B------:R-:W-:Y:S02]  /*87d0*/  FSEL R149, R149, -INF , !P1 ;  /* 0xff80000095957808 */ /* 0x000fe40004800000 */
[C---:B------:R-:W-:Y:S02]  /*87e0*/  ISETP.GE.AND P6, PT, R6.reuse, R203, PT ;  /* 0x000000cb0600720c */ /* 0x040fe40003fc6270 */
[----:B------:R-:W-:Y:S02]  /*87f0*/  ISETP.GE.AND P2, PT, R6, R197, PT ;  /* 0x000000c50600720c */ /* 0x000fe40003f46270 */
[C---:B------:R-:W-:Y:S02]  /*8800*/  ISETP.GE.AND P5, PT, R4.reuse, R203, PT ;  /* 0x000000cb0400720c */ /* 0x040fe40003fa6270 */
[----:B------:R-:W-:Y:S02]  /*8810*/  ISETP.GE.AND P1, PT, R4, R197, PT ;  /* 0x000000c50400720c */ /* 0x000fe40003f26270 */
[----:B------:R-:W-:-:S02]  /*8820*/  IADD3 R11, R10, 0x11, RZ ;  /* 0x000000110a0b7810 */ /* 0x000fc40007ffe0ff */
[----:B------:R-:W-:Y:S02]  /*8830*/  FMNMX.FTZ R14, R2, R3, !PT ;  /* 0x00000003020e7209 */ /* 0x000fe40007810000 */
[C---:B------:R-:W-:Y:S02]  /*8840*/  ISETP.LT.OR P6, PT, R6.reuse, R204, P6 ;  /* 0x000000cc0600720c */ /* 0x040fe400037c1670 */
[----:B------:R-:W-:Y:S02]  /*8850*/  ISETP.LT.OR P2, PT, R6, R202, P2 ;  /* 0x000000ca0600720c */ /* 0x000fe40001741670 */
[C---:B------:R-:W-:Y:S02]  /*8860*/  ISETP.LT.OR P5, PT, R4.reuse, R204, P5 ;  /* 0x000000cc0400720c */ /* 0x040fe40002fa1670 */
[----:B------:R-:W-:Y:S02]  /*8870*/  ISETP.LT.OR P1, PT, R4, R202, P1 ;  /* 0x000000ca0400720c */ /* 0x000fe40000f21670 */
[----:B------:R-:W-:-:S02]  /*8880*/  FSEL R6, R151, -INF , !P4 ;  /* 0xff80000097067808 */ /* 0x000fc40006000000 */
[----:B------:R-:W-:Y:S02]  /*8890*/  IADD3 R4, R10, 0x18, RZ ;  /* 0x000000180a047810 */ /* 0x000fe40007ffe0ff */
[----:B------:R-:W-:Y:S02]  /*88a0*/  FSEL R9, R144, -INF , !P0 ;  /* 0xff80000090097808 */ /* 0x000fe40004000000 */
[C---:B------:R-:W-:Y:S02]  /*88b0*/  ISETP.GE.AND P4, PT, R11.reuse, R203, PT ;  /* 0x000000cb0b00720c */ /* 0x040fe40003f86270 */
[----:B------:R-:W-:Y:S02]  /*88c0*/  ISETP.GE.AND P0, PT, R11, R197, PT ;  /* 0x000000c50b00720c */ /* 0x000fe40003f06270 */
[----:B------:R-:W-:Y:S02]  /*88d0*/  FMNMX.FTZ R14, R149, R14, !PT ;  /* 0x0000000e950e7209 */ /* 0x000fe40007810000 */
[----:B------:R-:W-:-:S02]  /*88e0*/  FSEL R8, R146, -INF , !P3 ;  /* 0xff80000092087808 */ /* 0x000fc40005800000 */
[----:B------:R-:W-:Y:S02]  /*88f0*/  FSEL R7, R145, -INF , !P6 ;  /* 0xff80000091077808 */ /* 0x000fe40007000000 */
[C---:B------:R-:W-:Y:S02]  /*8900*/  ISETP.GE.AND P3, PT, R4.reuse, R203, PT ;  /* 0x000000cb0400720c */ /* 0x040fe40003f66270 */
[----:B------:R-:W-:Y:S02]  /*8910*/  ISETP.GE.AND P6, PT, R4, R197, PT ;  /* 0x000000c50400720c */ /* 0x000fe40003fc6270 */
[C---:B------:R-:W-:Y:S02]  /*8920*/  ISETP.LT.OR P4, PT, R11.reuse, R204, P4 ;  /* 0x000000cc0b00720c */ /* 0x040fe40002781670 */
[----:B------:R-:W-:Y:S02]  /*8930*/  ISETP.LT.OR P0, PT, R11, R202, P0 ;  /* 0x000000ca0b00720c */ /* 0x000fe40000701670 */
[----:B------:R-:W-:-:S02]  /*8940*/  FMNMX.FTZ R14, R9, R14, !PT ;  /* 0x0000000e090e7209 */ /* 0x000fc40007810000 */
[C---:B------:R-:W-:Y:S02]  /*8950*/  IADD3 R11, R10.reuse, 0x19, RZ ;  /* 0x000000190a0b7810 */ /* 0x040fe40007ffe0ff */
[----:B------:R-:W-:Y:S02]  /*8960*/  IADD3 R12, R10, 0x20, RZ ;  /* 0x000000200a0c7810 */ /* 0x000fe40007ffe0ff */
[C---:B------:R-:W-:Y:S02]  /*8970*/  ISETP.LT.OR P3, PT, R4.reuse, R204, P3 ;  /* 0x000000cc0400720c */ /* 0x040fe40001f61670 */
[----:B------:R-:W-:Y:S02]  /*8980*/  ISETP.LT.OR P6, PT, R4, R202, P6 ;  /* 0x000000ca0400720c */ /* 0x000fe400037c1670 */
[----:B------:R-:W-:Y:S02]  /*8990*/  FSEL R4, R147, -INF , !P2 ;  /* 0xff80000093047808 */ /* 0x000fe40005000000 */
[----:B------:R-:W-:-:S02]  /*89a0*/  FSEL R155, R140, -INF , !P5 ;  /* 0xff8000008c9b7808 */ /* 0x000fc40006800000 */
[----:B------:R-:W-:Y:S02]  /*89b0*/  FSEL R160, R142, -INF , !P1 ;  /* 0xff8000008ea07808 */ /* 0x000fe40004800000 */
[----:B------:R-:W-:Y:S02]  /*89c0*/  FSEL R23, R141, -INF , !P4 ;  /* 0xff8000008d177808 */ /* 0x000fe40006000000 */
[----:B------:R-:W-:Y:S02]  /*89d0*/  FMNMX.FTZ R14, R7, R14, !PT ;  /* 0x0000000e070e7209 */ /* 0x000fe40007810000 */
[C---:B------:R-:W-:Y:S02]  /*89e0*/  ISETP.GE.AND P2, PT, R11.reuse, R203, PT ;  /* 0x000000cb0b00720c */ /* 0x040fe40003f46270 */
[----:B------:R-:W-:Y:S02]  /*89f0*/  ISETP.GE.AND P5, PT, R11, R197, PT ;  /* 0x000000c50b00720c */ /* 0x000fe40003fa6270 */
[----:B------:R-:W-:-:S02]  /*8a00*/  ISETP.GE.AND P1, PT, R12, R203, PT ;  /* 0x000000cb0c00720c */ /* 0x000fc40003f26270 */
[----:B------:R-:W-:Y:S02]  /*8a10*/  ISETP.GE.AND P4, PT, R12, R197, PT ;  /* 0x000000c50c00720c */ /* 0x000fe40003f86270 */
[----:B------:R-:W-:Y:S02]  /*8a20*/  FMNMX.FTZ R14, R155, R14, !PT ;  /* 0x0000000e9b0e7209 */ /* 0x000fe40007810000 */
[----:B------:R-:W-:Y:S02]  /*8a30*/  FMNMX.FTZ R13, R0, R5, !PT ;  /* 0x00000005000d7209 */ /* 0x000fe40007810000 */
[C---:B------:R-:W-:Y:S02]  /*8a40*/  ISETP.LT.OR P2, PT, R11.reuse, R204, P2 ;  /* 0x000000cc0b00720c */ /* 0x040fe40001741670 */
[----:B------:R-:W-:Y:S02]  /*8a50*/  ISETP.LT.OR P5, PT, R11, R202, P5 ;  /* 0x000000ca0b00720c */ /* 0x000fe40002fa1670 */
[----:B------:R-:W-:-:S02]  /*8a60*/  ISETP.LT.OR P1, PT, R12, R204, P1 ;  /* 0x000000cc0c00720c */ /* 0x000fc40000f21670 */
[----:B------:R-:W-:Y:S02]  /*8a70*/  ISETP.LT.OR P4, PT, R12, R202, P4 ;  /* 0x000000ca0c00720c */ /* 0x000fe40002781670 */
[C---:B------:R-:W-:Y:S02]  /*8a80*/  IADD3 R11, R10.reuse, 0x21, RZ ;  /* 0x000000210a0b7810 */ /* 0x040fe40007ffe0ff */
[----:B------:R-:W-:Y:S02]  /*8a90*/  IADD3 R12, R10, 0x28, RZ ;  /* 0x000000280a0c7810 */ /* 0x000fe40007ffe0ff */
[----:B------:R-:W-:Y:S02]  /*8aa0*/  FSEL R21, R136, -INF , !P3 ;  /* 0xff80000088157808 */ /* 0x000fe40005800000 */
[----:B------:R-:W-:Y:S02]  /*8ab0*/  FMNMX.FTZ R14, R23, R14, !PT ;  /* 0x0000000e170e7209 */ /* 0x000fe40007810000 */
[----:B------:R-:W-:-:S02]  /*8ac0*/  FMNMX.FTZ R13, R6, R13, !PT ;  /* 0x0000000d060d7209 */ /* 0x000fc40007810000 */
[----:B------:R-:W-:Y:S02]  /*8ad0*/  FSEL R162, R143, -INF , !P0 ;  /* 0xff8000008fa27808 */ /* 0x000fe40004000000 */
[----:B------:R-:W-:Y:S02]  /*8ae0*/  FSEL R22, R138, -INF , !P6 ;  /* 0xff8000008a167808 */ /* 0x000fe40007000000 */
[----:B------:R-:W-:Y:S02]  /*8af0*/  FSEL R137, R137, -INF , !P2 ;  /* 0xff80000089897808 */ /* 0x000fe40005000000 */
[-C--:B------:R-:W-:Y:S02]  /*8b00*/  ISETP.GE.AND P0, PT, R11, R203.reuse, PT ;  /* 0x000000cb0b00720c */ /* 0x080fe40003f06270 */
[C---:B------:R-:W-:Y:S02]  /*8b10*/  ISETP.GE.AND P6, PT, R12.reuse, R203, PT ;  /* 0x000000cb0c00720c */ /* 0x040fe40003fc6270 */
[----:B------:R-:W-:-:S02]  /*8b20*/  ISETP.GE.AND P2, PT, R12, R197, PT ;  /* 0x000000c50c00720c */ /* 0x000fc40003f46270 */
[----:B------:R-:W-:Y:S02]  /*8b30*/  ISETP.GE.AND P3, PT, R11, R197, PT ;  /* 0x000000c50b00720c */ /* 0x000fe40003f66270 */
[----:B------:R-:W-:Y:S02]  /*8b40*/  FMNMX.FTZ R14, R21, R14, !PT ;  /* 0x0000000e150e7209 */ /* 0x000fe40007810000 */
[----:B------:R-:W-:Y:S02]  /*8b50*/  FMNMX.FTZ R13, R8, R13, !PT ;  /* 0x0000000d080d7209 */ /* 0x000fe40007810000 */
[-C--:B------:R-:W-:Y:S02]  /*8b60*/  ISETP.LT.OR P0, PT, R11, R204.reuse, P0 ;  /* 0x000000cc0b00720c */ /* 0x080fe40000701670 */
[C---:B------:R-:W-:Y:S02]  /*8b70*/  ISETP.LT.OR P6, PT, R12.reuse, R204, P6 ;  /* 0x000000cc0c00720c */ /* 0x040fe400037c1670 */
        /* <DEDUP_REMOVED lines=10> */
[C---:B------:R-:W-:Y:S02]  /*8c20*/  ISETP.GE.AND P4, PT, R12.reuse, R203, PT ;  /* 0x000000cb0c00720c */ /* 0x040fe40003f86270 */
[----:B------:R-:W-:Y:S02]  /*8c30*/  ISETP.GE.AND P0, PT, R12, R197, PT ;  /* 0x000000c50c00720c */ /* 0x000fe40003f06270 */
[----:B------:R-:W-:-:S02]  /*8c40*/  ISETP.GE.AND P5, PT, R11, R203, PT ;  /* 0x000000cb0b00720c */ /* 0x000fc40003fa6270 */
[----:B------:R-:W-:Y:S02]  /*8c50*/  FMNMX.FTZ R14, R167, R14, !PT ;  /* 0x0000000ea70e7209 */ /* 0x000fe40007810000 */
[----:B------:R-:W-:Y:S02]  /*8c60*/  FMNMX.FTZ R13, R160, R13, !PT ;  /* 0x0000000da00d7209 */ /* 0x000fe40007810000 */
[C---:B------:R-:W-:Y:S02]  /*8c70*/  ISETP.GE.AND P1, PT, R11.reuse, R197, PT ;  /* 0x000000c50b00720c */ /* 0x040fe40003f26270 */
[C---:B------:R-:W-:Y:S02]  /*8c80*/  ISETP.LT.OR P4, PT, R12.reuse, R204, P4 ;  /* 0x000000cc0c00720c */ /* 0x040fe40002781670 */
[----:B------:R-:W-:Y:S02]  /*8c90*/  ISETP.LT.OR P0, PT, R12, R202, P0 ;  /* 0x000000ca0c00720c */ /* 0x000fe40000701670 */
[----:B------:R-:W-:-:S02]  /*8ca0*/  ISETP.LT.OR P5, PT, R11, R204, P5 ;  /* 0x000000cc0b00720c */ /* 0x000fc40002fa1670 */
[----:B------:R-:W-:Y:S02]  /*8cb0*/  IADD3 R12, R10, 0x31, RZ ;  /* 0x000000310a0c7810 */ /* 0x000fe40007ffe0ff */
[----:B------:R-:W-:Y:S02]  /*8cc0*/  FSEL R165, R32, -INF , !P6 ;  /* 0xff80000020a57808 */ /* 0x000fe40007000000 */
[----:B------:R-:W-:Y:S02]  /*8cd0*/  FMNMX.FTZ R14, R169, R14, !PT ;  /* 0x0000000ea90e7209 */ /* 0x000fe40007810000 */
[----:B------:R-:W-:Y:S02]  /*8ce0*/  FMNMX.FTZ R13, R162, R13, !PT ;  /* 0x0000000da20d7209 */ /* 0x000fe40007810000 */
[----:B------:R-:W-:Y:S02]  /*8cf0*/  ISETP.LT.OR P1, PT, R11, R202, P1 ;  /* 0x000000ca0b00720c */ /* 0x000fe40000f21670 */
[----:B------:R-:W-:-:S02]  /*8d00*/  FSEL R168, R135, -INF , !P3 ;  /* 0xff80000087a87808 */ /* 0x000fc40005800000 */
[----:B------:R-:W-:Y:S02]  /*8d10*/  IADD3 R11, R10, 0x38, RZ ;  /* 0x000000380a0b7810 */ /* 0x000fe40007ffe0ff */
[----:B------:R-:W-:Y:S02]  /*8d20*/  ISETP.GE.AND P3, PT, R12, R203, PT ;  /* 0x000000cb0c00720c */ /* 0x000fe40003f66270 */
[----:B------:R-:W-:Y:S02]  /*8d30*/  FSEL R163, R33, -INF , !P5 ;  /* 0xff80000021a37808 */ /* 0x000fe40006800000 */
[----:B------:R-:W-:Y:S02]  /*8d40*/  FMNMX.FTZ R14, R165, R14, !PT ;  /* 0x0000000ea50e7209 */ /* 0x000fe40007810000 */
[----:B------:R-:W-:Y:S02]  /*8d50*/  FMNMX.FTZ R13, R22, R13, !PT ;  /* 0x0000000d160d7209 */ /* 0x000fe40007810000 */
[----:B------:R-:W-:-:S02]  /*8d60*/  IADD3 R10, R10, 0x39, RZ ;  /* 0x000000390a0a7810 */ /* 0x000fc40007ffe0ff */
[----:B------:R-:W-:Y:S02]  /*8d70*/  ISETP.GE.AND P6, PT, R11, R203, PT ;  /* 0x000000cb0b00720c */ /* 0x000fe40003fc6270 */
[----:B------:R-:W-:Y:S02]  /*8d80*/  ISETP.LT.OR P3, PT, R12, R204, P3 ;  /* 0x000000cc0c00720c */ /* 0x000fe40001f61670 */
[----:B------:R-:W-:Y:S02]  /*8d90*/  FSEL R153, R28, -INF , !P4 ;  /* 0xff8000001c997808 */ /* 0x000fe40006000000 */
[----:B------:R-:W-:Y:S02]  /*8da0*/  FMNMX.FTZ R14, R163, R14, !PT ;  /* 0x0000000ea30e7209 */ /* 0x000fe40007810000 */
[----:B------:R-:W-:Y:S02]  /*8db0*/  FMNMX.FTZ R13, R20, R13, !PT ;  /* 0x0000000d140d7209 */ /* 0x000fe40007810000 */
[----:B------:R-:W-:-:S02]  /*8dc0*/  ISETP.GE.AND P5, PT, R10, R203, PT ;  /* 0x000000cb0a00720c */ /* 0x000fc40003fa6270 */
[----:B------:R-:W-:Y:S02]  /*8dd0*/  ISETP.LT.OR P6, PT, R11, R204, P6 ;  /* 0x000000cc0b00720c */ /* 0x000fe400037c1670 */
[----:B------:R-:W-:Y:S02]  /*8de0*/  FSEL R151, R29, -INF , !P3 ;  /* 0xff8000001d977808 */ /* 0x000fe40005800000 */
[----:B------:R-:W-:Y:S02]  /*8df0*/  FMNMX.FTZ R14, R153, R14, !PT ;  /* 0x0000000e990e7209 */ /* 0x000fe40007810000 */
[----:B------:R-:W-:Y:S02]  /*8e00*/  FMNMX.FTZ R13, R170, R13, !PT ;  /* 0x0000000daa0d7209 */ /* 0x000fe40007810000 */
[----:B------:R-:W-:Y:S02]  /*8e10*/  ISETP.LT.OR P5, PT, R10, R204, P5 ;  /* 0x000000cc0a00720c */ /* 0x000fe40002fa1670 */
[----:B------:R-:W-:-:S02]  /*8e20*/  FSEL R166, R34, -INF , !P2 ;  /* 0xff80000022a67808 */ /* 0x000fc40005000000 */
[----:B------:R-:W-:Y:S02]  /*8e30*/  FSEL R143, R24, -INF , !P6 ;  /* 0xff800000188f7808 */ /* 0x000fe40007000000 */
[----:B------:R-:W-:Y:S02]  /*8e40*/  FMNMX.FTZ R14, R151, R14, !PT ;  /* 0x0000000e970e7209 */ /* 0x000fe40007810000 */
[----:B------:R-:W-:Y:S02]  /*8e50*/  FMNMX.FTZ R13, R168, R13, !PT ;  /* 0x0000000da80d7209 */ /* 0x000fe40007810000 */
[----:B------:R-:W-:Y:S02]  /*8e60*/  FSEL R164, R35, -INF , !P1 ;  /* 0xff80000023a47808 */ /* 0x000fe40004800000 */
[----:B------:R-:W-:Y:S01]  /*8e70*/  ISETP.GE.AND P1, PT, R11, R197, PT ;  /* 0x000000c50b00720c */ /* 0x000fe20003f26270 */
[----:B------:R-:W-:Y:S01]  /*8e80*/  LDSM.16.MT88.4 R32, [R185+0x12800] ;  /* 0x01280000b920783b */ /* 0x000fe20000004200 */
[----:B------:R-:W-:-:S02]  /*8e90*/  FSEL R141, R25, -INF , !P5 ;  /* 0xff800000198d7808 */ /* 0x000fc40006800000 */
[----:B------:R-:W-:Y:S02]  /*8ea0*/  FMNMX.FTZ R14, R143, R14, !PT ;  /* 0x0000000e8f0e7209 */ /* 0x000fe40007810000 */
[----:B------:R-:W-:Y:S02]  /*8eb0*/  ISETP.GE.AND P2, PT, R12, R197, PT ;  /* 0x000000c50c00720c */ /* 0x000fe40003f46270 */
[----:B------:R-:W-:Y:S02]  /*8ec0*/  FMNMX.FTZ R15, R166, R13, !PT ;  /* 0x0000000da60f7209 */ /* 0x000fe40007810000 */
[----:B------:R-:W-:Y:S02]  /*8ed0*/  ISETP.LT.OR P1, PT, R11, R202, P1 ;  /* 0x000000ca0b00720c */ /* 0x000fe40000f21670 */
[----:B------:R-:W-:Y:S02]  /*8ee0*/  FMNMX.FTZ R13, R141, R14, !PT ;  /* 0x0000000e8d0d7209 */ /* 0x000fe40007810000 */
[----:B------:R-:W-:-:S02]  /*8ef0*/  ISETP.LT.OR P2, PT, R12, R202, P2 ;  /* 0x000000ca0c00720c */ /* 0x000fc40001741670 */
[----:B------:R-:W-:Y:S01]  /*8f00*/  FSEL R152, R30, -INF , !P0 ;  /* 0xff8000001e987808 */ /* 0x000fe20004000000 */
[----:B------:R-:W1:Y:S01]  /*8f10*/  SHFL.BFLY PT, R12, R13, 0x2, 0x1f ;  /* 0x0c401f000d0c7f89 */ /* 0x000e6200000e0000 */
[----:B------:R-:W-:Y:S02]  /*8f20*/  FMNMX.FTZ R11, R164, R15, !PT ;  /* 0x0000000fa40b7209 */ /* 0x000fe40007810000 */
[----:B------:R-:W-:Y:S02]  /*8f30*/  ISETP.GE.AND P0, PT, R10, R197, PT ;  /* 0x000000c50a00720c */ /* 0x000fe40003f06270 */
[----:B------:R-:W-:Y:S02]  /*8f40*/  FSEL R140, R31, -INF , !P2 ;  /* 0xff8000001f8c7808 */ /* 0x000fe40005000000 */
[----:B------:R-:W-:Y:S01]  /*8f50*/  FMNMX.FTZ R11, R152, R11, !PT ;  /* 0x0000000b980b7209 */ /* 0x000fe20007810000 */
[----:B------:R-:W-:Y:S01]  /*8f60*/  LDSM.16.MT88.4 R28, [R184+0x12800] ;  /* 0x01280000b81c783b */ /* 0x000fe20000004200 */
[----:B------:R-:W-:-:S02]  /*8f70*/  ISETP.LT.OR P0, PT, R10, R202, P0 ;  /* 0x000000ca0a00720c */ /* 0x000fc40000701670 */
[----:B------:R-:W-:Y:S02]  /*8f80*/  FSEL R142, R26, -INF , !P1 ;  /* 0xff8000001a8e7808 */ /* 0x000fe40004800000 */
[----:B------:R-:W-:Y:S02]  /*8f90*/  FMNMX.FTZ R11, R140, R11, !PT ;  /* 0x0000000b8c0b7209 */ /* 0x000fe40007810000 */
[----:B------:R-:W-:Y:S02]  /*8fa0*/  FSEL R150, R27, -INF , !P0 ;  /* 0xff8000001b967808 */ /* 0x000fe40004000000 */
[----:B------:R-:W-:Y:S01]  /*8fb0*/  FMNMX.FTZ R11, R142, R11, !PT ;  /* 0x0000000b8e0b7209 */ /* 0x000fe20007810000 */
[----:B------:R-:W-:Y:S03]  /*8fc0*/  LDSM.16.MT88.4 R24, [R188+0x14800] ;  /* 0x01480000bc18783b */ /* 0x000fe60000004200 */
[----:B------:R-:W-:-:S02]  /*8fd0*/  FMNMX.FTZ R14, R150, R11, !PT ;  /* 0x0000000b960e7209 */ /* 0x000fc40007810000 */
[----:B-1----:R-:W-:-:S03]  /*8fe0*/  FMNMX.FTZ R13, R13, R12, !PT ;  /* 0x0000000c0d0d7209 */ /* 0x002fc60007810000 */
[----:B------:R-:W1:Y:S04]  /*8ff0*/  SHFL.BFLY PT, R11, R14, 0x2, 0x1f ;  /* 0x0c401f000e0b7f89 */ /* 0x000e6800000e0000 */
[----:B------:R-:W2:Y:S01]  /*9000*/  SHFL.BFLY PT, R132, R13, 0x1, 0x1f ;  /* 0x0c201f000d847f89 */ /* 0x000ea200000e0000 */
[----:B-1----:R-:W-:Y:S02]  /*9010*/  FMNMX.FTZ R11, R14, R11, !PT ;  /* 0x0000000b0e0b7209 */ /* 0x002fe40007810000 */
[----:B--2---:R-:W-:-:S03]  /*9020*/  FMNMX.FTZ R132, R13, R132, !PT ;  /* 0x000000840d847209 */ /* 0x004fc60007810000 */
[----:B------:R-:W1:Y:S01]  /*9030*/  SHFL.BFLY PT, R10, R11, 0x1, 0x1f ;  /* 0x0c201f000b0a7f89 */ /* 0x000e6200000e0000 */
[C---:B------:R-:W-:Y:S01]  /*9040*/  FSETP.NEU.FTZ.AND P1, PT, R132.reuse, -INF , PT ;  /* 0xff8000008400780b */ /* 0x040fe20003f3d000 */
[----:B------:R-:W-:Y:S02]  /*9050*/  FMUL.FTZ R154, R132, c[0x0][0x23c] ;  /* 0x00008f00849a7a20 */ /* 0x000fe40000410000 */
[----:B------:R-:W2:Y:S03]  /*9060*/  LDSM.16.MT88.4 R12, [R186+0x12000] ;  /* 0x01200000ba0c783b */ /* 0x000ea60000004200 */
[----:B------:R-:W-:-:S05]  /*9070*/  FSEL R154, R154, RZ, P1 ;  /* 0x000000ff9a9a7208 */ /* 0x000fca0000800000 */
[--C-:B------:R-:W-:Y:S02]  /*9080*/  FFMA.FTZ R147, R3, c[0x0][0x23c], -R154.reuse ;  /* 0x00008f0003937a23 */ /* 0x100fe4000001089a */
[--C-:B------:R-:W-:Y:S02]  /*9090*/  FFMA.FTZ R146, R149, c[0x0][0x23c], -R154.reuse ;  /* 0x00008f0095927a23 */ /* 0x100fe4000001089a */
[--C-:B------:R-:W-:Y:S02]  /*90a0*/  FFMA.FTZ R144, R7, c[0x0][0x23c], -R154.reuse ;  /* 0x00008f0007907a23 */ /* 0x100fe4000001089a */
[--C-:B------:R-:W-:Y:S01]  /*90b0*/  FFMA.FTZ R145, R9, c[0x0][0x23c], -R154.reuse ;  /* 0x00008f0009917a23 */ /* 0x100fe2000001089a */
[----:B------:R-:W-:Y:S01]  /*90c0*/  MUFU.EX2 R147, R147 ;  /* 0x0000009300937308 */ /* 0x000fe20000000800 */
[--C-:B------:R-:W-:Y:S01]  /*90d0*/  FFMA.FTZ R155, R155, c[0x0][0x23c], -R154.reuse ;  /* 0x00008f009b9b7a23 */ /* 0x100fe2000001089a */
[----:B-1----:R-:W-:Y:S01]  /*90e0*/  FMNMX.FTZ R3, R11, R10, !PT ;  /* 0x0000000a0b037209 */ /* 0x002fe20007810000 */
[----:B------:R-:W-:-:S02]  /*90f0*/  FFMA.FTZ R156, R23, c[0x0][0x23c], -R154 ;  /* 0x00008f00179c7a23 */ /* 0x000fc4000001089a */
[--C-:B------:R-:W-:Y:S01]  /*9100*/  FFMA.FTZ R157, R21, c[0x0][0x23c], -R154.reuse ;  /* 0x00008f00159d7a23 */ /* 0x100fe2000001089a */
[C---:B------:R-:W-:Y:S01]  /*9110*/  FSETP.NEU.FTZ.AND P0, PT, R3.reuse, -INF , PT ;  /* 0xff8000000300780b */ /* 0x040fe20003f1d000 */
[----:B------:R-:W-:Y:S01]  /*9120*/  FMUL.FTZ R149, R3, c[0x0][0x23c] ;  /* 0x00008f0003957a20 */ /* 0x000fe20000410000 */
[----:B------:R-:W1:Y:S01]  /*9130*/  MUFU.EX2 R146, R146 ;  /* 0x0000009200927308 */ /* 0x000e620000000800 */
[--C-:B------:R-:W-:Y:S01]  /*9140*/  FFMA.FTZ R158, R137, c[0x0][0x23c], -R154.reuse ;  /* 0x00008f00899e7a23 */ /* 0x100fe2000001089a */
[----:B------:R-:W-:Y:S01]  /*9150*/  FSEL R7, R3, RZ, P0 ;  /* 0x000000ff03077208 */ /* 0x000fe20000000000 */
[----:B------:R-:W-:Y:S01]  /*9160*/  LDSM.16.MT88.4 R136, [R186+0x12800] ;  /* 0x01280000ba88783b */ /* 0x000fe20000004200 */
[----:B------:R-:W-:Y:S01]  /*9170*/  FSEL R149, R149, RZ, P0 ;  /* 0x000000ff95957208 */ /* 0x000fe20000000000 */
[----:B------:R-:W-:Y:S02]  /*9180*/  FFMA.FTZ R214, R169, c[0x0][0x23c], -R154 ;  /* 0x00008f00a9d67a23 */ /* 0x000fe4000001089a */
[----:B------:R-:W-:Y:S01]  /*9190*/  FADD.FTZ R7, R0, -R7 ;  /* 0x8000000700077221 */ /* 0x000fe20000010000 */
[----:B------:R-:W-:Y:S01]  /*91a0*/  MUFU.EX2 R145, R145 ;  /* 0x0000009100917308 */ /* 0x000fe20000000800 */
[--C-:B------:R-:W-:Y:S01]  /*91b0*/  FFMA.FTZ R135, R5, c[0x0][0x23c], -R149.reuse ;  /* 0x00008f0005877a23 */ /* 0x100fe20000010895 */
[----:B------:R-:W-:Y:S01]  /*91c0*/  FSEL R5, R132, RZ, P1 ;  /* 0x000000ff84057208 */ /* 0x000fe20000800000 */
[----:B------:R-:W-:-:S02]  /*91d0*/  FFMA.FTZ R134, R6, c[0x0][0x23c], -R149 ;  /* 0x00008f0006867a23 */ /* 0x000fc40000010895 */
[----:B------:R-:W-:Y:S02]  /*91e0*/  FFMA.FTZ R133, R8, c[0x0][0x23c], -R149 ;  /* 0x00008f0008857a23 */ /* 0x000fe40000010895 */
[----:B------:R-:W-:Y:S01]  /*91f0*/  FADD.FTZ R5, R2, -R5 ;  /* 0x8000000502057221 */ /* 0x000fe20000010000 */
[----:B------:R-:W3:Y:S01]  /*9200*/  MUFU.EX2 R144, R144 ;  /* 0x0000009000907308 */ /* 0x000ee20000000800 */
[--C-:B------:R-:W-:Y:S01]  /*9210*/  FFMA.FTZ R2, R4, c[0x0][0x23c], -R149.reuse ;  /* 0x00008f0004027a23 */ /* 0x100fe20000010895 */
[----:B-1----:R-:W-:Y:S01]  /*9220*/  F2FP.BF16.PACK_AB R4, R146, R147 ;  /* 0x000000939204723e */ /* 0x002fe200000010ff */
[----:B------:R-:W-:Y:S01]  /*9230*/  FMUL.FTZ R148, R5, c[0x0][0x23c] ;  /* 0x00008f0005947a20 */ /* 0x000fe20000410000 */
[----:B------:R-:W1:Y:S01]  /*9240*/  LDSM.16.MT88.4 R8, [R185+0x12000] ;  /* 0x01200000b908783b */ /* 0x000e620000004200 */
[----:B------:R-:W-:Y:S02]  /*9250*/  FMUL.FTZ R0, R7, c[0x0][0x23c] ;  /* 0x00008f0007007a20 */ /* 0x000fe40000410000 */
[--C-:B------:R-:W-:Y:S01]  /*9260*/  FFMA.FTZ R159, R160, c[0x0][0x23c], -R149.reuse ;  /* 0x00008f00a09f7a23 */ /* 0x100fe20000010895 */
[----:B------:R-:W-:Y:S01]  /*9270*/  MUFU.EX2 R135, R135 ;  /* 0x0000008700877308 */ /* 0x000fe20000000800 */
[----:B------:R-:W-:-:S02]  /*9280*/  FFMA.FTZ R160, R162, c[0x0][0x23c], -R149 ;  /* 0x00008f00a2a07a23 */ /* 0x000fc40000010895 */
[--C-:B------:R-:W-:Y:S02]  /*9290*/  FFMA.FTZ R161, R22, c[0x0][0x23c], -R149.reuse ;  /* 0x00008f0016a17a23 */ /* 0x100fe40000010895 */
[----:B------:R-:W-:Y:S02]  /*92a0*/  FFMA.FTZ R162, R20, c[0x0][0x23c], -R149 ;  /* 0x00008f0014a27a23 */ /* 0x000fe40000010895 */
[----:B------:R-:W-:Y:S01]  /*92b0*/  LDSM.16.MT88.4 R20, [R186+0x14800] ;  /* 0x01480000ba14783b */ /* 0x000fe20000004200 */
[----:B------:R-:W4:Y:S01]  /*92c0*/  MUFU.EX2 R134, R134 ;  /* 0x0000008600867308 */ /* 0x000f220000000800 */
        /* <DEDUP_REMOVED lines=12> */
[--C-:B------:R-:W-:Y:S02]  /*9390*/  FFMA.FTZ R153, R153, c[0x0][0x23c], -R154.reuse ;  /* 0x00008f0099997a23 */ /* 0x100fe4000001089a */
[--C-:B------:R-:W-:Y:S02]  /*93a0*/  FFMA.FTZ R151, R143, c[0x0][0x23c], -R154.reuse ;  /* 0x00008f008f977a23 */ /* 0x100fe4000001089a */
[----:B------:R-:W4:Y:S01]  /*93b0*/  MUFU.EX2 R148, R148 ;  /* 0x0000009400947308 */ /* 0x000f220000000800 */
[--C-:B------:R-:W-:Y:S02]  /*93c0*/  FFMA.FTZ R152, R152, c[0x0][0x23c], -R149.reuse ;  /* 0x00008f0098987a23 */ /* 0x100fe40000010895 */
[--C-:B------:R-:W-:Y:S02]  /*93d0*/  FFMA.FTZ R171, R140, c[0x0][0x23c], -R149.reuse ;  /* 0x00008f008cab7a23 */ /* 0x100fe40000010895 */
[--C-:B------:R-:W-:Y:S02]  /*93e0*/  FFMA.FTZ R170, R142, c[0x0][0x23c], -R149.reuse ;  /* 0x00008f008eaa7a23 */ /* 0x100fe40000010895 */
[----:B------:R-:W-:Y:S01]  /*93f0*/  FFMA.FTZ R154, R141, c[0x0][0x23c], -R154 ;  /* 0x00008f008d9a7a23 */ /* 0x000fe2000001089a */
[----:B------:R-:W5:Y:S01]  /*9400*/  MUFU.EX2 R0, R0 ;  /* 0x0000000000007308 */ /* 0x000f620000000800 */
[----:B---3--:R-:W-:Y:S01]  /*9410*/  F2FP.BF16.PACK_AB R7, R2, R133 ;  /* 0x000000850207723e */ /* 0x008fe200000010ff */
[----:B------:R-:W-:Y:S01]  /*9420*/  FFMA.FTZ R149, R150, c[0x0][0x23c], -R149 ;  /* 0x00008f0096957a23 */ /* 0x000fe20000010895 */
[----:B------:R-:W-:Y:S01]  /*9430*/  LDSM.16.MT88.4 R140, [R186+0x13800] ;  /* 0x01380000ba8c783b */ /* 0x000fe20000004200 */
[----:B----4-:R-:W-:-:S04]  /*9440*/  FMUL.FTZ R120, R120, R148 ;  /* 0x0000009478787220 */ /* 0x010fc80000410000 */
[----:B------:R-:W-:Y:S01]  /*9450*/  MUFU.EX2 R155, R155 ;  /* 0x0000009b009b7308 */ /* 0x000fe20000000800 */
[-C--:B------:R-:W-:Y:S02]  /*9460*/  FMUL.FTZ R121, R121, R148.reuse ;  /* 0x0000009479797220 */ /* 0x080fe40000410000 */
[-C--:B------:R-:W-:Y:S02]  /*9470*/  FMUL.FTZ R116, R116, R148.reuse ;  /* 0x0000009474747220 */ /* 0x080fe40000410000 */
[----:B------:R-:W-:Y:S02]  /*9480*/  FMUL.FTZ R117, R117, R148 ;  /* 0x0000009475757220 */ /* 0x000fe40000410000 */
[-C--:B-----5:R-:W-:Y:S01]  /*9490*/  FMUL.FTZ R122, R122, R0.reuse ;  /* 0x000000007a7a7220 */ /* 0x0a0fe20000410000 */
[----:B------:R-:W3:Y:S01]  /*94a0*/  MUFU.EX2 R156, R156 ;  /* 0x0000009c009c7308 */ /* 0x000ee20000000800 */
[-C--:B------:R-:W-:Y:S02]  /*94b0*/  FMUL.FTZ R123, R123, R0.reuse ;  /* 0x000000007b7b7220 */ /* 0x080fe40000410000 */
[----:B------:R-:W-:-:S02]  /*94c0*/  FMUL.FTZ R118, R118, R0 ;  /* 0x0000000076767220 */ /* 0x000fc40000410000 */
[----:B------:R-:W-:Y:S02]  /*94d0*/  FMUL.FTZ R119, R119, R0 ;  /* 0x0000000077777220 */ /* 0x000fe40000410000 */
[-C--:B------:R-:W-:Y:S01]  /*94e0*/  FMUL.FTZ R128, R128, R148.reuse ;  /* 0x0000009480807220 */ /* 0x080fe20000410000 */
[C---:B--2---:R-:W-:Y:S01]  /*94f0*/  HMMA.16816.F32.BF16 R120, R4.reuse, R12, R120 ;  /* 0x0000000c0478723c */ /* 0x044fe20000041878 */
[----:B------:R-:W-:Y:S01]  /*9500*/  FMUL.FTZ R129, R129, R148 ;  /* 0x0000009481817220 */ /* 0x000fe20000410000 */
[----:B------:R-:W-:Y:S01]  /*9510*/  MUFU.EX2 R157, R157 ;  /* 0x0000009d009d7308 */ /* 0x000fe20000000800 */
[-C--:B------:R-:W-:Y:S02]  /*9520*/  FMUL.FTZ R130, R130, R0.reuse ;  /* 0x0000000082827220 */ /* 0x080fe40000410000 */
[----:B------:R-:W-:Y:S02]  /*9530*/  FMUL.FTZ R131, R131, R0 ;  /* 0x0000000083837220 */ /* 0x000fe40000410000 */
[-C--:B------:R-:W-:Y:S01]  /*9540*/  FMUL.FTZ R124, R124, R148.reuse ;  /* 0x000000947c7c7220 */ /* 0x080fe20000410000 */
[----:B------:R-:W-:Y:S01]  /*9550*/  HMMA.16816.F32.BF16 R116, R4, R14, R116 ;  /* 0x0000000e0474723c */ /* 0x000fe20000041874 */
[----:B------:R-:W2:Y:S01]  /*9560*/  LDSM.16.MT88.4 R12, [R188+0x14000] ;  /* 0x01400000bc0c783b */ /* 0x000ea20000004200 */
[----:B------:R-:W-:Y:S01]  /*9570*/  FMUL.FTZ R125, R125, R148 ;  /* 0x000000947d7d7220 */ /* 0x000fe20000410000 */
[----:B------:R-:W4:Y:S01]  /*9580*/  MUFU.EX2 R158, R158 ;  /* 0x0000009e009e7308 */ /* 0x000f220000000800 */
[----:B------:R-:W-:-:S02]  /*9590*/  FMUL.FTZ R126, R126, R0 ;  /* 0x000000007e7e7220 */ /* 0x000fc40000410000 */
[----:B------:R-:W-:Y:S02]  /*95a0*/  FMUL.FTZ R127, R127, R0 ;  /* 0x000000007f7f7220 */ /* 0x000fe40000410000 */
[-C--:B------:R-:W-:Y:S01]  /*95b0*/  FMUL.FTZ R112, R112, R148.reuse ;  /* 0x0000009470707220 */ /* 0x080fe20000410000 */
[C---:B------:R-:W-:Y:S01]  /*95c0*/  HMMA.16816.F32.BF16 R128, R4.reuse, R16, R128 ;  /* 0x000000100480723c */ /* 0x040fe20000041880 */
[----:B------:R-:W-:Y:S01]  /*95d0*/  FMUL.FTZ R113, R113, R148 ;  /* 0x0000009471717220 */ /* 0x000fe20000410000 */
[----:B------:R-:W-:Y:S01]  /*95e0*/  MUFU.EX2 R159, R159 ;  /* 0x0000009f009f7308 */ /* 0x000fe20000000800 */
[-C--:B------:R-:W-:Y:S02]  /*95f0*/  FMUL.FTZ R114, R114, R0.reuse ;  /* 0x0000000072727220 */ /* 0x080fe40000410000 */
[----:B------:R-:W-:Y:S02]  /*9600*/  FMUL.FTZ R115, R115, R0 ;  /* 0x0000000073737220 */ /* 0x000fe40000410000 */
[-C--:B------:R-:W-:Y:S01]  /*9610*/  FMUL.FTZ R108, R108, R148.reuse ;  /* 0x000000946c6c7220 */ /* 0x080fe20000410000 */
[----:B------:R-:W-:Y:S01]  /*9620*/  HMMA.16816.F32.BF16 R124, R4, R18, R124 ;  /* 0x00000012047c723c */ /* 0x000fe2000004187c */
[----:B------:R-:W-:Y:S01]  /*9630*/  FMUL.FTZ R109, R109, R148 ;  /* 0x000000946d6d7220 */ /* 0x000fe20000410000 */
[----:B------:R-:W5:Y:S01]  /*9640*/  LDSM.16.MT88.4 R16, [R184+0x12000] ;  /* 0x01200000b810783b */ /* 0x000f620000004200 */
[-C--:B------:R-:W-:Y:S01]  /*9650*/  FMUL.FTZ R110, R110, R0.reuse ;  /* 0x000000006e6e7220 */ /* 0x080fe20000410000 */
[----:B------:R-:W2:Y:S01]  /*9660*/  MUFU.EX2 R160, R160 ;  /* 0x000000a000a07308 */ /* 0x000ea20000000800 */
[----:B------:R-:W-:-:S02]  /*9670*/  FMUL.FTZ R111, R111, R0 ;  /* 0x000000006f6f7220 */ /* 0x000fc40000410000 */
[-C--:B------:R-:W-:Y:S01]  /*9680*/  FMUL.FTZ R36, R36, R148.reuse ;  /* 0x0000009424247220 */ /* 0x080fe20000410000 */
[C---:B-1----:R-:W-:Y:S01]  /*9690*/  HMMA.16816.F32.BF16 R112, R4.reuse, R8, R112 ;  /* 0x000000080470723c */ /* 0x042fe20000041870 */
[----:B------:R-:W-:Y:S02]  /*96a0*/  FMUL.FTZ R37, R37, R148 ;  /* 0x0000009425257220 */ /* 0x000fe40000410000 */
[-C--:B------:R-:W-:Y:S01]  /*96b0*/  FMUL.FTZ R38, R38, R0.reuse ;  /* 0x0000000026267220 */ /* 0x080fe20000410000 */
[----:B------:R-:W-:Y:S01]  /*96c0*/  MUFU.EX2 R161, R161 ;  /* 0x000000a100a17308 */ /* 0x000fe20000000800 */
[----:B------:R-:W-:Y:S02]  /*96d0*/  FMUL.FTZ R39, R39, R0 ;  /* 0x0000000027277220 */ /* 0x000fe40000410000 */
[-C--:B------:R-:W-:Y:S01]  /*96e0*/  FMUL.FTZ R40, R40, R148.reuse ;  /* 0x0000009428287220 */ /* 0x080fe20000410000 */
[----:B------:R-:W-:Y:S01]  /*96f0*/  HMMA.16816.F32.BF16 R108, R4, R10, R108 ;  /* 0x0000000a046c723c */ /* 0x000fe2000004186c */
[----:B------:R-:W1:Y:S01]  /*9700*/  LDSM.16.MT88.4 R8, [R186+0x14000] ;  /* 0x01400000ba08783b */ /* 0x000e620000004200 */
[----:B------:R-:W-:-:S02]  /*9710*/  FMUL.FTZ R41, R41, R148 ;  /* 0x0000009429297220 */ /* 0x000fc40000410000 */
[-C--:B------:R-:W-:Y:S01]  /*9720*/  FMUL.FTZ R42, R42, R0.reuse ;  /* 0x000000002a2a7220 */ /* 0x080fe20000410000 */
[----:B------:R-:W1:Y:S01]  /*9730*/  MUFU.EX2 R162, R162 ;  /* 0x000000a200a27308 */ /* 0x000e620000000800 */
[----:B------:R-:W-:Y:S02]  /*9740*/  FMUL.FTZ R43, R43, R0 ;  /* 0x000000002b2b7220 */ /* 0x000fe40000410000 */
[C---:B--2---:R-:W-:Y:S01]  /*9750*/  HMMA.16816.F32.BF16 R36, R4.reuse, R12, R36 ;  /* 0x0000000c0424723c */ /* 0x044fe20000041824 */
[-C--:B------:R-:W-:Y:S02]  /*9760*/  FMUL.FTZ R104, R104, R148.reuse ;  /* 0x0000009468687220 */ /* 0x080fe40000410000 */
[----:B------:R-:W-:Y:S02]  /*9770*/  FMUL.FTZ R105, R105, R148 ;  /* 0x0000009469697220 */ /* 0x000fe40000410000 */
[-C--:B------:R-:W-:Y:S01]  /*9780*/  FMUL.FTZ R106, R106, R0.reuse ;  /* 0x000000006a6a7220 */ /* 0x080fe20000410000 */
[----:B------:R-:W-:Y:S01]  /*9790*/  MUFU.EX2 R167, R167 ;  /* 0x000000a700a77308 */ /* 0x000fe20000000800 */
[----:B------:R-:W-:Y:S01]  /*97a0*/  FMUL.FTZ R107, R107, R0 ;  /* 0x000000006b6b7220 */ /* 0x000fe20000410000 */
[----:B------:R-:W-:Y:S01]  /*97b0*/  HMMA.16816.F32.BF16 R40, R4, R14, R40 ;  /* 0x0000000e0428723c */ /* 0x000fe20000041828 */
[----:B------:R-:W2:Y:S01]  /*97c0*/  LDSM.16.MT88.4 R12, [R184+0x14000] ;  /* 0x01400000b80c783b */ /* 0x000ea20000004200 */
[----:B------:R-:W-:-:S02]  /*97d0*/  FMUL.FTZ R100, R100, R148 ;  /* 0x0000009464647220 */ /* 0x000fc40000410000 */
[----:B------:R-:W-:Y:S02]  /*97e0*/  FMUL.FTZ R101, R101, R148 ;  /* 0x0000009465657220 */ /* 0x000fe40000410000 */
[-C--:B------:R-:W-:Y:S01]  /*97f0*/  FMUL.FTZ R102, R102, R0.reuse ;  /* 0x0000000066667220 */ /* 0x080fe20000410000 */
[----:B------:R-:W1:Y:S01]  /*9800*/  MUFU.EX2 R214, R214 ;  /* 0x000000d600d67308 */ /* 0x000e620000000800 */
[----:B------:R-:W-:Y:S02]  /*9810*/  FMUL.FTZ R103, R103, R0 ;  /* 0x0000000067677220 */ /* 0x000fe40000410000 */
[-C--:B------:R-:W-:Y:S01]  /*9820*/  FMUL.FTZ R44, R44, R148.reuse ;  /* 0x000000942c2c7220 */ /* 0x080fe20000410000 */
[----:B-----5:R-:W-:Y:S01]  /*9830*/  HMMA.16816.F32.BF16 R104, R4, R16, R104 ;  /* 0x000000100468723c */ /* 0x020fe20000041868 */
[----:B------:R-:W-:Y:S02]  /*9840*/  FMUL.FTZ R45, R45, R148 ;  /* 0x000000942d2d7220 */ /* 0x000fe40000410000 */
[-C--:B------:R-:W-:Y:S01]  /*9850*/  FMUL.FTZ R46, R46, R0.reuse ;  /* 0x000000002e2e7220 */ /* 0x080fe20000410000 */
[----:B------:R-:W-:Y:S01]  /*9860*/  MUFU.EX2 R165, R165 ;  /* 0x000000a500a57308 */ /* 0x000fe20000000800 */
[----:B------:R-:W-:-:S02]  /*9870*/  FMUL.FTZ R47, R47, R0 ;  /* 0x000000002f2f7220 */ /* 0x000fc40000410000 */
[-C--:B------:R-:W-:Y:S01]  /*9880*/  FMUL.FTZ R48, R48, R148.reuse ;  /* 0x0000009430307220 */ /* 0x080fe20000410000 */
[C---:B------:R-:W-:Y:S01]  /*9890*/  HMMA.16816.F32.BF16 R100, R4.reuse, R18, R100 ;  /* 0x000000120464723c */ /* 0x040fe20000041864 */
[----:B------:R-:W-:Y:S01]  /*98a0*/  FMUL.FTZ R49, R49, R148 ;  /* 0x0000009431317220 */ /* 0x000fe20000410000 */
[----:B------:R-:W5:Y:S01]  /*98b0*/  LDSM.16.MT88.4 R16, [R185+0x14000] ;  /* 0x01400000b910783b */ /* 0x000f620000004200 */
[-C--:B------:R-:W-:Y:S01]  /*98c0*/  FMUL.FTZ R50, R50, R0.reuse ;  /* 0x0000000032327220 */ /* 0x080fe20000410000 */
[----:B------:R-:W2:Y:S01]  /*98d0*/  MUFU.EX2 R218, R218 ;  /* 0x000000da00da7308 */ /* 0x000ea20000000800 */
[----:B------:R-:W-:Y:S02]  /*98e0*/  FMUL.FTZ R51, R51, R0 ;  /* 0x0000000033337220 */ /* 0x000fe40000410000 */
[-C--:B------:R-:W-:Y:S01]  /*98f0*/  FMUL.FTZ R60, R60, R148.reuse ;  /* 0x000000943c3c7220 */ /* 0x080fe20000410000 */
[----:B-1----:R-:W-:Y:S01]  /*9900*/  HMMA.16816.F32.BF16 R44, R4, R8, R44 ;  /* 0x00000008042c723c */ /* 0x002fe2000004182c */
[----:B------:R-:W-:-:S02]  /*9910*/  FMUL.FTZ R61, R61, R148 ;  /* 0x000000943d3d7220 */ /* 0x000fc40000410000 */
[-C--:B------:R-:W-:Y:S01]  /*9920*/  FMUL.FTZ R62, R62, R0.reuse ;  /* 0x000000003e3e7220 */ /* 0x080fe20000410000 */
[----:B------:R-:W-:Y:S01]  /*9930*/  MUFU.EX2 R163, R163 ;  /* 0x000000a300a37308 */ /* 0x000fe20000000800 */
[----:B------:R-:W-:Y:S02]  /*9940*/  FMUL.FTZ R63, R63, R0 ;  /* 0x000000003f3f7220 */ /* 0x000fe40000410000 */
[-C--:B------:R-:W-:Y:S01]  /*9950*/  FMUL.FTZ R64, R64, R148.reuse ;  /* 0x0000009440407220 */ /* 0x080fe20000410000 */
[----:B------:R-:W-:Y:S01]  /*9960*/  HMMA.16816.F32.BF16 R48, R4, R10, R48 ;  /* 0x0000000a0430723c */ /* 0x000fe20000041830 */
[----:B------:R-:W1:Y:S01]  /*9970*/  LDSM.16.MT88.4 R8, [R188+0x16000] ;  /* 0x01600000bc08783b */ /* 0x000e620000004200 */
[----:B------:R-:W-:Y:S02]  /*9980*/  FMUL.FTZ R65, R65, R148 ;  /* 0x0000009441417220 */ /* 0x000fe40000410000 */
[-C--:B------:R-:W-:Y:S01]  /*9990*/  FMUL.FTZ R66, R66, R0.reuse ;  /* 0x0000000042427220 */ /* 0x080fe20000410000 */
[----:B------:R-:W1:Y:S01]  /*99a0*/  MUFU.EX2 R168, R168 ;  /* 0x000000a800a87308 */ /* 0x000e620000000800 */
[----:B------:R-:W-:-:S02]  /*99b0*/  FMUL.FTZ R67, R67, R0 ;  /* 0x0000000043437220 */ /* 0x000fc40000410000 */
        /* <DEDUP_REMOVED lines=65> */
[----:B------:R-:W-:Y:S01]  /*9dd0*/  FFMA.FTZ R147, R215, R148, R147 ;  /* 0x00000094d7937223 */ /* 0x000fe20000010093 */
[----:B-1----:R-:W-:Y:S01]  /*9de0*/  HMMA.16816.F32.BF16 R92, R4, R8, R92 ;  /* 0x00000008045c723c */ /* 0x002fe2000004185c */
[----:B------:R-:W-:-:S02]  /*9df0*/  FFMA.FTZ R135, R209, R0, R135 ;  /* 0x00000000d1877223 */ /* 0x000fc40000010087 */
[----:B------:R-:W-:Y:S02]  /*9e00*/  FADD.FTZ R146, R146, R147 ;  /* 0x0000009392927221 */ /* 0x000fe40000010000 */
[----:B------:R-:W-:Y:S02]  /*9e10*/  FADD.FTZ R134, R134, R135 ;  /* 0x0000008786867221 */ /* 0x000fe40000010000 */
[----:B------:R-:W-:Y:S01]  /*9e20*/  FADD.FTZ R145, R145, R146 ;  /* 0x0000009291917221 */ /* 0x000fe20000010000 */
[----:B------:R-:W-:Y:S01]  /*9e30*/  HMMA.16816.F32.BF16 R96, R4, R10, R96 ;  /* 0x0000000a0460723c */ /* 0x000fe20000041860 */
[----:B------:R-:W-:Y:S01]  /*9e40*/  LDSM.16.MT88.4 R8, [R184+0x14800] ;  /* 0x01480000b808783b */ /* 0x000fe20000004200 */
[----:B------:R-:W-:Y:S02]  /*9e50*/  FADD.FTZ R133, R133, R134 ;  /* 0x0000008685857221 */ /* 0x000fe40000010000 */
[----:B------:R-:W-:Y:S02]  /*9e60*/  FADD.FTZ R144, R144, R145 ;  /* 0x0000009190907221 */ /* 0x000fe40000010000 */
[----:B------:R-:W-:Y:S01]  /*9e70*/  FADD.FTZ R2, R2, R133 ;  /* 0x0000008502027221 */ /* 0x000fe20000010000 */
[----:B---3--:R-:W-:Y:S01]  /*9e80*/  F2FP.BF16.PACK_AB R4, R156, R155 ;  /* 0x0000009b9c04723e */ /* 0x008fe200000010ff */
[----:B------:R-:W-:Y:S01]  /*9e90*/  FADD.FTZ R155, R155, R144 ;  /* 0x000000909b9b7221 */ /* 0x000fe20000010000 */
[----:B----4-:R-:W-:-:S02]  /*9ea0*/  F2FP.BF16.PACK_AB R6, R158, R157 ;  /* 0x0000009d9e06723e */ /* 0x010fc400000010ff */
[----:B------:R-:W-:Y:S01]  /*9eb0*/  F2FP.BF16.PACK_AB R5, R160, R159 ;  /* 0x0000009fa005723e */ /* 0x000fe200000010ff */
[----:B------:R-:W-:Y:S01]  /*9ec0*/  FADD.FTZ R159, R159, R2 ;  /* 0x000000029f9f7221 */ /* 0x000fe20000010000 */
[----:B------:R-:W-:Y:S01]  /*9ed0*/  F2FP.BF16.PACK_AB R7, R162, R161 ;  /* 0x000000a1a207723e */ /* 0x000fe200000010ff */
[----:B------:R-:W-:Y:S02]  /*9ee0*/  FADD.FTZ R156, R156, R155 ;  /* 0x0000009b9c9c7221 */ /* 0x000fe40000010000 */
[----:B------:R-:W-:Y:S02]  /*9ef0*/  FADD.FTZ R160, R160, R159 ;  /* 0x0000009fa0a07221 */ /* 0x000fe40000010000 */
[----:B------:R-:W-:Y:S02]  /*9f00*/  FADD.FTZ R157, R157, R156 ;  /* 0x0000009c9d9d7221 */ /* 0x000fe40000010000 */
[----:B--2---:R-:W-:Y:S01]  /*9f10*/  HMMA.16816.F32.BF16 R128, R4, R12, R128 ;  /* 0x0000000c0480723c */ /* 0x004fe20000041880 */
[----:B------:R-:W-:-:S02]  /*9f20*/  FADD.FTZ R161, R161, R160 ;  /* 0x000000a0a1a17221 */ /* 0x000fc40000010000 */
[----:B------:R-:W-:Y:S02]  /*9f30*/  FADD.FTZ R158, R158, R157 ;  /* 0x0000009d9e9e7221 */ /* 0x000fe40000010000 */
[----:B------:R-:W-:-:S03]  /*9f40*/  FADD.FTZ R162, R162, R161 ;  /* 0x000000a1a2a27221 */ /* 0x000fc60000010000 */
        /* <DEDUP_REMOVED lines=8> */
[C---:B-----5:R-:W-:Y:S08]  /*9fd0*/  HMMA.16816.F32.BF16 R52, R4.reuse, R16, R52 ;  /* 0x000000100434723c */ /* 0x060ff00000041834 */
[C---:B------:R-:W-:Y:S01]  /*9fe0*/  HMMA.16816.F32.BF16 R56, R4.reuse, R18, R56 ;  /* 0x000000120438723c */ /* 0x040fe20000041838 */
[----:B------:R-:W4:Y:S07]  /*9ff0*/  LDSM.16.MT88.4 R16, [R184+0x16800] ;  /* 0x01680000b810783b */ /* 0x000f2e0000004200 */
        /* <DEDUP_REMOVED lines=20> */
[----:B------:R-:W-:Y:S07]  /*a140*/  LDSM.16.MT88.4 R20, [R186+0x15000] ;  /* 0x01500000ba14783b */ /* 0x000fee0000004200 */
[C---:B----4-:R-:W-:Y:S08]  /*a150*/  HMMA.16816.F32.BF16 R92, R4.reuse, R16, R92 ;  /* 0x00000010045c723c */ /* 0x050ff0000004185c */
[----:B------:R-:W-:Y:S01]  /*a160*/  HMMA.16816.F32.BF16 R96, R4, R18, R96 ;  /* 0x000000120460723c */ /* 0x000fe20000041860 */
[----:B------:R-:W3:Y:S06]  /*a170*/  LDSM.16.MT88.4 R16, [R185+0x15000] ;  /* 0x01500000b910783b */ /* 0x000eec0000004200 */
[----:B------:R-:W-:Y:S01]  /*a180*/  F2FP.BF16.PACK_AB R4, R214, R167 ;  /* 0x000000a7d604723e */ /* 0x000fe200000010ff */
[----:B------:R-:W-:Y:S01]  /*a190*/  FADD.FTZ R167, R167, R158 ;  /* 0x0000009ea7a77221 */ /* 0x000fe20000010000 */
[----:B------:R-:W-:-:S02]  /*a1a0*/  F2FP.BF16.PACK_AB R6, R218, R165 ;  /* 0x000000a5da06723e */ /* 0x000fc400000010ff */
[----:B------:R-:W-:Y:S01]  /*a1b0*/  F2FP.BF16.PACK_AB R5, R168, R163 ;  /* 0x000000a3a805723e */ /* 0x000fe200000010ff */
[----:B------:R-:W-:Y:S01]  /*a1c0*/  FADD.FTZ R163, R163, R162 ;  /* 0x000000a2a3a37221 */ /* 0x000fe20000010000 */
[----:B------:R-:W-:Y:S01]  /*a1d0*/  F2FP.BF16.PACK_AB R7, R169, R166 ;  /* 0x000000a6a907723e */ /* 0x000fe200000010ff */
[----:B------:R-:W-:Y:S02]  /*a1e0*/  FADD.FTZ R214, R214, R167 ;  /* 0x000000a7d6d67221 */ /* 0x000fe40000010000 */
[----:B------:R-:W-:Y:S02]  /*a1f0*/  FADD.FTZ R163, R168, R163 ;  /* 0x000000a3a8a37221 */ /* 0x000fe40000010000 */
[----:B------:R-:W-:Y:S02]  /*a200*/  FADD.FTZ R165, R165, R214 ;  /* 0x000000d6a5a57221 */ /* 0x000fe40000010000 */
[----:B-1----:R-:W-:Y:S01]  /*a210*/  HMMA.16816.F32.BF16 R128, R4, R12, R128 ;  /* 0x0000000c0480723c */ /* 0x002fe20000041880 */
[----:B------:R-:W-:-:S02]  /*a220*/  FADD.FTZ R166, R166, R163 ;  /* 0x000000a3a6a67221 */ /* 0x000fc40000010000 */
[----:B------:R-:W-:Y:S02]  /*a230*/  FADD.FTZ R218, R218, R165 ;  /* 0x000000a5dada7221 */ /* 0x000fe40000010000 */
[----:B------:R-:W-:-:S03]  /*a240*/  FADD.FTZ R169, R169, R166 ;  /* 0x000000a6a9a97221 */ /* 0x000fc60000010000 */
        /* <DEDUP_REMOVED lines=9> */
[C---:B-1----:R-:W-:Y:S08]  /*a2e0*/  HMMA.16816.F32.BF16 R60, R4.reuse, R12, R60 ;  /* 0x0000000c043c723c */ /* 0x042ff0000004183c */
[C---:B------:R-:W-:Y:S01]  /*a2f0*/  HMMA.16816.F32.BF16 R64, R4.reuse, R14, R64 ;  /* 0x0000000e0440723c */ /* 0x040fe20000041840 */
[----:B------:R-:W1:Y:S07]  /*a300*/  LDSM.16.MT88.4 R12, [R184+0x17000] ;  /* 0x01700000b80c783b */ /* 0x000e6e0000004200 */
[C---:B------:R-:W-:Y:S01]  /*a310*/  HMMA.16816.F32.BF16 R56, R4.reuse, R18, R56 ;  /* 0x000000120438723c */ /* 0x040fe20000041838 */
[----:B------:R-:W3:Y:S07]  /*a320*/  LDSM.16.MT88.4 R16, [R185+0x17000] ;  /* 0x01700000b910783b */ /* 0x000eee0000004200 */
[C---:B----4-:R-:W-:Y:S08]  /*a330*/  HMMA.16816.F32.BF16 R68, R4.reuse, R8, R68 ;  /* 0x000000080444723c */ /* 0x050ff00000041844 */
        /* <DEDUP_REMOVED lines=13> */
[----:B------:R-:W1:Y:S07]  /*a410*/  LDSM.16.MT88.4 R28, [R186+0x15800] ;  /* 0x01580000ba1c783b */ /* 0x000e6e0000004200 */
[C---:B------:R-:W-:Y:S08]  /*a420*/  HMMA.16816.F32.BF16 R44, R4.reuse, R20, R44 ;  /* 0x00000014042c723c */ /* 0x040ff0000004182c */
[C---:B------:R-:W-:Y:S01]  /*a430*/  HMMA.16816.F32.BF16 R48, R4.reuse, R22, R48 ;  /* 0x000000160430723c */ /* 0x040fe20000041830 */
[----:B------:R-:W1:Y:S07]  /*a440*/  LDSM.16.MT88.4 R20, [R185+0x15800] ;  /* 0x01580000b914783b */ /* 0x000e6e0000004200 */
[C---:B---3--:R-:W-:Y:S08]  /*a450*/  HMMA.16816.F32.BF16 R84, R4.reuse, R16, R84 ;  /* 0x000000100454723c */ /* 0x048ff00000041854 */
        /* <DEDUP_REMOVED lines=11> */
[----:B----4-:R-:W-:Y:S01]  /*a510*/  HMMA.16816.F32.BF16 R128, R4, R8, R128 ;  /* 0x000000080480723c */ /* 0x010fe20000041880 */
[----:B------:R-:W-:-:S02]  /*a520*/  FADD.FTZ R170, R170, R171 ;  /* 0x000000abaaaa7221 */ /* 0x000fc40000010000 */
[----:B------:R-:W-:Y:S02]  /*a530*/  FADD.FTZ R215, R154, R151 ;  /* 0x000000979ad77221 */ /* 0x000fe40000010000 */
[----:B------:R-:W-:-:S03]  /*a540*/  FADD.FTZ R209, R149, R170 ;  /* 0x000000aa95d17221 */ /* 0x000fc60000010000 */
        /* <DEDUP_REMOVED lines=9> */
[C---:B------:R-:W-:Y:S08]  /*a5e0*/  HMMA.16816.F32.BF16 R116, R4.reuse, R142, R116 ;  /* 0x0000008e0474723c */ /* 0x040ff00000041874 */
[C---:B------:R-:W-:Y:S08]  /*a5f0*/  HMMA.16816.F32.BF16 R112, R4.reuse, R136, R112 ;  /* 0x000000880470723c */ /* 0x040ff00000041870 */
        /* <DEDUP_REMOVED lines=9> */
[C---:B----4-:R-:W-:Y:S08]  /*a690*/  HMMA.16816.F32.BF16 R76, R4.reuse, R8, R76 ;  /* 0x00000008044c723c */ /* 0x050ff0000004184c */
[C---:B------:R-:W-:Y:S08]  /*a6a0*/  HMMA.16816.F32.BF16 R80, R4.reuse, R10, R80 ;  /* 0x0000000a0450723c */ /* 0x040ff00000041850 */
[C---:B--2---:R-:W-:Y:S08]  /*a6b0*/  HMMA.16816.F32.BF16 R84, R4.reuse, R24, R84 ;  /* 0x000000180454723c */ /* 0x044ff00000041854 */
[C---:B------:R-:W-:Y:S08]  /*a6c0*/  HMMA.16816.F32.BF16 R88, R4.reuse, R26, R88 ;  /* 0x0000001a0458723c */ /* 0x040ff00000041858 */
[C---:B-1----:R-:W-:Y:S08]  /*a6d0*/  HMMA.16816.F32.BF16 R92, R4.reuse, R12, R92 ;  /* 0x0000000c045c723c */ /* 0x042ff0000004185c */
[----:B------:R-:W-:Y:S08]  /*a6e0*/  HMMA.16816.F32.BF16 R96, R4, R14, R96 ;  /* 0x0000000e0460723c */ /* 0x000ff00000041860 */
.L_x_248:
[----:B------:R-:W-:-:S06]  /*a6f0*/  UISETP.GT.AND UP0, UPT, UR15, UR9, UPT ;  /* 0x000000090f00728c */ /* 0x000fcc000bf04270 */
[----:B------:R-:W-:-:S13]  /*a700*/  PLOP3.LUT P0, PT, PT, PT, UP0, 0x80, 0x0 ;  /* 0x000000000000781c */ /* 0x000fda0003f0f008 */
[----:B------:R-:W-:Y:S05]  /*a710*/  @!P0 BRA `(.L_x_251) ;  /* 0x00002eb000008947 */ /* 0x000fea0003800000 */
[----:B------:R-:W-:Y:S01]  /*a720*/  ULDC.64 UR4, c[0x0][0x1a0] ;  /* 0x0000680000047ab9 */ /* 0x000fe20000000a00 */
[----:B------:R-:W-:Y:S01]  /*a730*/  MOV R0, R3 ;  /* 0x0000000300007202 */ /* 0x000fe20000000f00 */
[----:B------:R-:W-:Y:S01]  /*a740*/  USHF.L.U64.HI UR14, UR4, 0x5, UR5 ;  /* 0x00000005040e7899 */ /* 0x000fe20008010205 */
[----:B------:R-:W-:Y:S01]  /*a750*/  MOV R2, R132 ;  /* 0x0000008400027202 */ /* 0x000fe20000000f00 */
[----:B------:R-:W-:Y:S01]  /*a760*/  USHF.L.U32 UR17, UR4, 0x5, URZ ;  /* 0x0000000504117899 */ /* 0x000fe2000800063f */
[----:B------:R-:W-:Y:S01]  /*a770*/  MOV R206, R216 ;  /* 0x000000d800ce7202 */ /* 0x000fe20000000f00 */
[----:B------:R-:W-:Y:S02]  /*a780*/  USHF.L.U64.HI UR8, UR4, 0x6, UR5 ;  /* 0x0000000604087899 */ /* 0x000fe40008010205 */
[----:B------:R-:W-:Y:S02]  /*a790*/  USHF.L.U64.HI UR14, UR17, 0x1, UR14 ;  /* 0x00000001110e7899 */ /* 0x000fe4000801020e */
[----:B------:R-:W-:-:S02]  /*a7a0*/  USHF.L.U32 UR13, UR4, 0x6, URZ ;  /* 0x00000006040d7899 */ /* 0x000fc4000800063f */
[----:B------:R-:W-:Y:S01]  /*a7b0*/  USHF.L.U32 UR17, UR17, 0x1, URZ ;  /* 0x0000000111117899 */ /* 0x000fe2000800063f */
[----:B------:R-:W-:Y:S05]  /*a7c0*/  BRA `(.L_x_252) ;  /* 0x000001b000007947 */ /* 0x000fea0003800000 */
.L_x_254:
[----:B------:R-:W-:Y:S02]  /*a7d0*/  UIADD3 UR20, UR15, -0x2, URZ ;  /* 0xfffffffe0f147890 */ /* 0x000fe4000fffe03f */
[----:B------:R-:W-:Y:S02]  /*a7e0*/  ULDC.64 UR4, c[0x0][0x198] ;  /* 0x0000660000047ab9 */ /* 0x000fe40000000a00 */
[----:B------:R-:W-:Y:S02]  /*a7f0*/  USHF.R.S32.HI UR15, URZ, 0x1f, UR20 ;  /* 0x0000001f3f0f7899 */ /* 0x000fe40008011414 */
[----:B------:R-:W-:Y:S02]  /*a800*/  UIMAD.WIDE.U32 UR22, UR20, UR4, URZ ;  /* 0x00000004141672a5 */ /* 0x000fe4000f8e003f */
[----:B------:R-:W-:Y:S04]  /*a810*/  UIMAD UR15, UR15, UR4, URZ ;  /* 0x000000040f0f72a4 */ /* 0x000fe8000f8e023f */
[----:B------:R-:W-:Y:S01]  /*a820*/  UIMAD UR15, UR20, UR5, UR15 ;  /* 0x00000005140f72a4 */ /* 0x000fe2000f8e020f */
[----:B------:R-:W-:Y:S02]  /*a830*/  IMAD.U32 R133, RZ, RZ, UR22 ;  /* 0x00000016ff857e24 */ /* 0x000fe4000f8e00ff */
[----:B------:R-:W-:Y:S01]  /*a840*/  IMAD.U32 R132, RZ, RZ, UR22 ;  /* 0x00000016ff847e24 */ /* 0x000fe2000f8e00ff */
[----:B------:R-:W-:Y:S02]  /*a850*/  UIADD3 UR15, UR23, UR15, URZ ;  /* 0x0000000f170f7290 */ /* 0x000fe4000fffe03f */
[----:B------:R-:W-:Y:S04]  /*a860*/  LEA R133, P0, R133, R200, 0x6 ;  /* 0x000000c885857211 */ /* 0x000fe800078030ff */
[----:B------:R-:W-:Y:S01]  /*a870*/  IMAD.U32 R3, RZ, RZ, UR15 ;  /* 0x0000000fff037e24 */ /* 0x000fe2000f8e00ff */
        /* <DEDUP_REMOVED lines=14> */
[----:B------:R-:W0:Y:S01]  /*a960*/  LDGDEPBAR ;  /* 0x00000000000079af */ /* 0x000e220000000000 */
[----:B------:R-:W-:-:S05]  /*a970*/  BRA `(.L_x_253) ;  /* 0x00000b8000007947 */ /* 0x000fca0003800000 */
.L_x_252:
[----:B------:R-:W-:Y:S04]  /*a980*/  DEPBAR.LE SB0, 0x0 ;  /* 0x000080000000791a */ /* 0x000fe80000000000 */
[----:B------:R-:W-:Y:S01]  /*a990*/  BAR.SYNC.DEFER_BLOCKING 0x0 ;  /* 0x0000000000007b1d */ /* 0x000fe20000010000 */
[----:B------:R-:W-:Y:S01]  /*a9a0*/  UIADD3 UR12, UR15, -0x1, URZ ;  /* 0xffffffff0f0c7890 */ /* 0x000fe2000fffe03f */
[----:B------:R-:W-:Y:S03]  /*a9b0*/  IMAD.U32 R3, RZ, RZ, UR13 ;  /* 0x0000000dff037e24 */ /* 0x000fe6000f8e00ff */
[----:B------:R-:W-:Y:S02]  /*a9c0*/  USHF.R.S32.HI UR5, URZ, 0x1f, UR12 ;  /* 0x0000001f3f057899 */ /* 0x000fe4000801140c */
[----:B------:R-:W-:Y:S01]  /*a9d0*/  UIMAD UR4, UR8, UR12, URZ ;  /* 0x0000000c080472a4 */ /* 0x000fe2000f8e023f */
[----:B------:R-:W-:Y:S01]  /*a9e0*/  IMAD.WIDE.U32 R216, R3, UR12, R206 ;  /* 0x0000000c03d87c25 */ /* 0x000fe2000f8e00ce */
[----:B------:R-:W-:Y:S02]  /*a9f0*/  UISETP.GT.AND UP0, UPT, UR12, UR9, UPT ;  /* 0x000000090c00728c */ /* 0x000fe4000bf04270 */
[----:B------:R-:W-:Y:S02]  /*aa00*/  UIMAD UR4, UR5, UR13, UR4 ;  /* 0x0000000d050472a4 */ /* 0x000fe4000f8e0204 */
[----:B------:R-:W-:Y:S04]  /*aa10*/  LEA R220, P1, R216, c[0x0][0x170], 0x1 ;  /* 0x00005c00d8dc7a11 */ /* 0x000fe800078208ff */
[----:B------:R-:W-:Y:S02]  /*aa20*/  IADD3 R3, R217, UR4, RZ ;  /* 0x00000004d9037c10 */ /* 0x000fe4000fffe0ff */
[----:B------:R-:W-:Y:S02]  /*aa30*/  IADD3 R218, P0, R220, UR17, RZ ;  /* 0x00000011dcda7c10 */ /* 0x000fe4000ff1e0ff */
[----:B------:R-:W-:Y:S04]  /*aa40*/  LEA.HI.X R221, R216, c[0x0][0x174], R3, 0x1, P1 ;  /* 0x00005d00d8dd7a11 */ /* 0x000fe800008f0c03 */
[----:B------:R-:W-:Y:S01]  /*aa50*/  IADD3.X R219, R221, UR14, RZ, P0, !PT ;  /* 0x0000000edddb7c10 */ /* 0x000fe200087fe4ff */
[----:B------:R-:W-:Y:S01]  /*aa60*/  @!PT LDS RZ, [RZ] ;  /* 0x00000000fffff984 */ /* 0x000fe20000000800 */
[----:B------:R-:W-:Y:S01]  /*aa70*/  @!PT LDS RZ, [RZ] ;  /* 0x00000000fffff984 */ /* 0x000fe20000000800 */
[----:B------:R-:W-:Y:S01]  /*aa80*/  @!PT LDS RZ, [RZ] ;  /* 0x00000000fffff984 */ /* 0x000fe20000000800 */
[----:B------:R1:W-:Y:S01]  /*aa90*/  LDGSTS.E.BYPASS.LTC128B.128 [R196+0x12000], [R220.64] ;  /* 0x12000000dcc47fae */ /* 0x0003e2000b901d52 */
[----:B------:R-:W-:Y:S03]  /*aaa0*/  PLOP3.LUT P0, PT, PT, PT, UP0, 0x80, 0x0 ;  /* 0x000000000000781c */ /* 0x000fe60003f0f008 */
        /* <DEDUP_REMOVED lines=165> */
.L_x_253:
[----:B------:R-:W-:Y:S01]  /*b500*/  IMAD.U32 R132, RZ, RZ, UR12 ;  /* 0x0000000cff847e24 */ /* 0x000fe2000f8e00ff */
[----:B------:R-:W-:Y:S02]  /*b510*/  UISETP.GT.AND UP0, UPT, UR12, UR9, UPT ;  /* 0x000000090c00728c */ /* 0x000fe4000bf04270 */
[----:B------:R-:W-:Y:S01]  /*b520*/  UMOV UR15, UR12 ;  /* 0x0000000c000f7c82 */ /* 0x000fe20008000000 */
[----:B------:R-:W-:Y:S05]  /*b530*/  IMAD R3, R132, 0x40, R205 ;  /* 0x0000004084037824 */ /* 0x000fea00078e02cd */
[C---:B------:R-:W-:Y:S02]  /*b540*/  IADD3 R132, R3.reuse, 0x1, RZ ;  /* 0x0000000103847810 */ /* 0x040fe40007ffe0ff */
[C---:B------:R-:W-:Y:S02]  /*b550*/  ISETP.GE.AND P2, PT, R3.reuse, R204, PT ;  /* 0x000000cc0300720c */ /* 0x040fe40003f46270 */
[C---:B------:R-:W-:Y:S02]  /*b560*/  ISETP.GE.AND P1, PT, R132.reuse, R202, PT ;  /* 0x000000ca8400720c */ /* 0x040fe40003f26270 */
[CC--:B------:R-:W-:Y:S02]  /*b570*/  ISETP.GE.AND P6, PT, R132.reuse, R204.reuse, PT ;  /* 0x000000cc8400720c */ /* 0x0c0fe40003fc6270 */
[C---:B------:R-:W-:Y:S02]  /*b580*/  ISETP.GE.OR P1, PT, R132.reuse, R197, !P1 ;  /* 0x000000c58400720c */ /* 0x040fe40004f26670 */
[-C--:B------:R-:W-:Y:S02]  /*b590*/  ISETP.GE.OR P6, PT, R132, R203.reuse, !P6 ;  /* 0x000000cb8400720c */ /* 0x080fe400077c6670 */
[C---:B------:R-:W-:Y:S02]  /*b5a0*/  IADD3 R132, R3.reuse, 0x9, RZ ;  /* 0x0000000903847810 */ /* 0x040fe40007ffe0ff */
[C---:B------:R-:W-:Y:S02]  /*b5b0*/  IADD3 R133, R3.reuse, 0x8, RZ ;  /* 0x0000000803857810 */ /* 0x040fe40007ffe0ff */
[-C--:B------:R-:W-:Y:S02]  /*b5c0*/  ISETP.GE.OR P2, PT, R3, R203.reuse, !P2 ;  /* 0x000000cb0300720c */ /* 0x080fe40005746670 */
[-C--:B------:R-:W-:Y:S02]  /*b5d0*/  ISETP.GE.AND P4, PT, R132, R204.reuse, PT ;  /* 0x000000cc8400720c */ /* 0x080fe40003f86270 */
[----:B------:R-:W-:Y:S02]  /*b5e0*/  ISETP.GE.AND P0, PT, R133, R204, PT ;  /* 0x000000cc8500720c */ /* 0x000fe40003f06270 */
[----:B-1----:R-:W-:Y:S02]  /*b5f0*/  FSEL R134, R4, -INF , !P2 ;  /* 0xff80000004867808 */ /* 0x002fe40005000000 */
[CC--:B------:R-:W-:Y:S02]  /*b600*/  ISETP.GE.OR P4, PT, R132.reuse, R203.reuse, !P4 ;  /* 0x000000cb8400720c */ /* 0x0c0fe40006786670 */
[CC--:B------:R-:W-:Y:S02]  /*b610*/  ISETP.GE.AND P2, PT, R132.reuse, R202.reuse, PT ;  /* 0x000000ca8400720c */ /* 0x0c0fe40003f46270 */
[----:B------:R-:W-:Y:S02]  /*b620*/  ISETP.GE.AND P5, PT, R3, R202, PT ;  /* 0x000000ca0300720c */ /* 0x000fe40003fa6270 */
[----:B------:R-:W-:Y:S02]  /*b630*/  FSEL R136, R9, -INF , !P4 ;  /* 0xff80000009887808 */ /* 0x000fe40006000000 */
[----:B------:R-:W-:Y:S02]  /*b640*/  ISETP.GE.OR P0, PT, R133, R203, !P0 ;  /* 0x000000cb8500720c */ /* 0x000fe40004706670 */
[-C--:B------:R-:W-:Y:S02]  /*b650*/  ISETP.GE.OR P2, PT, R132, R197.reuse, !P2 ;  /* 0x000000c58400720c */ /* 0x080fe40005746670 */
[C---:B------:R-:W-:Y:S02]  /*b660*/  IADD3 R132, R3.reuse, 0x10, RZ ;  /* 0x0000001003847810 */ /* 0x040fe40007ffe0ff */
[----:B------:R-:W-:Y:S02]  /*b670*/  IADD3 R4, R3, 0x11, RZ ;  /* 0x0000001103047810 */ /* 0x000fe40007ffe0ff */
[----:B------:R-:W-:Y:S02]  /*b680*/  FSEL R144, R5, -INF , !P6 ;  /* 0xff80000005907808 */ /* 0x000fe40007000000 */
[----:B------:R-:W-:Y:S02]  /*b690*/  FMNMX.FTZ R9, R134, R2, !PT ;  /* 0x0000000286097209 */ /* 0x000fe40007810000 */
[----:B------:R-:W-:Y:S02]  /*b6a0*/  ISETP.GE.AND P3, PT, R133, R202, PT ;  /* 0x000000ca8500720c */ /* 0x000fe40003f66270 */
[----:B------:R-:W-:Y:S02]  /*b6b0*/  ISETP.GE.OR P5, PT, R3, R197, !P5 ;  /* 0x000000c50300720c */ /* 0x000fe40006fa6670 */
[----:B------:R-:W-:Y:S02]  /*b6c0*/  FSEL R7, R7, -INF , !P1 ;  /* 0xff80000007077808 */ /* 0x000fe40004800000 */
[----:B------:R-:W-:Y:S02]  /*b6d0*/  FSEL R138, R8, -INF , !P0 ;  /* 0xff800000088a7808 */ /* 0x000fe40004000000 */
[-C--:B------:R-:W-:Y:S02]  /*b6e0*/  ISETP.GE.AND P1, PT, R132, R204.reuse, PT ;  /* 0x000000cc8400720c */ /* 0x080fe40003f26270 */
[C---:B------:R-:W-:Y:S02]  /*b6f0*/  ISETP.GE.AND P6, PT, R4.reuse, R204, PT ;  /* 0x000000cc0400720c */ /* 0x040fe40003fc6270 */
[----:B------:R-:W-:Y:S02]  /*b700*/  ISETP.GE.AND P0, PT, R4, R202, PT ;  /* 0x000000ca0400720c */ /* 0x000fe40003f06270 */
[----:B------:R-:W-:Y:S02]  /*b710*/  FMNMX.FTZ R9, R144, R9, !PT ;  /* 0x0000000990097209 */ /* 0x000fe40007810000 */
[----:B------:R-:W-:Y:S02]  /*b720*/  ISETP.GE.OR P3, PT, R133, R197, !P3 ;  /* 0x000000c58500720c */ /* 0x000fe40005f66670 */
[----:B------:R-:W-:Y:S02]  /*b730*/  FSEL R135, R6, -INF , !P5 ;  /* 0xff80000006877808 */ /* 0x000fe40006800000 */
[-C--:B------:R-:W-:Y:S02]  /*b740*/  ISETP.GE.OR P1, PT, R132, R203.reuse, !P1 ;  /* 0x000000cb8400720c */ /* 0x080fe40004f26670 */
[C---:B------:R-:W-:Y:S02]  /*b750*/  ISETP.GE.OR P6, PT, R4.reuse, R203, !P6 ;  /* 0x000000cb0400720c */ /* 0x040fe400077c6670 */
[----:B------:R-:W-:Y:S02]  /*b760*/  ISETP.GE.OR P0, PT, R4, R197, !P0 ;  /* 0x000000c50400720c */ /* 0x000fe40004706670 */
[----:B------:R-:W-:Y:S02]  /*b770*/  FMNMX.FTZ R9, R138, R9, !PT ;  /* 0x000000098a097209 */ /* 0x000fe40007810000 */
[C---:B------:R-:W-:Y:S02]  /*b780*/  IADD3 R6, R3.reuse, 0x18, RZ ;  /* 0x0000001803067810 */ /* 0x040fe40007ffe0ff */
[----:B------:R-:W-:Y:S02]  /*b790*/  IADD3 R4, R3, 0x19, RZ ;  /* 0x0000001903047810 */ /* 0x000fe40007ffe0ff */
[----:B------:R-:W-:Y:S02]  /*b7a0*/  FSEL R5, R10, -INF , !P3 ;  /* 0xff8000000a057808 */ /* 0x000fe40005800000 */
[----:B------:R-:W-:Y:S02]  /*b7b0*/  FMNMX.FTZ R10, R135, R0, !PT ;  /* 0x00000000870a7209 */ /* 0x000fe40007810000 */
[----:B------:R-:W-:Y:S02]  /*b7c0*/  FSEL R162, R12, -INF , !P1 ;  /* 0xff8000000ca27808 */ /* 0x000fe40004800000 */
[----:B------:R-:W-:Y:S02]  /*b7d0*/  FSEL R11, R11, -INF , !P2 ;  /* 0xff8000000b0b7808 */ /* 0x000fe40005000000 */
[----:B------:R-:W-:Y:S02]  /*b7e0*/  FMNMX.FTZ R9, R136, R9, !PT ;  /* 0x0000000988097209 */ /* 0x000fe40007810000 */
[C---:B------:R-:W-:Y:S02]  /*b7f0*/  ISETP.GE.AND P4, PT, R6.reuse, R204, PT ;  /* 0x000000cc0600720c */ /* 0x040fe40003f86270 */
[----:B------:R-:W-:Y:S02]  /*b800*/  ISETP.GE.AND P2, PT, R6, R202, PT ;  /* 0x000000ca0600720c */ /* 0x000fe40003f46270 */
[C---:B------:R-:W-:Y:S02]  /*b810*/  ISETP.GE.AND P3, PT, R4.reuse, R204, PT ;  /* 0x000000cc0400720c */ /* 0x040fe40003f66270 */
[----:B------:R-:W-:Y:S02]  /*b820*/  ISETP.GE.AND P1, PT, R4, R202, PT ;  /* 0x000000ca0400720c */ /* 0x000fe40003f26270 */
[----:B------:R-:W-:Y:S02]  /*b830*/  FMNMX.FTZ R10, R7, R10, !PT ;  /* 0x0000000a070a7209 */ /* 0x000fe40007810000 */
[----:B------:R-:W-:Y:S02]  /*b840*/  ISETP.GE.AND P5, PT, R132, R202, PT ;  /* 0x000000ca8400720c */ /* 0x000fe40003fa6270 */
[----:B------:R-:W-:Y:S02]  /*b850*/  FSEL R160, R13, -INF , !P6 ;  /* 0xff8000000da07808 */ /* 0x000fe40007000000 */
[----:B------:R-:W-:Y:S02]  /*b860*/  FMNMX.FTZ R9, R162, R9, !PT ;  /* 0x00000009a2097209 */ /* 0x000fe40007810000 */
[C---:B------:R-:W-:Y:S02]  /*b870*/  ISETP.GE.OR P4, PT, R6.reuse, R203, !P4 ;  /* 0x000000cb0600720c */ /* 0x040fe40006786670 */
[----:B------:R-:W-:Y:S02]  /*b880*/  ISETP.GE.OR P2, PT, R6, R197, !P2 ;  /* 0x000000c50600720c */ /* 0x000fe40005746670 */
[C---:B------:R-:W-:Y:S02]  /*b890*/  ISETP.GE.OR P3, PT, R4.reuse, R203, !P3 ;  /* 0x000000cb0400720c */ /* 0x040fe40005f66670 */
[-C--:B------:R-:W-:Y:S02]  /*b8a0*/  ISETP.GE.OR P1, PT, R4, R197.reuse, !P1 ;  /* 0x000000c50400720c */ /* 0x080fe40004f26670 */
[C---:B------:R-:W-:Y:S02]  /*b8b0*/  IADD3 R6, R3.reuse, 0x20, RZ ;  /* 0x0000002003067810 */ /* 0x040fe40007ffe0ff */
[----:B------:R-:W-:Y:S02]  /*b8c0*/  IADD3 R4, R3, 0x21, RZ ;  /* 0x0000002103047810 */ /* 0x000fe40007ffe0ff */
[----:B------:R-:W-:Y:S02]  /*b8d0*/  ISETP.GE.OR P5, PT, R132, R197, !P5 ;  /* 0x000000c58400720c */ /* 0x000fe40006fa6670 */
[----:B------:R-:W-:Y:S02]  /*b8e0*/  FMNMX.FTZ R10, R5, R10, !PT ;  /* 0x0000000a050a7209 */ /* 0x000fe40007810000 */
[----:B------:R-:W-:Y:S02]  /*b8f0*/  FSEL R163, R15, -INF , !P0 ;  /* 0xff8000000fa37808 */ /* 0x000fe40004000000 */
[----:B------:R-:W-:Y:S02]  /*b900*/  FSEL R142, R16, -INF , !P4 ;  /* 0xff800000108e7808 */ /* 0x000fe40006000000 */
[----:B------:R-:W-:Y:S02]  /*b910*/  FMNMX.FTZ R9, R160, R9, !PT ;  /* 0x00000009a0097209 */ /* 0x000fe40007810000 */
[-C--:B------:R-:W-:Y:S02]  /*b920*/  ISETP.GE.AND P0, PT, R6, R204.reuse, PT ;  /* 0x000000cc0600720c */ /* 0x080fe40003f06270 */
[C---:B------:R-:W-:Y:S02]  /*b930*/  ISETP.GE.AND P6, PT, R4.reuse, R204, PT ;  /* 0x000000cc0400720c */ /* 0x040fe40003fc6270 */
[----:B------:R-:W-:Y:S02]  /*b940*/  ISETP.GE.AND P4, PT, R4, R202, PT ;  /* 0x000000ca0400720c */ /* 0x000fe40003f86270 */
[----:B------:R-:W-:Y:S02]  /*b950*/  FSEL R165, R14, -INF , !P5 ;  /* 0xff8000000ea57808 */ /* 0x000fe40006800000 */
[----:B------:R-:W-:Y:S02]  /*b960*/  FMNMX.FTZ R10, R11, R10, !PT ;  /* 0x0000000a0b0a7209 */ /* 0x000fe40007810000 */
[----:B------:R-:W-:Y:S02]  /*b970*/  ISETP.GE.AND P5, PT, R6, R202, PT ;  /* 0x000000ca0600720c */ /* 0x000fe40003fa6270 */
[----:B------:R-:W-:Y:S02]  /*b980*/  FSEL R140, R17, -INF , !P3 ;  /* 0xff800000118c7808 */ /* 0x000fe40005800000 */
[----:B------:R-:W-:Y:S02]  /*b990*/  FMNMX.FTZ R9, R142, R9, !PT ;  /* 0x000000098e097209 */ /* 0x000fe40007810000 */
[-C--:B------:R-:W-:Y:S02]  /*b9a0*/  ISETP.GE.OR P0, PT, R6, R203.reuse, !P0 ;  /* 0x000000cb0600720c */ /* 0x080fe40004706670 */
[C---:B------:R-:W-:Y:S02]  /*b9b0*/  ISETP.GE.OR P6, PT, R4.reuse, R203, !P6 ;  /* 0x000000cb0400720c */ /* 0x040fe400077c6670 */
[-C--:B------:R-:W-:Y:S02]  /*b9c0*/  ISETP.GE.OR P4, PT, R4, R197.reuse, !P4 ;  /* 0x000000c50400720c */ /* 0x080fe40006786670 */
[----:B------:R-:W-:Y:S02]  /*b9d0*/  IADD3 R4, R3, 0x28, RZ ;  /* 0x0000002803047810 */ /* 0x000fe40007ffe0ff */
[----:B------:R-:W-:Y:S02]  /*b9e0*/  FMNMX.FTZ R10, R165, R10, !PT ;  /* 0x0000000aa50a7209 */ /* 0x000fe40007810000 */
[----:B------:R-:W-:Y:S02]  /*b9f0*/  ISETP.GE.OR P5, PT, R6, R197, !P5 ;  /* 0x000000c50600720c */ /* 0x000fe40006fa6670 */
[----:B------:R-:W-:Y:S02]  /*ba00*/  IADD3 R6, R3, 0x29, RZ ;  /* 0x0000002903067810 */ /* 0x000fe40007ffe0ff */
[----:B------:R-:W-:Y:S02]  /*ba10*/  FSEL R158, R20, -INF , !P0 ;  /* 0xff800000149e7808 */ /* 0x000fe40004000000 */
[----:B------:R-:W-:Y:S02]  /*ba20*/  FMNMX.FTZ R9, R140, R9, !PT ;  /* 0x000000098c097209 */ /* 0x000fe40007810000 */
[----:B------:R-:W-:Y:S02]  /*ba30*/  ISETP.GE.AND P3, PT, R4, R204, PT ;  /* 0x000000cc0400720c */ /* 0x000fe40003f66270 */
[----:B------:R-:W-:Y:S02]  /*ba40*/  FSEL R143, R18, -INF , !P2 ;  /* 0xff800000128f7808 */ /* 0x000fe40005000000 */
[----:B------:R-:W-:Y:S02]  /*ba50*/  FSEL R141, R19, -INF , !P1 ;  /* 0xff800000138d7808 */ /* 0x000fe40004800000 */
[----:B------:R-:W-:Y:S02]  /*ba60*/  FMNMX.FTZ R10, R163, R10, !PT ;  /* 0x0000000aa30a7209 */ /* 0x000fe40007810000 */
[----:B------:R-:W-:Y:S02]  /*ba70*/  ISETP.GE.AND P1, PT, R4, R202, PT ;  /* 0x000000ca0400720c */ /* 0x000fe40003f26270 */
[----:B------:R-:W-:Y:S02]  /*ba80*/  ISETP.GE.AND P2, PT, R6, R204, PT ;  /* 0x000000cc0600720c */ /* 0x000fe40003f46270 */
[----:B------:R-:W-:Y:S02]  /*ba90*/  FSEL R156, R21, -INF , !P6 ;  /* 0xff800000159c7808 */ /* 0x000fe40007000000 */
[----:B------:R-:W-:Y:S02]  /*baa0*/  FMNMX.FTZ R9, R158, R9, !PT ;  /* 0x000000099e097209 */ /* 0x000fe40007810000 */
[----:B------:R-:W-:Y:S02]  /*bab0*/  ISETP.GE.OR P3, PT, R4, R203, !P3 ;  /* 0x000000cb0400720c */ /* 0x000fe40005f66670 */
[----:B------:R-:W-:Y:S02]  /*bac0*/  IADD3 R8, R3, 0x30, RZ ;  /* 0x0000003003087810 */ /* 0x000fe40007ffe0ff */
[----:B------:R-:W-:Y:S02]  /*bad0*/  ISETP.GE.AND P0, PT, R6, R202, PT ;  /* 0x000000ca0600720c */ /* 0x000fe40003f06270 */
[----:B------:R-:W-:Y:S02]  /*bae0*/  FMNMX.FTZ R10, R143, R10, !PT ;  /* 0x0000000a8f0a7209 */ /* 0x000fe40007810000 */
[----:B------:R-:W-:Y:S02]  /*baf0*/  ISETP.GE.OR P1, PT, R4, R197, !P1 ;  /* 0x000000c50400720c */ /* 0x000fe40004f26670 */
[----:B------:R-:W-:Y:S02]  /*bb00*/  ISETP.GE.OR P2, PT, R6, R203, !P2 ;  /* 0x000000cb0600720c */ /* 0x000fe40005746670 */
[C---:B------:R-:W-:Y:S02]  /*bb10*/  IADD3 R4, R3.reuse, 0x38, RZ ;  /* 0x0000003803047810 */ /* 0x040fe40007ffe0ff */
[----:B------:R-:W-:Y:S02]  /*bb20*/  FSEL R154, R24, -INF , !P3 ;  /* 0xff800000189a7808 */ /* 0x000fe40005800000 */
[----:B------:R-:W-:Y:S02]  /*bb30*/  FMNMX.FTZ R9, R156, R9, !PT ;  /* 0x000000099c097209 */ /* 0x000fe40007810000 */
[----:B------:R-:W-:Y:S02]  /*bb40*/  ISETP.GE.OR P0, PT, R6, R197, !P0 ;  /* 0x000000c50600720c */ /* 0x000fe40004706670 */
[----:B------:R-:W-:Y:S02]  /*bb50*/  ISETP.GE.AND P6, PT, R8, R204, PT ;  /* 0x000000cc0800720c */ /* 0x000fe40003fc6270 */
[----:B------:R-:W-:Y:S02]  /*bb60*/  IADD3 R6, R3, 0x31, RZ ;  /* 0x0000003103067810 */ /* 0x000fe40007ffe0ff */
[----:B------:R-:W-:Y:S02]  /*bb70*/  FSEL R152, R25, -INF , !P2 ;  /* 0xff80000019987808 */ /* 0x000fe40005000000 */
[----:B------:R-:W-:Y:S02]  /*bb80*/  FSEL R161, R22, -INF , !P5 ;  /* 0xff80000016a17808 */ /* 0x000fe40006800000 */
[----:B------:R-:W-:Y:S02]  /*bb90*/  FMNMX.FTZ R10, R141, R10, !PT ;  /* 0x0000000a8d0a7209 */ /* 0x000fe40007810000 */
[-C--:B------:R-:W-:Y:S02]  /*bba0*/  ISETP.GE.AND P2, PT, R4, R204.reuse, PT ;  /* 0x000000cc0400720c */ /* 0x080fe40003f46270 */
[----:B------:R-:W-:Y:S02]  /*bbb0*/  FMNMX.FTZ R9, R154, R9, !PT ;  /* 0x000000099a097209 */ /* 0x000fe40007810000 */
[-C--:B------:R-:W-:Y:S02]  /*bbc0*/  ISETP.GE.OR P6, PT, R8, R203.reuse, !P6 ;  /* 0x000000cb0800720c */ /* 0x080fe400077c6670 */
[----:B------:R-:W-:Y:S02]  /*bbd0*/  ISETP.GE.AND P3, PT, R6, R204, PT ;  /* 0x000000cc0600720c */ /* 0x000fe40003f66270 */
[----:B------:R-:W-:Y:S02]  /*bbe0*/  FSEL R159, R23, -INF , !P4 ;  /* 0xff800000179f7808 */ /* 0x000fe40006000000 */
[----:B------:R-:W-:Y:S01]  /*bbf0*/  FMNMX.FTZ R10, R161, R10, !PT ;  /* 0x0000000aa10a7209 */ /* 0x000fe20007810000 */
[----:B------:R-:W-:Y:S01]  /*bc00*/  LDSM.16.MT88.4 R20, [R186+0x12000] ;  /* 0x01200000ba14783b */ /* 0x000fe20000004200 */
[----:B------:R-:W-:Y:S02]  /*bc10*/  ISETP.GE.OR P2, PT, R4, R203, !P2 ;  /* 0x000000cb0400720c */ /* 0x000fe40005746670 */
[----:B------:R-:W-:Y:S02]  /*bc20*/  FSEL R151, R28, -INF , !P6 ;  /* 0xff8000001c977808 */ /* 0x000fe40007000000 */
[----:B------:R-:W-:Y:S02]  /*bc30*/  FMNMX.FTZ R12, R152, R9, !PT ;  /* 0x00000009980c7209 */ /* 0x000fe40007810000 */
[----:B------:R-:W-:Y:S02]  /*bc40*/  ISETP.GE.OR P3, PT, R6, R203, !P3 ;  /* 0x000000cb0600720c */ /* 0x000fe40005f66670 */
[----:B------:R-:W-:Y:S02]  /*bc50*/  IADD3 R3, R3, 0x39, RZ ;  /* 0x0000003903037810 */ /* 0x000fe40007ffe0ff */
[----:B------:R-:W-:Y:S02]  /*bc60*/  FSEL R148, R32, -INF , !P2 ;  /* 0xff80000020947808 */ /* 0x000fe40005000000 */
[----:B------:R-:W-:Y:S02]  /*bc70*/  FSEL R157, R26, -INF , !P1 ;  /* 0xff8000001a9d7808 */ /* 0x000fe40004800000 */
[----:B------:R-:W-:Y:S02]  /*bc80*/  FMNMX.FTZ R10, R159, R10, !PT ;  /* 0x0000000a9f0a7209 */ /* 0x000fe40007810000 */
[C---:B------:R-:W-:Y:S02]  /*bc90*/  ISETP.GE.AND P2, PT, R8.reuse, R202, PT ;  /* 0x000000ca0800720c */ /* 0x040fe40003f46270 */
[----:B------:R-:W-:Y:S02]  /*bca0*/  FSEL R150, R29, -INF , !P3 ;  /* 0xff8000001d967808 */ /* 0x000fe40005800000 */
[----:B------:R-:W-:Y:S02]  /*bcb0*/  FMNMX.FTZ R9, R151, R12, !PT ;  /* 0x0000000c97097209 */ /* 0x000fe40007810000 */
[----:B------:R-:W-:Y:S02]  /*bcc0*/  ISETP.GE.AND P6, PT, R3, R204, PT ;  /* 0x000000cc0300720c */ /* 0x000fe40003fc6270 */
[----:B------:R-:W-:Y:S02]  /*bcd0*/  FSEL R155, R27, -INF , !P0 ;  /* 0xff8000001b9b7808 */ /* 0x000fe40004000000 */
[----:B------:R-:W-:Y:S02]  /*bce0*/  ISETP.GE.OR P1, PT, R8, R197, !P2 ;  /* 0x000000c50800720c */ /* 0x000fe40005726670 */
[----:B------:R-:W-:Y:S02]  /*bcf0*/  FMNMX.FTZ R8, R157, R10, !PT ;  /* 0x0000000a9d087209 */ /* 0x000fe40007810000 */
[----:B------:R-:W-:Y:S02]  /*bd00*/  ISETP.GE.AND P2, PT, R6, R202, PT ;  /* 0x000000ca0600720c */ /* 0x000fe40003f46270 */
[----:B------:R-:W-:Y:S02]  /*bd10*/  FMNMX.FTZ R9, R150, R9, !PT ;  /* 0x0000000996097209 */ /* 0x000fe40007810000 */
[----:B------:R-:W-:Y:S02]  /*bd20*/  ISETP.GE.OR P6, PT, R3, R203, !P6 ;  /* 0x000000cb0300720c */ /* 0x000fe400077c6670 */
[----:B------:R-:W-:Y:S02]  /*bd30*/  FSEL R149, R30, -INF , !P1 ;  /* 0xff8000001e957808 */ /* 0x000fe40004800000 */
[----:B------:R-:W-:Y:S02]  /*bd40*/  FMNMX.FTZ R8, R155, R8, !PT ;  /* 0x000000089b087209 */ /* 0x000fe40007810000 */
[----:B------:R-:W-:Y:S02]  /*bd50*/  ISETP.GE.OR P2, PT, R6, R197, !P2 ;  /* 0x000000c50600720c */ /* 0x000fe40005746670 */
[----:B------:R-:W-:Y:S02]  /*bd60*/  ISETP.GE.AND P0, PT, R4, R202, PT ;  /* 0x000000ca0400720c */ /* 0x000fe40003f06270 */
[----:B------:R-:W-:Y:S02]  /*bd70*/  FSEL R146, R33, -INF , !P6 ;  /* 0xff80000021927808 */ /* 0x000fe40007000000 */
[----:B------:R-:W-:Y:S02]  /*bd80*/  FMNMX.FTZ R13, R148, R9, !PT ;  /* 0x00000009940d7209 */ /* 0x000fe40007810000 */
[----:B------:R-:W-:Y:S02]  /*bd90*/  FSEL R147, R31, -INF , !P2 ;  /* 0xff8000001f937808 */ /* 0x000fe40005000000 */
[----:B------:R-:W-:Y:S01]  /*bda0*/  FMNMX.FTZ R8, R149, R8, !PT ;  /* 0x0000000895087209 */ /* 0x000fe20007810000 */
[----:B------:R-:W-:Y:S01]  /*bdb0*/  LDSM.16.MT88.4 R28, [R185+0x12000] ;  /* 0x01200000b91c783b */ /* 0x000fe20000004200 */
[----:B------:R-:W-:Y:S02]  /*bdc0*/  ISETP.GE.OR P1, PT, R4, R197, !P0 ;  /* 0x000000c50400720c */ /* 0x000fe40004726670 */
[----:B------:R-:W-:Y:S02]  /*bdd0*/  ISETP.GE.AND P0, PT, R3, R202, PT ;  /* 0x000000ca0300720c */ /* 0x000fe40003f06270 */
[----:B------:R-:W-:Y:S02]  /*bde0*/  FMNMX.FTZ R9, R146, R13, !PT ;  /* 0x0000000d92097209 */ /* 0x000fe40007810000 */
[----:B------:R-:W-:Y:S01]  /*bdf0*/  FSEL R145, R34, -INF , !P1 ;  /* 0xff80000022917808 */ /* 0x000fe20004800000 */
[----:B------:R-:W-:Y:S01]  /*be00*/  LDSM.16.MT88.4 R12, [R188+0x12000] ;  /* 0x01200000bc0c783b */ /* 0x000fe20000004200 */
[----:B------:R-:W-:Y:S02]  /*be10*/  FMNMX.FTZ R8, R147, R8, !PT ;  /* 0x0000000893087209 */ /* 0x000fe40007810000 */
[----:B------:R-:W-:Y:S02]  /*be20*/  ISETP.GE.OR P0, PT, R3, R197, !P0 ;  /* 0x000000c50300720c */ /* 0x000fe40004706670 */
[----:B------:R-:W-:Y:S02]  /*be30*/  FMNMX.FTZ R8, R145, R8, !PT ;  /* 0x0000000891087209 */ /* 0x000fe40007810000 */
[----:B------:R-:W-:Y:S01]  /*be40*/  FSEL R133, R35, -INF , !P0 ;  /* 0xff80000023857808 */ /* 0x000fe20004000000 */
[----:B------:R-:W-:Y:S03]  /*be50*/  SHFL.BFLY PT, R10, R9, 0x2, 0x1f ;  /* 0x0c401f00090a7f89 */ /* 0x000fe600000e0000 */
[----:B------:R-:W-:Y:S05]  /*be60*/  FMNMX.FTZ R6, R133, R8, !PT ;  /* 0x0000000885067209 */ /* 0x000fea0007810000 */
[----:B------:R-:W1:Y:S02]  /*be70*/  SHFL.BFLY PT, R3, R6, 0x2, 0x1f ;  /* 0x0c401f0006037f89 */ /* 0x000e6400000e0000 */
[----:B-1----:R-:W-:Y:S02]  /*be80*/  FMNMX.FTZ R4, R6, R3, !PT ;  /* 0x0000000306047209 */ /* 0x002fe40007810000 */
[----:B------:R-:W-:Y:S04]  /*be90*/  FMNMX.FTZ R9, R9, R10, !PT ;  /* 0x0000000a09097209 */ /* 0x000fe80007810000 */
[----:B------:R-:W1:Y:S08]  /*bea0*/  SHFL.BFLY PT, R3, R4, 0x1, 0x1f ;  /* 0x0c201f0004037f89 */ /* 0x000e7000000e0000 */
[----:B------:R-:W2:Y:S01]  /*beb0*/  SHFL.BFLY PT, R132, R9, 0x1, 0x1f ;  /* 0x0c201f0009847f89 */ /* 0x000ea200000e0000 */
[----:B-1----:R-:W-:Y:S04]  /*bec0*/  FMNMX.FTZ R3, R4, R3, !PT ;  /* 0x0000000304037209 */ /* 0x002fe80007810000 */
[----:B------:R-:W-:Y:S02]  /*bed0*/  FSETP.NEU.FTZ.AND P0, PT, R3, -INF , PT ;  /* 0xff8000000300780b */ /* 0x000fe40003f1d000 */
[----:B--2---:R-:W-:Y:S04]  /*bee0*/  FMNMX.FTZ R132, R9, R132, !PT ;  /* 0x0000008409847209 */ /* 0x004fe80007810000 */
[C---:B------:R-:W-:Y:S01]  /*bef0*/  FSETP.NEU.FTZ.AND P1, PT, R132.reuse, -INF , PT ;  /* 0xff8000008400780b */ /* 0x040fe20003f3d000 */
[----:B------:R-:W-:Y:S05]  /*bf00*/  FMUL.FTZ R153, R132, c[0x0][0x23c] ;  /* 0x00008f0084997a20 */ /* 0x000fea0000410000 */
[----:B------:R-:W-:Y:S05]  /*bf10*/  FSEL R153, R153, RZ, P1 ;  /* 0x000000ff99997208 */ /* 0x000fea0000800000 */
[--C-:B------:R-:W-:Y:S02]  /*bf20*/  FFMA.FTZ R217, R134, c[0x0][0x23c], -R153.reuse ;  /* 0x00008f0086d97a23 */ /* 0x100fe40000010899 */
[--C-:B------:R-:W-:Y:S02]  /*bf30*/  FFMA.FTZ R134, R144, c[0x0][0x23c], -R153.reuse ;  /* 0x00008f0090867a23 */ /* 0x100fe40000010899 */
[----:B------:R-:W-:Y:S02]  /*bf40*/  FMUL.FTZ R144, R3, c[0x0][0x23c] ;  /* 0x00008f0003907a20 */ /* 0x000fe40000410000 */
[--C-:B------:R-:W-:Y:S01]  /*bf50*/  FFMA.FTZ R214, R138, c[0x0][0x23c], -R153.reuse ;  /* 0x00008f008ad67a23 */ /* 0x100fe20000010899 */
[----:B------:R-:W-:Y:S01]  /*bf60*/  MUFU.EX2 R217, R217 ;  /* 0x000000d900d97308 */ /* 0x000fe20000000800 */
[--C-:B------:R-:W-:Y:S01]  /*bf70*/  FFMA.FTZ R171, R136, c[0x0][0x23c], -R153.reuse ;  /* 0x00008f0088ab7a23 */ /* 0x100fe20000010899 */
[----:B------:R-:W-:Y:S01]  /*bf80*/  FSEL R144, R144, RZ, P0 ;  /* 0x000000ff90907208 */ /* 0x000fe20000000000 */
[--C-:B------:R-:W-:Y:S02]  /*bf90*/  FFMA.FTZ R216, R162, c[0x0][0x23c], -R153.reuse ;  /* 0x00008f00a2d87a23 */ /* 0x100fe40000010899 */
[--C-:B------:R-:W-:Y:S02]  /*bfa0*/  FFMA.FTZ R219, R160, c[0x0][0x23c], -R153.reuse ;  /* 0x00008f00a0db7a23 */ /* 0x100fe40000010899 */
[--C-:B------:R-:W-:Y:S01]  /*bfb0*/  FFMA.FTZ R168, R5, c[0x0][0x23c], -R144.reuse ;  /* 0x00008f0005a87a23 */ /* 0x100fe20000010890 */
[----:B------:R-:W-:Y:S01]  /*bfc0*/  FSEL R5, R132, RZ, P1 ;  /* 0x000000ff84057208 */ /* 0x000fe20000800000 */
[--C-:B------:R-:W-:Y:S01]  /*bfd0*/  FFMA.FTZ R170, R135, c[0x0][0x23c], -R144.reuse ;  /* 0x00008f0087aa7a23 */ /* 0x100fe20000010890 */
[----:B------:R-:W1:Y:S01]  /*bfe0*/  MUFU.EX2 R134, R134 ;  /* 0x0000008600867308 */ /* 0x000e620000000800 */
[----:B------:R-:W-:Y:S02]  /*bff0*/  FFMA.FTZ R169, R7, c[0x0][0x23c], -R144 ;  /* 0x00008f0007a97a23 */ /* 0x000fe40000010890 */
[----:B------:R-:W-:Y:S01]  /*c000*/  FADD.FTZ R4, -R5, R2 ;  /* 0x0000000205047221 */ /* 0x000fe20000010100 */
[----:B------:R-:W-:Y:S01]  /*c010*/  FSEL R5, R3, RZ, P0 ;  /* 0x000000ff03057208 */ /* 0x000fe20000000000 */
[----:B------:R-:W-:Y:S01]  /*c020*/  FFMA.FTZ R135, R11, c[0x0][0x23c], -R144 ;  /* 0x00008f000b877a23 */ /* 0x000fe20000010890 */
[----:B------:R-:W-:Y:S01]  /*c030*/  PLOP3.LUT P0, PT, PT, PT, UP0, 0x80, 0x0 ;  /* 0x000000000000781c */ /* 0x000fe20003f0f008 */
[----:B------:R-:W-:Y:S02]  /*c040*/  FMUL.FTZ R2, R4, c[0x0][0x23c] ;  /* 0x00008f0004027a20 */ /* 0x000fe40000410000 */
[----:B------:R-:W-:Y:S01]  /*c050*/  FADD.FTZ R5, -R5, R0 ;  /* 0x0000000005057221 */ /* 0x000fe20000010100 */
[----:B------:R-:W-:Y:S01]  /*c060*/  MUFU.EX2 R214, R214 ;  /* 0x000000d600d67308 */ /* 0x000fe20000000800 */
[--C-:B------:R-:W-:Y:S02]  /*c070*/  FFMA.FTZ R218, R142, c[0x0][0x23c], -R153.reuse ;  /* 0x00008f008eda7a23 */ /* 0x100fe40000010899 */
[----:B------:R-:W-:Y:S02]  /*c080*/  FMUL.FTZ R0, R5, c[0x0][0x23c] ;  /* 0x00008f0005007a20 */ /* 0x000fe40000410000 */
[--C-:B------:R-:W-:Y:S02]  /*c090*/  FFMA.FTZ R221, R140, c[0x0][0x23c], -R153.reuse ;  /* 0x00008f008cdd7a23 */ /* 0x100fe40000010899 */
[--C-:B------:R-:W-:Y:S02]  /*c0a0*/  FFMA.FTZ R220, R165, c[0x0][0x23c], -R144.reuse ;  /* 0x00008f00a5dc7a23 */ /* 0x100fe40000010890 */
        /* <DEDUP_REMOVED lines=8> */
[----:B------:R-:W-:Y:S01]  /*c130*/  MUFU.EX2 R170, R170 ;  /* 0x000000aa00aa7308 */ /* 0x000fe20000000800 */
[--C-:B------:R-:W-:Y:S02]  /*c140*/  FFMA.FTZ R227, R156, c[0x0][0x23c], -R153.reuse ;  /* 0x00008f009ce37a23 */ /* 0x100fe40000010899 */
[--C-:B------:R-:W-:Y:S02]  /*c150*/  FFMA.FTZ R226, R154, c[0x0][0x23c], -R153.reuse ;  /* 0x00008f009ae27a23 */ /* 0x100fe40000010899 */
[--C-:B------:R-:W-:Y:S02]  /*c160*/  FFMA.FTZ R229, R152, c[0x0][0x23c], -R153.reuse ;  /* 0x00008f0098e57a23 */ /* 0x100fe40000010899 */
[--C-:B------:R-:W-:Y:S02]  /*c170*/  FFMA.FTZ R228, R161, c[0x0][0x23c], -R144.reuse ;  /* 0x00008f00a1e47a23 */ /* 0x100fe40000010890 */
[----:B------:R-:W-:Y:S01]  /*c180*/  LDSM.16.MT88.4 R160, [R184+0x15800] ;  /* 0x01580000b8a0783b */ /* 0x000fe20000004200 */
[----:B------:R-:W1:Y:S01]  /*c190*/  MUFU.EX2 R169, R169 ;  /* 0x000000a900a97308 */ /* 0x000e620000000800 */
[--C-:B------:R-:W-:Y:S02]  /*c1a0*/  FFMA.FTZ R231, R159, c[0x0][0x23c], -R144.reuse ;  /* 0x00008f009fe77a23 */ /* 0x100fe40000010890 */
[--C-:B------:R-:W-:Y:S01]  /*c1b0*/  FFMA.FTZ R230, R157, c[0x0][0x23c], -R144.reuse ;  /* 0x00008f009de67a23 */ /* 0x100fe20000010890 */
[----:B--2---:R-:W-:Y:S01]  /*c1c0*/  F2FP.BF16.PACK_AB R138, R171, R214 ;  /* 0x000000d6ab8a723e */ /* 0x004fe200000010ff */
[--C-:B------:R-:W-:Y:S02]  /*c1d0*/  FFMA.FTZ R233, R155, c[0x0][0x23c], -R144.reuse ;  /* 0x00008f009be97a23 */ /* 0x100fe40000010890 */
[----:B------:R-:W-:Y:S01]  /*c1e0*/  LDSM.16.MT88.4 R156, [R185+0x15800] ;  /* 0x01580000b99c783b */ /* 0x000fe20000004200 */
[--C-:B------:R-:W-:Y:S02]  /*c1f0*/  FFMA.FTZ R232, R151, c[0x0][0x23c], -R153.reuse ;  /* 0x00008f0097e87a23 */ /* 0x100fe40000010899 */
[----:B------:R-:W-:Y:S01]  /*c200*/  MUFU.EX2 R168, R168 ;  /* 0x000000a800a87308 */ /* 0x000fe20000000800 */
[--C-:B------:R-:W-:Y:S02]  /*c210*/  FFMA.FTZ R235, R150, c[0x0][0x23c], -R153.reuse ;  /* 0x00008f0096eb7a23 */ /* 0x100fe40000010899 */
[--C-:B------:R-:W-:Y:S02]  /*c220*/  FFMA.FTZ R234, R148, c[0x0][0x23c], -R153.reuse ;  /* 0x00008f0094ea7a23 */ /* 0x100fe40000010899 */
[--C-:B------:R-:W-:Y:S02]  /*c230*/  FFMA.FTZ R236, R149, c[0x0][0x23c], -R144.reuse ;  /* 0x00008f0095ec7a23 */ /* 0x100fe40000010890 */
[----:B------:R-:W-:Y:S01]  /*c240*/  LDSM.16.MT88.4 R148, [R188+0x15800] ;  /* 0x01580000bc94783b */ /* 0x000fe20000004200 */
[--C-:B------:R-:W-:Y:S02]  /*c250*/  FFMA.FTZ R239, R147, c[0x0][0x23c], -R144.reuse ;  /* 0x00008f0093ef7a23 */ /* 0x100fe40000010890 */
[----:B------:R-:W2:Y:S01]  /*c260*/  MUFU.EX2 R135, R135 ;  /* 0x0000008700877308 */ /* 0x000ea20000000800 */
[--C-:B------:R-:W-:Y:S02]  /*c270*/  FFMA.FTZ R238, R145, c[0x0][0x23c], -R144.reuse ;  /* 0x00008f0091ee7a23 */ /* 0x100fe40000010890 */
[----:B------:R-:W-:Y:S01]  /*c280*/  FFMA.FTZ R153, R146, c[0x0][0x23c], -R153 ;  /* 0x00008f0092997a23 */ /* 0x000fe20000010899 */
[----:B-1----:R-:W-:Y:S01]  /*c290*/  F2FP.BF16.PACK_AB R137, R169, R170 ;  /* 0x000000aaa989723e */ /* 0x002fe200000010ff */
[----:B------:R-:W-:Y:S05]  /*c2a0*/  FFMA.FTZ R144, R133, c[0x0][0x23c], -R144 ;  /* 0x00008f0085907a23 */ /* 0x000fea0000010890 */
[----:B------:R-:W1:Y:S10]  /*c2b0*/  MUFU.EX2 R2, R2 ;  /* 0x0000000200027308 */ /* 0x000e740000000800 */
[----:B------:R-:W3:Y:S01]  /*c2c0*/  MUFU.EX2 R0, R0 ;  /* 0x0000000000007308 */ /* 0x000ee20000000800 */
[----:B--2---:R-:W-:Y:S09]  /*c2d0*/  F2FP.BF16.PACK_AB R139, R135, R168 ;  /* 0x000000a8878b723e */ /* 0x004ff200000010ff */
[----:B------:R2:W-:Y:S01]  /*c2e0*/  MUFU.EX2 R237, R153 ;  /* 0x0000009900ed7308 */ /* 0x0005e20000000800 */
[C---:B-1----:R-:W-:Y:S02]  /*c2f0*/  FMUL.FTZ R4, R2.reuse, R128 ;  /* 0x0000008002047220 */ /* 0x042fe40000410000 */
[C---:B------:R-:W-:Y:S02]  /*c300*/  FMUL.FTZ R5, R2.reuse, R129 ;  /* 0x0000008102057220 */ /* 0x040fe40000410000 */
[C---:B------:R-:W-:Y:S02]  /*c310*/  FMUL.FTZ R8, R2.reuse, R124 ;  /* 0x0000007c02087220 */ /* 0x040fe40000410000 */
[C---:B------:R-:W-:Y:S03]  /*c320*/  FMUL.FTZ R9, R2.reuse, R125 ;  /* 0x0000007d02097220 */ /* 0x040fe60000410000 */
[----:B------:R1:W-:Y:S01]  /*c330*/  MUFU.EX2 R133, R144 ;  /* 0x0000009000857308 */ /* 0x0003e20000000800 */
[----:B------:R-:W-:Y:S02]  /*c340*/  FMUL.FTZ R16, R2, R116 ;  /* 0x0000007402107220 */ /* 0x000fe40000410000 */
[C---:B---3--:R-:W-:Y:S02]  /*c350*/  FMUL.FTZ R6, R0.reuse, R130 ;  /* 0x0000008200067220 */ /* 0x048fe40000410000 */
[C---:B------:R-:W-:Y:S02]  /*c360*/  FMUL.FTZ R7, R0.reuse, R131 ;  /* 0x0000008300077220 */ /* 0x040fe40000410000 */
[----:B------:R-:W-:Y:S01]  /*c370*/  LDSM.16.MT88.4 R128, [R186+0x14800] ;  /* 0x01480000ba80783b */ /* 0x000fe20000004200 */
[C---:B------:R-:W-:Y:S02]  /*c380*/  FMUL.FTZ R10, R0.reuse, R126 ;  /* 0x0000007e000a7220 */ /* 0x040fe40000410000 */
[----:B------:R-:W-:Y:S01]  /*c390*/  FMUL.FTZ R11, R0, R127 ;  /* 0x0000007f000b7220 */ /* 0x000fe20000410000 */
[----:B------:R-:W-:Y:S01]  /*c3a0*/  MUFU.EX2 R216, R216 ;  /* 0x000000d800d87308 */ /* 0x000fe20000000800 */
[C---:B------:R-:W-:Y:S03]  /*c3b0*/  HMMA.16816.F32.BF16 R4, R136.reuse, R12, R4 ;  /* 0x0000000c8804723c */ /* 0x040fe60000041804 */
[----:B------:R-:W-:Y:S02]  /*c3c0*/  LDSM.16.MT88.4 R124, [R188+0x14800] ;  /* 0x01480000bc7c783b */ /* 0x000fe40000004200 */
[C---:B------:R-:W-:Y:S02]  /*c3d0*/  FMUL.FTZ R17, R2.reuse, R117 ;  /* 0x0000007502117220 */ /* 0x040fe40000410000 */
[C---:B------:R-:W-:Y:S01]  /*c3e0*/  FMUL.FTZ R12, R2.reuse, R120 ;  /* 0x00000078020c7220 */ /* 0x040fe20000410000 */
[C---:B------:R-:W-:Y:S01]  /*c3f0*/  HMMA.16816.F32.BF16 R8, R136.reuse, R14, R8 ;  /* 0x0000000e8808723c */ /* 0x040fe20000041808 */
[----:B------:R-:W3:Y:S02]  /*c400*/  MUFU.EX2 R219, R219 ;  /* 0x000000db00db7308 */ /* 0x000ee40000000800 */
[----:B--2---:R-:W-:Y:S01]  /*c410*/  LDSM.16.MT88.4 R152, [R186+0x15800] ;  /* 0x01580000ba98783b */ /* 0x004fe20000004200 */
[----:B------:R-:W-:Y:S02]  /*c420*/  FMUL.FTZ R13, R2, R121 ;  /* 0x00000079020d7220 */ /* 0x000fe40000410000 */
[C---:B------:R-:W-:Y:S02]  /*c430*/  FMUL.FTZ R18, R0.reuse, R118 ;  /* 0x0000007600127220 */ /* 0x040fe40000410000 */
[C---:B------:R-:W-:Y:S03]  /*c440*/  FMUL.FTZ R14, R0.reuse, R122 ;  /* 0x0000007a000e7220 */ /* 0x040fe60000410000 */
[----:B-1----:R-:W-:Y:S01]  /*c450*/  LDSM.16.MT88.4 R144, [R184+0x13800] ;  /* 0x01380000b890783b */ /* 0x002fe20000004200 */
[C---:B------:R-:W-:Y:S01]  /*c460*/  FMUL.FTZ R15, R0.reuse, R123 ;  /* 0x0000007b000f7220 */ /* 0x040fe20000410000 */
[----:B------:R-:W-:Y:S01]  /*c470*/  MUFU.EX2 R218, R218 ;  /* 0x000000da00da7308 */ /* 0x000fe20000000800 */
[----:B------:R-:W-:Y:S02]  /*c480*/  FMUL.FTZ R19, R0, R119 ;  /* 0x0000007700137220 */ /* 0x000fe40000410000 */
[C---:B------:R-:W-:Y:S02]  /*c490*/  FMUL.FTZ R24, R2.reuse, R108 ;  /* 0x0000006c02187220 */ /* 0x040fe40000410000 */
[----:B------:R-:W-:Y:S01]  /*c4a0*/  FMUL.FTZ R25, R2, R109 ;  /* 0x0000006d02197220 */ /* 0x000fe20000410000 */
[C---:B------:R-:W-:Y:S01]  /*c4b0*/  HMMA.16816.F32.BF16 R12, R136.reuse, R20, R12 ;  /* 0x00000014880c723c */ /* 0x040fe2000004180c */
[----:B------:R-:W1:Y:S02]  /*c4c0*/  LDSM.16.MT88.4 R120, [R184+0x12000] ;  /* 0x01200000b878783b */ /* 0x000e640000004200 */
[C---:B------:R-:W-:Y:S01]  /*c4d0*/  FMUL.FTZ R26, R0.reuse, R110 ;  /* 0x0000006e001a7220 */ /* 0x040fe20000410000 */
[----:B------:R-:W-:Y:S01]  /*c4e0*/  MUFU.EX2 R221, R221 ;  /* 0x000000dd00dd7308 */ /* 0x000fe20000000800 */
[----:B------:R-:W-:Y:S02]  /*c4f0*/  FMUL.FTZ R27, R0, R111 ;  /* 0x0000006f001b7220 */ /* 0x000fe40000410000 */
[C---:B------:R-:W-:Y:S01]  /*c500*/  FMUL.FTZ R20, R2.reuse, R112 ;  /* 0x0000007002147220 */ /* 0x040fe20000410000 */
[C---:B------:R-:W-:Y:S01]  /*c510*/  HMMA.16816.F32.BF16 R16, R136.reuse, R22, R16 ;  /* 0x000000168810723c */ /* 0x040fe20000041810 */
[----:B------:R-:W-:Y:S03]  /*c520*/  LDSM.16.MT88.4 R108, [R184+0x14000] ;  /* 0x01400000b86c783b */ /* 0x000fe60000004200 */
[C---:B------:R-:W-:Y:S02]  /*c530*/  FMUL.FTZ R21, R2.reuse, R113 ;  /* 0x0000007102157220 */ /* 0x040fe40000410000 */
[----:B------:R-:W-:Y:S01]  /*c540*/  FMUL.FTZ R32, R2, R100 ;  /* 0x0000006402207220 */ /* 0x000fe20000410000 */
[----:B------:R-:W-:Y:S01]  /*c550*/  MUFU.EX2 R220, R220 ;  /* 0x000000dc00dc7308 */ /* 0x000fe20000000800 */
[C---:B------:R-:W-:Y:S01]  /*c560*/  FMUL.FTZ R22, R0.reuse, R114 ;  /* 0x0000007200167220 */ /* 0x040fe20000410000 */
[----:B------:R-:W-:Y:S03]  /*c570*/  LDSM.16.MT88.4 R116, [R186+0x12800] ;  /* 0x01280000ba74783b */ /* 0x000fe60000004200 */
[----:B------:R-:W-:Y:S02]  /*c580*/  FMUL.FTZ R23, R0, R115 ;  /* 0x0000007300177220 */ /* 0x000fe40000410000 */
[----:B------:R-:W-:Y:S02]  /*c590*/  FMUL.FTZ R33, R2, R101 ;  /* 0x0000006502217220 */ /* 0x000fe40000410000 */
[C---:B------:R-:W-:Y:S01]  /*c5a0*/  FMUL.FTZ R34, R0.reuse, R102 ;  /* 0x0000006600227220 */ /* 0x040fe20000410000 */
[----:B------:R-:W2:Y:S01]  /*c5b0*/  LDSM.16.MT88.4 R112, [R188+0x14000] ;  /* 0x01400000bc70783b */ /* 0x000ea20000004200 */
[----:B------:R-:W-:Y:S01]  /*c5c0*/  FMUL.FTZ R35, R0, R103 ;  /* 0x0000006700237220 */ /* 0x000fe20000410000 */
[C---:B------:R-:W-:Y:S01]  /*c5d0*/  HMMA.16816.F32.BF16 R20, R136.reuse, R28, R20 ;  /* 0x0000001c8814723c */ /* 0x040fe20000041814 */
[----:B------:R-:W4:Y:S02]  /*c5e0*/  MUFU.EX2 R223, R223 ;  /* 0x000000df00df7308 */ /* 0x000f240000000800 */
[C---:B------:R-:W-:Y:S02]  /*c5f0*/  FMUL.FTZ R36, R2.reuse, R36 ;  /* 0x0000002402247220 */ /* 0x040fe40000410000 */
[C---:B------:R-:W-:Y:S01]  /*c600*/  FMUL.FTZ R37, R2.reuse, R37 ;  /* 0x0000002502257220 */ /* 0x040fe20000410000 */
[----:B------:R-:W-:Y:S01]  /*c610*/  LDSM.16.MT88.4 R100, [R185+0x14000] ;  /* 0x01400000b964783b */ /* 0x000fe20000004200 */
[C---:B------:R-:W-:Y:S01]  /*c620*/  FMUL.FTZ R28, R2.reuse, R104 ;  /* 0x00000068021c7220 */ /* 0x040fe20000410000 */
[C---:B------:R-:W-:Y:S03]  /*c630*/  HMMA.16816.F32.BF16 R24, R136.reuse, R30, R24 ;  /* 0x0000001e8818723c */ /* 0x040fe60000041818 */
[----:B------:R-:W-:Y:S01]  /*c640*/  MUFU.EX2 R222, R222 ;  /* 0x000000de00de7308 */ /* 0x000fe20000000800 */
[----:B------:R-:W-:Y:S02]  /*c650*/  FMUL.FTZ R29, R2, R105 ;  /* 0x00000069021d7220 */ /* 0x000fe40000410000 */
[C---:B------:R-:W-:Y:S02]  /*c660*/  FMUL.FTZ R38, R0.reuse, R38 ;  /* 0x0000002600267220 */ /* 0x040fe40000410000 */
[C---:B------:R-:W-:Y:S04]  /*c670*/  FMUL.FTZ R30, R0.reuse, R106 ;  /* 0x0000006a001e7220 */ /* 0x040fe80000410000 */
[C---:B------:R-:W-:Y:S01]  /*c680*/  FMUL.FTZ R31, R0.reuse, R107 ;  /* 0x0000006b001f7220 */ /* 0x040fe20000410000 */
[----:B------:R-:W5:Y:S01]  /*c690*/  MUFU.EX2 R225, R225 ;  /* 0x000000e100e17308 */ /* 0x000f620000000800 */
[----:B------:R-:W3:Y:S01]  /*c6a0*/  LDSM.16.MT88.4 R104, [R186+0x14000] ;  /* 0x01400000ba68783b */ /* 0x000ee20000004200 */
[----:B------:R-:W-:Y:S02]  /*c6b0*/  FMUL.FTZ R39, R0, R39 ;  /* 0x0000002700277220 */ /* 0x000fe40000410000 */
[C---:B------:R-:W-:Y:S02]  /*c6c0*/  FMUL.FTZ R40, R2.reuse, R40 ;  /* 0x0000002802287220 */ /* 0x040fe40000410000 */
[C---:B-1----:R-:W-:Y:S03]  /*c6d0*/  HMMA.16816.F32.BF16 R28, R136.reuse, R120, R28 ;  /* 0x00000078881c723c */ /* 0x042fe6000004181c */
[----:B------:R-:W-:Y:S01]  /*c6e0*/  FMUL.FTZ R41, R2, R41 ;  /* 0x0000002902297220 */ /* 0x000fe20000410000 */
[----:B------:R-:W-:Y:S01]  /*c6f0*/  MUFU.EX2 R224, R224 ;  /* 0x000000e000e07308 */ /* 0x000fe20000000800 */
[C---:B------:R-:W-:Y:S02]  /*c700*/  FMUL.FTZ R42, R0.reuse, R42 ;  /* 0x0000002a002a7220 */ /* 0x040fe40000410000 */
[----:B------:R-:W-:Y:S01]  /*c710*/  FMUL.FTZ R43, R0, R43 ;  /* 0x0000002b002b7220 */ /* 0x000fe20000410000 */
[C---:B------:R-:W-:Y:S01]  /*c720*/  HMMA.16816.F32.BF16 R32, R136.reuse, R122, R32 ;  /* 0x0000007a8820723c */ /* 0x040fe20000041820 */
[----:B------:R-:W-:Y:S03]  /*c730*/  LDSM.16.MT88.4 R120, [R184+0x12800] ;  /* 0x01280000b878783b */ /* 0x000fe60000004200 */
[C---:B------:R-:W-:Y:S02]  /*c740*/  FMUL.FTZ R44, R2.reuse, R44 ;  /* 0x0000002c022c7220 */ /* 0x040fe40000410000 */
[----:B------:R-:W-:Y:S01]  /*c750*/  FMUL.FTZ R45, R2, R45 ;  /* 0x0000002d022d7220 */ /* 0x000fe20000410000 */
[----:B------:R-:W1:Y:S01]  /*c760*/  MUFU.EX2 R227, R227 ;  /* 0x000000e300e37308 */ /* 0x000e620000000800 */
[C---:B--2---:R-:W-:Y:S04]  /*c770*/  HMMA.16816.F32.BF16 R36, R136.reuse, R112, R36 ;  /* 0x000000708824723c */ /* 0x044fe80000041824 */
[C---:B------:R-:W-:Y:S02]  /*c780*/  FMUL.FTZ R46, R0.reuse, R46 ;  /* 0x0000002e002e7220 */ /* 0x040fe40000410000 */
[----:B------:R-:W-:Y:S02]  /*c790*/  FMUL.FTZ R47, R0, R47 ;  /* 0x0000002f002f7220 */ /* 0x000fe40000410000 */
[C---:B------:R-:W-:Y:S01]  /*c7a0*/  HMMA.16816.F32.BF16 R40, R136.reuse, R114, R40 ;  /* 0x000000728828723c */ /* 0x040fe20000041828 */
[----:B------:R-:W-:Y:S01]  /*c7b0*/  LDSM.16.MT88.4 R112, [R188+0x12800] ;  /* 0x01280000bc70783b */ /* 0x000fe20000004200 */
[----:B------:R-:W-:Y:S02]  /*c7c0*/  MUFU.EX2 R226, R226 ;  /* 0x000000e200e27308 */ /* 0x000fe40000000800 */
[C---:B------:R-:W-:Y:S02]  /*c7d0*/  FMUL.FTZ R48, R2.reuse, R48 ;  /* 0x0000003002307220 */ /* 0x040fe40000410000 */
[----:B------:R-:W-:Y:S02]  /*c7e0*/  FMUL.FTZ R49, R2, R49 ;  /* 0x0000003102317220 */ /* 0x000fe40000410000 */
[C---:B------:R-:W-:Y:S01]  /*c7f0*/  FMUL.FTZ R50, R0.reuse, R50 ;  /* 0x0000003200327220 */ /* 0x040fe20000410000 */
[C---:B---3--:R-:W-:Y:S03]  /*c800*/  HMMA.16816.F32.BF16 R44, R136.reuse, R104, R44 ;  /* 0x00000068882c723c */ /* 0x048fe6000004182c */
[----:B------:R-:W2:Y:S01]  /*c810*/  MUFU.EX2 R229, R229 ;  /* 0x000000e500e57308 */ /* 0x000ea20000000800 */
[----:B------:R-:W-:Y:S02]  /*c820*/  FMUL.FTZ R51, R0, R51 ;  /* 0x0000003300337220 */ /* 0x000fe40000410000 */
[C---:B------:R-:W-:Y:S02]  /*c830*/  FMUL.FTZ R52, R2.reuse, R52 ;  /* 0x0000003402347220 */ /* 0x040fe40000410000 */
[----:B------:R-:W-:Y:S04]  /*c840*/  FMUL.FTZ R53, R2, R53 ;  /* 0x0000003502357220 */ /* 0x000fe80000410000 */
[C---:B------:R-:W-:Y:S01]  /*c850*/  FMUL.FTZ R54, R0.reuse, R54 ;  /* 0x0000003600367220 */ /* 0x040fe20000410000 */
[C---:B------:R-:W-:Y:S01]  /*c860*/  HMMA.16816.F32.BF16 R48, R136.reuse, R106, R48 ;  /* 0x0000006a8830723c */ /* 0x040fe20000041830 */
[----:B------:R-:W3:Y:S01]  /*c870*/  LDSM.16.MT88.4 R104, [R188+0x16000] ;  /* 0x01600000bc68783b */ /* 0x000ee20000004200 */
[----:B------:R-:W-:Y:S01]  /*c880*/  MUFU.EX2 R228, R228 ;  /* 0x000000e400e47308 */ /* 0x000fe20000000800 */
[----:B------:R-:W-:Y:S02]  /*c890*/  FMUL.FTZ R55, R0, R55 ;  /* 0x0000003700377220 */ /* 0x000fe40000410000 */
[C---:B------:R-:W-:Y:S02]  /*c8a0*/  FMUL.FTZ R56, R2.reuse, R56 ;  /* 0x0000003802387220 */ /* 0x040fe40000410000 */
[----:B------:R-:W-:Y:S02]  /*c8b0*/  FMUL.FTZ R57, R2, R57 ;  /* 0x0000003902397220 */ /* 0x000fe40000410000 */
[C---:B------:R-:W-:Y:S01]  /*c8c0*/  FMUL.FTZ R58, R0.reuse, R58 ;  /* 0x0000003a003a7220 */ /* 0x040fe20000410000 */
[C---:B------:R-:W-:Y:S02]  /*c8d0*/  HMMA.16816.F32.BF16 R52, R136.reuse, R100, R52 ;  /* 0x000000648834723c */ /* 0x040fe40000041834 */
[----:B------:R-:W1:Y:S01]  /*c8e0*/  MUFU.EX2 R231, R231 ;  /* 0x000000e700e77308 */ /* 0x000e620000000800 */
[----:B------:R-:W-:Y:S02]  /*c8f0*/  FMUL.FTZ R59, R0, R59 ;  /* 0x0000003b003b7220 */ /* 0x000fe40000410000 */
[C---:B------:R-:W-:Y:S02]  /*c900*/  FMUL.FTZ R60, R2.reuse, R60 ;  /* 0x0000003c023c7220 */ /* 0x040fe40000410000 */
[----:B------:R-:W-:Y:S02]  /*c910*/  FMUL.FTZ R61, R2, R61 ;  /* 0x0000003d023d7220 */ /* 0x000fe40000410000 */
[C---:B------:R-:W-:Y:S01]  /*c920*/  FMUL.FTZ R62, R0.reuse, R62 ;  /* 0x0000003e003e7220 */ /* 0x040fe20000410000 */
[C---:B------:R-:W-:Y:S01]  /*c930*/  HMMA.16816.F32.BF16 R56, R136.reuse, R102, R56 ;  /* 0x000000668838723c */ /* 0x040fe20000041838 */
[----:B------:R-:W1:Y:S01]  /*c940*/  LDSM.16.MT88.4 R100, [R186+0x16000] ;  /* 0x01600000ba64783b */ /* 0x000e620000004200 */
        /* <DEDUP_REMOVED lines=12> */
[----:B------:R-:W2:Y:S01]  /*ca10*/  LDSM.16.MT88.4 R108, [R185+0x16000] ;  /* 0x01600000b96c783b */ /* 0x000ea20000004200 */
[----:B------:R-:W-:Y:S01]  /*ca20*/  MUFU.EX2 R232, R232 ;  /* 0x000000e800e87308 */ /* 0x000fe20000000800 */
[----:B------:R-:W-:Y:S02]  /*ca30*/  FMUL.FTZ R71, R0, R71 ;  /* 0x0000004700477220 */ /* 0x000fe40000410000 */
[C---:B------:R-:W-:Y:S02]  /*ca40*/  FMUL.FTZ R72, R2.reuse, R72 ;  /* 0x0000004802487220 */ /* 0x040fe40000410000 */
[----:B------:R-:W-:Y:S02]  /*ca50*/  FMUL.FTZ R73, R2, R73 ;  /* 0x0000004902497220 */ /* 0x000fe40000410000 */
[C---:B------:R-:W-:Y:S01]  /*ca60*/  FMUL.FTZ R74, R0.reuse, R74 ;  /* 0x0000004a004a7220 */ /* 0x040fe20000410000 */
[C---:B---3--:R-:W-:Y:S02]  /*ca70*/  HMMA.16816.F32.BF16 R68, R136.reuse, R104, R68 ;  /* 0x000000688844723c */ /* 0x048fe40000041844 */
[----:B------:R-:W3:Y:S01]  /*ca80*/  MUFU.EX2 R235, R235 ;  /* 0x000000eb00eb7308 */ /* 0x000ee20000000800 */
[----:B------:R-:W-:Y:S02]  /*ca90*/  FMUL.FTZ R75, R0, R75 ;  /* 0x0000004b004b7220 */ /* 0x000fe40000410000 */
[C---:B------:R-:W-:Y:S02]  /*caa0*/  FMUL.FTZ R76, R2.reuse, R76 ;  /* 0x0000004c024c7220 */ /* 0x040fe40000410000 */
[----:B------:R-:W-:Y:S02]  /*cab0*/  FMUL.FTZ R77, R2, R77 ;  /* 0x0000004d024d7220 */ /* 0x000fe40000410000 */
        /* <DEDUP_REMOVED lines=8> */
[C---:B-1----:R-:W-:Y:S02]  /*cb40*/  HMMA.16816.F32.BF16 R76, R136.reuse, R100, R76 ;  /* 0x00000064884c723c */ /* 0x042fe4000004184c */
[----:B------:R-:W-:Y:S01]  /*cb50*/  MUFU.EX2 R236, R236 ;  /* 0x000000ec00ec7308 */ /* 0x000fe20000000800 */
[----:B------:R-:W-:Y:S02]  /*cb60*/  FMUL.FTZ R83, R0, R83 ;  /* 0x0000005300537220 */ /* 0x000fe40000410000 */
[C---:B------:R-:W-:Y:S02]  /*cb70*/  FMUL.FTZ R84, R2.reuse, R84 ;  /* 0x0000005402547220 */ /* 0x040fe40000410000 */
[----:B------:R-:W-:Y:S01]  /*cb80*/  FMUL.FTZ R85, R2, R85 ;  /* 0x0000005502557220 */ /* 0x000fe20000410000 */
[----:B------:R-:W-:Y:S01]  /*cb90*/  F2FP.BF16.PACK_AB R100, R219, R216 ;  /* 0x000000d8db64723e */ /* 0x000fe200000010ff */
[C---:B------:R-:W-:Y:S01]  /*cba0*/  FMUL.FTZ R86, R0.reuse, R86 ;  /* 0x0000005600567220 */ /* 0x040fe20000410000 */
[C---:B------:R-:W-:Y:S02]  /*cbb0*/  HMMA.16816.F32.BF16 R80, R136.reuse, R102, R80 ;  /* 0x000000668850723c */ /* 0x040fe40000041850 */
[----:B------:R-:W1:Y:S01]  /*cbc0*/  MUFU.EX2 R239, R239 ;  /* 0x000000ef00ef7308 */ /* 0x000e620000000800 */
[----:B------:R-:W-:Y:S01]  /*cbd0*/  FMUL.FTZ R87, R0, R87 ;  /* 0x0000005700577220 */ /* 0x000fe20000410000 */
[----:B----4-:R-:W-:Y:S01]  /*cbe0*/  F2FP.BF16.PACK_AB R101, R223, R220 ;  /* 0x000000dcdf65723e */ /* 0x010fe200000010ff */
[C---:B------:R-:W-:Y:S02]  /*cbf0*/  FMUL.FTZ R88, R2.reuse, R88 ;  /* 0x0000005802587220 */ /* 0x040fe40000410000 */
[----:B------:R-:W-:Y:S01]  /*cc00*/  FMUL.FTZ R89, R2, R89 ;  /* 0x0000005902597220 */ /* 0x000fe20000410000 */
[----:B------:R-:W-:Y:S01]  /*cc10*/  F2FP.BF16.PACK_AB R102, R221, R218 ;  /* 0x000000dadd66723e */ /* 0x000fe200000010ff */
[C---:B------:R-:W-:Y:S01]  /*cc20*/  FMUL.FTZ R90, R0.reuse, R90 ;  /* 0x0000005a005a7220 */ /* 0x040fe20000410000 */
[C---:B--2---:R-:W-:Y:S02]  /*cc30*/  HMMA.16816.F32.BF16 R84, R136.reuse, R108, R84 ;  /* 0x0000006c8854723c */ /* 0x044fe40000041854 */
[----:B------:R-:W2:Y:S01]  /*cc40*/  MUFU.EX2 R238, R238 ;  /* 0x000000ee00ee7308 */ /* 0x000ea20000000800 */
[----:B------:R-:W-:Y:S01]  /*cc50*/  FMUL.FTZ R91, R0, R91 ;  /* 0x0000005b005b7220 */ /* 0x000fe20000410000 */
[----:B-----5:R-:W-:Y:S01]  /*cc60*/  F2FP.BF16.PACK_AB R103, R225, R222 ;  /* 0x000000dee167723e */ /* 0x020fe200000010ff */
[C---:B------:R-:W-:Y:S02]  /*cc70*/  FMUL.FTZ R92, R2.reuse, R92 ;  /* 0x0000005c025c7220 */ /* 0x040fe40000410000 */
[----:B------:R-:W-:Y:S02]  /*cc80*/  FMUL.FTZ R93, R2, R93 ;  /* 0x0000005d025d7220 */ /* 0x000fe40000410000 */
[C---:B------:R-:W-:Y:S01]  /*cc90*/  FMUL.FTZ R94, R0.reuse, R94 ;  /* 0x0000005e005e7220 */ /* 0x040fe20000410000 */
[C---:B------:R-:W-:Y:S01]  /*cca0*/  HMMA.16816.F32.BF16 R88, R136.reuse, R110, R88 ;  /* 0x0000006e8858723c */ /* 0x040fe20000041858 */
[----:B------:R-:W4:Y:S02]  /*ccb0*/  LDSM.16.MT88.4 R108, [R185+0x12800] ;  /* 0x01280000b96c783b */ /* 0x000f240000004200 */
[----:B------:R-:W-:Y:S02]  /*ccc0*/  FMUL.FTZ R95, R0, R95 ;  /* 0x0000005f005f7220 */ /* 0x000fe40000410000 */
[C---:B------:R-:W-:Y:S02]  /*ccd0*/  FMUL.FTZ R96, R2.reuse, R96 ;  /* 0x0000006002607220 */ /* 0x040fe40000410000 */
[----:B------:R-:W-:Y:S02]  /*cce0*/  FMUL.FTZ R97, R2, R97 ;  /* 0x0000006102617220 */ /* 0x000fe40000410000 */
[C---:B------:R-:W-:Y:S01]  /*ccf0*/  FMUL.FTZ R98, R0.reuse, R98 ;  /* 0x0000006200627220 */ /* 0x040fe20000410000 */
[C---:B---3--:R-:W-:Y:S03]  /*cd00*/  HMMA.16816.F32.BF16 R92, R136.reuse, R104, R92 ;  /* 0x00000068885c723c */ /* 0x048fe6000004185c */
[----:B------:R-:W-:Y:S02]  /*cd10*/  FMUL.FTZ R99, R0, R99 ;  /* 0x0000006300637220 */ /* 0x000fe40000410000 */
[----:B------:R-:W-:Y:S02]  /*cd20*/  FFMA.FTZ R217, R2, R215, R217 ;  /* 0x000000d702d97223 */ /* 0x000fe400000100d9 */
[----:B------:R-:W-:Y:S02]  /*cd30*/  FFMA.FTZ R170, R0, R209, R170 ;  /* 0x000000d100aa7223 */ /* 0x000fe400000100aa */
[----:B------:R-:W-:Y:S01]  /*cd40*/  FADD.FTZ R217, R134, R217 ;  /* 0x000000d986d97221 */ /* 0x000fe20000010000 */
[----:B------:R-:W-:Y:S01]  /*cd50*/  HMMA.16816.F32.BF16 R96, R136, R106, R96 ;  /* 0x0000006a8860723c */ /* 0x000fe20000041860 */
[----:B------:R-:W3:Y:S02]  /*cd60*/  LDSM.16.MT88.4 R104, [R184+0x14800] ;  /* 0x01480000b868783b */ /* 0x000ee40000004200 */
[----:B------:R-:W-:Y:S02]  /*cd70*/  FADD.FTZ R169, R169, R170 ;  /* 0x000000aaa9a97221 */ /* 0x000fe40000010000 */
[----:B------:R-:W-:Y:S02]  /*cd80*/  FADD.FTZ R214, R214, R217 ;  /* 0x000000d9d6d67221 */ /* 0x000fe40000010000 */
[----:B------:R-:W-:Y:S01]  /*cd90*/  FADD.FTZ R168, R168, R169 ;  /* 0x000000a9a8a87221 */ /* 0x000fe20000010000 */
[C---:B------:R-:W-:Y:S01]  /*cda0*/  HMMA.16816.F32.BF16 R4, R100.reuse, R112, R4 ;  /* 0x000000706404723c */ /* 0x040fe20000041804 */
[----:B------:R-:W-:Y:S04]  /*cdb0*/  LDSM.16.MT88.4 R136, [R185+0x15000] ;  /* 0x01500000b988783b */ /* 0x000fe80000004200 */
[----:B------:R-:W-:Y:S02]  /*cdc0*/  FADD.FTZ R171, R171, R214 ;  /* 0x000000d6abab7221 */ /* 0x000fe40000010000 */
[----:B------:R-:W-:Y:S01]  /*cdd0*/  FADD.FTZ R135, R135, R168 ;  /* 0x000000a887877221 */ /* 0x000fe20000010000 */
[C---:B------:R-:W-:Y:S01]  /*cde0*/  HMMA.16816.F32.BF16 R8, R100.reuse, R114, R8 ;  /* 0x000000726408723c */ /* 0x040fe20000041808 */
[----:B------:R-:W-:Y:S03]  /*cdf0*/  LDSM.16.MT88.4 R112, [R186+0x16800] ;  /* 0x01680000ba70783b */ /* 0x000fe60000004200 */
        /* <DEDUP_REMOVED lines=9> */
[C---:B----4-:R-:W-:Y:S04]  /*ce90*/  HMMA.16816.F32.BF16 R20, R100.reuse, R108, R20 ;  /* 0x0000006c6414723c */ /* 0x050fe80000041814 */
[----:B------:R-:W-:Y:S02]  /*cea0*/  FADD.FTZ R221, R221, R218 ;  /* 0x000000dadddd7221 */ /* 0x000fe40000010000 */
[----:B------:R-:W-:Y:S02]  /*ceb0*/  FADD.FTZ R225, R225, R222 ;  /* 0x000000dee1e17221 */ /* 0x000fe40000010000 */
[C---:B------:R-:W-:Y:S01]  /*cec0*/  HMMA.16816.F32.BF16 R24, R100.reuse, R110, R24 ;  /* 0x0000006e6418723c */ /* 0x040fe20000041818 */
[----:B------:R-:W4:Y:S03]  /*ced0*/  LDSM.16.MT88.4 R108, [R188+0x16800] ;  /* 0x01680000bc6c783b */ /* 0x000f260000004200 */
[----:B------:R-:W-:Y:S02]  /*cee0*/  IMAD.MOV.U32 R0, RZ, RZ, R3 ;  /* 0x000000ffff007224 */ /* 0x000fe400078e0003 */
[----:B------:R-:W-:Y:S02]  /*cef0*/  IMAD.MOV.U32 R2, RZ, RZ, R132 ;  /* 0x000000ffff027224 */ /* 0x000fe400078e0084 */
        /* <DEDUP_REMOVED lines=20> */
[----:B------:R-:W5:Y:S07]  /*d040*/  LDSM.16.MT88.4 R112, [R185+0x13000] ;  /* 0x01300000b970783b */ /* 0x000f6e0000004200 */
        /* <DEDUP_REMOVED lines=15> */
[C---:B----4-:R-:W-:Y:S03]  /*d140*/  HMMA.16816.F32.BF16 R4, R100.reuse, R108, R4 ;  /* 0x0000006c6404723c */ /* 0x050fe60000041804 */
[----:B------:R-:W-:Y:S02]  /*d150*/  FADD.FTZ R230, R230, R231 ;  /* 0x000000e7e6e67221 */ /* 0x000fe40000010000 */
[----:B------:R-:W-:Y:S02]  /*d160*/  FADD.FTZ R229, R229, R226 ;  /* 0x000000e2e5e57221 */ /* 0x000fe40000010000 */
[----:B------:R-:W-:Y:S01]  /*d170*/  FADD.FTZ R233, R233, R230 ;  /* 0x000000e6e9e97221 */ /* 0x000fe20000010000 */
[C---:B------:R-:W-:Y:S01]  /*d180*/  HMMA.16816.F32.BF16 R8, R100.reuse, R110, R8 ;  /* 0x0000006e6408723c */ /* 0x040fe20000041808 */
[----:B------:R-:W4:Y:S07]  /*d190*/  LDSM.16.MT88.4 R108, [R188+0x17000] ;  /* 0x01700000bc6c783b */ /* 0x000f2e0000004200 */
[C---:B------:R-:W-:Y:S08]  /*d1a0*/  HMMA.16816.F32.BF16 R12, R100.reuse, R120, R12 ;  /* 0x00000078640c723c */ /* 0x040ff0000004180c */
[C---:B------:R-:W-:Y:S08]  /*d1b0*/  HMMA.16816.F32.BF16 R16, R100.reuse, R122, R16 ;  /* 0x0000007a6410723c */ /* 0x040ff00000041810 */
[C---:B-----5:R-:W-:Y:S08]  /*d1c0*/  HMMA.16816.F32.BF16 R20, R100.reuse, R112, R20 ;  /* 0x000000706414723c */ /* 0x060ff00000041814 */
[C---:B------:R-:W-:Y:S01]  /*d1d0*/  HMMA.16816.F32.BF16 R24, R100.reuse, R114, R24 ;  /* 0x000000726418723c */ /* 0x040fe20000041818 */
[----:B------:R-:W5:Y:S07]  /*d1e0*/  LDSM.16.MT88.4 R112, [R186+0x17000] ;  /* 0x01700000ba70783b */ /* 0x000f6e0000004200 */
[C---:B------:R-:W-:Y:S08]  /*d1f0*/  HMMA.16816.F32.BF16 R28, R100.reuse, R124, R28 ;  /* 0x0000007c641c723c */ /* 0x040ff0000004181c */
[C---:B------:R-:W-:Y:S01]  /*d200*/  HMMA.16816.F32.BF16 R32, R100.reuse, R126, R32 ;  /* 0x0000007e6420723c */ /* 0x040fe20000041820 */
[----:B------:R-:W-:Y:S07]  /*d210*/  LDSM.16.MT88.4 R124, [R188+0x13800] ;  /* 0x01380000bc7c783b */ /* 0x000fee0000004200 */
[C---:B-1----:R-:W-:Y:S08]  /*d220*/  HMMA.16816.F32.BF16 R36, R100.reuse, R116, R36 ;  /* 0x000000746424723c */ /* 0x042ff00000041824 */
[C---:B------:R-:W-:Y:S01]  /*d230*/  HMMA.16816.F32.BF16 R40, R100.reuse, R118, R40 ;  /* 0x000000766428723c */ /* 0x040fe20000041828 */
[----:B------:R-:W1:Y:S07]  /*d240*/  LDSM.16.MT88.4 R116, [R185+0x17000] ;  /* 0x01700000b974783b */ /* 0x000e6e0000004200 */
        /* <DEDUP_REMOVED lines=8> */
[C---:B---3--:R-:W-:Y:S04]  /*d2d0*/  HMMA.16816.F32.BF16 R60, R100.reuse, R104, R60 ;  /* 0x00000068643c723c */ /* 0x048fe8000004183c */
[----:B--2---:R-:W-:Y:S01]  /*d2e0*/  F2FP.BF16.PACK_AB R139, R133, R238 ;  /* 0x000000ee858b723e */ /* 0x004fe200000010ff */
[----:B------:R-:W-:Y:S02]  /*d2f0*/  FADD.FTZ R236, R236, R233 ;  /* 0x000000e9ecec7221 */ /* 0x000fe40000010000 */
[----:B------:R-:W-:Y:S01]  /*d300*/  FADD.FTZ R235, R235, R232 ;  /* 0x000000e8ebeb7221 */ /* 0x000fe20000010000 */
[C---:B------:R-:W-:Y:S01]  /*d310*/  HMMA.16816.F32.BF16 R64, R100.reuse, R106, R64 ;  /* 0x0000006a6440723c */ /* 0x040fe20000041840 */
[----:B------:R-:W2:Y:S03]  /*d320*/  LDSM.16.MT88.4 R104, [R184+0x17000] ;  /* 0x01700000b868783b */ /* 0x000ea60000004200 */
[----:B------:R-:W-:Y:S02]  /*d330*/  FADD.FTZ R239, R239, R236 ;  /* 0x000000ecefef7221 */ /* 0x000fe40000010000 */
[----:B------:R-:W-:Y:S02]  /*d340*/  FADD.FTZ R234, R234, R235 ;  /* 0x000000ebeaea7221 */ /* 0x000fe40000010000 */
[C---:B----4-:R-:W-:Y:S04]  /*d350*/  HMMA.16816.F32.BF16 R68, R100.reuse, R108, R68 ;  /* 0x0000006c6444723c */ /* 0x050fe80000041844 */
[----:B------:R-:W-:Y:S02]  /*d360*/  FADD.FTZ R238, R238, R239 ;  /* 0x000000efeeee7221 */ /* 0x000fe40000010000 */
[----:B------:R-:W-:Y:S02]  /*d370*/  FADD.FTZ R215, R237, R234 ;  /* 0x000000eaedd77221 */ /* 0x000fe40000010000 */
[C---:B------:R-:W-:Y:S01]  /*d380*/  HMMA.16816.F32.BF16 R72, R100.reuse, R110, R72 ;  /* 0x0000006e6448723c */ /* 0x040fe20000041848 */
[----:B------:R-:W3:Y:S03]  /*d390*/  LDSM.16.MT88.4 R108, [R186+0x13800] ;  /* 0x01380000ba6c783b */ /* 0x000ee60000004200 */
[----:B------:R-:W-:Y:S04]  /*d3a0*/  FADD.FTZ R209, R133, R238 ;  /* 0x000000ee85d17221 */ /* 0x000fe80000010000 */
[C---:B-----5:R-:W-:Y:S08]  /*d3b0*/  HMMA.16816.F32.BF16 R76, R100.reuse, R112, R76 ;  /* 0x00000070644c723c */ /* 0x060ff0000004184c */
[C---:B------:R-:W-:Y:S08]  /*d3c0*/  HMMA.16816.F32.BF16 R80, R100.reuse, R114, R80 ;  /* 0x000000726450723c */ /* 0x040ff00000041850 */
[C---:B-1----:R-:W-:Y:S08]  /*d3d0*/  HMMA.16816.F32.BF16 R84, R100.reuse, R116, R84 ;  /* 0x000000746454723c */ /* 0x042ff00000041854 */
[C---:B------:R-:W-:Y:S08]  /*d3e0*/  HMMA.16816.F32.BF16 R88, R100.reuse, R118, R88 ;  /* 0x000000766458723c */ /* 0x040ff00000041858 */
[C---:B--2---:R-:W-:Y:S08]  /*d3f0*/  HMMA.16816.F32.BF16 R92, R100.reuse, R104, R92 ;  /* 0x00000068645c723c */ /* 0x044ff0000004185c */
[----:B------:R-:W-:Y:S08]  /*d400*/  HMMA.16816.F32.BF16 R96, R100, R106, R96 ;  /* 0x0000006a6460723c */ /* 0x000ff00000041860 */
[C---:B------:R-:W-:Y:S01]  /*d410*/  HMMA.16816.F32.BF16 R128, R136.reuse, R124, R4 ;  /* 0x0000007c8880723c */ /* 0x040fe20000041804 */
[----:B------:R-:W1:Y:S07]  /*d420*/  LDSM.16.MT88.4 R4, [R186+0x17800] ;  /* 0x01780000ba04783b */ /* 0x000e6e0000004200 */
[C---:B------:R-:W-:Y:S01]  /*d430*/  HMMA.16816.F32.BF16 R124, R136.reuse, R126, R8 ;  /* 0x0000007e887c723c */ /* 0x040fe20000041808 */
[----:B------:R-:W2:Y:S07]  /*d440*/  LDSM.16.MT88.4 R8, [R185+0x17800] ;  /* 0x01780000b908783b */ /* 0x000eae0000004200 */
[C---:B---3--:R-:W-:Y:S01]  /*d450*/  HMMA.16816.F32.BF16 R120, R136.reuse, R108, R12 ;  /* 0x0000006c8878723c */ /* 0x048fe2000004180c */
[----:B------:R-:W3:Y:S07]  /*d460*/  LDSM.16.MT88.4 R12, [R184+0x17800] ;  /* 0x01780000b80c783b */ /* 0x000eee0000004200 */
        /* <DEDUP_REMOVED lines=15> */
[C---:B-1----:R-:W-:Y:S08]  /*d560*/  HMMA.16816.F32.BF16 R76, R136.reuse, R4, R76 ;  /* 0x00000004884c723c */ /* 0x042ff0000004184c */
[C---:B------:R-:W-:Y:S08]  /*d570*/  HMMA.16816.F32.BF16 R80, R136.reuse, R6, R80 ;  /* 0x000000068850723c */ /* 0x040ff00000041850 */
[C---:B--2---:R-:W-:Y:S08]  /*d580*/  HMMA.16816.F32.BF16 R84, R136.reuse, R8, R84 ;  /* 0x000000088854723c */ /* 0x044ff00000041854 */
[C---:B------:R-:W-:Y:S08]  /*d590*/  HMMA.16816.F32.BF16 R88, R136.reuse, R10, R88 ;  /* 0x0000000a8858723c */ /* 0x040ff00000041858 */
[C---:B---3--:R-:W-:Y:S08]  /*d5a0*/  HMMA.16816.F32.BF16 R92, R136.reuse, R12, R92 ;  /* 0x0000000c885c723c */ /* 0x048ff0000004185c */
[----:B------:R-:W-:Y:S01]  /*d5b0*/  HMMA.16816.F32.BF16 R96, R136, R14, R96 ;  /* 0x0000000e8860723c */ /* 0x000fe20000041860 */
[----:B------:R-:W-:-:S07]  /*d5c0*/  @P0 BRA `(.L_x_252) ;  /* 0xffffd3b000000947 */ /* 0x000fce000383ffff */
.L_x_251:
[----:B------:R-:W1:Y:S01]  /*d5d0*/  SHFL.BFLY PT, R2, R215, 0x2, 0x1f ;  /* 0x0c401f00d7027f89 */ /* 0x000e6200000e0000 */
[----:B------:R-:W-:Y:S01]  /*d5e0*/  MOV R4, 0x3f800000 ;  /* 0x3f80000000047802 */ /* 0x000fe20000000f00 */
[----:B------:R-:W2:Y:S01]  /*d5f0*/  S2UR UR6, SR_CTAID.Y ;  /* 0x00000000000679c3 */ /* 0x000ea20000002600 */
[----:B------:R-:W-:Y:S01]  /*d600*/  MOV R5, 0x3f800000 ;  /* 0x3f80000000057802 */ /* 0x000fe20000000f00 */
[----:B------:R-:W3:Y:S01]  /*d610*/  SHFL.BFLY PT, R0, R209, 0x2, 0x1f ;  /* 0x0c401f00d1007f89 */ /* 0x000ee200000e0000 */
[----:B------:R-:W-:Y:S01]  /*d620*/  UISETP.NE.AND UP4, UPT, UR10, -0x1, UPT ;  /* 0xffffffff0a00788c */ /* 0x000fe2000bf85270 */
[----:B------:R-:W-:Y:S01]  /*d630*/  BSSY B0, `(.L_x_255) ;  /* 0x0000144000007945 */ /* 0x000fe20003800000 */
[----:B------:R-:W-:-:S02]  /*d640*/  ULDC.64 UR4, c[0x0][0x1e8] ;  /* 0x00007a0000047ab9 */ /* 0x000fc40000000a00 */
[----:B------:R-:W-:Y:S01]  /*d650*/  ULDC.U8 UR9, c[0x0][0x329] ;  /* 0x0000ca4000097ab9 */ /* 0x000fe20000000000 */
[----:B------:R-:W4:Y:S01]  /*d660*/  S2UR UR12, SR_CTAID.Z ;  /* 0x00000000000c79c3 */ /* 0x000f220000002700 */
[----:B------:R-:W-:Y:S02]  /*d670*/  UISETP.NE.AND UP1, UPT, UR9, URZ, UPT ;  /* 0x0000003f0900728c */ /* 0x000fe4000bf25270 */
[----:B------:R-:W-:Y:S02]  /*d680*/  ULDC UR8, c[0x0][0x214] ;  /* 0x0000850000087ab9 */ /* 0x000fe40000000800 */
[----:B------:R-:W-:Y:S02]  /*d690*/  UMOV UR24, URZ ;  /* 0x0000003f00187c82 */ /* 0x000fe40008000000 */
[----:B------:R-:W-:Y:S02]  /*d6a0*/  @UP4 UIMAD.WIDE.U32 UR14, UR10, UR4, URZ ;  /* 0x000000040a0e42a5 */ /* 0x000fe4000f8e003f */
[----:B------:R-:W-:-:S02]  /*d6b0*/  UMOV UR25, URZ ;  /* 0x0000003f00197c82 */ /* 0x000fc40008000000 */
[----:B------:R-:W-:Y:S02]  /*d6c0*/  @UP4 UIMAD UR7, UR10, UR5, UR15 ;  /* 0x000000050a0742a4 */ /* 0x000fe4000f8e020f */
[----:B------:R-:W-:Y:S01]  /*d6d0*/  @UP1 UMOV UR17, 0x1 ;  /* 0x0000000100111882 */ /* 0x000fe20000000000 */
[----:B-1----:R-:W-:Y:S01]  /*d6e0*/  FADD.FTZ R9, R2, R215 ;  /* 0x000000d702097221 */ /* 0x002fe20000010000 */
[----:B------:R-:W-:Y:S02]  /*d6f0*/  ULDC.64 UR4, c[0x0][0x1e0] ;  /* 0x0000780000047ab9 */ /* 0x000fe40000000a00 */
[----:B--2---:R-:W-:Y:S01]  /*d700*/  @!UP4 USHF.R.S32.HI UR13, URZ, 0x1f, UR6 ;  /* 0x0000001f3f0dc899 */ /* 0x004fe20008011406 */
[----:B---3--:R-:W-:Y:S01]  /*d710*/  FADD.FTZ R7, R0, R209 ;  /* 0x000000d100077221 */ /* 0x008fe20000010000 */
[----:B------:R-:W1:Y:S01]  /*d720*/  SHFL.BFLY PT, R2, R9, 0x1, 0x1f ;  /* 0x0c201f0009027f89 */ /* 0x000e6200000e0000 */
[----:B------:R-:W-:Y:S02]  /*d730*/  @!UP4 UIMAD.WIDE.U32 UR22, UR6, UR4, URZ ;  /* 0x000000040616c2a5 */ /* 0x000fe4000f8e003f */
[----:B------:R-:W-:Y:S01]  /*d740*/  @!UP4 UIMAD UR13, UR13, UR4, URZ ;  /* 0x000000040d0dc2a4 */ /* 0x000fe2000f8e023f */
[----:B------:R-:W2:Y:S01]  /*d750*/  SHFL.BFLY PT, R0, R7, 0x1, 0x1f ;  /* 0x0c201f0007007f89 */ /* 0x000ea200000e0000 */
[----:B------:R-:W-:-:S02]  /*d760*/  @UP1 ULDC UR15, c[0x0][0x210] ;  /* 0x00008400000f1ab9 */ /* 0x000fc40000000800 */
[----:B------:R-:W-:Y:S02]  /*d770*/  ULDC.U8 UR4, c[0x0][0x328] ;  /* 0x0000ca0000047ab9 */ /* 0x000fe40000000000 */
[----:B------:R-:W-:Y:S02]  /*d780*/  UISETP.NE.AND UP3, UPT, UR4, URZ, UPT ;  /* 0x0000003f0400728c */ /* 0x000fe4000bf65270 */
[----:B------:R-:W-:Y:S02]  /*d790*/  @!UP4 UIMAD UR13, UR6, UR5, UR13 ;  /* 0x00000005060dc2a4 */ /* 0x000fe4000f8e020d */
[----:B------:R-:W-:Y:S01]  /*d7a0*/  UISETP.NE.OR UP2, UPT, UR9, URZ, !UP3 ;  /* 0x0000003f0900728c */ /* 0x000fe2000df45670 */
[----:B------:R-:W3:Y:S01]  /*d7b0*/  S2UR UR9, SR_CTAID.X ;  /* 0x00000000000979c3 */ /* 0x000ee20000002500 */
[----:B------:R-:W-:Y:S02]  /*d7c0*/  ULDC UR5, c[0x0][0x234] ;  /* 0x00008d0000057ab9 */ /* 0x000fe40000000800 */
[----:B------:R-:W-:-:S02]  /*d7d0*/  @UP1 UIMAD UR15, UR15, UR8, URZ ;  /* 0x000000080f0f12a4 */ /* 0x000fc4000f8e023f */
[----:B------:R-:W-:Y:S02]  /*d7e0*/  UISETP.NE.OR UP0, UPT, UR10, -0x1, UP2 ;  /* 0xffffffff0a00788c */ /* 0x000fe40009705670 */
[----:B------:R-:W-:Y:S02]  /*d7f0*/  @!UP1 USEL UR15, UR8, UR5, !UP3 ;  /* 0x00000005080f9287 */ /* 0x000fe4000d800000 */
[----:B------:R-:W-:Y:S01]  /*d800*/  ULDC UR4, c[0x0][0x1c0] ;  /* 0x0000700000047ab9 */ /* 0x000fe20000000800 */
[----:B-1----:R-:W-:Y:S01]  /*d810*/  FADD.FTZ R2, R9, R2 ;  /* 0x0000000209027221 */ /* 0x002fe20000010000 */
[----:B------:R-:W-:Y:S02]  /*d820*/  @!UP1 UIMAD UR17, UR15, UR4, URZ ;  /* 0x000000040f1192a4 */ /* 0x000fe4000f8e023f */
[----:B------:R-:W-:Y:S01]  /*d830*/  @UP1 ULDC UR20, c[0x0][0x210] ;  /* 0x0000840000141ab9 */ /* 0x000fe20000000800 */
[----:B--2---:R-:W-:Y:S01]  /*d840*/  FADD.FTZ R0, R7, R0 ;  /* 0x0000000007007221 */ /* 0x004fe20000010000 */
[----:B------:R-:W-:Y:S01]  /*d850*/  FSETP.NE.FTZ.AND P4, PT, R2, RZ, PT ;  /* 0x000000ff0200720b */ /* 0x000fe20003f95000 */
[----:B------:R-:W-:-:S02]  /*d860*/  UIMAD UR5, UR6, UR17, URZ ;  /* 0x00000011060572a4 */ /* 0x000fc4000f8e023f */
[----:B------:R-:W-:Y:S01]  /*d870*/  @!UP1 UMOV UR20, 0x1 ;  /* 0x0000000100149882 */ /* 0x000fe20000000000 */
[----:B------:R-:W-:Y:S01]  /*d880*/  FSETP.NE.FTZ.AND P3, PT, R0, RZ, PT ;  /* 0x000000ff0000720b */ /* 0x000fe20003f75000 */
[----:B------:R-:W-:Y:S02]  /*d890*/  @!UP0 UIMAD UR10, UR6, UR8, URZ ;  /* 0x00000008060a82a4 */ /* 0x000fe4000f8e023f */
[----:B------:R-:W-:Y:S02]  /*d8a0*/  USEL UR5, UR5, URZ, UP2 ;  /* 0x0000003f05057287 */ /* 0x000fe40009000000 */
[----:B---3--:R-:W-:Y:S02]  /*d8b0*/  UIMAD UR4, UR9, UR20, URZ ;  /* 0x00000014090472a4 */ /* 0x008fe4000f8e023f */
[----:B----4-:R-:W-:Y:S02]  /*d8c0*/  UIMAD UR15, UR12, UR15, UR5 ;  /* 0x0000000f0c0f72a4 */ /* 0x010fe4000f8e0205 */
[----:B------:R-:W1:Y:S01]  /*d8d0*/  @P4 MUFU.RCP R4, R2 ;  /* 0x0000000200044308 */ /* 0x000e620000001000 */
[----:B------:R-:W-:-:S02]  /*d8e0*/  USHF.L.U32 UR4, UR4, 0x7, URZ ;  /* 0x0000000704047899 */ /* 0x000fc4000800063f */
[----:B------:R-:W-:Y:S02]  /*d8f0*/  @!UP2 UMOV UR24, UR10 ;  /* 0x0000000a0018ac82 */ /* 0x000fe40008000000 */
[----:B------:R-:W-:Y:S02]  /*d900*/  USHF.R.S32.HI UR5, URZ, 0x1f, UR4 ;  /* 0x0000001f3f057899 */ /* 0x000fe40008011404 */
[----:B------:R-:W-:Y:S01]  /*d910*/  @!UP2 USHF.R.S32.HI UR25, URZ, 0x1f, UR10 ;  /* 0x0000001f3f19a899 */ /* 0x000fe2000801140a */
[----:B------:R-:W2:Y:S01]  /*d920*/  @P3 MUFU.RCP R5, R0 ;  /* 0x0000000000053308 */ /* 0x000ea20000001000 */
[----:B------:R-:W-:Y:S02]  /*d930*/  USHF.R.S32.HI UR6, URZ, 0x1f, UR15 ;  /* 0x0000001f3f067899 */ /* 0x000fe4000801140f */
[----:B------:R-:W-:Y:S02]  /*d940*/  UIADD3 UR4, UP1, UP0, UR4, UR24, UR15 ;  /* 0x0000001804047290 */ /* 0x000fe4000f83e00f */
[----:B------:R-:W-:-:S02]  /*d950*/  @!UP4 UIADD3 UR7, UR23, UR13, URZ ;  /* 0x0000000d1707c290 */ /* 0x000fc4000fffe03f */
[----:B------:R-:W-:Y:S01]  /*d960*/  UIADD3.X UR5, UR5, UR25, UR6, UP1, UP0 ;  /* 0x0000001905057290 */ /* 0x000fe20008fe0406 */
[C---:B-1----:R-:W-:Y:S01]  /*d970*/  FMUL.FTZ R128, R4.reuse, R128 ;  /* 0x0000008004807220 */ /* 0x042fe20000410000 */
[----:B------:R-:W-:Y:S01]  /*d980*/  @P4 MUFU.LG2 R2, R2 ;  /* 0x0000000200024308 */ /* 0x000fe20000000c00 */
[C---:B------:R-:W-:Y:S01]  /*d990*/  FMUL.FTZ R129, R4.reuse, R129 ;  /* 0x0000008104817220 */ /* 0x040fe20000410000 */
[----:B------:R-:W-:Y:S01]  /*d9a0*/  @!UP4 UMOV UR14, UR22 ;  /* 0x00000016000ecc82 */ /* 0x000fe20008000000 */
[C---:B------:R-:W-:Y:S02]  /*d9b0*/  FMUL.FTZ R124, R4.reuse, R124 ;  /* 0x0000007c047c7220 */ /* 0x040fe40000410000 */
[C---:B------:R-:W-:Y:S01]  /*d9c0*/  FMUL.FTZ R125, R4.reuse, R125 ;  /* 0x0000007d047d7220 */ /* 0x040fe20000410000 */
[----:B------:R-:W-:Y:S01]  /*d9d0*/  F2FP.BF16.PACK_AB R128, R129, R128 ;  /* 0x000000808180723e */ /* 0x000fe200000010ff */
[C---:B------:R-:W-:Y:S01]  /*d9e0*/  FMUL.FTZ R120, R4.reuse, R120 ;  /* 0x0000007804787220 */ /* 0x040fe20000410000 */
[----:B------:R-:W1:Y:S01]  /*d9f0*/  @P3 MUFU.LG2 R0, R0 ;  /* 0x0000000000003308 */ /* 0x000e620000000c00 */
        /* <DEDUP_REMOVED lines=65> */
[----:B------:R-:W3:Y:S01]  /*de10*/  S2R R4, SR_TID.X ;  /* 0x0000000000047919 */ /* 0x000ee20000002100 */
[----:B--2---:R-:W-:-:S02]  /*de20*/  FMUL.FTZ R131, R5, R131 ;  /* 0x0000008305837220 */ /* 0x004fc40000410000 */
[----:B------:R-:W-:Y:S01]  /*de30*/  FMUL.FTZ R130, R5, R130 ;  /* 0x0000008205827220 */ /* 0x000fe20000410000 */
[----:B------:R-:W-:Y:S01]  /*de40*/  F2FP.BF16.PACK_AB R96, R97, R96 ;  /* 0x000000606160723e */ /* 0x000fe200000010ff */
[C---:B------:R-:W-:Y:S02]  /*de50*/  FMUL.FTZ R127, R5.reuse, R127 ;  /* 0x0000007f057f7220 */ /* 0x040fe40000410000 */
[----:B------:R-:W-:Y:S01]  /*de60*/  FMUL.FTZ R126, R5, R126 ;  /* 0x0000007e057e7220 */ /* 0x000fe20000410000 */
[----:B------:R-:W-:Y:S01]  /*de70*/  F2FP.BF16.PACK_AB R130, R131, R130 ;  /* 0x000000828382723e */ /* 0x000fe200000010ff */
[C---:B------:R-:W-:Y:S02]  /*de80*/  FMUL.FTZ R123, R5.reuse, R123 ;  /* 0x0000007b057b7220 */ /* 0x040fe40000410000 */
[----:B------:R-:W-:Y:S01]  /*de90*/  FMUL.FTZ R122, R5, R122 ;  /* 0x0000007a057a7220 */ /* 0x000fe20000410000 */
[----:B------:R-:W-:Y:S01]  /*dea0*/  F2FP.BF16.PACK_AB R126, R127, R126 ;  /* 0x0000007e7f7e723e */ /* 0x000fe200000010ff */
[----:B------:R-:W-:-:S02]  /*deb0*/  FMUL.FTZ R119, R5, R119 ;  /* 0x0000007705777220 */ /* 0x000fc40000410000 */
[----:B------:R-:W-:Y:S01]  /*dec0*/  FMUL.FTZ R118, R5, R118 ;  /* 0x0000007605767220 */ /* 0x000fe20000410000 */
[----:B------:R-:W-:Y:S01]  /*ded0*/  F2FP.BF16.PACK_AB R122, R123, R122 ;  /* 0x0000007a7b7a723e */ /* 0x000fe200000010ff */
[C---:B------:R-:W-:Y:S02]  /*dee0*/  FMUL.FTZ R115, R5.reuse, R115 ;  /* 0x0000007305737220 */ /* 0x040fe40000410000 */
[----:B------:R-:W-:Y:S01]  /*def0*/  FMUL.FTZ R114, R5, R114 ;  /* 0x0000007205727220 */ /* 0x000fe20000410000 */
[----:B------:R-:W-:Y:S01]  /*df00*/  F2FP.BF16.PACK_AB R118, R119, R118 ;  /* 0x000000767776723e */ /* 0x000fe200000010ff */
[C---:B------:R-:W-:Y:S02]  /*df10*/  FMUL.FTZ R111, R5.reuse, R111 ;  /* 0x0000006f056f7220 */ /* 0x040fe40000410000 */
[C---:B------:R-:W-:Y:S01]  /*df20*/  FMUL.FTZ R110, R5.reuse, R110 ;  /* 0x0000006e056e7220 */ /* 0x040fe20000410000 */
[----:B---3--:R-:W-:Y:S01]  /*df30*/  SHF.R.S32.HI R7, RZ, 0x1f, R4 ;  /* 0x0000001fff077819 */ /* 0x008fe20000011404 */
[----:B------:R-:W-:Y:S01]  /*df40*/  FMUL.FTZ R107, R5, R107 ;  /* 0x0000006b056b7220 */ /* 0x000fe20000410000 */
[----:B------:R-:W-:Y:S01]  /*df50*/  F2FP.BF16.PACK_AB R114, R115, R114 ;  /* 0x000000727372723e */ /* 0x000fe200000010ff */
[----:B------:R-:W-:Y:S01]  /*df60*/  FMUL.FTZ R106, R5, R106 ;  /* 0x0000006a056a7220 */ /* 0x000fe20000410000 */
[-C--:B------:R-:W-:Y:S01]  /*df70*/  LEA.HI R6, R7, R4.reuse, RZ, 0x2 ;  /* 0x0000000407067211 */ /* 0x080fe200078f10ff */
[----:B------:R-:W-:Y:S01]  /*df80*/  FMUL.FTZ R103, R5, R103 ;  /* 0x0000006705677220 */ /* 0x000fe20000410000 */
[----:B------:R-:W-:Y:S01]  /*df90*/  LEA.HI R7, R7, R4, RZ, 0x5 ;  /* 0x0000000407077211 */ /* 0x000fe200078f28ff */
[C---:B------:R-:W-:Y:S01]  /*dfa0*/  FMUL.FTZ R102, R5.reuse, R102 ;  /* 0x0000006605667220 */ /* 0x040fe20000410000 */
[--C-:B------:R-:W-:Y:S01]  /*dfb0*/  SHF.R.S32.HI R9, RZ, 0x2, R6.reuse ;  /* 0x00000002ff097819 */ /* 0x100fe20000011406 */
[C---:B------:R-:W-:Y:S01]  /*dfc0*/  FMUL.FTZ R39, R5.reuse, R39 ;  /* 0x0000002705277220 */ /* 0x040fe20000410000 */
[----:B------:R-:W-:Y:S01]  /*dfd0*/  SHF.R.S32.HI R8, RZ, 0x1f, R6 ;  /* 0x0000001fff087819 */ /* 0x000fe20000011406 */
[----:B------:R-:W-:Y:S01]  /*dfe0*/  FMUL.FTZ R38, R5, R38 ;  /* 0x0000002605267220 */ /* 0x000fe20000410000 */
[----:B------:R-:W-:Y:S01]  /*dff0*/  F2FP.BF16.PACK_AB R110, R111, R110 ;  /* 0x0000006e6f6e723e */ /* 0x000fe200000010ff */
[C---:B------:R-:W-:Y:S01]  /*e000*/  FMUL.FTZ R43, R5.reuse, R43 ;  /* 0x0000002b052b7220 */ /* 0x040fe20000410000 */
[----:B------:R-:W-:Y:S01]  /*e010*/  LEA.HI R8, R8, R9, RZ, 0x3 ;  /* 0x0000000908087211 */ /* 0x000fe200078f18ff */
[----:B------:R-:W-:Y:S01]  /*e020*/  FMUL.FTZ R42, R5, R42 ;  /* 0x0000002a052a7220 */ /* 0x000fe20000410000 */
[----:B------:R-:W-:Y:S01]  /*e030*/  F2FP.BF16.PACK_AB R106, R107, R106 ;  /* 0x0000006a6b6a723e */ /* 0x000fe200000010ff */
[C---:B------:R-:W-:Y:S01]  /*e040*/  FMUL.FTZ R47, R5.reuse, R47 ;  /* 0x0000002f052f7220 */ /* 0x040fe20000410000 */
[----:B------:R-:W-:Y:S01]  /*e050*/  LOP3.LUT R8, R8, 0xfffffff8, RZ, 0xc0, !PT ;  /* 0xfffffff808087812 */ /* 0x000fe200078ec0ff */
[----:B------:R-:W-:Y:S01]  /*e060*/  FMUL.FTZ R46, R5, R46 ;  /* 0x0000002e052e7220 */ /* 0x000fe20000410000 */
[----:B------:R-:W-:Y:S01]  /*e070*/  F2FP.BF16.PACK_AB R102, R103, R102 ;  /* 0x000000666766723e */ /* 0x000fe200000010ff */
[----:B------:R-:W-:Y:S01]  /*e080*/  FMUL.FTZ R51, R5, R51 ;  /* 0x0000003305337220 */ /* 0x000fe20000410000 */
[----:B------:R-:W-:Y:S01]  /*e090*/  IADD3 R8, R9, -R8, RZ ;  /* 0x8000000809087210 */ /* 0x000fe20007ffe0ff */
[----:B------:R-:W-:Y:S01]  /*e0a0*/  FMUL.FTZ R50, R5, R50 ;  /* 0x0000003205327220 */ /* 0x000fe20000410000 */
[----:B------:R-:W-:Y:S01]  /*e0b0*/  F2FP.BF16.PACK_AB R38, R39, R38 ;  /* 0x000000262726723e */ /* 0x000fe200000010ff */
[C---:B------:R-:W-:Y:S01]  /*e0c0*/  FMUL.FTZ R55, R5.reuse, R55 ;  /* 0x0000003705377220 */ /* 0x040fe20000410000 */
[C---:B------:R-:W-:Y:S01]  /*e0d0*/  SHF.L.U32 R9, R8.reuse, 0x6, RZ ;  /* 0x0000000608097819 */ /* 0x040fe200000006ff */
[C---:B------:R-:W-:Y:S01]  /*e0e0*/  FMUL.FTZ R54, R5.reuse, R54 ;  /* 0x0000003605367220 */ /* 0x040fe20000410000 */
[----:B------:R-:W-:Y:S01]  /*e0f0*/  LOP3.LUT R10, R8, 0x1, RZ, 0xc0, !PT ;  /* 0x00000001080a7812 */ /* 0x000fe200078ec0ff */
[----:B------:R-:W-:Y:S01]  /*e100*/  FMUL.FTZ R59, R5, R59 ;  /* 0x0000003b053b7220 */ /* 0x000fe20000410000 */
[----:B------:R-:W-:Y:S01]  /*e110*/  LOP3.LUT R9, R9, 0x1c0, RZ, 0xc0, !PT ;  /* 0x000001c009097812 */ /* 0x000fe200078ec0ff */
[C---:B------:R-:W-:Y:S01]  /*e120*/  FMUL.FTZ R58, R5.reuse, R58 ;  /* 0x0000003a053a7220 */ /* 0x040fe20000410000 */
[----:B------:R-:W-:Y:S01]  /*e130*/  ISETP.NE.U32.AND P0, PT, R10, 0x1, PT ;  /* 0x000000010a00780c */ /* 0x000fe20003f05070 */
[----:B------:R-:W-:Y:S01]  /*e140*/  FMUL.FTZ R63, R5, R63 ;  /* 0x0000003f053f7220 */ /* 0x000fe20000410000 */
[----:B------:R-:W-:Y:S01]  /*e150*/  LEA.HI R12, R9, R9, RZ, 0x1d ;  /* 0x00000009090c7211 */ /* 0x000fe200078fe8ff */
[C---:B------:R-:W-:Y:S01]  /*e160*/  FMUL.FTZ R62, R5.reuse, R62 ;  /* 0x0000003e053e7220 */ /* 0x040fe20000410000 */
[----:B------:R-:W-:Y:S01]  /*e170*/  R2P PR, R8, 0x6 ;  /* 0x0000000608007804 */ /* 0x000fe20000000000 */
[C---:B------:R-:W-:Y:S01]  /*e180*/  FMUL.FTZ R67, R5.reuse, R67 ;  /* 0x0000004305437220 */ /* 0x040fe20000410000 */
[----:B------:R-:W-:Y:S01]  /*e190*/  MOV R8, 0x20 ;  /* 0x0000002000087802 */ /* 0x000fe20000000f00 */
[C---:B------:R-:W-:Y:S01]  /*e1a0*/  FMUL.FTZ R66, R5.reuse, R66 ;  /* 0x0000004205427220 */ /* 0x040fe20000410000 */
[----:B------:R-:W-:Y:S01]  /*e1b0*/  MOV R10, 0x40 ;  /* 0x00000040000a7802 */ /* 0x000fe20000000f00 */
[C---:B------:R-:W-:Y:S01]  /*e1c0*/  FMUL.FTZ R71, R5.reuse, R71 ;  /* 0x0000004705477220 */ /* 0x040fe20000410000 */
[----:B------:R-:W-:Y:S01]  /*e1d0*/  SEL R8, R8, 0xffffffe0, !P1 ;  /* 0xffffffe008087807 */ /* 0x000fe20004800000 */
[C---:B------:R-:W-:Y:S01]  /*e1e0*/  FMUL.FTZ R70, R5.reuse, R70 ;  /* 0x0000004605467220 */ /* 0x040fe20000410000 */
[----:B------:R-:W-:Y:S01]  /*e1f0*/  SEL R10, R10, 0xffffffc0, !P2 ;  /* 0xffffffc00a0a7807 */ /* 0x000fe20005000000 */
        /* <DEDUP_REMOVED lines=27> */
[----:B------:R-:W-:Y:S01]  /*e3b0*/  LOP3.LUT R5, R6, 0x3ffffffc, RZ, 0xc0, !PT ;  /* 0x3ffffffc06057812 */ /* 0x000fe200078ec0ff */
[----:B-1----:R-:W-:Y:S01]  /*e3c0*/  @P3 FMUL.FTZ R0, R0, 0.69314718246459960938 ;  /* 0x3f31721800003820 */ /* 0x002fe20000410000 */
[----:B------:R-:W-:-:S02]  /*e3d0*/  SHF.R.S32.HI R6, RZ, 0x5, R7 ;  /* 0x00000005ff067819 */ /* 0x000fc40000011407 */
[----:B------:R-:W-:Y:S02]  /*e3e0*/  IADD3 R5, -R5, R4, RZ ;  /* 0x0000000405057210 */ /* 0x000fe40007ffe1ff */
[----:B------:R-:W-:Y:S02]  /*e3f0*/  F2FP.BF16.PACK_AB R94, R95, R94 ;  /* 0x0000005e5f5e723e */ /* 0x000fe400000010ff */
[----:B------:R-:W-:Y:S02]  /*e400*/  LEA R5, R6, R5, 0x9 ;  /* 0x0000000506057211 */ /* 0x000fe400078e48ff */
[----:B------:R-:W-:Y:S02]  /*e410*/  F2FP.BF16.PACK_AB R98, R99, R98 ;  /* 0x000000626362723e */ /* 0x000fe400000010ff */
[----:B------:R-:W-:Y:S02]  /*e420*/  LEA R5, R5, R12, 0x1 ;  /* 0x0000000c05057211 */ /* 0x000fe400078e08ff */
[----:B------:R-:W-:-:S02]  /*e430*/  LOP3.LUT R7, R7, 0xffffffe0, RZ, 0xc0, !PT ;  /* 0xffffffe007077812 */ /* 0x000fc400078ec0ff */
[----:B------:R-:W-:Y:S02]  /*e440*/  SHF.L.U32 R5, R5, 0x1, RZ ;  /* 0x0000000105057819 */ /* 0x000fe400000006ff */
[----:B------:R-:W-:Y:S02]  /*e450*/  IADD3 R7, R4, -R7, RZ ;  /* 0x8000000704077210 */ /* 0x000fe40007ffe0ff */
[C---:B------:R-:W-:Y:S01]  /*e460*/  IADD3 R9, R5.reuse, -0x10, RZ ;  /* 0xfffffff005097810 */ /* 0x040fe20007ffe0ff */
[----:B------:R-:W-:Y:S01]  /*e470*/  STS [R5], R128 ;  /* 0x0000008005007388 */ /* 0x000fe20000000800 */
[C---:B------:R-:W-:Y:S02]  /*e480*/  @P0 IADD3 R9, R5.reuse, 0x10, RZ ;  /* 0x0000001005090810 */ /* 0x040fe40007ffe0ff */
[----:B------:R-:W-:Y:S01]  /*e490*/  IADD3 R11, R5, R8, RZ ;  /* 0x00000008050b7210 */ /* 0x000fe20007ffe0ff */
[----:B------:R-:W-:Y:S01]  /*e4a0*/  STS [R5+0x400], R130 ;  /* 0x0004008205007388 */ /* 0x000fe20000000800 */
[----:B------:R-:W-:-:S02]  /*e4b0*/  IADD3 R13, R8, R9, RZ ;  /* 0x00000009080d7210 */ /* 0x000fc40007ffe0ff */
[-C--:B------:R-:W-:Y:S01]  /*e4c0*/  IADD3 R15, R5, R10.reuse, RZ ;  /* 0x0000000a050f7210 */ /* 0x080fe20007ffe0ff */
[----:B------:R-:W-:Y:S01]  /*e4d0*/  STS [R9], R124 ;  /* 0x0000007c09007388 */ /* 0x000fe20000000800 */
[----:B------:R-:W-:Y:S02]  /*e4e0*/  IADD3 R17, R10, R9, RZ ;  /* 0x000000090a117210 */ /* 0x000fe40007ffe0ff */
[-C--:B------:R-:W-:Y:S01]  /*e4f0*/  IADD3 R19, R11, R10.reuse, RZ ;  /* 0x0000000a0b137210 */ /* 0x080fe20007ffe0ff */
[----:B------:R-:W-:Y:S01]  /*e500*/  STS [R9+0x400], R126 ;  /* 0x0004007e09007388 */ /* 0x000fe20000000800 */
[----:B------:R-:W-:Y:S02]  /*e510*/  IADD3 R21, R13, R10, RZ ;  /* 0x0000000a0d157210 */ /* 0x000fe40007ffe0ff */
[----:B------:R-:W-:Y:S01]  /*e520*/  LOP3.LUT P0, RZ, R7, 0x3, RZ, 0xc0, !PT ;  /* 0x0000000307ff7812 */ /* 0x000fe2000780c0ff */
[----:B------:R-:W-:Y:S01]  /*e530*/  STS [R11], R120 ;  /* 0x000000780b007388 */ /* 0x000fe20000000800 */
[----:B------:R-:W-:Y:S01]  /*e540*/  @P4 FMUL.FTZ R7, R2, 0.69314718246459960938 ;  /* 0x3f31721802074820 */ /* 0x000fe20000410000 */
[----:B------:R-:W-:-:S02]  /*e550*/  MOV R4, 0x7f800000 ;  /* 0x7f80000000047802 */ /* 0x000fc40000000f00 */
[----:B------:R-:W-:Y:S01]  /*e560*/  STS [R11+0x400], R122 ;  /* 0x0004007a0b007388 */ /* 0x000fe20000000800 */
[----:B------:R-:W-:-:S03]  /*e570*/  @P4 FFMA.FTZ R4, R132, c[0x0][0x238], R7 ;  /* 0x00008e0084044a23 */ /* 0x000fc60000010007 */
[----:B------:R-:W-:Y:S04]  /*e580*/  STS [R13], R116 ;  /* 0x000000740d007388 */ /* 0x000fe80000000800 */
[----:B------:R-:W-:Y:S04]  /*e590*/  STS [R13+0x400], R118 ;  /* 0x000400760d007388 */ /* 0x000fe80000000800 */
        /* <DEDUP_REMOVED lines=32> */
[----:B-1----:R-:W-:-:S03]  /*e7a0*/  SHF.R.S32.HI R5, RZ, 0x1f, R6 ;  /* 0x0000001fff057819 */ /* 0x002fc60000011406 */
[----:B------:R2:W-:Y:S01]  /*e7b0*/  STS [R15+0x8000], R84 ;  /* 0x008000540f007388 */ /* 0x0005e20000000800 */
[----:B------:R-:W-:-:S03]  /*e7c0*/  LEA.HI R5, R5, R6, RZ, 0x3 ;  /* 0x0000000605057211 */ /* 0x000fc600078f18ff */
[----:B------:R2:W-:Y:S01]  /*e7d0*/  STS [R15+0x8400], R86 ;  /* 0x008400560f007388 */ /* 0x0005e20000000800 */
[----:B------:R-:W-:-:S03]  /*e7e0*/  LOP3.LUT R5, R5, 0xffffff8, RZ, 0xc0, !PT ;  /* 0x0ffffff805057812 */ /* 0x000fc600078ec0ff */
[----:B------:R2:W-:Y:S01]  /*e7f0*/  STS [R17+0x8000], R88 ;  /* 0x0080005811007388 */ /* 0x0005e20000000800 */
[----:B------:R-:W-:Y:S02]  /*e800*/  IADD3 R5, R6, -R5, RZ ;  /* 0x8000000506057210 */ /* 0x000fe40007ffe0ff */
[----:B------:R-:W-:Y:S01]  /*e810*/  MOV R6, 0x7f800000 ;  /* 0x7f80000000067802 */ /* 0x000fe20000000f00 */
[----:B------:R2:W-:Y:S01]  /*e820*/  STS [R17+0x8400], R90 ;  /* 0x0084005a11007388 */ /* 0x0005e20000000800 */
[----:B------:R-:W-:Y:S01]  /*e830*/  @P3 FFMA.FTZ R6, R3, c[0x0][0x238], R0 ;  /* 0x00008e0003063a23 */ /* 0x000fe20000010000 */
[----:B------:R-:W-:Y:S02]  /*e840*/  LEA R5, R5, R208, 0x4 ;  /* 0x000000d005057211 */ /* 0x000fe400078e20ff */
[----:B------:R2:W-:Y:S04]  /*e850*/  STS [R19+0x8000], R92 ;  /* 0x0080005c13007388 */ /* 0x0005e80000000800 */
[----:B------:R2:W-:Y:S04]  /*e860*/  STS [R19+0x8400], R94 ;  /* 0x0084005e13007388 */ /* 0x0005e80000000800 */
[----:B------:R2:W-:Y:S04]  /*e870*/  STS [R21+0x8000], R96 ;  /* 0x0080006015007388 */ /* 0x0005e80000000800 */
[----:B------:R2:W-:Y:S04]  /*e880*/  STS [R21+0x8400], R98 ;  /* 0x0084006215007388 */ /* 0x0005e80000000800 */
[----:B------:R-:W-:Y:S06]  /*e890*/  BAR.SYNC.DEFER_BLOCKING 0x0 ;  /* 0x0000000000007b1d */ /* 0x000fec0000010000 */
[----:B------:R2:W1:Y:S04]  /*e8a0*/  LDS.128 R48, [R196] ;  /* 0x00000000c4307984 */ /* 0x0004680000000c00 */
[----:B------:R2:W3:Y:S04]  /*e8b0*/  LDS.128 R44, [R196+0x1000] ;  /* 0x00100000c42c7984 */ /* 0x0004e80000000c00 */
[----:B------:R2:W4:Y:S04]  /*e8c0*/  LDS.128 R40, [R196+0x2000] ;  /* 0x00200000c4287984 */ /* 0x0005280000000c00 */
[----:B------:R2:W1:Y:S04]  /*e8d0*/  LDS.128 R36, [R196+0x3000] ;  /* 0x00300000c4247984 */ /* 0x0004680000000c00 */
[----:B------:R2:W1:Y:S04]  /*e8e0*/  LDS.128 R32, [R196+0x4000] ;  /* 0x00400000c4207984 */ /* 0x0004680000000c00 */
[----:B------:R2:W1:Y:S04]  /*e8f0*/  LDS.128 R28, [R196+0x5000] ;  /* 0x00500000c41c7984 */ /* 0x0004680000000c00 */
[----:B------:R2:W1:Y:S04]  /*e900*/  LDS.128 R24, [R196+0x6000] ;  /* 0x00600000c4187984 */ /* 0x0004680000000c00 */
[----:B------:R2:W1:Y:S04]  /*e910*/  LDS.128 R20, [R196+0x7000] ;  /* 0x00700000c4147984 */ /* 0x0004680000000c00 */
[----:B------:R2:W1:Y:S04]  /*e920*/  LDS.128 R16, [R196+0x8000] ;  /* 0x00800000c4107984 */ /* 0x0004680000000c00 */
[----:B------:R2:W1:Y:S04]  /*e930*/  LDS.128 R12, [R196+0x9000] ;  /* 0x00900000c40c7984 */ /* 0x0004680000000c00 */
[----:B------:R2:W1:Y:S04]  /*e940*/  LDS.128 R8, [R196+0xa000] ;  /* 0x00a00000c4087984 */ /* 0x0004680000000c00 */
[----:B------:R2:W1:Y:S01]  /*e950*/  LDS.128 R52, [R196+0xb000] ;  /* 0x00b00000c4347984 */ /* 0x0004620000000c00 */
[----:B------:R-:W-:Y:S05]  /*e960*/  @P0 BRA `(.L_x_256) ;  /* 0x0000010000000947 */ /* 0x000fea0003800000 */
[----:B---3--:R-:W-:Y:S01]  /*e970*/  UIMAD UR6, UR9, -0x80, UR16 ;  /* 0xffffff80090678a4 */ /* 0x008fe2000f8e0210 */
[----:B------:R-:W-:-:S05]  /*e980*/  IADD3 R2, R5, 0x8, RZ ;  /* 0x0000000805027810 */ /* 0x000fca0007ffe0ff */
[----:B------:R-:W-:Y:S02]  /*e990*/  ISETP.GE.AND P3, PT, R5, UR6, PT ;  /* 0x0000000605007c0c */ /* 0x000fe4000bf66270 */
[----:B------:R-:W-:-:S11]  /*e9a0*/  ISETP.GE.AND P2, PT, R2, UR6, PT ;  /* 0x0000000602007c0c */ /* 0x000fd6000bf46270 */
[----:B------:R-:W-:Y:S02]  /*e9b0*/  @!P3 IMAD R0, R5, UR20, RZ ;  /* 0x000000140500bc24 */ /* 0x000fe4000f8e02ff */
[----:B------:R-:W-:-:S03]  /*e9c0*/  @!P2 IMAD R2, R2, UR20, RZ ;  /* 0x000000140202ac24 */ /* 0x000fc6000f8e02ff */
[----:B------:R-:W-:Y:S02]  /*e9d0*/  @!P3 IADD3 R3, P1, R0, UR4, RZ ;  /* 0x000000040003bc10 */ /* 0x000fe4000ff3e0ff */
[----:B------:R-:W-:Y:S02]  /*e9e0*/  @!P2 IADD3 R5, P0, R2, UR4, RZ ;  /* 0x000000040205ac10 */ /* 0x000fe4000ff1e0ff */
[----:B------:R-:W-:Y:S02]  /*e9f0*/  @!P3 LEA.HI.X.SX32 R0, R0, UR5, 0x1, P1 ;  /* 0x000000050000bc11 */ /* 0x000fe400088f0eff */
[----:B------:R-:W-:Y:S02]  /*ea00*/  @!P2 LEA.HI.X.SX32 R2, R2, UR5, 0x1, P0 ;  /* 0x000000050202ac11 */ /* 0x000fe400080f0eff */
[----:B------:R-:W-:Y:S02]  /*ea10*/  @!P3 LEA R58, P1, R3, c[0x0][0x200], 0x2 ;  /* 0x00008000033aba11 */ /* 0x000fe400078210ff */
[----:B------:R-:W-:-:S02]  /*ea20*/  @!P2 LEA R56, P0, R5, c[0x0][0x200], 0x2 ;  /* 0x000080000538aa11 */ /* 0x000fc400078010ff */
[----:B------:R-:W-:Y:S02]  /*ea30*/  @!P3 LEA.HI.X R59, R3, c[0x0][0x204], R0, 0x2, P1 ;  /* 0x00008100033bba11 */ /* 0x000fe400008f1400 */
[----:B------:R-:W-:-:S03]  /*ea40*/  @!P2 LEA.HI.X R57, R5, c[0x0][0x204], R2, 0x2, P0 ;  /* 0x000081000539aa11 */ /* 0x000fc600000f1402 */
[----:B------:R3:W-:Y:S04]  /*ea50*/  @!P3 STG.E [R58.64], R4 ;  /* 0x000000043a00b986 */ /* 0x0007e8000c101912 */
[----:B------:R3:W-:Y:S02]  /*ea60*/  @!P2 STG.E [R56.64], R6 ;  /* 0x000000063800a986 */ /* 0x0007e4000c101912 */
.L_x_256:
[----:B---3--:R-:W-:Y:S05]  /*ea70*/  BSYNC B0 ;  /* 0x0000000000007941 */ /* 0x008fea0003800000 */
.L_x_255:
[----:B------:R-:W3:Y:S01]  /*ea80*/  S2R R3, SR_TID.X ;  /* 0x0000000000037919 */ /* 0x000ee20000002100 */
[----:B------:R-:W-:Y:S01]  /*ea90*/  IADD3 R4, P0, R212, UR14, RZ ;  /* 0x0000000ed4047c10 */ /* 0x000fe2000ff1e0ff */
[----:B------:R-:W-:Y:S01]  /*eaa0*/  USHF.R.S32.HI UR6, URZ, 0x1f, UR12 ;  /* 0x0000001f3f067899 */ /* 0x000fe2000801140c */
[----:B------:R-:W-:Y:S01]  /*eab0*/  BSSY B0, `(.L_x_257) ;  /* 0x0000017000007945 */ /* 0x000fe20003800000 */
[----:B------:R-:W5:Y:S01]  /*eac0*/  S2R R0, SR_CTAID.Z ;  /* 0x0000000000007919 */ /* 0x000f620000002700 */
[----:B------:R-:W-:Y:S01]  /*ead0*/  IADD3.X R5, R213, UR7, RZ, P0, !PT ;  /* 0x00000007d5057c10 */ /* 0x000fe200087fe4ff */
[----:B------:R-:W-:-:S02]  /*eae0*/  ULDC.64 UR4, c[0x0][0x1f0] ;  /* 0x00007c0000047ab9 */ /* 0x000fc40000000a00 */
[----:B------:R-:W-:-:S04]  /*eaf0*/  UIMAD UR4, UR6, UR4, URZ ;  /* 0x00000004060472a4 */ /* 0x000fc8000f8e023f */
[----:B------:R-:W-:Y:S01]  /*eb00*/  UIMAD UR4, UR12, UR5, UR4 ;  /* 0x000000050c0472a4 */ /* 0x000fe2000f8e0204 */
[----:B---3--:R-:W-:-:S04]  /*eb10*/  SHF.R.S32.HI R2, RZ, 0x1f, R3 ;  /* 0x0000001fff027819 */ /* 0x008fc80000011403 */
[----:B------:R-:W-:Y:S01]  /*eb20*/  LEA.HI R2, R2, R3, RZ, 0x3 ;  /* 0x0000000302027211 */ /* 0x000fe200078f18ff */
[----:B-----5:R-:W-:-:S03]  /*eb30*/  IMAD.WIDE.U32 R4, R0, c[0x0][0x1f0], R4 ;  /* 0x00007c0000047a25 */ /* 0x020fc600078e0004 */
[----:B------:R-:W-:Y:S02]  /*eb40*/  SHF.R.S32.HI R2, RZ, 0x3, R2 ;  /* 0x00000003ff027819 */ /* 0x000fe40000011402 */
[----:B------:R-:W-:Y:S02]  /*eb50*/  IADD3 R7, R5, UR4, RZ ;  /* 0x0000000405077c10 */ /* 0x000fe4000fffe0ff */
[----:B------:R-:W-:-:S13]  /*eb60*/  ISETP.GE.AND P0, PT, R2, UR11, PT ;  /* 0x0000000b02007c0c */ /* 0x000fda000bf06270 */
        /* <DEDUP_REMOVED lines=8> */
[----:B-1----:R1:W-:Y:S04]  /*ebf0*/  STG.E.128 [R58.64], R48 ;  /* 0x000000303a007986 */ /* 0x0023e8000c101d12 */
[----:B------:R1:W-:Y:S04]  /*ec00*/  STG.E.128 [R58.64+0x80], R32 ;  /* 0x000080203a007986 */ /* 0x0003e8000c101d12 */
[----:B------:R1:W-:Y:S02]  /*ec10*/  STG.E.128 [R58.64+0x100], R16 ;  /* 0x000100103a007986 */ /* 0x0003e4000c101d12 */
.L_x_258:
[----:B------:R-:W-:Y:S05]  /*ec20*/  BSYNC B0 ;  /* 0x0000000000007941 */ /* 0x000fea0003800000 */
.L_x_257:
[----:B------:R-:W-:Y:S01]  /*ec30*/  IADD3 R0, R2, 0x20, RZ ;  /* 0x0000002002007810 */ /* 0x000fe20007ffe0ff */
[----:B------:R-:W-:Y:S03]  /*ec40*/  BSSY B0, `(.L_x_259) ;  /* 0x0000010000007945 */ /* 0x000fe60003800000 */
[----:B------:R-:W-:-:S13]  /*ec50*/  ISETP.GE.AND P0, PT, R0, UR11, PT ;  /* 0x0000000b00007c0c */ /* 0x000fda000bf06270 */
[----:B------:R-:W-:Y:S05]  /*ec60*/  @P0 BRA `(.L_x_260) ;  /* 0x000000d000000947 */ /* 0x000fea0003800000 */
[----:B------:R-:W-:Y:S01]  /*ec70*/  IADD3 R3, P0, R198, 0x20, RZ ;  /* 0x00000020c6037810 */ /* 0x000fe20007f1e0ff */
[----:B-1----:R-:W-:Y:S01]  /*ec80*/  IMAD.MOV.U32 R16, RZ, RZ, R4 ;  /* 0x000000ffff107224 */ /* 0x002fe200078e0004 */
[----:B--2---:R-:W-:-:S03]  /*ec90*/  MOV R17, R7 ;  /* 0x0000000700117202 */ /* 0x004fc60000000f00 */
[----:B------:R-:W-:Y:S02]  /*eca0*/  IMAD.X R0, RZ, RZ, R199, P0 ;  /* 0x000000ffff007224 */ /* 0x000fe400000e06c7 */
[----:B------:R-:W-:-:S04]  /*ecb0*/  IMAD.WIDE.U32 R16, R3, c[0x0][0x1e8], R16 ;  /* 0x00007a0003107a25 */ /* 0x000fc800078e0010 */
[----:B------:R-:W-:Y:S01]  /*ecc0*/  IMAD R0, R0, c[0x0][0x1e8], RZ ;  /* 0x00007a0000007a24 */ /* 0x000fe200078e02ff */
[----:B------:R-:W-:-:S03]  /*ecd0*/  LEA R18, P0, R16, c[0x0][0x1d0], 0x1 ;  /* 0x0000740010127a11 */ /* 0x000fc600078008ff */
[----:B------:R-:W-:-:S05]  /*ece0*/  IMAD R0, R3, c[0x0][0x1ec], R0 ;  /* 0x00007b0003007a24 */ /* 0x000fca00078e0200 */
[----:B------:R-:W-:-:S04]  /*ecf0*/  IADD3 R0, R0, R17, RZ ;  /* 0x0000001100007210 */ /* 0x000fc80007ffe0ff */
[----:B------:R-:W-:-:S05]  /*ed00*/  LEA.HI.X R19, R16, c[0x0][0x1d4], R0, 0x1, P0 ;  /* 0x0000750010137a11 */ /* 0x000fca00000f0c00 */
[----:B------:R1:W-:Y:S04]  /*ed10*/  STG.E.128 [R18.64], R44 ;  /* 0x0000002c12007986 */ /* 0x0003e8000c101d12 */
[----:B------:R1:W-:Y:S04]  /*ed20*/  STG.E.128 [R18.64+0x80], R28 ;  /* 0x0000801c12007986 */ /* 0x0003e8000c101d12 */
[----:B------:R1:W-:Y:S02]  /*ed30*/  STG.E.128 [R18.64+0x100], R12 ;  /* 0x0001000c12007986 */ /* 0x0003e4000c101d12 */
.L_x_260:
[----:B------:R-:W-:Y:S05]  /*ed40*/  BSYNC B0 ;  /* 0x0000000000007941 */ /* 0x000fea0003800000 */
.L_x_259:
        /* <DEDUP_REMOVED lines=14> */
[----:B----4-:R1:W-:Y:S04]  /*ee30*/  STG.E.128 [R2.64], R40 ;  /* 0x0000002802007986 */ /* 0x0103e8000c101d12 */
[----:B------:R1:W-:Y:S04]  /*ee40*/  STG.E.128 [R2.64+0x80], R24 ;  /* 0x0000801802007986 */ /* 0x0003e8000c101d12 */
[----:B------:R1:W-:Y:S02]  /*ee50*/  STG.E.128 [R2.64+0x100], R8 ;  /* 0x0001000802007986 */ /* 0x0003e4000c101d12 */
.L_x_262:
[----:B------:R-:W-:Y:S05]  /*ee60*/  BSYNC B0 ;  /* 0x0000000000007941 */ /* 0x000fea0003800000 */
.L_x_261:
[----:B------:R-:W-:-:S13]  /*ee70*/  ISETP.GE.AND P0, PT, R195, UR11, PT ;  /* 0x0000000bc3007c0c */ /* 0x000fda000bf06270 */
[----:B------:R-:W-:Y:S05]  /*ee80*/  @P0 EXIT ;  /* 0x000000000000094d */ /* 0x000fea0003800000 */
[----:B------:R-:W-:Y:S02]  /*ee90*/  IADD3 R0, P0, R198, 0x60, RZ ;  /* 0x00000060c6007810 */ /* 0x000fe40007f1e0ff */
[----:B------:R-:W-:Y:S02]  /*eea0*/  MOV R5, R7 ;  /* 0x0000000700057202 */ /* 0x000fe40000000f00 */
[----:B-1----:R-:W-:-:S03]  /*eeb0*/  IADD3.X R3, RZ, R199, RZ, P0, !PT ;  /* 0x000000c7ff037210 */ /* 0x002fc600007fe4ff */
[----:B------:R-:W-:-:S04]  /*eec0*/  IMAD.WIDE.U32 R4, R0, c[0x0][0x1e8], R4 ;  /* 0x00007a0000047a25 */ /* 0x000fc800078e0004 */
[----:B------:R-:W-:Y:S01]  /*eed0*/  IMAD R3, R3, c[0x0][0x1e8], RZ ;  /* 0x00007a0003037a24 */ /* 0x000fe200078e02ff */
        /* <DEDUP_REMOVED lines=8> */
.L_x_263:
        /* <DEDUP_REMOVED lines=10> */
.L_x_1280:


//--------------------- .text._ZN5flash16flash_fwd_kernelI23Flash_fwd_kernel_traitsILi192ELi128ELi64ELi8ELb0ELb0EN7cutlass10bfloat16_tE19Flash_kernel_traitsILi192ELi128ELi64ELi8ES3_EELb0ELb0ELb1ELb0ELb0ELb1ELb1ELb0EEEvNS_16Flash_fwd_paramsE --------------------------
	.section	.text._ZN5flash16flash_fwd_kernelI23Flash_fwd_kernel_traitsILi192ELi128ELi64ELi8ELb0ELb0EN7cutlass10bfloat16_tE19Flash_kernel_traitsILi192ELi128ELi64ELi8ES3_EELb0ELb0ELb1ELb0ELb0ELb1ELb1ELb0EEEvNS_16Flash_fwd_paramsE,"ax",@progbits
	.sectioninfo	@"SHI_REGISTERS=255"
	.align	128
        .global         _ZN5flash16flash_fwd_kernelI23Flash_fwd_kernel_traitsILi192ELi128ELi64ELi8ELb0ELb0EN7cutlass10bfloat16_tE19Flash_kernel_traitsILi192ELi128ELi64ELi8ES3_EELb0ELb0ELb1ELb0ELb0ELb1ELb1ELb0EEEvNS_16Flash_fwd_paramsE
        .type           _ZN5flash16flash_fwd_kernelI23Flash_fwd_kernel_traitsILi192ELi128ELi64ELi8ELb0ELb0EN7cutlass10bfloat16_tE19Flash_kernel_traitsILi192ELi128ELi64ELi8ES3_EELb0ELb0ELb1ELb0ELb0ELb1ELb1ELb0EEEvNS_16Flash_fwd_paramsE,@function
        .size           _ZN5flash16flash_fwd_kernelI23Flash_fwd_kernel_traitsILi192ELi128ELi64ELi8ELb0ELb0EN7cutlass10bfloat16_tE19Flash_kernel_traitsILi192ELi128ELi64ELi8ES3_EELb0ELb0ELb1ELb0ELb0ELb1ELb1ELb0EEEvNS_16Flash_fwd_paramsE,(.L_x_1281 - _ZN5flash16flash_fwd_kernelI23Flash_fwd_kernel_traitsILi192ELi128ELi64ELi8ELb0ELb0EN7cutlass10bfloat16_tE19Flash_kernel_traitsILi192ELi128ELi64ELi8ES3_EELb0ELb0ELb1ELb0ELb0ELb1ELb1ELb0EEEvNS_16Flash_fwd_paramsE)
        .other          _ZN5flash16flash_fwd_kernelI23Flash_fwd_kernel_traitsILi192ELi128ELi64ELi8ELb0ELb0EN7cutlass10bfloat16_tE19Flash_kernel_traitsILi192ELi128ELi64ELi8ES3_EELb0ELb0ELb1ELb0ELb0ELb1ELb1ELb0EEEvNS_16Flash_fwd_paramsE,@"STO_CUDA_ENTRY STV_DEFAULT"
_ZN5flash16flash_fwd_kernelI23Flash_fwd_kernel_traitsILi192ELi128ELi64ELi8ELb0ELb0EN7cutlass10bfloat16_tE19Flash_kernel_traitsILi192ELi128ELi64ELi8ES3_EELb0ELb0ELb1ELb0ELb0ELb1ELb1ELb0EEEvNS_16Flash_fwd_paramsE:
.text._ZN5flash16flash_fwd_kernelI23Flash_fwd_kernel_traitsILi192ELi128ELi64ELi8ELb0ELb0EN7cutlass10bfloat16_tE19Flash_kernel_traitsILi192ELi128ELi64ELi8ES3_EELb0ELb0ELb1ELb0ELb0ELb1ELb1ELb0EEEvNS_16Flash_fwd_paramsE:
        /* <DEDUP_REMOVED lines=26> */
[----:B------:R-:W-:Y:S01]  /*01a0*/  MOV R5, UR5 ;  /* 0x0000000500057c02 */ /* 0x000fe20008000f00 */
[----:B------:R-:W-:Y:S01]  /*01b0*/  IMAD.U32 R4, RZ, RZ, UR4 ;  /* 0x00000004ff047e24 */ /* 0x000fe2000f8e00ff */
[----:B------:R-:W-:-:S04]  /*01c0*/  PLOP3.LUT P1, PT, PT, PT, UP1, 0x80, 0x0 ;  /* 0x000000000000781c */ /* 0x000fc80003f2f018 */
[----:B------:R1:W4:Y:S01]  /*01d0*/  @P0 LDG.E R5, [R4.64] ;  /* 0x0000001204050981 */ /* 0x000322000c1e1900 */
[----:B------:R-:W-:-:S06]  /*01e0*/  UIMAD.WIDE UR8, UR11, UR7, UR8 ;  /* 0x000000070b0872a5 */ /* 0x000fcc000f8e0208 */
[----:B------:R-:W-:Y:S01]  /*01f0*/  IMAD.U32 R2, RZ, RZ, UR8 ;  /* 0x00000008ff027e24 */ /* 0x000fe2000f8e00ff */
[----:B------:R-:W-:-:S05]  /*0200*/  MOV R3, UR9 ;  /* 0x0000000900037c02 */ /* 0x000fca0008000f00 */
[----:B------:R-:W5:Y:S01]  /*0210*/  @!P1 LDG.E R6, [R2.64] ;  /* 0x0000001202069981 */ /* 0x000f62000c1e1900 */
[----:B------:R-:W-:Y:S02]  /*0220*/  UMOV UR10, 0xffffffff ;  /* 0xffffffff000a7882 */ /* 0x000fe40000000000 */
[----:B------:R-:W-:Y:S01]  /*0230*/  UMOV UR15, URZ ;  /* 0x0000003f000f7c82 */ /* 0x000fe20008000000 */
[----:B-1----:R-:W1:Y:S01]  /*0240*/  S2R R4, SR_TID.X ;  /* 0x0000000000047919 */ /* 0x002e620000002100 */
        /* <DEDUP_REMOVED lines=19> */
.L_x_264:
[----:B------:R-:W-:Y:S02]  /*0380*/  ULDC UR6, c[0x0][0x218] ;  /* 0x0000860000067ab9 */ /* 0x000fe40000000800 */
.L_x_265:
        /* <DEDUP_REMOVED lines=116> */
.L_x_268:
[----:B------:R-:W-:Y:S05]  /*0ad0*/  BSYNC B0 ;  /* 0x0000000000007941 */ /* 0x000fea0003800000 */
.L_x_267:
        /* <DEDUP_REMOVED lines=17> */
.L_x_270:
[----:B------:R-:W-:Y:S05]  /*0bf0*/  BSYNC B0 ;  /* 0x0000000000007941 */ /* 0x000fea0003800000 */
.L_x_269:
        /* <DEDUP_REMOVED lines=17> */
.L_x_272:
[----:B------:R-:W-:Y:S05]  /*0d10*/  BSYNC B0 ;  /* 0x0000000000007941 */ /* 0x000fea0003800000 */
.L_x_271:
        /* <DEDUP_REMOVED lines=16> */
.L_x_274:
[----:B------:R-:W-:Y:S05]  /*0e20*/  BSYNC B0 ;  /* 0x0000000000007941 */ /* 0x000fea0003800000 */
.L_x_273:
        /* <DEDUP_REMOVED lines=35> */
.L_x_266:
        /* <DEDUP_REMOVED lines=32> */
.L_x_275:
        /* <DEDUP_REMOVED lines=44> */
.L_x_276:
        /* <DEDUP_REMOVED lines=18> */
[C---:B------:R-:W-:Y:S01]  /*1640*/  IMAD.SHL.U32 R7, R8.reuse, 0x40, RZ ;  /* 0x0000004008077824 */ /* 0x040fe200078e00ff */
[----:B------:R-:W-:Y:S01]  /*1650*/  IADD3 R3, R8, 0x40, RZ ;  /* 0x0000004008037810 */ /* 0x000fe20007ffe0ff */
[----:B------:R-:W-:Y:S01]  /*1660*/  IMAD.SHL.U32 R220, R0, 0x8, RZ ;  /* 0x0000000800dc7824 */ /* 0x000fe200078e00ff */
[----:B------:R-:W-:Y:S01]  /*1670*/  ISETP.GE.AND P4, PT, R8, UR11, PT ;  /* 0x0000000b08007c0c */ /* 0x000fe2000bf86270 */
[----:B------:R-:W-:Y:S01]  /*1680*/  IMAD R219, R134, c[0x0][0x1b4], R219 ;  /* 0x00006d0086db7a24 */ /* 0x000fe200078e02db */
[----:B------:R-:W-:Y:S01]  /*1690*/  ISETP.GE.AND P2, PT, R3, UR11, PT ;  /* 0x0000000b03007c0c */ /* 0x000fe2000bf46270 */
[----:B------:R-:W-:Y:S01]  /*16a0*/  UMOV UR20, 0x5 ;  /* 0x0000000500147882 */ /* 0x000fe20000000000 */
[----:B------:R-:W-:Y:S01]  /*16b0*/  SHF.R.S32.HI R221, RZ, 0x1f, R220 ;  /* 0x0000001fffdd7819 */ /* 0x000fe200000114dc */
[----:B-1----:R-:W-:Y:S01]  /*16c0*/  IMAD.WIDE R206, R207, 0x80, R8 ;  /* 0x00000080cfce7825 */ /* 0x002fe200078e0208 */
[----:B------:R-:W-:Y:S01]  /*16d0*/  IADD3 R10, P0, R220, UR6, RZ ;  /* 0x00000006dc0a7c10 */ /* 0x000fe2000ff1e0ff */
[----:B------:R-:W-:Y:S01]  /*16e0*/  UMOV UR6, 0x6 ;  /* 0x0000000600067882 */ /* 0x000fe20000000000 */
[----:B------:R-:W-:Y:S01]  /*16f0*/  IADD3 R203, R8, 0x60, RZ ;  /* 0x0000006008cb7810 */ /* 0x000fe20007ffe0ff */
[----:B------:R-:W-:Y:S01]  /*1700*/  IMAD R215, R215, c[0x0][0x1b8], RZ ;  /* 0x00006e00d7d77a24 */ /* 0x000fe200078e02ff */
[----:B------:R-:W-:Y:S01]  /*1710*/  IADD3.X R11, R221, UR17, RZ, P0, !PT ;  /* 0x00000011dd0b7c10 */ /* 0x000fe200087fe4ff */
[----:B------:R-:W-:Y:S01]  /*1720*/  USHF.R.S32.HI UR17, URZ, 0x1f, UR15 ;  /* 0x0000001f3f117899 */ /* 0x000fe2000801140f */
[----:B------:R-:W-:Y:S01]  /*1730*/  @!P3 IADD3 R17, P0, R206, 0x20, RZ ;  /* 0x00000020ce11b810 */ /* 0x000fe20007f1e0ff */
[----:B------:R-:W-:Y:S01]  /*1740*/  @!P4 IMAD R5, R207, c[0x0][0x190], RZ ;  /* 0x00006400cf05ca24 */ /* 0x000fe200078e02ff */
[----:B------:R-:W-:Y:S01]  /*1750*/  ISETP.GE.AND P1, PT, R203, UR11, PT ;  /* 0x0000000bcb007c0c */ /* 0x000fe2000bf26270 */
[----:B--2---:R-:W-:Y:S01]  /*1760*/  IMAD.WIDE.U32 R14, R14, c[0x0][0x1a8], R10 ;  /* 0x00006a000e0e7a25 */ /* 0x004fe200078e000a */
[----:B------:R-:W-:Y:S01]  /*1770*/  LOP3.LUT R7, R7, 0x1c0, RZ, 0xc0, !PT ;  /* 0x000001c007077812 */ /* 0x000fe200078ec0ff */
        /* <DEDUP_REMOVED lines=12> */
[----:B------:R-:W-:-:S04]  /*1840*/  @!P4 IMAD.WIDE.U32 R22, R206, c[0x0][0x190], R22 ;  /* 0x00006400ce16ca25 */ /* 0x000fc800078e0016 */
        /* <DEDUP_REMOVED lines=16> */
[----:B------:R-:W-:Y:S01]  /*1950*/  @!P2 IMAD.IADD R3, R11, 0x1, R3 ;  /* 0x000000010b03a824 */ /* 0x000fe200078e0203 */
[----:B------:R-:W-:Y:S01]  /*1960*/  ISETP.GE.AND P0, PT, R2, UR12, PT ;  /* 0x0000000c02007c0c */ /* 0x000fe2000bf06270 */
[----:B------:R-:W-:Y:S01]  /*1970*/  @!P1 IMAD R5, R5, c[0x0][0x190], RZ ;  /* 0x0000640005059a24 */ /* 0x000fe200078e02ff */
[----:B------:R-:W-:Y:S01]  /*1980*/  LEA.HI R6, R97, R4, RZ, 0x6 ;  /* 0x0000000461067211 */ /* 0x000fe200078f30ff */
[----:B------:R-:W-:Y:S01]  /*1990*/  IMAD.WIDE.U32 R22, R8, c[0x0][0x198], R220 ;  /* 0x0000660008167a25 */ /* 0x000fe200078e00dc */
[----:B------:R-:W-:-:S02]  /*19a0*/  @!P2 LEA.HI.X R17, R10, c[0x0][0x164], R3, 0x1, P6 ;  /* 0x000059000a11aa11 */ /* 0x000fc400030f0c03 */
[----:B------:R-:W-:Y:S01]  /*19b0*/  SHF.R.U32.HI R3, RZ, 0x3, R7 ;  /* 0x00000003ff037819 */ /* 0x000fe20000011607 */
[C---:B------:R-:W-:Y:S01]  /*19c0*/  @!P1 IMAD R2, R20.reuse, c[0x0][0x194], R5 ;  /* 0x0000650014029a24 */ /* 0x040fe200078e0205 */
[----:B------:R-:W-:Y:S01]  /*19d0*/  LOP3.LUT R10, R7, 0x38, R220, 0xf8, !PT ;  /* 0x00000038070a7812 */ /* 0x000fe200078ef8dc */
[----:B------:R-:W-:Y:S01]  /*19e0*/  @!P1 IMAD.WIDE.U32 R20, R20, c[0x0][0x190], R14 ;  /* 0x0000640014149a25 */ /* 0x000fe200078e000e */
[----:B------:R-:W-:Y:S02]  /*19f0*/  LOP3.LUT R7, R201, 0xfffffff0, RZ, 0xc0, !PT ;  /* 0xfffffff0c9077812 */ /* 0x000fe400078ec0ff */
[----:B------:R-:W-:Y:S01]  /*1a00*/  LOP3.LUT R3, R10, R3, RZ, 0x3c, !PT ;  /* 0x000000030a037212 */ /* 0x000fe200078e3cff */
[----:B------:R-:W-:Y:S01]  /*1a10*/  @!P1 IMAD.IADD R2, R21, 0x1, R2 ;  /* 0x0000000115029824 */ /* 0x000fe200078e0202 */
[----:B------:R-:W-:Y:S01]  /*1a20*/  @!P1 LEA R14, P6, R20, c[0x0][0x160], 0x1 ;  /* 0x00005800140e9a11 */ /* 0x000fe200078c08ff */
[----:B------:R-:W-:Y:S01]  /*1a30*/  IMAD.SHL.U32 R6, R6, 0x8, RZ ;  /* 0x0000000806067824 */ /* 0x000fe200078e00ff */
[----:B------:R-:W-:Y:S01]  /*1a40*/  SHF.R.S32.HI R10, RZ, 0x4, R201 ;  /* 0x00000004ff0a7819 */ /* 0x000fe200000114c9 */
[----:B------:R-:W-:Y:S01]  /*1a50*/  IMAD R5, R9, c[0x0][0x198], RZ ;  /* 0x0000660009057a24 */ /* 0x000fe200078e02ff */
[----:B------:R-:W-:Y:S01]  /*1a60*/  @!P1 LEA.HI.X R15, R20, c[0x0][0x164], R2, 0x1, P6 ;  /* 0x00005900140f9a11 */ /* 0x000fe200030f0c02 */
[----:B------:R-:W-:Y:S01]  /*1a70*/  IMAD.IADD R7, R4, 0x1, -R7 ;  /* 0x0000000104077824 */ /* 0x000fe200078e0a07 */
[----:B------:R-:W-:Y:S01]  /*1a80*/  LOP3.LUT R3, R3, 0xfffffe00, R6, 0xf8, !PT ;  /* 0xfffffe0003037812 */ /* 0x000fe200078ef806 */
[----:B------:R-:W-:Y:S01]  /*1a90*/  IMAD R2, R8, c[0x0][0x19c], R5 ;  /* 0x0000670008027a24 */ /* 0x000fe200078e0205 */
[----:B------:R-:W-:Y:S01]  /*1aa0*/  IADD3 R208, P6, R22, UR22, RZ ;  /* 0x0000001616d07c10 */ /* 0x000fe2000ffde0ff */
[----:B------:R-:W-:Y:S01]  /*1ab0*/  IMAD R5, R9, c[0x0][0x1a0], RZ ;  /* 0x0000680009057a24 */ /* 0x000fe200078e02ff */
[----:B------:R-:W-:Y:S01]  /*1ac0*/  UIMAD UR22, UR6, UR15, URZ ;  /* 0x0000000f061672a4 */ /* 0x000fe2000f8e023f */
[----:B------:R-:W-:Y:S01]  /*1ad0*/  IMAD.SHL.U32 R204, R3, 0x2, RZ ;  /* 0x0000000203cc7824 */ /* 0x000fe200078e00ff */
[----:B------:R-:W-:Y:S01]  /*1ae0*/  IADD3.X R209, R23, UR7, R2, P6, !PT ;  /* 0x0000000717d17c10 */ /* 0x000fe2000b7fe402 */
[----:B------:R-:W-:Y:S01]  /*1af0*/  USHF.L.U32 UR7, UR4, 0x6, URZ ;  /* 0x0000000604077899 */ /* 0x000fe2000800063f */
[----:B------:R-:W-:Y:S01]  /*1b00*/  ISETP.GE.AND P6, PT, R8, UR12, PT ;  /* 0x0000000c08007c0c */ /* 0x000fe2000bfc6270 */
[----:B------:R-:W-:Y:S01]  /*1b10*/  IMAD.U32 R3, RZ, RZ, UR15 ;  /* 0x0000000fff037e24 */ /* 0x000fe2000f8e00ff */
[----:B------:R-:W-:Y:S01]  /*1b20*/  @!PT LDS RZ, [RZ] ;  /* 0x00000000fffff984 */ /* 0x000fe20000000800 */
[----:B------:R-:W-:Y:S01]  /*1b30*/  @!PT LDS RZ, [RZ] ;  /* 0x00000000fffff984 */ /* 0x000fe20000000800 */
[----:B------:R-:W-:Y:S01]  /*1b40*/  @!PT LDS RZ, [RZ] ;  /* 0x00000000fffff984 */ /* 0x000fe20000000800 */
[----:B------:R1:W-:Y:S01]  /*1b50*/  @!P4 LDGSTS.E.BYPASS.LTC128B.128 [R204], [R12.64] ;  /* 0x000000000ccccfae */ /* 0x0003e2000b901d52 */
[----:B------:R-:W-:Y:S01]  /*1b60*/  IMAD.WIDE.U32 R208, R134, c[0x0][0x1b0], R208 ;  /* 0x00006c0086d07a25 */ /* 0x000fe200078e00d0 */
[----:B------:R-:W-:Y:S01]  /*1b70*/  UIMAD UR22, UR17, UR7, UR22 ;  /* 0x00000007111672a4 */ /* 0x000fe2000f8e0216 */
[----:B------:R-:W-:Y:S01]  /*1b80*/  SHF.R.S32.HI R2, RZ, 0x1f, R7 ;  /* 0x0000001fff027819 */ /* 0x000fe20000011407 */
[----:B------:R1:W-:Y:S01]  /*1b90*/  @!P4 LDGSTS.E.BYPASS.LTC128B.128 [R204+0x4000], [R12.64+0x80] ;  /* 0x040000800ccccfae */ /* 0x0003e2000b901d52 */
[----:B------:R-:W-:Y:S01]  /*1ba0*/  IMAD.IADD R219, R209, 0x1, R219 ;  /* 0x00000001d1db7824 */ /* 0x000fe200078e02db */
[----:B------:R-:W-:Y:S01]  /*1bb0*/  LEA.HI R201, R201, R10, RZ, 0x1 ;  /* 0x0000000ac9c97211 */ /* 0x000fe200078f08ff */
[----:B------:R-:W-:Y:S01]  /*1bc0*/  IMAD.MOV.U32 R218, RZ, RZ, R208 ;  /* 0x000000ffffda7224 */ /* 0x000fe200078e00d0 */
[----:B------:R1:W-:Y:S01]  /*1bd0*/  @!P4 LDGSTS.E.BYPASS.LTC128B.128 [R204+0x8000], [R12.64+0x100] ;  /* 0x080001000ccccfae */ /* 0x0003e2000b901d52 */
[----:B------:R-:W-:Y:S01]  /*1be0*/  IMAD R5, R8, c[0x0][0x1a4], R5 ;  /* 0x0000690008057a24 */ /* 0x000fe200078e0205 */
[----:B------:R-:W-:Y:S01]  /*1bf0*/  LOP3.LUT R201, R201, 0xfffffffe, RZ, 0xc0, !PT ;  /* 0xfffffffec9c97812 */ /* 0x000fe200078ec0ff */
[----:B------:R-:W-:Y:S01]  /*1c00*/  IMAD.WIDE.U32 R22, R3, UR7, R218 ;  /* 0x0000000703167c25 */ /* 0x000fe2000f8e00da */
[----:B------:R2:W-:Y:S01]  /*1c10*/  @!P3 LDGSTS.E.BYPASS.LTC128B.128 [R204+0x1000], [R18.64] ;  /* 0x0100000012ccbfae */ /* 0x0005e2000b901d52 */
[----:B------:R-:W-:-:S02]  /*1c20*/  LEA.HI R3, R2, R7, RZ, 0x3 ;  /* 0x0000000702037211 */ /* 0x000fc400078f18ff */
[----:B------:R-:W-:Y:S01]  /*1c30*/  IMAD.IADD R201, R10, 0x1, -R201 ;  /* 0x000000010ac97824 */ /* 0x000fe200078e0ac9 */
[----:B------:R2:W-:Y:S01]  /*1c40*/  @!P3 LDGSTS.E.BYPASS.LTC128B.128 [R204+0x5000], [R18.64+0x80] ;  /* 0x0500008012ccbfae */ /* 0x0005e2000b901d52 */
[----:B------:R-:W-:Y:S01]  /*1c50*/  LOP3.LUT R2, R3, 0xfffffff8, RZ, 0xc0, !PT ;  /* 0xfffffff803027812 */ /* 0x000fe200078ec0ff */
[----:B------:R-:W-:Y:S01]  /*1c60*/  IMAD R215, R134, c[0x0][0x1bc], R215 ;  /* 0x00006f0086d77a24 */ /* 0x000fe200078e02d7 */
[----:B------:R-:W-:Y:S01]  /*1c70*/  LEA.HI R97, R97, R4, RZ, 0x5 ;  /* 0x0000000461617211 */ /* 0x000fe200078f28ff */
[----:B------:R2:W-:Y:S01]  /*1c80*/  @!P3 LDGSTS.E.BYPASS.LTC128B.128 [R204+0x9000], [R18.64+0x100] ;  /* 0x0900010012ccbfae */ /* 0x0005e2000b901d52 */
[----:B------:R-:W-:Y:S02]  /*1c90*/  IMAD.SHL.U32 R9, R201, 0x8, RZ ;  /* 0x00000008c9097824 */ /* 0x000fe400078e00ff */
[----:B------:R-:W-:Y:S01]  /*1ca0*/  IMAD.IADD R2, R7, 0x1, -R2 ;  /* 0x0000000107027824 */ /* 0x000fe200078e0a02 */
[----:B------:R3:W-:Y:S01]  /*1cb0*/  @!P2 LDGSTS.E.BYPASS.LTC128B.128 [R204+0x2000], [R16.64] ;  /* 0x0200000010ccafae */ /* 0x0007e2000b901d52 */
[----:B------:R-:W-:-:S02]  /*1cc0*/  IMAD.SHL.U32 R10, R0, 0x40, RZ ;  /* 0x00000040000a7824 */ /* 0x000fc400078e00ff */
[----:B------:R-:W-:Y:S01]  /*1cd0*/  IMAD.SHL.U32 R11, R8, 0x8, RZ ;  /* 0x00000008080b7824 */ /* 0x000fe200078e00ff */
[----:B------:R3:W-:Y:S01]  /*1ce0*/  @!P2 LDGSTS.E.BYPASS.LTC128B.128 [R204+0x6000], [R16.64+0x80] ;  /* 0x0600008010ccafae */ /* 0x0007e2000b901d52 */
[----:B------:R-:W-:Y:S01]  /*1cf0*/  IMAD.SHL.U32 R96, R3, 0x40, RZ ;  /* 0x0000004003607824 */ /* 0x000fe200078e00ff */
[----:B------:R-:W-:Y:S01]  /*1d00*/  LOP3.LUT R10, R10, 0x1c0, RZ, 0xc0, !PT ;  /* 0x000001c00a0a7812 */ /* 0x000fe200078ec0ff */
[----:B------:R-:W-:Y:S01]  /*1d10*/  IMAD.SHL.U32 R213, R4, 0x2, RZ ;  /* 0x0000000204d57824 */ /* 0x000fe200078e00ff */
[----:B------:R3:W-:Y:S01]  /*1d20*/  @!P2 LDGSTS.E.BYPASS.LTC128B.128 [R204+0xa000], [R16.64+0x100] ;  /* 0x0a00010010ccafae */ /* 0x0007e2000b901d52 */
[----:B------:R-:W-:Y:S01]  /*1d30*/  SHF.R.S32.HI R3, RZ, 0x5, R97 ;  /* 0x00000005ff037819 */ /* 0x000fe20000011461 */
[----:B-1----:R-:W-:Y:S02]  /*1d40*/  IMAD.WIDE.U32 R12, R8, c[0x0][0x1a0], R220 ;  /* 0x00006800080c7a25 */ /* 0x002fe400078e00dc */
[----:B------:R1:W-:Y:S01]  /*1d50*/  @!P1 LDGSTS.E.BYPASS.LTC128B.128 [R204+0x3000], [R14.64] ;  /* 0x030000000ecc9fae */ /* 0x0003e2000b901d52 */
[----:B------:R-:W-:-:S02]  /*1d60*/  LOP3.LUT R11, R10, 0x8, R11, 0xf8, !PT ;  /* 0x000000080a0b7812 */ /* 0x000fc400078ef80b */
[----:B------:R-:W-:Y:S01]  /*1d70*/  SHF.R.U32.HI R10, RZ, 0x3, R10 ;  /* 0x00000003ff0a7819 */ /* 0x000fe2000001160a */
[----:B------:R1:W-:Y:S01]  /*1d80*/  @!P1 LDGSTS.E.BYPASS.LTC128B.128 [R204+0x7000], [R14.64+0x80] ;  /* 0x070000800ecc9fae */ /* 0x0003e2000b901d52 */
[----:B------:R-:W-:Y:S02]  /*1d90*/  IADD3 R20, P4, R12, UR24, RZ ;  /* 0x000000180c147c10 */ /* 0x000fe4000ff9e0ff */
[----:B------:R-:W-:Y:S01]  /*1da0*/  LOP3.LUT R96, R96, 0xfffffe00, RZ, 0xc0, !PT ;  /* 0xfffffe0060607812 */ /* 0x000fe200078ec0ff */
[----:B------:R1:W-:Y:S01]  /*1db0*/  @!P1 LDGSTS.E.BYPASS.LTC128B.128 [R204+0xb000], [R14.64+0x100] ;  /* 0x0b0001000ecc9fae */ /* 0x0003e2000b901d52 */
[----:B------:R-:W-:Y:S01]  /*1dc0*/  IADD3.X R21, R13, UR21, R5, P4, !PT ;  /* 0x000000150d157c10 */ /* 0x000fe2000a7fe405 */
[----:B------:R-:W-:Y:S01]  /*1dd0*/  USHF.L.U32 UR21, UR4, 0x5, URZ ;  /* 0x0000000504157899 */ /* 0x000fe2000800063f */
[----:B------:R-:W-:Y:S02]  /*1de0*/  IADD3 R5, R23, UR22, RZ ;  /* 0x0000001617057c10 */ /* 0x000fe4000fffe0ff */
[----:B------:R-:W-:Y:S01]  /*1df0*/  @!P6 LEA R12, P4, R22, c[0x0][0x168], 0x1 ;  /* 0x00005a00160cea11 */ /* 0x000fe200078808ff */
[----:B------:R-:W-:Y:S01]  /*1e00*/  ULDC.64 UR4, c[0x0][0x1a0] ;  /* 0x0000680000047ab9 */ /* 0x000fe20000000a00 */
[----:B------:R-:W-:Y:S01]  /*1e10*/  IMAD.WIDE.U32 R134, R134, c[0x0][0x1b8], R20 ;  /* 0x00006e0086867a25 */ /* 0x000fe200078e0014 */
[----:B------:R-:W-:Y:S01]  /*1e20*/  UIMAD.WIDE.U32 UR22, UR15, UR4, URZ ;  /* 0x000000040f1672a5 */ /* 0x000fe2000f8e003f */
[C---:B------:R-:W-:Y:S01]  /*1e30*/  @!P6 LEA.HI.X R13, R22.reuse, c[0x0][0x16c], R5, 0x1, P4 ;  /* 0x00005b00160dea11 */ /* 0x040fe200020f0c05 */
[----:B------:R-:W-:Y:S01]  /*1e40*/  UIMAD UR4, UR17, UR4, URZ ;  /* 0x00000004110472a4 */ /* 0x000fe2000f8e023f */
[----:B------:R-:W-:Y:S01]  /*1e50*/  @!P5 IADD3 R6, P4, R22, UR21, RZ ;  /* 0x000000151606dc10 */ /* 0x000fe2000ff9e0ff */
[----:B------:R-:W-:Y:S01]  /*1e60*/  IMAD.IADD R215, R135, 0x1, R215 ;  /* 0x0000000187d77824 */ /* 0x000fe200078e02d7 */
[----:B------:R-:W-:Y:S01]  /*1e70*/  LOP3.LUT R10, R11, R10, RZ, 0x3c, !PT ;  /* 0x0000000a0b0a7212 */ /* 0x000fe200078e3cff */
[----:B------:R4:W-:Y:S01]  /*1e80*/  @!P6 LDGSTS.E.BYPASS.LTC128B.128 [R204+0xc000], [R12.64] ;  /* 0x0c0000000cccefae */ /* 0x0009e2000b901d52 */
[----:B------:R-:W-:Y:S01]  /*1e90*/  @!P5 IADD3.X R5, R5, UR20, RZ, P4, !PT ;  /* 0x000000140505dc10 */ /* 0x000fe2000a7fe4ff */
[----:B------:R-:W-:Y:S01]  /*1ea0*/  UIMAD UR4, UR15, UR5, UR4 ;  /* 0x000000050f0472a4 */ /* 0x000fe2000f8e0204 */
[C---:B------:R-:W-:Y:S01]  /*1eb0*/  @!P5 LEA R22, P4, R6.reuse, c[0x0][0x168], 0x1 ;  /* 0x00005a000616da11 */ /* 0x040fe200078808ff */
[----:B------:R4:W-:Y:S01]  /*1ec0*/  @!P6 LDGSTS.E.BYPASS.LTC128B.128 [R204+0xe000], [R12.64+0x80] ;  /* 0x0e0000800cccefae */ /* 0x0009e2000b901d52 */
[----:B---3--:R-:W-:Y:S01]  /*1ed0*/  IMAD.U32 R16, RZ, RZ, UR22 ;  /* 0x00000016ff107e24 */ /* 0x008fe2000f8e00ff */
[----:B------:R-:W-:Y:S01]  /*1ee0*/  UIADD3 UR4, UR23, UR4, URZ ;  /* 0x0000000417047290 */ /* 0x000fe2000fffe03f */
[----:B------:R-:W-:Y:S01]  /*1ef0*/  @!P5 LEA.HI.X R23, R6, c[0x0][0x16c], R5, 0x1, P4 ;  /* 0x00005b000617da11 */ /* 0x000fe200020f0c05 */
[----:B------:R4:W-:Y:S01]  /*1f00*/  @!P6 LDGSTS.E.BYPASS.LTC128B.128 [R204+0x10000], [R12.64+0x100] ;  /* 0x100001000cccefae */ /* 0x0009e2000b901d52 */
[----:B------:R-:W-:Y:S01]  /*1f10*/  IMAD.SHL.U32 R6, R2, 0x40, RZ ;  /* 0x0000004002067824 */ /* 0x000fe200078e00ff */
[----:B------:R-:W-:Y:S01]  /*1f20*/  ISETP.GE.AND P4, PT, R8, UR12, PT ;  /* 0x0000000c08007c0c */ /* 0x000fe2000bf86270 */
[----:B------:R-:W-:Y:S01]  /*1f30*/  IMAD.MOV.U32 R5, RZ, RZ, 0x20 ;  /* 0x00000020ff057424 */ /* 0x000fe200078e00ff */
[----:B------:R3:W-:Y:S01]  /*1f40*/  @!P5 LDGSTS.E.BYPASS.LTC128B.128 [R204+0xd000], [R22.64] ;  /* 0x0d00000016ccdfae */ /* 0x0007e2000b901d52 */
[----:B------:R-:W-:Y:S01]  /*1f50*/  IMAD.U32 R7, RZ, RZ, UR4 ;  /* 0x00000004ff077e24 */ /* 0x000fe2000f8e00ff */
[----:B------:R-:W-:Y:S01]  /*1f60*/  LOP3.LUT R6, R6, 0x1c0, RZ, 0xc0, !PT ;  /* 0x000001c006067812 */ /* 0x000fe200078ec0ff */
[----:B-1----:R-:W-:Y:S01]  /*1f70*/  IMAD.WIDE.U32 R14, R5, c[0x0][0x1a0], RZ ;  /* 0x00006800050e7a25 */ /* 0x002fe200078e00ff */
[----:B------:R3:W-:Y:S01]  /*1f80*/  @!P5 LDGSTS.E.BYPASS.LTC128B.128 [R204+0xf000], [R22.64+0x80] ;  /* 0x0f00008016ccdfae */ /* 0x0007e2000b901d52 */
[----:B------:R-:W-:Y:S01]  /*1f90*/  LEA R8, P1, R16, R134, 0x6 ;  /* 0x0000008610087211 */ /* 0x000fe200078230ff */
[----:B------:R-:W-:Y:S01]  /*1fa0*/  UIADD3 UR4, UR14, 0x1, -UR16 ;  /* 0x000000010e047890 */ /* 0x000fe2000fffe810 */
[----:B------:R-:W-:Y:S01]  /*1fb0*/  LOP3.LUT R9, R6, 0x8, R9, 0xf8, !PT ;  /* 0x0000000806097812 */ /* 0x000fe200078ef809 */
[----:B------:R3:W-:Y:S01]  /*1fc0*/  @!P5 LDGSTS.E.BYPASS.LTC128B.128 [R204+0x11000], [R22.64+0x100] ;  /* 0x1100010016ccdfae */ /* 0x0007e2000b901d52 */
[----:B------:R-:W-:Y:S01]  /*1fd0*/  SHF.R.U32.HI R6, RZ, 0x3, R6 ;  /* 0x00000003ff067819 */ /* 0x000fe20000011606 */
[----:B------:R-:W-:Y:S01]  /*1fe0*/  IMAD.U32 R17, RZ, RZ, UR23 ;  /* 0x00000017ff117e24 */ /* 0x000fe2000f8e00ff */
[----:B------:R-:W-:Y:S01]  /*1ff0*/  LEA.HI.X R7, R16, R215, R7, 0x6, P1 ;  /* 0x000000d710077211 */ /* 0x000fe200008f3407 */
[----:B------:R-:W0:Y:S01]  /*2000*/  LDGDEPBAR ;  /* 0x00000000000079af */ /* 0x000e220000000000 */
[----:B------:R-:W-:Y:S01]  /*2010*/  LOP3.LUT R6, R9, R6, RZ, 0x3c, !PT ;  /* 0x0000000609067212 */ /* 0x000fe200078e3cff */
[----:B------:R-:W-:Y:S01]  /*2020*/  IMAD R201, R201, 0x200, R10 ;  /* 0x00000200c9c97824 */ /* 0x000fe200078e020a */
[C---:B------:R-:W-:Y:S01]  /*2030*/  @!P0 IADD3 R9, P1, R8.reuse, R14, RZ ;  /* 0x0000000e08098210 */ /* 0x040fe20007f3e0ff */
[----:B------:R-:W-:Y:S01]  /*2040*/  ULDC UR5, c[0x0][0x2e4] ;  /* 0x0000b90000057ab9 */ /* 0x000fe20000000800 */
[----:B------:R-:W-:Y:S01]  /*2050*/  @!P4 LEA R14, P2, R8, c[0x0][0x170], 0x1 ;  /* 0x00005c00080eca11 */ /* 0x000fe200078408ff */
[----:B------:R-:W-:Y:S01]  /*2060*/  IMAD.SHL.U32 R201, R201, 0x2, RZ ;  /* 0x00000002c9c97824 */ /* 0x000fe200078e00ff */
[----:B------:R-:W-:Y:S01]  /*2070*/  @!P0 LEA R16, P3, R9, c[0x0][0x170], 0x1 ;  /* 0x00005c0009108a11 */ /* 0x000fe200078608ff */
[----:B------:R-:W-:Y:S01]  /*2080*/  ULDC UR12, c[0x0][0x2e8] ;  /* 0x0000ba00000c7ab9 */ /* 0x000fe20000000800 */
[----:B------:R-:W-:Y:S01]  /*2090*/  LOP3.LUT R97, R97, 0xffffffe0, RZ, 0xc0, !PT ;  /* 0xffffffe061617812 */ /* 0x000fe200078ec0ff */
[----:B------:R-:W-:Y:S01]  /*20a0*/  UIADD3 UR5, UR14, -UR5, -UR16 ;  /* 0x800000050e057290 */ /* 0x000fe2000fffe810 */
[----:B----4-:R-:W-:Y:S01]  /*20b0*/  IMAD R12, R5, c[0x0][0x1a4], RZ ;  /* 0x00006900050c7a24 */ /* 0x010fe200078e02ff */
[----:B------:R-:W-:Y:S01]  /*20c0*/  IADD3 R199, R201, 0xc020, RZ ;  /* 0x0000c020c9c77810 */ /* 0x000fe20007ffe0ff */
[----:B------:R-:W-:Y:S01]  /*20d0*/  UIADD3 UR4, UR4, UR12, URZ ;  /* 0x0000000c04047290 */ /* 0x000fe2000fffe03f */
[----:B------:R-:W-:Y:S01]  /*20e0*/  IMAD.IADD R216, R4, 0x1, -R97 ;  /* 0x0000000104d87824 */ /* 0x000fe200078e0a61 */
[----:B------:R-:W-:-:S02]  /*20f0*/  LEA R211, R3, UR13, 0x4 ;  /* 0x0000000d03d37c11 */ /* 0x000fc4000f8e20ff */
[----:B------:R-:W-:Y:S02]  /*2100*/  @!P0 IADD3.X R12, R7, R15, R12, P1, !PT ;  /* 0x0000000f070c8210 */ /* 0x000fe40000ffe40c */
[----:B------:R-:W-:Y:S01]  /*2110*/  @!P4 LEA.HI.X R15, R8, c[0x0][0x174], R7, 0x1, P2 ;  /* 0x00005d00080fca11 */ /* 0x000fe200010f0c07 */
[----:B------:R-:W-:Y:S01]  /*2120*/  IMAD R7, R3, 0x400, R96 ;  /* 0x0000040003077824 */ /* 0x000fe200078e0260 */
[----:B------:R-:W-:Y:S02]  /*2130*/  @!P0 LEA.HI.X R17, R9, c[0x0][0x174], R12, 0x1, P3 ;  /* 0x00005d0009118a11 */ /* 0x000fe400018f0c0c */
[----:B------:R-:W-:Y:S01]  /*2140*/  R2P PR, R2, 0x6 ;  /* 0x0000000602007804 */ /* 0x000fe20000000000 */
[----:B------:R-:W-:-:S04]  /*2150*/  DEPBAR.LE SB0, 0x0 ;  /* 0x000080000000791a */ /* 0x000fc80000000000 */
[----:B------:R-:W-:Y:S01]  /*2160*/  BAR.SYNC.DEFER_BLOCKING 0x0 ;  /* 0x0000000000007b1d */ /* 0x000fe20000010000 */
[----:B------:R-:W-:Y:S01]  /*2170*/  IMAD.IADD R202, R6, 0x1, R7 ;  /* 0x0000000106ca7824 */ /* 0x000fe200078e0207 */
[----:B------:R-:W-:Y:S01]  /*2180*/  SEL R5, R5, 0xffffffe0, !P2 ;  /* 0xffffffe005057807 */ /* 0x000fe20005000000 */
[----:B------:R-:W-:Y:S01]  /*2190*/  IMAD.MOV.U32 R7, RZ, RZ, 0x10 ;  /* 0x00000010ff077424 */ /* 0x000fe200078e00ff */
[----:B------:R-:W-:Y:S01]  /*21a0*/  LOP3.LUT R213, R213, 0x6, RZ, 0xc0, !PT ;  /* 0x00000006d5d57812 */ /* 0x000fe200078ec0ff */
[----:B------:R-:W-:Y:S02]  /*21b0*/  IMAD.SHL.U32 R202, R202, 0x2, RZ ;  /* 0x00000002caca7824 */ /* 0x000fe400078e00ff */
[----:B------:R-:W-:Y:S01]  /*21c0*/  IMAD.MOV.U32 R2, RZ, RZ, 0x40 ;  /* 0x00000040ff027424 */ /* 0x000fe200078e00ff */
[----:B------:R-:W-:Y:S01]  /*21d0*/  SEL R7, R7, 0xfffffff0, !P1 ;  /* 0xfffffff007077807 */ /* 0x000fe20004800000 */
[----:B------:R-:W-:Y:S01]  /*21e0*/  IMAD R198, R5, 0x2, R202 ;  /* 0x0000000205c67824 */ /* 0x000fe200078e02ca */
[----:B------:R-:W-:-:S02]  /*21f0*/  R2P PR, R0, 0x6 ;  /* 0x0000000600007804 */ /* 0x000fc40000000000 */
[----:B------:R-:W-:Y:S01]  /*2200*/  IADD3 R0, R201, 0xc000, RZ ;  /* 0x0000c000c9007810 */ /* 0x000fe20007ffe0ff */
[----:B------:R-:W-:-:S04]  /*2210*/  IMAD R200, R7, 0x2, R202 ;  /* 0x0000000207c87824 */ /* 0x000fc800078e02ca */
[----:B------:R-:W-:-:S06]  /*2220*/  IMAD R197, R5, 0x2, R200 ;  /* 0x0000000205c57824 */ /* 0x000fcc00078e02c8 */
[----:B------:R-:W-:Y:S01]  /*2230*/  @P1 IADD3 R199, R0, -0x20, RZ ;  /* 0xffffffe000c71810 */ /* 0x000fe20007ffe0ff */
[----:B------:R-:W-:Y:S01]  /*2240*/  @P4 STS.128 [R204+0x12000], RZ ;  /* 0x012000ffcc004388 */ /* 0x000fe20000000c00 */
[----:B------:R-:W-:Y:S02]  /*2250*/  SEL R0, R2, 0xffffffc0, !P2 ;  /* 0xffffffc002007807 */ /* 0x000fe40005000000 */
[C---:B------:R-:W-:Y:S01]  /*2260*/  IADD3 R191, R199.reuse, 0x800, RZ ;  /* 0x00000800c7bf7810 */ /* 0x040fe20007ffe0ff */
[----:B------:R-:W-:Y:S01]  /*2270*/  @P4 STS.128 [R204+0x14000], RZ ;  /* 0x014000ffcc004388 */ /* 0x000fe20000000c00 */
[----:B------:R-:W-:Y:S01]  /*2280*/  IADD3 R190, R199, 0x1000, RZ ;  /* 0x00001000c7be7810 */ /* 0x000fe20007ffe0ff */
[----:B------:R-:W-:Y:S01]  /*2290*/  IMAD.IADD R195, R201, 0x1, R0 ;  /* 0x00000001c9c37824 */ /* 0x000fe200078e0200 */
[C---:B------:R-:W-:Y:S01]  /*22a0*/  IADD3 R189, R199.reuse, 0x1800, RZ ;  /* 0x00001800c7bd7810 */ /* 0x040fe20007ffe0ff */
        /* <DEDUP_REMOVED lines=16> */
[----:B------:R-:W-:Y:S01]  /*23b0*/  @P0 STS.128 [R204+0x13000], RZ ;  /* 0x013000ffcc000388 */ /* 0x000fe20000000c00 */
[----:B------:R-:W-:-:S03]  /*23c0*/  IADD3 R180, R199, 0x5800, RZ ;  /* 0x00005800c7b47810 */ /* 0x000fc60007ffe0ff */
[----:B------:R-:W-:Y:S04]  /*23d0*/  @P0 STS.128 [R204+0x15000], RZ ;  /* 0x015000ffcc000388 */ /* 0x000fe80000000c00 */
[----:B------:R-:W-:Y:S04]  /*23e0*/  @P0 STS.128 [R204+0x17000], RZ ;  /* 0x017000ffcc000388 */ /* 0x000fe80000000c00 */
[----:B------:R-:W-:Y:S01]  /*23f0*/  @!PT LDS RZ, [RZ] ;  /* 0x00000000fffff984 */ /* 0x000fe20000000800 */
[----:B------:R-:W-:Y:S01]  /*2400*/  @!PT LDS RZ, [RZ] ;  /* 0x00000000fffff984 */ /* 0x000fe20000000800 */
[----:B------:R-:W-:Y:S01]  /*2410*/  @!PT LDS RZ, [RZ] ;  /* 0x00000000fffff984 */ /* 0x000fe20000000800 */
[----:B------:R2:W-:Y:S04]  /*2420*/  @!P0 LDGSTS.E.BYPASS.LTC128B.128 [R204+0x13000], [R16.64] ;  /* 0x1300000010cc8fae */ /* 0x0005e8000b901d52 */
[----:B------:R2:W-:Y:S04]  /*2430*/  @!P0 LDGSTS.E.BYPASS.LTC128B.128 [R204+0x15000], [R16.64+0x80] ;  /* 0x1500008010cc8fae */ /* 0x0005e8000b901d52 */
[----:B------:R2:W-:Y:S04]  /*2440*/  @!P0 LDGSTS.E.BYPASS.LTC128B.128 [R204+0x17000], [R16.64+0x100] ;  /* 0x1700010010cc8fae */ /* 0x0005e8000b901d52 */
[----:B------:R-:W-:Y:S04]  /*2450*/  LDSM.16.M88.4 R8, [R202] ;  /* 0x00000000ca08783b */ /* 0x000fe80000000200 */
[----:B------:R-:W3:Y:S04]  /*2460*/  LDSM.16.M88.4 R28, [R201+0xc000] ;  /* 0x00c00000c91c783b */ /* 0x000ee80000000200 */
[----:B------:R-:W-:Y:S04]  /*2470*/  LDSM.16.M88.4 R84, [R199] ;  /* 0x00000000c754783b */ /* 0x000fe80000000200 */
[----:B------:R-:W4:Y:S04]  /*2480*/  LDSM.16.M88.4 R52, [R201+0xc800] ;  /* 0x00c80000c934783b */ /* 0x000f280000000200 */
[----:B------:R-:W-:Y:S04]  /*2490*/  LDSM.16.M88.4 R44, [R201+0xd000] ;  /* 0x00d00000c92c783b */ /* 0x000fe80000000200 */
[----:B-1----:R-:W-:Y:S04]  /*24a0*/  LDSM.16.M88.4 R12, [R201+0xd800] ;  /* 0x00d80000c90c783b */ /* 0x002fe80000000200 */
[----:B--2---:R-:W1:Y:S04]  /*24b0*/  LDSM.16.M88.4 R16, [R200] ;  /* 0x00000000c810783b */ /* 0x004e680000000200 */
[----:B------:R-:W-:Y:S04]  /*24c0*/  LDSM.16.M88.4 R76, [R198] ;  /* 0x00000000c64c783b */ /* 0x000fe80000000200 */
[----:B------:R-:W2:Y:S04]  /*24d0*/  LDSM.16.M88.4 R72, [R195+0xc000] ;  /* 0x00c00000c348783b */ /* 0x000ea80000000200 */
[----:B------:R-:W5:Y:S04]  /*24e0*/  LDSM.16.M88.4 R64, [R199+0x800] ;  /* 0x00080000c740783b */ /* 0x000f680000000200 */
[----:B------:R-:W2:Y:S01]  /*24f0*/  LDSM.16.M88.4 R60, [R199+0x1000] ;  /* 0x00100000c73c783b */ /* 0x000ea20000000200 */
[C---:B---3--:R-:W-:Y:S03]  /*2500*/  HMMA.16816.F32.BF16 R20, R8.reuse, R28, RZ ;  /* 0x0000001c0814723c */ /* 0x048fe600000418ff */
[----:B------:R-:W3:Y:S04]  /*2510*/  LDSM.16.M88.4 R32, [R199+0x1800] ;  /* 0x00180000c720783b */ /* 0x000ee80000000200 */
[----:B------:R-:W-:Y:S01]  /*2520*/  LDSM.16.M88.4 R68, [R188] ;  /* 0x00000000bc44783b */ /* 0x000fe20000000200 */
[C---:B------:R-:W-:Y:S03]  /*2530*/  HMMA.16816.F32.BF16 R28, R8.reuse, R30, RZ ;  /* 0x0000001e081c723c */ /* 0x040fe600000418ff */
[----:B------:R-:W-:Y:S04]  /*2540*/  LDSM.16.M88.4 R40, [R195+0xc800] ;  /* 0x00c80000c328783b */ /* 0x000fe80000000200 */
[----:B------:R-:W-:Y:S01]  /*2550*/  LDSM.16.M88.4 R36, [R195+0xd000] ;  /* 0x00d00000c324783b */ /* 0x000fe20000000200 */
[----:B----4-:R-:W-:Y:S03]  /*2560*/  HMMA.16816.F32.BF16 R56, R8, R52, RZ ;  /* 0x000000340838723c */ /* 0x010fe600000418ff */
[----:B------:R-:W-:Y:S04]  /*2570*/  LDSM.16.M88.4 R24, [R195+0xd800] ;  /* 0x00d80000c318783b */ /* 0x000fe80000000200 */
[----:B------:R-:W-:Y:S01]  /*2580*/  LDSM.16.M88.4 R88, [R197+0x4000] ;  /* 0x00400000c558783b */ /* 0x000fe20000000200 */
[C---:B-1----:R-:W-:Y:S03]  /*2590*/  HMMA.16816.F32.BF16 R20, R16.reuse, R84, R20 ;  /* 0x000000541014723c */ /* 0x042fe60000041814 */
[----:B------:R-:W-:Y:S04]  /*25a0*/  LDSM.16.M88.4 R92, [R199+0x4000] ;  /* 0x00400000c75c783b */ /* 0x000fe80000000200 */
[----:B------:R-:W0:Y:S01]  /*25b0*/  LDGDEPBAR ;  /* 0x00000000000079af */ /* 0x000e220000000000 */
[----:B------:R-:W-:Y:S03]  /*25c0*/  HMMA.16816.F32.BF16 R28, R16, R86, R28 ;  /* 0x00000056101c723c */ /* 0x000fe6000004181c */
[----:B------:R-:W-:Y:S05]  /*25d0*/  LDSM.16.M88.4 R84, [R201+0xe000] ;  /* 0x00e00000c954783b */ /* 0x000fea0000000200 */
[C---:B------:R-:W-:Y:S08]  /*25e0*/  HMMA.16816.F32.BF16 R48, R8.reuse, R44, RZ ;  /* 0x0000002c0830723c */ /* 0x040ff000000418ff */
[C---:B------:R-:W-:Y:S08]  /*25f0*/  HMMA.16816.F32.BF16 R52, R8.reuse, R54, RZ ;  /* 0x000000360834723c */ /* 0x040ff000000418ff */
[C---:B------:R-:W-:Y:S08]  /*2600*/  HMMA.16816.F32.BF16 R44, R8.reuse, R46, RZ ;  /* 0x0000002e082c723c */ /* 0x040ff000000418ff */
[C---:B------:R-:W-:Y:S08]  /*2610*/  HMMA.16816.F32.BF16 R80, R8.reuse, R12, RZ ;  /* 0x0000000c0850723c */ /* 0x040ff000000418ff */
[----:B------:R-:W-:Y:S01]  /*2620*/  HMMA.16816.F32.BF16 R8, R8, R14, RZ ;  /* 0x0000000e0808723c */ /* 0x000fe200000418ff */
[----:B------:R-:W1:Y:S07]  /*2630*/  LDSM.16.M88.4 R12, [R197] ;  /* 0x00000000c50c783b */ /* 0x000e6e0000000200 */
[C---:B--2---:R-:W-:Y:S08]  /*2640*/  HMMA.16816.F32.BF16 R20, R76.reuse, R72, R20 ;  /* 0x000000484c14723c */ /* 0x044ff00000041814 */
[----:B------:R-:W-:Y:S01]  /*2650*/  HMMA.16816.F32.BF16 R28, R76, R74, R28 ;  /* 0x0000004a4c1c723c */ /* 0x000fe2000004181c */
[----:B------:R-:W-:Y:S07]  /*2660*/  LDSM.16.M88.4 R72, [R199+0x2000] ;  /* 0x00200000c748783b */ /* 0x000fee0000000200 */
[C---:B-----5:R-:W-:Y:S08]  /*2670*/  HMMA.16816.F32.BF16 R56, R16.reuse, R64, R56 ;  /* 0x000000401038723c */ /* 0x060ff00000041838 */
[C---:B------:R-:W-:Y:S01]  /*2680*/  HMMA.16816.F32.BF16 R52, R16.reuse, R66, R52 ;  /* 0x000000421034723c */ /* 0x040fe20000041834 */
[----:B------:R-:W-:Y:S07]  /*2690*/  LDSM.16.M88.4 R64, [R188+0x800] ;  /* 0x00080000bc40783b */ /* 0x000fee0000000200 */
[C---:B------:R-:W-:Y:S08]  /*26a0*/  HMMA.16816.F32.BF16 R48, R16.reuse, R60, R48 ;  /* 0x0000003c1030723c */ /* 0x040ff00000041830 */
[C---:B------:R-:W-:Y:S01]  /*26b0*/  HMMA.16816.F32.BF16 R44, R16.reuse, R62, R44 ;  /* 0x0000003e102c723c */ /* 0x040fe2000004182c */
[----:B------:R-:W-:Y:S07]  /*26c0*/  LDSM.16.M88.4 R60, [R188+0x1000] ;  /* 0x00100000bc3c783b */ /* 0x000fee0000000200 */
[C---:B---3--:R-:W-:Y:S08]  /*26d0*/  HMMA.16816.F32.BF16 R80, R16.reuse, R32, R80 ;  /* 0x000000201050723c */ /* 0x048ff00000041850 */
[----:B------:R-:W-:Y:S01]  /*26e0*/  HMMA.16816.F32.BF16 R16, R16, R34, R8 ;  /* 0x000000221010723c */ /* 0x000fe20000041808 */
[----:B------:R-:W2:Y:S04]  /*26f0*/  LDSM.16.M88.4 R8, [R202+0x4000] ;  /* 0x00400000ca08783b */ /* 0x000ea80000000200 */
[----:B------:R-:W3:Y:S03]  /*2700*/  LDSM.16.M88.4 R32, [R188+0x1800] ;  /* 0x00180000bc20783b */ /* 0x000ee60000000200 */
[C---:B-1----:R-:W-:Y:S08]  /*2710*/  HMMA.16816.F32.BF16 R20, R12.reuse, R68, R20 ;  /* 0x000000440c14723c */ /* 0x042ff00000041814 */
[----:B------:R-:W-:Y:S01]  /*2720*/  HMMA.16816.F32.BF16 R28, R12, R70, R28 ;  /* 0x000000460c1c723c */ /* 0x000fe2000004181c */
        /* <DEDUP_REMOVED lines=9> */
[----:B------:R-:W1:Y:S04]  /*27c0*/  LDSM.16.M88.4 R16, [R200+0x4000] ;  /* 0x00400000c810783b */ /* 0x000e680000000200 */
[----:B------:R-:W4:Y:S03]  /*27d0*/  LDSM.16.M88.4 R24, [R201+0xf800] ;  /* 0x00f80000c918783b */ /* 0x000f260000000200 */
[C---:B--2---:R-:W-:Y:S08]  /*27e0*/  HMMA.16816.F32.BF16 R20, R8.reuse, R84, R20 ;  /* 0x000000540814723c */ /* 0x044ff00000041814 */
        /* <DEDUP_REMOVED lines=31> */
[C---:B---3--:R-:W-:Y:S08]  /*29e0*/  HMMA.16816.F32.BF16 R48, R16.reuse, R12, R48 ;  /* 0x0000000c1030723c */ /* 0x048ff00000041830 */
[C---:B------:R-:W-:Y:S01]  /*29f0*/  HMMA.16816.F32.BF16 R44, R16.reuse, R14, R44 ;  /* 0x0000000e102c723c */ /* 0x040fe2000004182c */
[----:B------:R-:W-:Y:S07]  /*2a00*/  LDSM.16.M88.4 R12, [R188+0x2800] ;  /* 0x00280000bc0c783b */ /* 0x000fee0000000200 */
[C---:B------:R-:W-:Y:S08]  /*2a10*/  HMMA.16816.F32.BF16 R80, R16.reuse, R64, R80 ;  /* 0x000000401050723c */ /* 0x040ff00000041850 */
[----:B------:R-:W-:Y:S01]  /*2a20*/  HMMA.16816.F32.BF16 R76, R16, R66, R76 ;  /* 0x00000042104c723c */ /* 0x000fe2000004184c */
[----:B------:R-:W2:Y:S04]  /*2a30*/  LDSM.16.M88.4 R16, [R201+0x10000] ;  /* 0x01000000c910783b */ /* 0x000ea80000000200 */
[----:B------:R-:W-:Y:S03]  /*2a40*/  LDSM.16.M88.4 R64, [R201+0x11000] ;  /* 0x01100000c940783b */ /* 0x000fe60000000200 */
[C---:B-1----:R-:W-:Y:S08]  /*2a50*/  HMMA.16816.F32.BF16 R20, R88.reuse, R24, R20 ;  /* 0x000000185814723c */ /* 0x042ff00000041814 */
[----:B------:R-:W-:Y:S01]  /*2a60*/  HMMA.16816.F32.BF16 R28, R88, R26, R28 ;  /* 0x0000001a581c723c */ /* 0x000fe2000004181c */
[----:B------:R-:W-:Y:S07]  /*2a70*/  LDSM.16.M88.4 R24, [R195+0x10000] ;  /* 0x01000000c318783b */ /* 0x000fee0000000200 */
[C---:B------:R-:W-:Y:S08]  /*2a80*/  HMMA.16816.F32.BF16 R56, R32.reuse, R40, R56 ;  /* 0x000000282038723c */ /* 0x040ff00000041838 */
[C---:B------:R-:W-:Y:S01]  /*2a90*/  HMMA.16816.F32.BF16 R52, R32.reuse, R42, R52 ;  /* 0x0000002a2034723c */ /* 0x040fe20000041834 */
[----:B------:R-:W1:Y:S07]  /*2aa0*/  LDSM.16.M88.4 R40, [R200+0x8000] ;  /* 0x00800000c828783b */ /* 0x000e6e0000000200 */
[C---:B----4-:R-:W-:Y:S08]  /*2ab0*/  HMMA.16816.F32.BF16 R48, R32.reuse, R8, R48 ;  /* 0x000000082030723c */ /* 0x050ff00000041830 */
[----:B------:R-:W-:Y:S01]  /*2ac0*/  HMMA.16816.F32.BF16 R44, R32, R10, R44 ;  /* 0x0000000a202c723c */ /* 0x000fe2000004182c */
[----:B------:R-:W3:Y:S07]  /*2ad0*/  LDSM.16.M88.4 R8, [R188+0x3000] ;  /* 0x00300000bc08783b */ /* 0x000eee0000000200 */
[C---:B--2---:R-:W-:Y:S08]  /*2ae0*/  HMMA.16816.F32.BF16 R20, R72.reuse, R16, R20 ;  /* 0x000000104814723c */ /* 0x044ff00000041814 */
[----:B------:R-:W-:Y:S01]  /*2af0*/  HMMA.16816.F32.BF16 R28, R72, R18, R28 ;  /* 0x00000012481c723c */ /* 0x000fe2000004181c */
[----:B------:R-:W-:Y:S07]  /*2b00*/  LDSM.16.M88.4 R16, [R188+0x4000] ;  /* 0x00400000bc10783b */ /* 0x000fee0000000200 */
[C---:B------:R-:W-:Y:S08]  /*2b10*/  HMMA.16816.F32.BF16 R56, R88.reuse, R12, R56 ;  /* 0x0000000c5838723c */ /* 0x040ff00000041838 */
[----:B------:R-:W-:Y:S01]  /*2b20*/  HMMA.16816.F32.BF16 R52, R88, R14, R52 ;  /* 0x0000000e5834723c */ /* 0x000fe20000041834 */
[----:B------:R-:W2:Y:S07]  /*2b30*/  LDSM.16.M88.4 R12, [R198+0x8000] ;  /* 0x00800000c60c783b */ /* 0x000eae0000000200 */
[C---:B------:R-:W-:Y:S08]  /*2b40*/  HMMA.16816.F32.BF16 R80, R32.reuse, R36, R80 ;  /* 0x000000242050723c */ /* 0x040ff00000041850 */
[----:B------:R-:W-:Y:S01]  /*2b50*/  HMMA.16816.F32.BF16 R76, R32, R38, R76 ;  /* 0x00000026204c723c */ /* 0x000fe2000004184c */
[----:B------:R-:W-:Y:S04]  /*2b60*/  LDSM.16.M88.4 R36, [R199+0x4800] ;  /* 0x00480000c724783b */ /* 0x000fe80000000200 */
[----:B------:R-:W-:Y:S03]  /*2b70*/  LDSM.16.M88.4 R32, [R199+0x5000] ;  /* 0x00500000c720783b */ /* 0x000fe60000000200 */
[C---:B-1----:R-:W-:Y:S08]  /*2b80*/  HMMA.16816.F32.BF16 R20, R40.reuse, R92, R20 ;  /* 0x0000005c2814723c */ /* 0x042ff00000041814 */
[----:B------:R-:W-:Y:S08]  /*2b90*/  HMMA.16816.F32.BF16 R28, R40, R94, R28 ;  /* 0x0000005e281c723c */ /* 0x000ff0000004181c */
[C---:B---3--:R-:W-:Y:S08]  /*2ba0*/  HMMA.16816.F32.BF16 R48, R88.reuse, R8, R48 ;  /* 0x000000085830723c */ /* 0x048ff00000041830 */
[C---:B------:R-:W-:Y:S01]  /*2bb0*/  HMMA.16816.F32.BF16 R44, R88.reuse, R10, R44 ;  /* 0x0000000a582c723c */ /* 0x040fe2000004182c */
[----:B------:R-:W1:Y:S07]  /*2bc0*/  LDSM.16.M88.4 R8, [R197+0x8000] ;  /* 0x00800000c508783b */ /* 0x000e6e0000000200 */
[C---:B------:R-:W-:Y:S08]  /*2bd0*/  HMMA.16816.F32.BF16 R80, R88.reuse, R84, R80 ;  /* 0x000000545850723c */ /* 0x040ff00000041850 */
[----:B------:R-:W-:Y:S08]  /*2be0*/  HMMA.16816.F32.BF16 R76, R88, R86, R76 ;  /* 0x00000056584c723c */ /* 0x000ff0000004184c */
[C---:B------:R-:W-:Y:S08]  /*2bf0*/  HMMA.16816.F32.BF16 R56, R72.reuse, R68, R56 ;  /* 0x000000444838723c */ /* 0x040ff00000041838 */
[----:B------:R-:W-:Y:S01]  /*2c00*/  HMMA.16816.F32.BF16 R52, R72, R70, R52 ;  /* 0x000000464834723c */ /* 0x000fe20000041834 */
[----:B------:R-:W3:Y:S07]  /*2c10*/  LDSM.16.M88.4 R68, [R199+0x5800] ;  /* 0x00580000c744783b */ /* 0x000eee0000000200 */
[C---:B--2---:R-:W-:Y:S08]  /*2c20*/  HMMA.16816.F32.BF16 R20, R12.reuse, R24, R20 ;  /* 0x000000180c14723c */ /* 0x044ff00000041814 */
[----:B------:R-:W-:Y:S01]  /*2c30*/  HMMA.16816.F32.BF16 R28, R12, R26, R28 ;  /* 0x0000001a0c1c723c */ /* 0x000fe2000004181c */
[----:B------:R-:W-:Y:S07]  /*2c40*/  LDSM.16.M88.4 R24, [R195+0x11000] ;  /* 0x01100000c318783b */ /* 0x000fee0000000200 */
[C---:B------:R-:W-:Y:S08]  /*2c50*/  HMMA.16816.F32.BF16 R48, R72.reuse, R64, R48 ;  /* 0x000000404830723c */ /* 0x040ff00000041830 */
[C---:B------:R-:W-:Y:S01]  /*2c60*/  HMMA.16816.F32.BF16 R44, R72.reuse, R66, R44 ;  /* 0x00000042482c723c */ /* 0x040fe2000004182c */
[----:B------:R-:W2:Y:S07]  /*2c70*/  LDSM.16.M88.4 R64, [R195+0x10800] ;  /* 0x01080000c340783b */ /* 0x000eae0000000200 */
[C---:B------:R-:W-:Y:S08]  /*2c80*/  HMMA.16816.F32.BF16 R80, R72.reuse, R60, R80 ;  /* 0x0000003c4850723c */ /* 0x040ff00000041850 */
[----:B------:R-:W-:Y:S08]  /*2c90*/  HMMA.16816.F32.BF16 R76, R72, R62, R76 ;  /* 0x0000003e484c723c */ /* 0x000ff0000004184c */
[C---:B-1----:R-:W-:Y:S08]  /*2ca0*/  HMMA.16816.F32.BF16 R20, R8.reuse, R16, R20 ;  /* 0x000000100814723c */ /* 0x042ff00000041814 */
[----:B------:R-:W-:Y:S01]  /*2cb0*/  HMMA.16816.F32.BF16 R28, R8, R18, R28 ;  /* 0x00000012081c723c */ /* 0x000fe2000004181c */
[----:B------:R-:W1:Y:S07]  /*2cc0*/  LDSM.16.M88.4 R16, [R195+0x11800] ;  /* 0x01180000c310783b */ /* 0x000e6e0000000200 */
[C---:B------:R-:W-:Y:S08]  /*2cd0*/  HMMA.16816.F32.BF16 R56, R40.reuse, R36, R56 ;  /* 0x000000242838723c */ /* 0x040ff00000041838 */
[----:B------:R-:W-:Y:S01]  /*2ce0*/  HMMA.16816.F32.BF16 R52, R40, R38, R52 ;  /* 0x000000262834723c */ /* 0x000fe20000041834 */
[----:B------:R-:W-:-:S02]  /*2cf0*/  FMUL.FTZ R36, R20, c[0x0][0x2ec] ;  /* 0x0000bb0014247a20 */ /* 0x000fc40000410000 */
[----:B------:R-:W-:-:S04]  /*2d00*/  FMUL.FTZ R37, R21, c[0x0][0x2ec] ;  /* 0x0000bb0015257a20 */ /* 0x000fc80000410000 */
[----:B------:R-:W-:Y:S01]  /*2d10*/  FMUL.FTZ R38, R22, c[0x0][0x2ec] ;  /* 0x0000bb0016267a20 */ /* 0x000fe20000410000 */
[C---:B------:R-:W-:Y:S01]  /*2d20*/  HMMA.16816.F32.BF16 R48, R40.reuse, R32, R48 ;  /* 0x000000202830723c */ /* 0x040fe20000041830 */
[----:B------:R-:W-:Y:S01]  /*2d30*/  FMUL.FTZ R39, R23, c[0x0][0x2ec] ;  /* 0x0000bb0017277a20 */ /* 0x000fe20000410000 */
[----:B------:R-:W-:Y:S01]  /*2d40*/  MUFU.TANH R36, R36 ;  /* 0x0000002400247308 */ /* 0x000fe20000002400 */
[----:B------:R-:W-:Y:S05]  /*2d50*/  LDSM.16.M88.4 R20, [R188+0x5000] ;  /* 0x00500000bc14783b */ /* 0x000fea0000000200 */
[C---:B------:R-:W-:Y:S01]  /*2d60*/  HMMA.16816.F32.BF16 R44, R40.reuse, R34, R44 ;  /* 0x00000022282c723c */ /* 0x040fe2000004182c */
[----:B------:R-:W4:Y:S01]  /*2d70*/  LDSM.16.M88.4 R32, [R188+0x4800] ;  /* 0x00480000bc20783b */ /* 0x000f220000000200 */
[----:B------:R-:W5:Y:S06]  /*2d80*/  MUFU.TANH R38, R38 ;  /* 0x0000002600267308 */ /* 0x000f6c0000002400 */
[C---:B---3--:R-:W-:Y:S02]  /*2d90*/  HMMA.16816.F32.BF16 R80, R40.reuse, R68, R80 ;  /* 0x000000442850723c */ /* 0x048fe40000041850 */
[----:B------:R-:W3:Y:S06]  /*2da0*/  MUFU.TANH R37, R37 ;  /* 0x0000002500257308 */ /* 0x000eec0000002400 */
[----:B------:R-:W-:Y:S02]  /*2db0*/  HMMA.16816.F32.BF16 R76, R40, R70, R76 ;  /* 0x00000046284c723c */ /* 0x000fe4000004184c */
[----:B------:R-:W-:Y:S06]  /*2dc0*/  MUFU.TANH R39, R39 ;  /* 0x0000002700277308 */ /* 0x000fec0000002400 */
[C---:B--2---:R-:W-:Y:S08]  /*2dd0*/  HMMA.16816.F32.BF16 R56, R12.reuse, R64, R56 ;  /* 0x000000400c38723c */ /* 0x044ff00000041838 */
[C---:B------:R-:W-:Y:S08]  /*2de0*/  HMMA.16816.F32.BF16 R52, R12.reuse, R66, R52 ;  /* 0x000000420c34723c */ /* 0x040ff00000041834 */
[C---:B------:R-:W-:Y:S07]  /*2df0*/  HMMA.16816.F32.BF16 R48, R12.reuse, R24, R48 ;  /* 0x000000180c30723c */ /* 0x040fee0000041830 */
[----:B------:R-:W-:Y:S01]  /*2e00*/  FMUL.FTZ R24, R28, c[0x0][0x2ec] ;  /* 0x0000bb001c187a20 */ /* 0x000fe20000410000 */
[----:B------:R-:W-:Y:S01]  /*2e10*/  HMMA.16816.F32.BF16 R44, R12, R26, R44 ;  /* 0x0000001a0c2c723c */ /* 0x000fe2000004182c */
[----:B------:R-:W-:-:S04]  /*2e20*/  FMUL.FTZ R25, R29, c[0x0][0x2ec] ;  /* 0x0000bb001d197a20 */ /* 0x000fc80000410000 */
[----:B------:R-:W-:Y:S02]  /*2e30*/  MUFU.TANH R24, R24 ;  /* 0x0000001800187308 */ /* 0x000fe40000002400 */
[----:B------:R-:W-:Y:S01]  /*2e40*/  SHF.R.S32.HI R27, RZ, 0x1f, R216 ;  /* 0x0000001fff1b7819 */ /* 0x000fe200000114d8 */
[C---:B-1----:R-:W-:Y:S01]  /*2e50*/  HMMA.16816.F32.BF16 R80, R12.reuse, R16, R80 ;  /* 0x000000100c50723c */ /* 0x042fe20000041850 */
[----:B------:R-:W-:Y:S02]  /*2e60*/  FMUL.FTZ R26, R30, c[0x0][0x2ec] ;  /* 0x0000bb001e1a7a20 */ /* 0x000fe40000410000 */
[----:B------:R-:W-:Y:S02]  /*2e70*/  LEA.HI R216, R27, R216, RZ, 0x2 ;  /* 0x000000d81bd87211 */ /* 0x000fe400078f10ff */
[----:B------:R-:W-:Y:S02]  /*2e80*/  MUFU.TANH R25, R25 ;  /* 0x0000001900197308 */ /* 0x000fe40000002400 */
[----:B------:R-:W-:Y:S01]  /*2e90*/  SHF.R.S32.HI R216, RZ, 0x2, R216 ;  /* 0x00000002ffd87819 */ /* 0x000fe200000114d8 */
[----:B------:R-:W-:Y:S01]  /*2ea0*/  HMMA.16816.F32.BF16 R76, R12, R18, R76 ;  /* 0x000000120c4c723c */ /* 0x000fe2000004184c */
[----:B------:R-:W1:Y:S01]  /*2eb0*/  LDSM.16.M88.4 R12, [R188+0x5800] ;  /* 0x00580000bc0c783b */ /* 0x000e620000000200 */
[----:B------:R-:W-:Y:S01]  /*2ec0*/  FMUL.FTZ R16, R31, c[0x0][0x2ec] ;  /* 0x0000bb001f107a20 */ /* 0x000fe20000410000 */
[----:B------:R-:W-:-:S04]  /*2ed0*/  DEPBAR.LE SB0, 0x0 ;  /* 0x000080000000791a */ /* 0x000fc80000000000 */
[----:B------:R-:W-:Y:S01]  /*2ee0*/  IMAD.IADD R211, R216, 0x1, R211 ;  /* 0x00000001d8d37824 */ /* 0x000fe200078e02d3 */
[C---:B----4-:R-:W-:Y:S01]  /*2ef0*/  HMMA.16816.F32.BF16 R56, R8.reuse, R32, R56 ;  /* 0x000000200838723c */ /* 0x050fe20000041838 */
[----:B------:R-:W2:Y:S03]  /*2f00*/  MUFU.TANH R26, R26 ;  /* 0x0000001a001a7308 */ /* 0x000ea60000002400 */
[C---:B------:R-:W-:Y:S02]  /*2f10*/  IADD3 R205, R211.reuse, 0x8, RZ ;  /* 0x00000008d3cd7810 */ /* 0x040fe40007ffe0ff */
[----:B------:R-:W-:Y:S02]  /*2f20*/  IADD3 R212, R211, UR5, RZ ;  /* 0x00000005d3d47c10 */ /* 0x000fe4000fffe0ff */
[----:B------:R-:W-:Y:S01]  /*2f30*/  HMMA.16816.F32.BF16 R48, R8, R20, R48 ;  /* 0x000000140830723c */ /* 0x000fe20000041830 */
[C---:B------:R-:W-:Y:S01]  /*2f40*/  IADD3 R210, R205.reuse, UR5, RZ ;  /* 0x00000005cdd27c10 */ /* 0x040fe2000fffe0ff */
[----:B------:R-:W4:Y:S01]  /*2f50*/  MUFU.TANH R16, R16 ;  /* 0x0000001000107308 */ /* 0x000f220000002400 */
[----:B------:R-:W-:-:S02]  /*2f60*/  IADD3 R205, R205, UR4, RZ ;  /* 0x00000004cdcd7c10 */ /* 0x000fc4000fffe0ff */
[----:B------:R-:W-:Y:S02]  /*2f70*/  IADD3 R211, R211, UR4, RZ ;  /* 0x00000004d3d37c10 */ /* 0x000fe4000fffe0ff */
[----:B------:R-:W-:Y:S01]  /*2f80*/  IMAD.U32 R20, RZ, RZ, UR15 ;  /* 0x0000000fff147e24 */ /* 0x000fe2000f8e00ff */
[C---:B------:R-:W-:Y:S01]  /*2f90*/  HMMA.16816.F32.BF16 R52, R8.reuse, R34, R52 ;  /* 0x000000220834723c */ /* 0x040fe20000041834 */
[----:B------:R-:W-:Y:S02]  /*2fa0*/  IMNMX R205, R205, UR14, PT ;  /* 0x0000000ecdcd7c17 */ /* 0x000fe4000b800200 */
[----:B------:R-:W-:Y:S01]  /*2fb0*/  IMAD R20, R20, 0x40, R213 ;  /* 0x0000004014147824 */ /* 0x000fe200078e02d5 */
[----:B------:R-:W-:Y:S02]  /*2fc0*/  IMNMX R211, R211, UR14, PT ;  /* 0x0000000ed3d37c17 */ /* 0x000fe4000b800200 */
[----:B------:R-:W-:Y:S02]  /*2fd0*/  IMNMX R210, RZ, R210, !PT ;  /* 0x000000d2ffd27217 */ /* 0x000fe40007800200 */
[C---:B------:R-:W-:Y:S01]  /*2fe0*/  IADD3 R4, R20.reuse, 0x1, RZ ;  /* 0x0000000114047810 */ /* 0x040fe20007ffe0ff */
[----:B------:R-:W-:Y:S01]  /*2ff0*/  FMUL.FTZ R29, R59, c[0x0][0x2ec] ;  /* 0x0000bb003b1d7a20 */ /* 0x000fe20000410000 */
[C---:B------:R-:W-:Y:S01]  /*3000*/  IADD3 R3, R20.reuse, 0x8, RZ ;  /* 0x0000000814037810 */ /* 0x040fe20007ffe0ff */
[C---:B------:R-:W-:Y:S01]  /*3010*/  HMMA.16816.F32.BF16 R44, R8.reuse, R22, R44 ;  /* 0x00000016082c723c */ /* 0x040fe2000004182c */
[----:B------:R-:W-:Y:S01]  /*3020*/  ISETP.GE.AND P5, PT, R20, R205, PT ;  /* 0x000000cd1400720c */ /* 0x000fe20003fa6270 */
[----:B------:R-:W-:Y:S01]  /*3030*/  FMUL.FTZ R17, R56, c[0x0][0x2ec] ;  /* 0x0000bb0038117a20 */ /* 0x000fe20000410000 */
[----:B------:R-:W-:Y:S01]  /*3040*/  IMNMX R212, RZ, R212, !PT ;  /* 0x000000d4ffd47217 */ /* 0x000fe20007800200 */
[----:B------:R-:W-:Y:S01]  /*3050*/  FMUL.FTZ R30, R57, c[0x0][0x2ec] ;  /* 0x0000bb00391e7a20 */ /* 0x000fe20000410000 */
[----:B------:R-:W-:Y:S01]  /*3060*/  ISETP.GE.AND P2, PT, R4, R211, PT ;  /* 0x000000d30400720c */ /* 0x000fe20003f46270 */
[----:B------:R-:W-:Y:S01]  /*3070*/  FMUL.FTZ R31, R58, c[0x0][0x2ec] ;  /* 0x0000bb003a1f7a20 */ /* 0x000fe20000410000 */
[----:B------:R-:W-:Y:S01]  /*3080*/  ISETP.GE.AND P4, PT, R4, R205, PT ;  /* 0x000000cd0400720c */ /* 0x000fe20003f86270 */
[C---:B-1----:R-:W-:Y:S01]  /*3090*/  HMMA.16816.F32.BF16 R80, R8.reuse, R12, R80 ;  /* 0x0000000c0850723c */ /* 0x042fe20000041850 */
[CC--:B------:R-:W-:Y:S01]  /*30a0*/  ISETP.GE.AND P1, PT, R20.reuse, R211.reuse, PT ;  /* 0x000000d31400720c */ /* 0x0c0fe20003f26270 */
[----:B------:R-:W1:Y:S01]  /*30b0*/  MUFU.TANH R29, R29 ;  /* 0x0000001d001d7308 */ /* 0x000e620000002400 */
[----:B------:R-:W-:Y:S01]  /*30c0*/  ISETP.GE.AND P3, PT, R3, R211, PT ;  /* 0x000000d30300720c */ /* 0x000fe20003f66270 */
[----:B------:R-:W-:Y:S01]  /*30d0*/  FMUL.FTZ R49, R49, c[0x0][0x2ec] ;  /* 0x0000bb0031317a20 */ /* 0x000fe20000410000 */
[----:B------:R-:W-:Y:S01]  /*30e0*/  ISETP.GE.AND P0, PT, R3, R205, PT ;  /* 0x000000cd0300720c */ /* 0x000fe20003f06270 */
[----:B------:R-:W-:Y:S01]  /*30f0*/  FMUL.FTZ R32, R55, c[0x0][0x2ec] ;  /* 0x0000bb0037207a20 */ /* 0x000fe20000410000 */
[----:B------:R-:W-:Y:S01]  /*3100*/  ISETP.LT.OR P5, PT, R20, R210, P5 ;  /* 0x000000d21400720c */ /* 0x000fe20002fa1670 */
[----:B------:R-:W-:Y:S01]  /*3110*/  HMMA.16816.F32.BF16 R76, R8, R14, R76 ;  /* 0x0000000e084c723c */ /* 0x000fe2000004184c */
[C---:B------:R-:W-:Y:S01]  /*3120*/  ISETP.LT.OR P2, PT, R4.reuse, R212, P2 ;  /* 0x000000d40400720c */ /* 0x040fe20001741670 */
[----:B------:R-:W1:Y:S01]  /*3130*/  MUFU.TANH R17, R17 ;  /* 0x0000001100117308 */ /* 0x000e620000002400 */
[----:B------:R-:W-:Y:S01]  /*3140*/  ISETP.LT.OR P4, PT, R4, R210, P4 ;  /* 0x000000d20400720c */ /* 0x000fe20002781670 */
[----:B------:R-:W-:Y:S01]  /*3150*/  FMUL.FTZ R28, R52, c[0x0][0x2ec] ;  /* 0x0000bb00341c7a20 */ /* 0x000fe20000410000 */
[C---:B------:R-:W-:Y:S01]  /*3160*/  IADD3 R6, R20.reuse, 0x9, RZ ;  /* 0x0000000914067810 */ /* 0x040fe20007ffe0ff */
[----:B------:R-:W-:Y:S01]  /*3170*/  FMUL.FTZ R27, R53, c[0x0][0x2ec] ;  /* 0x0000bb00351b7a20 */ /* 0x000fe20000410000 */
[-C--:B------:R-:W-:Y:S01]  /*3180*/  ISETP.LT.OR P1, PT, R20, R212.reuse, P1 ;  /* 0x000000d41400720c */ /* 0x080fe20000f21670 */
[----:B------:R-:W-:Y:S01]  /*3190*/  FMUL.FTZ R33, R54, c[0x0][0x2ec] ;  /* 0x0000bb0036217a20 */ /* 0x000fe20000410000 */
[----:B------:R-:W-:Y:S01]  /*31a0*/  IADD3 R4, R20, 0x10, RZ ;  /* 0x0000001014047810 */ /* 0x000fe20007ffe0ff */
[----:B------:R-:W-:Y:S01]  /*31b0*/  MUFU.TANH R30, R30 ;  /* 0x0000001e001e7308 */ /* 0x000fe20000002400 */
[C---:B------:R-:W-:Y:S01]  /*31c0*/  ISETP.LT.OR P3, PT, R3.reuse, R212, P3 ;  /* 0x000000d40300720c */ /* 0x040fe20001f61670 */
[----:B------:R-:W-:Y:S01]  /*31d0*/  FMUL.FTZ R48, R48, c[0x0][0x2ec] ;  /* 0x0000bb0030307a20 */ /* 0x000fe20000410000 */
[----:B------:R-:W-:Y:S01]  /*31e0*/  ISETP.LT.OR P0, PT, R3, R210, P0 ;  /* 0x000000d20300720c */ /* 0x000fe20000701670 */
[----:B------:R-:W-:Y:S01]  /*31f0*/  FMUL.FTZ R50, R50, c[0x0][0x2ec] ;  /* 0x0000bb0032327a20 */ /* 0x000fe20000410000 */
[----:B-----5:R-:W-:Y:S01]  /*3200*/  FSEL R38, R38, -INF , !P5 ;  /* 0xff80000026267808 */ /* 0x020fe20006800000 */
[----:B------:R-:W-:Y:S01]  /*3210*/  FMUL.FTZ R82, R82, c[0x0][0x2ec] ;  /* 0x0000bb0052527a20 */ /* 0x000fe20000410000 */
[----:B------:R-:W-:Y:S01]  /*3220*/  ISETP.GE.AND P6, PT, R6, R211, PT ;  /* 0x000000d30600720c */ /* 0x000fe20003fc6270 */
[----:B------:R-:W5:Y:S01]  /*3230*/  MUFU.TANH R31, R31 ;  /* 0x0000001f001f7308 */ /* 0x000f620000002400 */
[----:B------:R-:W-:Y:S01]  /*3240*/  FSEL R3, R36, -INF , !P1 ;  /* 0xff80000024037808 */ /* 0x000fe20004800000 */
[----:B------:R-:W-:Y:S01]  /*3250*/  FMUL.FTZ R51, R51, c[0x0][0x2ec] ;  /* 0x0000bb0033337a20 */ /* 0x000fe20000410000 */
[----:B------:R-:W-:Y:S01]  /*3260*/  ISETP.GE.AND P5, PT, R6, R205, PT ;  /* 0x000000cd0600720c */ /* 0x000fe20003fa6270 */
[----:B------:R-:W-:Y:S01]  /*3270*/  FMUL.FTZ R44, R44, c[0x0][0x2ec] ;  /* 0x0000bb002c2c7a20 */ /* 0x000fe20000410000 */
[----:B---3--:R-:W-:Y:S01]  /*3280*/  FSEL R37, R37, -INF , !P2 ;  /* 0xff80000025257808 */ /* 0x008fe20005000000 */
[----:B------:R-:W-:Y:S01]  /*3290*/  FMUL.FTZ R45, R45, c[0x0][0x2ec] ;  /* 0x0000bb002d2d7a20 */ /* 0x000fe20000410000 */
[C---:B------:R-:W-:Y:S01]  /*32a0*/  ISETP.GE.AND P1, PT, R4.reuse, R211, PT ;  /* 0x000000d30400720c */ /* 0x040fe20003f26270 */
[----:B------:R-:W3:Y:S01]  /*32b0*/  MUFU.TANH R161, R49 ;  /* 0x0000003100a17308 */ /* 0x000ee20000002400 */
[-C--:B------:R-:W-:Y:S01]  /*32c0*/  ISETP.GE.AND P2, PT, R4, R205.reuse, PT ;  /* 0x000000cd0400720c */ /* 0x080fe20003f46270 */
[----:B------:R-:W-:Y:S01]  /*32d0*/  FMUL.FTZ R46, R46, c[0x0][0x2ec] ;  /* 0x0000bb002e2e7a20 */ /* 0x000fe20000410000 */
[----:B------:R-:W-:Y:S01]  /*32e0*/  IADD3 R18, R20, 0x11, RZ ;  /* 0x0000001114127810 */ /* 0x000fe20007ffe0ff */
[----:B------:R-:W-:Y:S01]  /*32f0*/  FMUL.FTZ R47, R47, c[0x0][0x2ec] ;  /* 0x0000bb002f2f7a20 */ /* 0x000fe20000410000 */
[----:B------:R-:W-:Y:S01]  /*3300*/  ISETP.LT.OR P6, PT, R6, R212, P6 ;  /* 0x000000d40600720c */ /* 0x000fe200037c1670 */
[----:B------:R-:W-:Y:S01]  /*3310*/  FMUL.FTZ R80, R80, c[0x0][0x2ec] ;  /* 0x0000bb0050507a20 */ /* 0x000fe20000410000 */
[----:B------:R-:W-:Y:S01]  /*3320*/  ISETP.LT.OR P5, PT, R6, R210, P5 ;  /* 0x000000d20600720c */ /* 0x000fe20002fa1670 */
[----:B------:R-:W1:Y:S01]  /*3330*/  MUFU.TANH R32, R32 ;  /* 0x0000002000207308 */ /* 0x000e620000002400 */
[C---:B------:R-:W-:Y:S01]  /*3340*/  ISETP.LT.OR P1, PT, R4.reuse, R212, P1 ;  /* 0x000000d40400720c */ /* 0x040fe20000f21670 */
[----:B------:R-:W-:Y:S01]  /*3350*/  FMUL.FTZ R81, R81, c[0x0][0x2ec] ;  /* 0x0000bb0051517a20 */ /* 0x000fe20000410000 */
[----:B------:R-:W-:Y:S01]  /*3360*/  ISETP.LT.OR P2, PT, R4, R210, P2 ;  /* 0x000000d20400720c */ /* 0x000fe20001741670 */
[----:B------:R-:W-:Y:S01]  /*3370*/  FMUL.FTZ R83, R83, c[0x0][0x2ec] ;  /* 0x0000bb0053537a20 */ /* 0x000fe20000410000 */
[----:B------:R-:W-:Y:S01]  /*3380*/  IADD3 R6, R20, 0x18, RZ ;  /* 0x0000001814067810 */ /* 0x000fe20007ffe0ff */
[----:B------:R-:W-:Y:S01]  /*3390*/  FMUL.FTZ R76, R76, c[0x0][0x2ec] ;  /* 0x0000bb004c4c7a20 */ /* 0x000fe20000410000 */
[----:B--2---:R-:W-:Y:S01]  /*33a0*/  FSEL R4, R26, -INF , !P0 ;  /* 0xff8000001a047808 */ /* 0x004fe20004000000 */
[----:B------:R-:W2:Y:S01]  /*33b0*/  MUFU.TANH R167, R48 ;  /* 0x0000003000a77308 */ /* 0x000ea20000002400 */
[----:B------:R-:W-:Y:S01]  /*33c0*/  ISETP.GE.AND P0, PT, R18, R205, PT ;  /* 0x000000cd1200720c */ /* 0x000fe20003f06270 */
[----:B------:R-:W-:Y:S01]  /*33d0*/  FMUL.FTZ R77, R77, c[0x0][0x2ec] ;  /* 0x0000bb004d4d7a20 */ /* 0x000fe20000410000 */
[----:B------:R-:W-:Y:S01]  /*33e0*/  FSEL R23, R24, -INF , !P3 ;  /* 0xff80000018177808 */ /* 0x000fe20005800000 */
[----:B------:R-:W-:Y:S01]  /*33f0*/  FMUL.FTZ R78, R78, c[0x0][0x2ec] ;  /* 0x0000bb004e4e7a20 */ /* 0x000fe20000410000 */
[----:B------:R-:W-:Y:S01]  /*3400*/  FSEL R25, R25, -INF , !P6 ;  /* 0xff80000019197808 */ /* 0x000fe20007000000 */
[----:B------:R-:W-:Y:S01]  /*3410*/  FMUL.FTZ R79, R79, c[0x0][0x2ec] ;  /* 0x0000bb004f4f7a20 */ /* 0x000fe20000410000 */
[C---:B------:R-:W-:Y:S01]  /*3420*/  ISETP.GE.AND P3, PT, R6.reuse, R211, PT ;  /* 0x000000d30600720c */ /* 0x040fe20003f66270 */
[----:B------:R-:W1:Y:S01]  /*3430*/  MUFU.TANH R164, R50 ;  /* 0x0000003200a47308 */ /* 0x000e620000002400 */
[----:B------:R-:W-:-:S02]  /*3440*/  ISETP.GE.AND P6, PT, R6, R205, PT ;  /* 0x000000cd0600720c */ /* 0x000fc40003fc6270 */
[----:B------:R-:W-:Y:S02]  /*3450*/  ISETP.LT.OR P0, PT, R18, R210, P0 ;  /* 0x000000d21200720c */ /* 0x000fe40000701670 */
[----:B------:R-:W-:Y:S02]  /*3460*/  FSEL R39, R39, -INF , !P4 ;  /* 0xff80000027277808 */ /* 0x000fe40006000000 */
[----:B------:R-:W-:Y:S01]  /*3470*/  IADD3 R22, R20, 0x21, RZ ;  /* 0x0000002114167810 */ /* 0x000fe20007ffe0ff */
[----:B------:R-:W2:Y:S01]  /*3480*/  MUFU.TANH R28, R28 ;  /* 0x0000001c001c7308 */ /* 0x000ea20000002400 */
[----:B------:R-:W-:Y:S02]  /*3490*/  ISETP.GE.AND P4, PT, R18, R211, PT ;  /* 0x000000d31200720c */ /* 0x000fe40003f86270 */
[C---:B------:R-:W-:Y:S02]  /*34a0*/  ISETP.LT.OR P3, PT, R6.reuse, R212, P3 ;  /* 0x000000d40600720c */ /* 0x040fe40001f61670 */
[----:B------:R-:W-:-:S02]  /*34b0*/  ISETP.LT.OR P6, PT, R6, R210, P6 ;  /* 0x000000d20600720c */ /* 0x000fc400037c1670 */
[----:B----4-:R-:W-:Y:S01]  /*34c0*/  FSEL R6, R16, -INF , !P5 ;  /* 0xff80000010067808 */ /* 0x010fe20006800000 */
[----:B------:R-:W-:Y:S01]  /*34d0*/  MUFU.TANH R27, R27 ;  /* 0x0000001b001b7308 */ /* 0x000fe20000002400 */
[----:B-1----:R-:W-:Y:S02]  /*34e0*/  FSEL R16, R29, -INF , !P0 ;  /* 0xff8000001d107808 */ /* 0x002fe40004000000 */
[----:B------:R-:W-:Y:S02]  /*34f0*/  ISETP.GE.AND P0, PT, R22, R211, PT ;  /* 0x000000d31600720c */ /* 0x000fe40003f06270 */
[----:B------:R-:W-:Y:S02]  /*3500*/  ISETP.LT.OR P4, PT, R18, R212, P4 ;  /* 0x000000d41200720c */ /* 0x000fe40002781670 */
[C---:B------:R-:W-:Y:S01]  /*3510*/  IADD3 R13, R20.reuse, 0x19, RZ ;  /* 0x00000019140d7810 */ /* 0x040fe20007ffe0ff */
[----:B------:R-:W1:Y:S01]  /*3520*/  MUFU.TANH R33, R33 ;  /* 0x0000002100217308 */ /* 0x000e620000002400 */
[----:B------:R-:W-:-:S02]  /*3530*/  IADD3 R12, R20, 0x20, RZ ;  /* 0x00000020140c7810 */ /* 0x000fc40007ffe0ff */
[----:B------:R-:W-:Y:S02]  /*3540*/  ISETP.LT.OR P0, PT, R22, R212, P0 ;  /* 0x000000d41600720c */ /* 0x000fe40000701670 */
[----:B------:R-:W-:Y:S02]  /*3550*/  FSEL R21, R17, -INF , !P1 ;  /* 0xff80000011157808 */ /* 0x000fe40004800000 */
[----:B-----5:R-:W-:Y:S01]  /*3560*/  FSEL R18, R31, -INF , !P2 ;  /* 0xff8000001f127808 */ /* 0x020fe20005000000 */
[----:B------:R-:W4:Y:S01]  /*3570*/  MUFU.TANH R166, R82 ;  /* 0x0000005200a67308 */ /* 0x000f220000002400 */
[----:B------:R-:W-:Y:S02]  /*3580*/  FSEL R19, R30, -INF , !P4 ;  /* 0xff8000001e137808 */ /* 0x000fe40006000000 */
[----:B------:R-:W-:Y:S02]  /*3590*/  IADD3 R9, R20, 0x30, RZ ;  /* 0x0000003014097810 */ /* 0x000fe40007ffe0ff */
[----:B------:R-:W-:-:S02]  /*35a0*/  ISETP.GE.AND P1, PT, R12, R211, PT ;  /* 0x000000d30c00720c */ /* 0x000fc40003f26270 */
[CC--:B------:R-:W-:Y:S01]  /*35b0*/  ISETP.GE.AND P2, PT, R13.reuse, R205.reuse, PT ;  /* 0x000000cd0d00720c */ /* 0x0c0fe20003f46270 */
[----:B------:R-:W5:Y:S01]  /*35c0*/  MUFU.TANH R174, R51 ;  /* 0x0000003300ae7308 */ /* 0x000f620000002400 */
[----:B------:R-:W-:Y:S02]  /*35d0*/  ISETP.GE.AND P4, PT, R12, R205, PT ;  /* 0x000000cd0c00720c */ /* 0x000fe40003f86270 */
[----:B------:R-:W-:Y:S02]  /*35e0*/  ISETP.GE.AND P5, PT, R13, R211, PT ;  /* 0x000000d30d00720c */ /* 0x000fe40003fa6270 */
[----:B---3--:R-:W-:Y:S02]  /*35f0*/  FSEL R161, R161, -INF , !P0 ;  /* 0xff800000a1a17808 */ /* 0x008fe40004000000 */
[----:B------:R-:W-:Y:S01]  /*3600*/  ISETP.GE.AND P0, PT, R9, R205, PT ;  /* 0x000000cd0900720c */ /* 0x000fe20003f06270 */
[----:B------:R-:W3:Y:S01]  /*3610*/  MUFU.TANH R159, R44 ;  /* 0x0000002c009f7308 */ /* 0x000ee20000002400 */
[----:B------:R-:W-:-:S02]  /*3620*/  ISETP.LT.OR P2, PT, R13, R210, P2 ;  /* 0x000000d20d00720c */ /* 0x000fc40001741670 */
[C---:B------:R-:W-:Y:S02]  /*3630*/  ISETP.LT.OR P1, PT, R12.reuse, R212, P1 ;  /* 0x000000d40c00720c */ /* 0x040fe40000f21670 */
[----:B------:R-:W-:Y:S02]  /*3640*/  ISETP.LT.OR P4, PT, R12, R210, P4 ;  /* 0x000000d20c00720c */ /* 0x000fe40002781670 */
[----:B------:R-:W-:Y:S01]  /*3650*/  ISETP.LT.OR P5, PT, R13, R212, P5 ;  /* 0x000000d40d00720c */ /* 0x000fe20002fa1670 */
[----:B------:R-:W-:Y:S01]  /*3660*/  MUFU.TANH R165, R45 ;  /* 0x0000002d00a57308 */ /* 0x000fe20000002400 */
[C---:B------:R-:W-:Y:S02]  /*3670*/  IADD3 R10, R20.reuse, 0x29, RZ ;  /* 0x00000029140a7810 */ /* 0x040fe40007ffe0ff */
[----:B------:R-:W-:Y:S02]  /*3680*/  IADD3 R24, R20, 0x28, RZ ;  /* 0x0000002814187810 */ /* 0x000fe40007ffe0ff */
[----:B------:R-:W-:-:S02]  /*3690*/  ISETP.LT.OR P0, PT, R9, R210, P0 ;  /* 0x000000d20900720c */ /* 0x000fc40000701670 */
[----:B------:R-:W-:Y:S01]  /*36a0*/  FSEL R8, R32, -INF , !P2 ;  /* 0xff80000020087808 */ /* 0x000fe20005000000 */
[----:B------:R-:W3:Y:S01]  /*36b0*/  MUFU.TANH R172, R46 ;  /* 0x0000002e00ac7308 */ /* 0x000ee20000002400 */
[----:B--2---:R-:W-:Y:S02]  /*36c0*/  FSEL R167, R167, -INF , !P1 ;  /* 0xff800000a7a77808 */ /* 0x004fe40004800000 */
[----:B------:R-:W-:Y:S02]  /*36d0*/  FSEL R164, R164, -INF , !P4 ;  /* 0xff800000a4a47808 */ /* 0x000fe40006000000 */
[----:B------:R-:W-:Y:S02]  /*36e0*/  FSEL R17, R28, -INF , !P3 ;  /* 0xff8000001c117808 */ /* 0x000fe40005800000 */
[----:B-1----:R-:W-:Y:S01]  /*36f0*/  FSEL R12, R33, -INF , !P6 ;  /* 0xff800000210c7808 */ /* 0x002fe20007000000 */
[----:B------:R-:W1:Y:S01]  /*3700*/  MUFU.TANH R168, R47 ;  /* 0x0000002f00a87308 */ /* 0x000e620000002400 */
[----:B------:R-:W-:-:S02]  /*3710*/  FSEL R13, R27, -INF , !P5 ;  /* 0xff8000001b0d7808 */ /* 0x000fc40006800000 */
[CC--:B------:R-:W-:Y:S02]  /*3720*/  ISETP.GE.AND P2, PT, R10.reuse, R211.reuse, PT ;  /* 0x000000d30a00720c */ /* 0x0c0fe40003f46270 */
[----:B------:R-:W-:Y:S02]  /*3730*/  ISETP.GE.AND P1, PT, R9, R211, PT ;  /* 0x000000d30900720c */ /* 0x000fe40003f26270 */
[----:B------:R-:W-:Y:S01]  /*3740*/  ISETP.GE.AND P4, PT, R10, R205, PT ;  /* 0x000000cd0a00720c */ /* 0x000fe20003f86270 */
[----:B------:R-:W2:Y:S01]  /*3750*/  MUFU.TANH R171, R80 ;  /* 0x0000005000ab7308 */ /* 0x000ea20000002400 */
[----:B------:R-:W-:Y:S02]  /*3760*/  ISETP.GE.AND P3, PT, R24, R211, PT ;  /* 0x000000d31800720c */ /* 0x000fe40003f66270 */
[-C--:B------:R-:W-:Y:S02]  /*3770*/  ISETP.GE.AND P6, PT, R22, R205.reuse, PT ;  /* 0x000000cd1600720c */ /* 0x080fe40003fc6270 */
[----:B------:R-:W-:-:S02]  /*3780*/  ISETP.GE.AND P5, PT, R24, R205, PT ;  /* 0x000000cd1800720c */ /* 0x000fc40003fa6270 */
[----:B----4-:R-:W-:Y:S01]  /*3790*/  FSEL R166, R166, -INF , !P0 ;  /* 0xff800000a6a67808 */ /* 0x010fe20004000000 */
[----:B------:R-:W4:Y:S01]  /*37a0*/  MUFU.TANH R169, R81 ;  /* 0x0000005100a97308 */ /* 0x000f220000002400 */
[----:B------:R-:W-:Y:S02]  /*37b0*/  PLOP3.LUT P0, PT, PT, PT, UP0, 0x80, 0x0 ;  /* 0x000000000000781c */ /* 0x000fe40003f0f008 */
[C---:B------:R-:W-:Y:S02]  /*37c0*/  ISETP.LT.OR P2, PT, R10.reuse, R212, P2 ;  /* 0x000000d40a00720c */ /* 0x040fe40001741670 */
[----:B------:R-:W-:Y:S02]  /*37d0*/  ISETP.LT.OR P4, PT, R10, R210, P4 ;  /* 0x000000d20a00720c */ /* 0x000fe40002781670 */
[----:B------:R-:W-:Y:S01]  /*37e0*/  ISETP.LT.OR P1, PT, R9, R212, P1 ;  /* 0x000000d40900720c */ /* 0x000fe20000f21670 */
[----:B------:R-:W1:Y:S01]  /*37f0*/  MUFU.TANH R142, R83 ;  /* 0x00000053008e7308 */ /* 0x000e620000002400 */
[----:B------:R-:W-:-:S02]  /*3800*/  ISETP.LT.OR P6, PT, R22, R210, P6 ;  /* 0x000000d21600720c */ /* 0x000fc400037c1670 */
[C---:B------:R-:W-:Y:S02]  /*3810*/  ISETP.LT.OR P3, PT, R24.reuse, R212, P3 ;  /* 0x000000d41800720c */ /* 0x040fe40001f61670 */
[----:B------:R-:W-:Y:S02]  /*3820*/  ISETP.LT.OR P5, PT, R24, R210, P5 ;  /* 0x000000d21800720c */ /* 0x000fe40002fa1670 */
[C---:B------:R-:W-:Y:S01]  /*3830*/  IADD3 R10, R20.reuse, 0x31, RZ ;  /* 0x00000031140a7810 */ /* 0x040fe20007ffe0ff */
[----:B------:R-:W4:Y:S01]  /*3840*/  MUFU.TANH R143, R76 ;  /* 0x0000004c008f7308 */ /* 0x000f220000002400 */
[C---:B------:R-:W-:Y:S02]  /*3850*/  IADD3 R9, R20.reuse, 0x38, RZ ;  /* 0x0000003814097810 */ /* 0x040fe40007ffe0ff */
[----:B------:R-:W-:Y:S02]  /*3860*/  IADD3 R20, R20, 0x39, RZ ;  /* 0x0000003914147810 */ /* 0x000fe40007ffe0ff */
[----:B-----5:R-:W-:-:S02]  /*3870*/  FSEL R174, R174, -INF , !P6 ;  /* 0xff800000aeae7808 */ /* 0x020fc40007000000 */
[----:B---3--:R-:W-:Y:S01]  /*3880*/  FSEL R159, R159, -INF , !P3 ;  /* 0xff8000009f9f7808 */ /* 0x008fe20005800000 */
[----:B------:R-:W-:Y:S01]  /*3890*/  MUFU.TANH R141, R77 ;  /* 0x0000004d008d7308 */ /* 0x000fe20000002400 */
[----:B------:R-:W-:Y:S02]  /*38a0*/  FSEL R172, R172, -INF , !P5 ;  /* 0xff800000acac7808 */ /* 0x000fe40006800000 */
[----:B------:R-:W-:Y:S02]  /*38b0*/  FSEL R165, R165, -INF , !P2 ;  /* 0xff800000a5a57808 */ /* 0x000fe40005000000 */
[----:B-1----:R-:W-:Y:S02]  /*38c0*/  FSEL R168, R168, -INF , !P4 ;  /* 0xff800000a8a87808 */ /* 0x002fe40006000000 */
[----:B--2---:R-:W-:Y:S01]  /*38d0*/  FSEL R171, R171, -INF , !P1 ;  /* 0xff800000abab7808 */ /* 0x004fe20004800000 */
[----:B------:R-:W1:Y:S01]  /*38e0*/  MUFU.TANH R140, R78 ;  /* 0x0000004e008c7308 */ /* 0x000e620000002400 */
[----:B------:R-:W-:Y:S01]  /*38f0*/  BAR.SYNC.DEFER_BLOCKING 0x0 ;  /* 0x0000000000007b1d */ /* 0x000fe20000010000 */
[----:B------:R-:W-:-:S02]  /*3900*/  ISETP.GE.AND P6, PT, R10, R211, PT ;  /* 0x000000d30a00720c */ /* 0x000fc40003fc6270 */
[----:B------:R-:W-:Y:S02]  /*3910*/  ISETP.GE.AND P3, PT, R10, R205, PT ;  /* 0x000000cd0a00720c */ /* 0x000fe40003f66270 */
[C---:B------:R-:W-:Y:S02]  /*3920*/  ISETP.GE.AND P5, PT, R9.reuse, R211, PT ;  /* 0x000000d30900720c */ /* 0x040fe40003fa6270 */
[----:B------:R-:W2:Y:S01]  /*3930*/  MUFU.TANH R162, R79 ;  /* 0x0000004f00a27308 */ /* 0x000ea20000002400 */
[----:B------:R-:W-:Y:S02]  /*3940*/  ISETP.GE.AND P2, PT, R9, R205, PT ;  /* 0x000000cd0900720c */ /* 0x000fe40003f46270 */
[C---:B------:R-:W-:Y:S02]  /*3950*/  ISETP.GE.AND P4, PT, R20.reuse, R211, PT ;  /* 0x000000d31400720c */ /* 0x040fe40003f86270 */
[----:B------:R-:W-:Y:S02]  /*3960*/  ISETP.GE.AND P1, PT, R20, R205, PT ;  /* 0x000000cd1400720c */ /* 0x000fe40003f26270 */
[----:B------:R-:W-:-:S02]  /*3970*/  ISETP.LT.OR P6, PT, R10, R212, P6 ;  /* 0x000000d40a00720c */ /* 0x000fc400037c1670 */
[----:B------:R-:W-:Y:S02]  /*3980*/  ISETP.LT.OR P3, PT, R10, R210, P3 ;  /* 0x000000d20a00720c */ /* 0x000fe40001f61670 */
[C---:B------:R-:W-:Y:S02]  /*3990*/  ISETP.LT.OR P5, PT, R9.reuse, R212, P5 ;  /* 0x000000d40900720c */ /* 0x040fe40002fa1670 */
[----:B------:R-:W-:Y:S02]  /*39a0*/  ISETP.LT.OR P2, PT, R9, R210, P2 ;  /* 0x000000d20900720c */ /* 0x000fe40001741670 */
[C---:B------:R-:W-:Y:S02]  /*39b0*/  ISETP.LT.OR P4, PT, R20.reuse, R212, P4 ;  /* 0x000000d41400720c */ /* 0x040fe40002781670 */
[----:B------:R-:W-:Y:S02]  /*39c0*/  ISETP.LT.OR P1, PT, R20, R210, P1 ;  /* 0x000000d21400720c */ /* 0x000fe40000f21670 */
[----:B----4-:R-:W-:-:S02]  /*39d0*/  FSEL R169, R169, -INF , !P6 ;  /* 0xff800000a9a97808 */ /* 0x010fc40007000000 */
[----:B------:R-:W-:Y:S02]  /*39e0*/  FSEL R142, R142, -INF , !P3 ;  /* 0xff8000008e8e7808 */ /* 0x000fe40005800000 */
[----:B------:R-:W-:Y:S02]  /*39f0*/  FSEL R143, R143, -INF , !P5 ;  /* 0xff8000008f8f7808 */ /* 0x000fe40006800000 */
[----:B-1----:R-:W-:Y:S02]  /*3a00*/  FSEL R140, R140, -INF , !P2 ;  /* 0xff8000008c8c7808 */ /* 0x002fe40005000000 */
[----:B------:R-:W-:Y:S02]  /*3a10*/  FSEL R141, R141, -INF , !P4 ;  /* 0xff8000008d8d7808 */ /* 0x000fe40006000000 */
[----:B--2---:R-:W-:Y:S01]  /*3a20*/  FSEL R162, R162, -INF , !P1 ;  /* 0xff800000a2a27808 */ /* 0x004fe20004800000 */
        /* <DEDUP_REMOVED lines=24> */
.L_x_277:
[----:B-1----:R-:W-:Y:S02]  /*3bb0*/  FMNMX.FTZ R14, R3, R37, !PT ;  /* 0x00000025030e7209 */ /* 0x002fe40007810000 */
        /* <DEDUP_REMOVED lines=70> */
[----:B------:R-:W2:Y:S01]  /*4020*/  MUFU.EX2 R153, R153 ;  /* 0x0000009900997308 */ /* 0x000ea20000000800 */
[--C-:B------:R-:W-:Y:S01]  /*4030*/  FFMA.FTZ R155, R38, c[0x0][0x23c], -R163.reuse ;  /* 0x00008f00269b7a23 */ /* 0x100fe200000108a3 */
[----:B------:R-:W-:Y:S01]  /*4040*/  LDSM.16.MT88.4 R20, [R196+0x12800] ;  /* 0x01280000c414783b */ /* 0x000fe20000004200 */
[----:B------:R-:W-:-:S02]  /*4050*/  FFMA.FTZ R156, R39, c[0x0][0x23c], -R163 ;  /* 0x00008f00279c7a23 */ /* 0x000fc400000108a3 */
[--C-:B------:R-:W-:Y:S02]  /*4060*/  FFMA.FTZ R157, R4, c[0x0][0x23c], -R163.reuse ;  /* 0x00008f00049d7a23 */ /* 0x100fe400000108a3 */
[--C-:B------:R-:W-:Y:S01]  /*4070*/  FFMA.FTZ R148, R6, c[0x0][0x23c], -R163.reuse ;  /* 0x00008f0006947a23 */ /* 0x100fe200000108a3 */
[----:B------:R-:W-:Y:S01]  /*4080*/  MUFU.EX2 R152, R152 ;  /* 0x0000009800987308 */ /* 0x000fe20000000800 */
[----:B------:R-:W1:Y:S01]  /*4090*/  LDSM.16.MT88.4 R4, [R192+0x16000] ;  /* 0x01600000c004783b */ /* 0x000e620000004200 */
[--C-:B------:R-:W-:Y:S02]  /*40a0*/  FFMA.FTZ R151, R18, c[0x0][0x23c], -R163.reuse ;  /* 0x00008f0012977a23 */ /* 0x100fe400000108a3 */
[--C-:B------:R-:W-:Y:S02]  /*40b0*/  FFMA.FTZ R144, R16, c[0x0][0x23c], -R163.reuse ;  /* 0x00008f0010907a23 */ /* 0x100fe400000108a3 */
[--C-:B------:R-:W-:Y:S01]  /*40c0*/  FFMA.FTZ R0, R8, c[0x0][0x23c], -R163.reuse ;  /* 0x00008f0008007a23 */ /* 0x100fe200000108a3 */
[----:B------:R-:W-:Y:S01]  /*40d0*/  LDSM.16.MT88.4 R16, [R193+0x14800] ;  /* 0x01480000c110783b */ /* 0x000fe20000004200 */
[----:B------:R-:W3:Y:S01]  /*40e0*/  MUFU.EX2 R147, R147 ;  /* 0x0000009300937308 */ /* 0x000ee20000000800 */
[----:B--2---:R-:W-:Y:S01]  /*40f0*/  F2FP.BF16.PACK_AB R96, R153, R154 ;  /* 0x0000009a9960723e */ /* 0x004fe200000010ff */
[----:B------:R-:W-:Y:S01]  /*4100*/  FFMA.FTZ R133, R13, c[0x0][0x23c], -R170 ;  /* 0x00008f000d857a23 */ /* 0x000fe200000108aa */
[----:B------:R-:W2:Y:S01]  /*4110*/  LDSM.16.MT88.4 R8, [R196+0x14800] ;  /* 0x01480000c408783b */ /* 0x000ea20000004200 */
[----:B------:R-:W-:-:S02]  /*4120*/  FFMA.FTZ R149, R12, c[0x0][0x23c], -R163 ;  /* 0x00008f000c957a23 */ /* 0x000fc400000108a3 */
[--C-:B------:R-:W-:Y:S01]  /*4130*/  FFMA.FTZ R158, R167, c[0x0][0x23c], -R170.reuse ;  /* 0x00008f00a79e7a23 */ /* 0x100fe200000108aa */
[----:B------:R-:W1:Y:S01]  /*4140*/  LDSM.16.MT88.4 R12, [R192+0x14800] ;  /* 0x01480000c00c783b */ /* 0x000e620000004200 */
[----:B------:R-:W-:Y:S01]  /*4150*/  MUFU.EX2 R155, R155 ;  /* 0x0000009b009b7308 */ /* 0x000fe20000000800 */
[--C-:B------:R-:W-:Y:S02]  /*4160*/  FFMA.FTZ R160, R165, c[0x0][0x23c], -R170.reuse ;  /* 0x00008f00a5a07a23 */ /* 0x100fe400000108aa */
[--C-:B------:R-:W-:Y:S02]  /*4170*/  FFMA.FTZ R161, R161, c[0x0][0x23c], -R170.reuse ;  /* 0x00008f00a1a17a23 */ /* 0x100fe400000108aa */
[----:B------:R-:W-:Y:S02]  /*4180*/  FFMA.FTZ R159, R159, c[0x0][0x23c], -R170 ;  /* 0x00008f009f9f7a23 */ /* 0x000fe400000108aa */
[--C-:B------:R-:W-:Y:S01]  /*4190*/  FFMA.FTZ R164, R164, c[0x0][0x23c], -R163.reuse ;  /* 0x00008f00a4a47a23 */ /* 0x100fe200000108a3 */
[----:B------:R-:W4:Y:S01]  /*41a0*/  MUFU.EX2 R156, R156 ;  /* 0x0000009c009c7308 */ /* 0x000f220000000800 */
        /* <DEDUP_REMOVED lines=21> */
[----:B------:R-:W3:Y:S01]  /*4300*/  MUFU.EX2 R145, R145 ;  /* 0x0000009100917308 */ /* 0x000ee20000000800 */
        /* <DEDUP_REMOVED lines=25> */
[C---:B-1----:R-:W-:Y:S02]  /*44a0*/  HMMA.16816.F32.BF16 R76, R96.reuse, R80, RZ ;  /* 0x00000050604c723c */ /* 0x042fe400000418ff */
[----:B------:R-:W1:Y:S06]  /*44b0*/  MUFU.EX2 R165, R165 ;  /* 0x000000a500a57308 */ /* 0x000e6c0000000800 */
        /* <DEDUP_REMOVED lines=33> */
[----:B--2---:R-:W-:Y:S01]  /*46d0*/  HMMA.16816.F32.BF16 R36, R4, R8, R36 ;  /* 0x000000080424723c */ /* 0x004fe20000041824 */
[----:B------:R-:W-:-:S07]  /*46e0*/  FADD.FTZ R149, R0, R149 ;  /* 0x0000009500957221 */ /* 0x000fce0000010000 */
[C---:B------:R-:W-:Y:S01]  /*46f0*/  HMMA.16816.F32.BF16 R40, R4.reuse, R10, R40 ;  /* 0x0000000a0428723c */ /* 0x040fe20000041828 */
[----:B------:R-:W2:Y:S07]  /*4700*/  LDSM.16.MT88.4 R8, [R194+0x16800] ;  /* 0x01680000c208783b */ /* 0x000eae0000004200 */
        /* <DEDUP_REMOVED lines=30> */
[C---:B-1----:R-:W-:Y:S08]  /*48f0*/  HMMA.16816.F32.BF16 R92, R4.reuse, R12, R92 ;  /* 0x0000000c045c723c */ /* 0x042ff0000004185c */
[----:B------:R-:W-:Y:S01]  /*4900*/  HMMA.16816.F32.BF16 R96, R4, R14, R96 ;  /* 0x0000000e0460723c */ /* 0x000fe20000041860 */
[----:B------:R-:W1:Y:S06]  /*4910*/  LDSM.16.MT88.4 R12, [R196+0x15000] ;  /* 0x01500000c40c783b */ /* 0x000e6c0000004200 */
        /* <DEDUP_REMOVED lines=21> */
[C---:B------:R-:W-:Y:S08]  /*4a70*/  HMMA.16816.F32.BF16 R68, R4.reuse, R20, R68 ;  /* 0x000000140444723c */ /* 0x040ff00000041844 */
        /* <DEDUP_REMOVED lines=9> */
[C---:B------:R-:W-:Y:S01]  /*4b10*/  HMMA.16816.F32.BF16 R72, R4.reuse, R22, R72 ;  /* 0x000000160448723c */ /* 0x040fe20000041848 */
[----:B------:R-:W-:Y:S07]  /*4b20*/  LDSM.16.MT88.4 R20, [R192+0x15800] ;  /* 0x01580000c014783b */ /* 0x000fee0000004200 */
        /* <DEDUP_REMOVED lines=74> */
[----:B------:R-:W-:-:S04]  /*4fd0*/  LEA.HI.X R9, R0, c[0x0][0x174], R5, 0x1, P1 ;  /* 0x00005d0000097a11 */ /* 0x000fc800008f0c05 */
[----:B------:R-:W-:Y:S01]  /*4fe0*/  IADD3.X R11, R9, R7, R2, P0, !PT ;  /* 0x00000007090b7210 */ /* 0x000fe200007fe402 */
        /* <DEDUP_REMOVED lines=13> */
[----:B------:R-:W5:Y:S04]  /*50c0*/  LDSM.16.M88.4 R20, [R201+0xd800] ;  /* 0x00d80000c914783b */ /* 0x000f680000000200 */
[----:B------:R-:W-:Y:S04]  /*50d0*/  LDSM.16.M88.4 R32, [R200] ;  /* 0x00000000c820783b */ /* 0x000fe80000000200 */
[----:B------:R-:W4:Y:S04]  /*50e0*/  LDSM.16.M88.4 R4, [R199] ;  /* 0x00000000c704783b */ /* 0x000f280000000200 */
[----:B------:R-:W4:Y:S04]  /*50f0*/  LDSM.16.M88.4 R160, [R190] ;  /* 0x00000000bea0783b */ /* 0x000f280000000200 */
[----:B------:R-:W5:Y:S04]  /*5100*/  LDSM.16.M88.4 R156, [R189] ;  /* 0x00000000bd9c783b */ /* 0x000f680000000200 */
[----:B------:R-:W5:Y:S04]  /*5110*/  LDSM.16.M88.4 R176, [R191] ;  /* 0x00000000bfb0783b */ /* 0x000f680000000200 */
[----:B------:R-:W-:Y:S01]  /*5120*/  LDSM.16.M88.4 R16, [R198] ;  /* 0x00000000c610783b */ /* 0x000fe20000000200 */
[C---:B--2---:R-:W-:Y:S03]  /*5130*/  HMMA.16816.F32.BF16 R12, R164.reuse, R28, RZ ;  /* 0x0000001ca40c723c */ /* 0x044fe600000418ff */
[----:B-1----:R-:W1:Y:S04]  /*5140*/  LDSM.16.M88.4 R8, [R195+0xc000] ;  /* 0x00c00000c308783b */ /* 0x002e680000000200 */
[----:B------:R-:W2:Y:S01]  /*5150*/  LDSM.16.M88.4 R136, [R195+0xd000] ;  /* 0x00d00000c388783b */ /* 0x000ea20000000200 */
[C---:B------:R-:W-:Y:S03]  /*5160*/  HMMA.16816.F32.BF16 R28, R164.reuse, R30, RZ ;  /* 0x0000001ea41c723c */ /* 0x040fe600000418ff */
[----:B------:R-:W-:Y:S04]  /*5170*/  LDSM.16.M88.4 R152, [R195+0xc800] ;  /* 0x00c80000c398783b */ /* 0x000fe80000000200 */
[----:B------:R-:W-:Y:S01]  /*5180*/  LDSM.16.M88.4 R172, [R197] ;  /* 0x00000000c5ac783b */ /* 0x000fe20000000200 */
[C---:B---3--:R-:W-:Y:S03]  /*5190*/  HMMA.16816.F32.BF16 R24, R164.reuse, R148, RZ ;  /* 0x00000094a418723c */ /* 0x048fe600000418ff */
[----:B------:R-:W-:Y:S04]  /*51a0*/  LDSM.16.M88.4 R228, [R183] ;  /* 0x00000000b7e4783b */ /* 0x000fe80000000200 */
[----:B------:R-:W-:Y:S01]  /*51b0*/  LDSM.16.M88.4 R224, [R201+0x10800] ;  /* 0x01080000c9e0783b */ /* 0x000fe20000000200 */
[C---:B----4-:R-:W-:Y:S03]  /*51c0*/  HMMA.16816.F32.BF16 R144, R164.reuse, R140, RZ ;  /* 0x0000008ca490723c */ /* 0x050fe600000418ff */
[----:B------:R-:W0:Y:S05]  /*51d0*/  LDGDEPBAR ;  /* 0x00000000000079af */ /* 0x000e2a0000000000 */
[C---:B------:R-:W-:Y:S08]  /*51e0*/  HMMA.16816.F32.BF16 R148, R164.reuse, R150, RZ ;  /* 0x00000096a494723c */ /* 0x040ff000000418ff */
[C---:B------:R-:W-:Y:S08]  /*51f0*/  HMMA.16816.F32.BF16 R140, R164.reuse, R142, RZ ;  /* 0x0000008ea48c723c */ /* 0x040ff000000418ff */
[C---:B-----5:R-:W-:Y:S08]  /*5200*/  HMMA.16816.F32.BF16 R168, R164.reuse, R20, RZ ;  /* 0x00000014a4a8723c */ /* 0x060ff000000418ff */
[----:B------:R-:W-:Y:S01]  /*5210*/  HMMA.16816.F32.BF16 R164, R164, R22, RZ ;  /* 0x00000016a4a4723c */ /* 0x000fe200000418ff */
[----:B------:R-:W3:Y:S07]  /*5220*/  LDSM.16.M88.4 R20, [R195+0xd800] ;  /* 0x00d80000c314783b */ /* 0x000eee0000000200 */
[C---:B------:R-:W-:Y:S08]  /*5230*/  HMMA.16816.F32.BF16 R12, R32.reuse, R4, R12 ;  /* 0x00000004200c723c */ /* 0x040ff0000004180c */
[C---:B------:R-:W-:Y:S01]  /*5240*/  HMMA.16816.F32.BF16 R28, R32.reuse, R6, R28 ;  /* 0x00000006201c723c */ /* 0x040fe2000004181c */
[----:B------:R-:W4:Y:S07]  /*5250*/  LDSM.16.M88.4 R4, [R188] ;  /* 0x00000000bc04783b */ /* 0x000f2e0000000200 */
        /* <DEDUP_REMOVED lines=8> */
[----:B------:R-:W-:Y:S04]  /*52e0*/  LDSM.16.M88.4 R32, [R188+0x800] ;  /* 0x00080000bc20783b */ /* 0x000fe80000000200 */
[----:B------:R-:W-:Y:S03]  /*52f0*/  LDSM.16.M88.4 R176, [R188+0x1800] ;  /* 0x00180000bcb0783b */ /* 0x000fe60000000200 */
[C---:B-1----:R-:W-:Y:S08]  /*5300*/  HMMA.16816.F32.BF16 R12, R16.reuse, R8, R12 ;  /* 0x00000008100c723c */ /* 0x042ff0000004180c */
[C---:B------:R-:W-:Y:S01]  /*5310*/  HMMA.16816.F32.BF16 R28, R16.reuse, R10, R28 ;  /* 0x0000000a101c723c */ /* 0x040fe2000004181c */
[----:B------:R-:W1:Y:S07]  /*5320*/  LDSM.16.M88.4 R8, [R188+0x1000] ;  /* 0x00100000bc08783b */ /* 0x000e6e0000000200 */
[C---:B--2---:R-:W-:Y:S08]  /*5330*/  HMMA.16816.F32.BF16 R144, R16.reuse, R136, R144 ;  /* 0x000000881090723c */ /* 0x044ff00000041890 */
[C---:B------:R-:W-:Y:S01]  /*5340*/  HMMA.16816.F32.BF16 R140, R16.reuse, R138, R140 ;  /* 0x0000008a108c723c */ /* 0x040fe2000004188c */
[----:B------:R-:W-:Y:S07]  /*5350*/  LDSM.16.M88.4 R136, [R186] ;  /* 0x00000000ba88783b */ /* 0x000fee0000000200 */
[C---:B---3--:R-:W-:Y:S08]  /*5360*/  HMMA.16816.F32.BF16 R168, R16.reuse, R20, R168 ;  /* 0x0000001410a8723c */ /* 0x048ff000000418a8 */
[C---:B------:R-:W-:Y:S01]  /*5370*/  HMMA.16816.F32.BF16 R164, R16.reuse, R22, R164 ;  /* 0x0000001610a4723c */ /* 0x040fe200000418a4 */
[----:B------:R-:W2:Y:S07]  /*5380*/  LDSM.16.M88.4 R20, [R201+0xe000] ;  /* 0x00e00000c914783b */ /* 0x000eae0000000200 */
[C---:B------:R-:W-:Y:S08]  /*5390*/  HMMA.16816.F32.BF16 R24, R16.reuse, R152, R24 ;  /* 0x000000981018723c */ /* 0x040ff00000041818 */
[----:B------:R-:W-:Y:S01]  /*53a0*/  HMMA.16816.F32.BF16 R148, R16, R154, R148 ;  /* 0x0000009a1094723c */ /* 0x000fe20000041894 */
[----:B------:R-:W-:Y:S04]  /*53b0*/  LDSM.16.M88.4 R16, [R201+0xe800] ;  /* 0x00e80000c910783b */ /* 0x000fe80000000200 */
[----:B------:R-:W-:Y:S03]  /*53c0*/  LDSM.16.M88.4 R152, [R187] ;  /* 0x00000000bb98783b */ /* 0x000fe60000000200 */
[C---:B----4-:R-:W-:Y:S08]  /*53d0*/  HMMA.16816.F32.BF16 R12, R172.reuse, R4, R12 ;  /* 0x00000004ac0c723c */ /* 0x050ff0000004180c */
[C---:B------:R-:W-:Y:S01]  /*53e0*/  HMMA.16816.F32.BF16 R28, R172.reuse, R6, R28 ;  /* 0x00000006ac1c723c */ /* 0x040fe2000004181c */
[----:B------:R-:W3:Y:S07]  /*53f0*/  LDSM.16.M88.4 R4, [R201+0xf000] ;  /* 0x00f00000c904783b */ /* 0x000eee0000000200 */
[C---:B-1----:R-:W-:Y:S08]  /*5400*/  HMMA.16816.F32.BF16 R144, R172.reuse, R8, R144 ;  /* 0x00000008ac90723c */ /* 0x042ff00000041890 */
[C---:B------:R-:W-:Y:S01]  /*5410*/  HMMA.16816.F32.BF16 R140, R172.reuse, R10, R140 ;  /* 0x0000000aac8c723c */ /* 0x040fe2000004188c */
[----:B------:R-:W1:Y:S07]  /*5420*/  LDSM.16.M88.4 R8, [R200+0x4000] ;  /* 0x00400000c808783b */ /* 0x000e6e0000000200 */
[C---:B------:R-:W-:Y:S08]  /*5430*/  HMMA.16816.F32.BF16 R24, R172.reuse, R32, R24 ;  /* 0x00000020ac18723c */ /* 0x040ff00000041818 */
[----:B------:R-:W-:Y:S01]  /*5440*/  HMMA.16816.F32.BF16 R148, R172, R34, R148 ;  /* 0x00000022ac94723c */ /* 0x000fe20000041894 */
[----:B------:R-:W-:Y:S07]  /*5450*/  LDSM.16.M88.4 R32, [R185] ;  /* 0x00000000b920783b */ /* 0x000fee0000000200 */
[C---:B--2---:R-:W-:Y:S08]  /*5460*/  HMMA.16816.F32.BF16 R12, R156.reuse, R20, R12 ;  /* 0x000000149c0c723c */ /* 0x044ff0000004180c */
[C---:B------:R-:W-:Y:S01]  /*5470*/  HMMA.16816.F32.BF16 R28, R156.reuse, R22, R28 ;  /* 0x000000169c1c723c */ /* 0x040fe2000004181c */
[----:B------:R-:W-:Y:S07]  /*5480*/  LDSM.16.M88.4 R20, [R198+0x4000] ;  /* 0x00400000c614783b */ /* 0x000fee0000000200 */
[C---:B---3--:R-:W-:Y:S08]  /*5490*/  HMMA.16816.F32.BF16 R144, R156.reuse, R4, R144 ;  /* 0x000000049c90723c */ /* 0x048ff00000041890 */
[----:B------:R-:W-:Y:S01]  /*54a0*/  HMMA.16816.F32.BF16 R140, R156, R6, R140 ;  /* 0x000000069c8c723c */ /* 0x000fe2000004188c */
[----:B------:R-:W2:Y:S07]  /*54b0*/  LDSM.16.M88.4 R4, [R195+0xe000] ;  /* 0x00e00000c304783b */ /* 0x000eae0000000200 */
[C---:B------:R-:W-:Y:S08]  /*54c0*/  HMMA.16816.F32.BF16 R168, R172.reuse, R176, R168 ;  /* 0x000000b0aca8723c */ /* 0x040ff000000418a8 */
[----:B------:R-:W-:Y:S01]  /*54d0*/  HMMA.16816.F32.BF16 R164, R172, R178, R164 ;  /* 0x000000b2aca4723c */ /* 0x000fe200000418a4 */
[----:B------:R-:W-:Y:S04]  /*54e0*/  LDSM.16.M88.4 R176, [R197+0x4000] ;  /* 0x00400000c5b0783b */ /* 0x000fe80000000200 */
[----:B------:R-:W-:Y:S03]  /*54f0*/  LDSM.16.M88.4 R172, [R188+0x3800] ;  /* 0x00380000bcac783b */ /* 0x000fe60000000200 */
[C---:B------:R-:W-:Y:S08]  /*5500*/  HMMA.16816.F32.BF16 R24, R156.reuse, R16, R24 ;  /* 0x000000109c18723c */ /* 0x040ff00000041818 */
[----:B------:R-:W-:Y:S01]  /*5510*/  HMMA.16816.F32.BF16 R148, R156, R18, R148 ;  /* 0x000000129c94723c */ /* 0x000fe20000041894 */
[----:B------:R-:W3:Y:S07]  /*5520*/  LDSM.16.M88.4 R16, [R184] ;  /* 0x00000000b810783b */ /* 0x000eee0000000200 */
[C---:B-1----:R-:W-:Y:S08]  /*5530*/  HMMA.16816.F32.BF16 R12, R8.reuse, R152, R12 ;  /* 0x00000098080c723c */ /* 0x042ff0000004180c */
[----:B------:R-:W-:Y:S01]  /*5540*/  HMMA.16816.F32.BF16 R28, R8, R154, R28 ;  /* 0x0000009a081c723c */ /* 0x000fe2000004181c */
[----:B------:R-:W1:Y:S07]  /*5550*/  LDSM.16.M88.4 R152, [R188+0x2000] ;  /* 0x00200000bc98783b */ /* 0x000e6e0000000200 */
[C---:B------:R-:W-:Y:S08]  /*5560*/  HMMA.16816.F32.BF16 R168, R156.reuse, R160, R168 ;  /* 0x000000a09ca8723c */ /* 0x040ff000000418a8 */
[----:B------:R-:W-:Y:S01]  /*5570*/  HMMA.16816.F32.BF16 R164, R156, R162, R164 ;  /* 0x000000a29ca4723c */ /* 0x000fe200000418a4 */
[----:B------:R-:W-:Y:S04]  /*5580*/  LDSM.16.M88.4 R160, [R202+0x8000] ;  /* 0x00800000caa0783b */ /* 0x000fe80000000200 */
[----:B------:R-:W-:Y:S03]  /*5590*/  LDSM.16.M88.4 R156, [R195+0xf000] ;  /* 0x00f00000c39c783b */ /* 0x000fe60000000200 */
[C---:B------:R-:W-:Y:S08]  /*55a0*/  HMMA.16816.F32.BF16 R24, R8.reuse, R136, R24 ;  /* 0x000000880818723c */ /* 0x040ff00000041818 */
[----:B------:R-:W-:Y:S01]  /*55b0*/  HMMA.16816.F32.BF16 R148, R8, R138, R148 ;  /* 0x0000008a0894723c */ /* 0x000fe20000041894 */
[----:B------:R-:W4:Y:S07]  /*55c0*/  LDSM.16.M88.4 R136, [R195+0xe800] ;  /* 0x00e80000c388783b */ /* 0x000f2e0000000200 */
[C---:B--2---:R-:W-:Y:S08]  /*55d0*/  HMMA.16816.F32.BF16 R12, R20.reuse, R4, R12 ;  /* 0x00000004140c723c */ /* 0x044ff0000004180c */
[----:B------:R-:W-:Y:S01]  /*55e0*/  HMMA.16816.F32.BF16 R28, R20, R6, R28 ;  /* 0x00000006141c723c */ /* 0x000fe2000004181c */
[----:B------:R-:W2:Y:S07]  /*55f0*/  LDSM.16.M88.4 R4, [R201+0x10000] ;  /* 0x01000000c904783b */ /* 0x000eae0000000200 */
[C---:B------:R-:W-:Y:S08]  /*5600*/  HMMA.16816.F32.BF16 R144, R8.reuse, R32, R144 ;  /* 0x000000200890723c */ /* 0x040ff00000041890 */
[C---:B------:R-:W-:Y:S01]  /*5610*/  HMMA.16816.F32.BF16 R140, R8.reuse, R34, R140 ;  /* 0x00000022088c723c */ /* 0x040fe2000004188c */
[----:B------:R-:W5:Y:S07]  /*5620*/  LDSM.16.M88.4 R32, [R195+0xf800] ;  /* 0x00f80000c320783b */ /* 0x000f6e0000000200 */
[C---:B---3--:R-:W-:Y:S08]  /*5630*/  HMMA.16816.F32.BF16 R168, R8.reuse, R16, R168 ;  /* 0x0000001008a8723c */ /* 0x048ff000000418a8 */
[----:B------:R-:W-:Y:S01]  /*5640*/  HMMA.16816.F32.BF16 R164, R8, R18, R164 ;  /* 0x0000001208a4723c */ /* 0x000fe200000418a4 */
[----:B------:R-:W3:Y:S04]  /*5650*/  LDSM.16.M88.4 R16, [R188+0x2800] ;  /* 0x00280000bc10783b */ /* 0x000ee80000000200 */
[----:B------:R-:W-:Y:S03]  /*5660*/  LDSM.16.M88.4 R8, [R188+0x3000] ;  /* 0x00300000bc08783b */ /* 0x000fe60000000200 */
[----:B-1----:R-:W-:Y:S08]  /*5670*/  HMMA.16816.F32.BF16 R12, R176, R152, R12 ;  /* 0x00000098b00c723c */ /* 0x002ff0000004180c */
[C---:B----4-:R-:W-:Y:S08]  /*5680*/  HMMA.16816.F32.BF16 R24, R20.reuse, R136, R24 ;  /* 0x000000881418723c */ /* 0x050ff00000041818 */
[----:B------:R-:W-:Y:S01]  /*5690*/  HMMA.16816.F32.BF16 R148, R20, R138, R148 ;  /* 0x0000008a1494723c */ /* 0x000fe20000041894 */
[----:B------:R-:W1:Y:S07]  /*56a0*/  LDSM.16.M88.4 R136, [R200+0x8000] ;  /* 0x00800000c888783b */ /* 0x000e6e0000000200 */
[----:B--2---:R-:W-:Y:S08]  /*56b0*/  HMMA.16816.F32.BF16 R12, R160, R4, R12 ;  /* 0x00000004a00c723c */ /* 0x004ff0000004180c */
[----:B------:R-:W-:Y:S01]  /*56c0*/  HMMA.16816.F32.BF16 R28, R176, R154, R28 ;  /* 0x0000009ab01c723c */ /* 0x000fe2000004181c */
[----:B------:R-:W-:Y:S07]  /*56d0*/  LDSM.16.M88.4 R152, [R201+0x11800] ;  /* 0x01180000c998783b */ /* 0x000fee0000000200 */
[C---:B------:R-:W-:Y:S08]  /*56e0*/  HMMA.16816.F32.BF16 R144, R20.reuse, R156, R144 ;  /* 0x0000009c1490723c */ /* 0x040ff00000041890 */
[C---:B------:R-:W-:Y:S01]  /*56f0*/  HMMA.16816.F32.BF16 R140, R20.reuse, R158, R140 ;  /* 0x0000009e148c723c */ /* 0x040fe2000004188c */
[----:B------:R-:W-:Y:S07]  /*5700*/  LDSM.16.M88.4 R156, [R201+0x11000] ;  /* 0x01100000c99c783b */ /* 0x000fee0000000200 */
[C---:B-----5:R-:W-:Y:S08]  /*5710*/  HMMA.16816.F32.BF16 R168, R20.reuse, R32, R168 ;  /* 0x0000002014a8723c */ /* 0x060ff000000418a8 */
[----:B------:R-:W-:Y:S01]  /*5720*/  HMMA.16816.F32.BF16 R164, R20, R34, R164 ;  /* 0x0000002214a4723c */ /* 0x000fe200000418a4 */
[----:B------:R-:W-:Y:S04]  /*5730*/  LDSM.16.M88.4 R20, [R198+0x8000] ;  /* 0x00800000c614783b */ /* 0x000fe80000000200 */
[----:B------:R-:W-:Y:S03]  /*5740*/  LDSM.16.M88.4 R32, [R182] ;  /* 0x00000000b620783b */ /* 0x000fe60000000200 */
[C---:B---3--:R-:W-:Y:S08]  /*5750*/  HMMA.16816.F32.BF16 R24, R176.reuse, R16, R24 ;  /* 0x00000010b018723c */ /* 0x048ff00000041818 */
[----:B------:R-:W-:Y:S01]  /*5760*/  HMMA.16816.F32.BF16 R148, R176, R18, R148 ;  /* 0x00000012b094723c */ /* 0x000fe20000041894 */
[----:B------:R-:W2:Y:S07]  /*5770*/  LDSM.16.M88.4 R16, [R195+0x10000] ;  /* 0x01000000c310783b */ /* 0x000eae0000000200 */
[----:B-1----:R-:W-:Y:S08]  /*5780*/  HMMA.16816.F32.BF16 R12, R136, R228, R12 ;  /* 0x000000e4880c723c */ /* 0x002ff0000004180c */
[----:B------:R-:W-:Y:S01]  /*5790*/  HMMA.16816.F32.BF16 R28, R160, R6, R28 ;  /* 0x00000006a01c723c */ /* 0x000fe2000004181c */
[----:B------:R-:W-:Y:S07]  /*57a0*/  LDSM.16.M88.4 R4, [R188+0x4000] ;  /* 0x00400000bc04783b */ /* 0x000fee0000000200 */
[C---:B------:R-:W-:Y:S08]  /*57b0*/  HMMA.16816.F32.BF16 R144, R176.reuse, R8, R144 ;  /* 0x00000008b090723c */ /* 0x040ff00000041890 */
[----:B------:R-:W-:Y:S01]  /*57c0*/  HMMA.16816.F32.BF16 R140, R176, R10, R140 ;  /* 0x0000000ab08c723c */ /* 0x000fe2000004188c */
[----:B------:R-:W1:Y:S07]  /*57d0*/  LDSM.16.M88.4 R8, [R197+0x8000] ;  /* 0x00800000c508783b */ /* 0x000e6e0000000200 */
[----:B------:R-:W-:Y:S08]  /*57e0*/  HMMA.16816.F32.BF16 R24, R160, R224, R24 ;  /* 0x000000e0a018723c */ /* 0x000ff00000041818 */
[----:B--2---:R-:W-:Y:S08]  /*57f0*/  HMMA.16816.F32.BF16 R12, R20, R16, R12 ;  /* 0x00000010140c723c */ /* 0x004ff0000004180c */
[----:B------:R-:W-:Y:S08]  /*5800*/  HMMA.16816.F32.BF16 R148, R160, R226, R148 ;  /* 0x000000e2a094723c */ /* 0x000ff00000041894 */
[----:B------:R-:W-:Y:S01]  /*5810*/  HMMA.16816.F32.BF16 R28, R136, R230, R28 ;  /* 0x000000e6881c723c */ /* 0x000fe2000004181c */
[----:B------:R-:W2:Y:S07]  /*5820*/  LDSM.16.M88.4 R228, [R195+0x10800] ;  /* 0x01080000c3e4783b */ /* 0x000eae0000000200 */
[----:B------:R-:W-:Y:S08]  /*5830*/  HMMA.16816.F32.BF16 R168, R176, R172, R168 ;  /* 0x000000acb0a8723c */ /* 0x000ff000000418a8 */
[----:B------:R-:W-:Y:S08]  /*5840*/  HMMA.16816.F32.BF16 R24, R136, R32, R24 ;  /* 0x000000208818723c */ /* 0x000ff00000041818 */
[----:B-1----:R-:W-:Y:S08]  /*5850*/  HMMA.16816.F32.BF16 R12, R8, R4, R12 ;  /* 0x00000004080c723c */ /* 0x002ff0000004180c */
[----:B------:R-:W-:Y:S01]  /*5860*/  HMMA.16816.F32.BF16 R148, R136, R34, R148 ;  /* 0x000000228894723c */ /* 0x000fe20000041894 */
[----:B------:R-:W1:Y:S07]  /*5870*/  LDSM.16.M88.4 R32, [R181] ;  /* 0x00000000b520783b */ /* 0x000e6e0000000200 */
[----:B------:R-:W-:Y:S01]  /*5880*/  HMMA.16816.F32.BF16 R28, R20, R18, R28 ;  /* 0x00000012141c723c */ /* 0x000fe2000004181c */
[----:B------:R-:W3:Y:S07]  /*5890*/  LDSM.16.M88.4 R16, [R188+0x4800] ;  /* 0x00480000bc10783b */ /* 0x000eee0000000200 */
[----:B------:R-:W-:Y:S01]  /*58a0*/  HMMA.16816.F32.BF16 R144, R160, R156, R144 ;  /* 0x0000009ca090723c */ /* 0x000fe20000041890 */
[----:B------:R-:W-:-:S02]  /*58b0*/  FMUL.FTZ R0, R12, c[0x0][0x2ec] ;  /* 0x0000bb000c007a20 */ /* 0x000fc40000410000 */
[----:B------:R-:W-:Y:S02]  /*58c0*/  FMUL.FTZ R2, R13, c[0x0][0x2ec] ;  /* 0x0000bb000d027a20 */ /* 0x000fe40000410000 */
[----:B------:R-:W-:Y:S02]  /*58d0*/  FMUL.FTZ R133, R14, c[0x0][0x2ec] ;  /* 0x0000bb000e857a20 */ /* 0x000fe40000410000 */
[----:B------:R-:W4:Y:S01]  /*58e0*/  MUFU.TANH R0, R0 ;  /* 0x0000000000007308 */ /* 0x000f220000002400 */
[C---:B------:R-:W-:Y:S07]  /*58f0*/  HMMA.16816.F32.BF16 R168, R160.reuse, R152, R168 ;  /* 0x00000098a0a8723c */ /* 0x040fee00000418a8 */
[----:B------:R-:W-:Y:S01]  /*5900*/  FMUL.FTZ R152, R15, c[0x0][0x2ec] ;  /* 0x0000bb000f987a20 */ /* 0x000fe20000410000 */
[----:B------:R-:W-:Y:S01]  /*5910*/  HMMA.16816.F32.BF16 R140, R160, R158, R140 ;  /* 0x0000009ea08c723c */ /* 0x000fe2000004188c */
[----:B------:R-:W5:Y:S01]  /*5920*/  LDSM.16.M88.4 R12, [R180] ;  /* 0x00000000b40c783b */ /* 0x000f620000000200 */
[----:B------:R-:W-:Y:S06]  /*5930*/  MUFU.TANH R2, R2 ;  /* 0x0000000200027308 */ /* 0x000fec0000002400 */
[C---:B--2---:R-:W-:Y:S02]  /*5940*/  HMMA.16816.F32.BF16 R24, R20.reuse, R228, R24 ;  /* 0x000000e41418723c */ /* 0x044fe40000041818 */
[----:B------:R-:W2:Y:S06]  /*5950*/  MUFU.TANH R152, R152 ;  /* 0x0000009800987308 */ /* 0x000eac0000002400 */
[----:B------:R-:W-:Y:S02]  /*5960*/  HMMA.16816.F32.BF16 R148, R20, R230, R148 ;  /* 0x000000e61494723c */ /* 0x000fe40000041894 */
[----:B------:R-:W-:Y:S06]  /*5970*/  MUFU.TANH R133, R133 ;  /* 0x0000008500857308 */ /* 0x000fec0000002400 */
[----:B------:R-:W-:Y:S01]  /*5980*/  HMMA.16816.F32.BF16 R28, R8, R6, R28 ;  /* 0x00000006081c723c */ /* 0x000fe2000004181c */
[----:B------:R-:W2:Y:S07]  /*5990*/  LDSM.16.M88.4 R4, [R195+0x11000] ;  /* 0x01100000c304783b */ /* 0x000eae0000000200 */
[----:B------:R-:W-:Y:S08]  /*59a0*/  HMMA.16816.F32.BF16 R164, R176, R174, R164 ;  /* 0x000000aeb0a4723c */ /* 0x000ff000000418a4 */
[----:B-1----:R-:W-:Y:S08]  /*59b0*/  HMMA.16816.F32.BF16 R144, R136, R32, R144 ;  /* 0x000000208890723c */ /* 0x002ff00000041890 */
[----:B---3--:R-:W-:Y:S01]  /*59c0*/  HMMA.16816.F32.BF16 R24, R8, R16, R24 ;  /* 0x000000100818723c */ /* 0x008fe20000041818 */
[----:B------:R-:W-:-:S02]  /*59d0*/  FMUL.FTZ R28, R28, c[0x0][0x2ec] ;  /* 0x0000bb001c1c7a20 */ /* 0x000fc40000410000 */
[----:B------:R-:W-:Y:S02]  /*59e0*/  FMUL.FTZ R29, R29, c[0x0][0x2ec] ;  /* 0x0000bb001d1d7a20 */ /* 0x000fe40000410000 */
[----:B------:R-:W-:Y:S02]  /*59f0*/  FMUL.FTZ R30, R30, c[0x0][0x2ec] ;  /* 0x0000bb001e1e7a20 */ /* 0x000fe40000410000 */
[----:B------:R-:W1:Y:S01]  /*5a00*/  MUFU.TANH R28, R28 ;  /* 0x0000001c001c7308 */ /* 0x000e620000002400 */
[----:B------:R-:W-:Y:S01]  /*5a10*/  HMMA.16816.F32.BF16 R140, R136, R34, R140 ;  /* 0x00000022888c723c */ /* 0x000fe2000004188c */
[----:B------:R-:W-:Y:S01]  /*5a20*/  LDSM.16.M88.4 R32, [R188+0x5000] ;  /* 0x00500000bc20783b */ /* 0x000fe20000000200 */
[----:B------:R-:W-:-:S05]  /*5a30*/  FMUL.FTZ R31, R31, c[0x0][0x2ec] ;  /* 0x0000bb001f1f7a20 */ /* 0x000fca0000410000 */
[----:B------:R-:W-:Y:S01]  /*5a40*/  MUFU.TANH R29, R29 ;  /* 0x0000001d001d7308 */ /* 0x000fe20000002400 */
[----:B------:R-:W-:Y:S01]  /*5a50*/  HMMA.16816.F32.BF16 R148, R8, R18, R148 ;  /* 0x000000120894723c */ /* 0x000fe20000041894 */
[----:B------:R-:W3:Y:S06]  /*5a60*/  LDSM.16.M88.4 R16, [R195+0x11800] ;  /* 0x01180000c310783b */ /* 0x000eec0000000200 */
[----:B------:R-:W1:Y:S01]  /*5a70*/  MUFU.TANH R30, R30 ;  /* 0x0000001e001e7308 */ /* 0x000e620000002400 */
[----:B------:R-:W-:Y:S01]  /*5a80*/  HMMA.16816.F32.BF16 R164, R160, R154, R164 ;  /* 0x0000009aa0a4723c */ /* 0x000fe200000418a4 */
[----:B------:R-:W-:-:S02]  /*5a90*/  FMUL.FTZ R24, R24, c[0x0][0x2ec] ;  /* 0x0000bb0018187a20 */ /* 0x000fc40000410000 */
[----:B------:R-:W-:-:S04]  /*5aa0*/  FMUL.FTZ R25, R25, c[0x0][0x2ec] ;  /* 0x0000bb0019197a20 */ /* 0x000fc80000410000 */
[----:B------:R-:W1:Y:S01]  /*5ab0*/  MUFU.TANH R31, R31 ;  /* 0x0000001f001f7308 */ /* 0x000e620000002400 */
[----:B-----5:R-:W-:Y:S07]  /*5ac0*/  HMMA.16816.F32.BF16 R168, R136, R12, R168 ;  /* 0x0000000c88a8723c */ /* 0x020fee00000418a8 */
[----:B------:R-:W-:Y:S01]  /*5ad0*/  FMUL.FTZ R12, R26, c[0x0][0x2ec] ;  /* 0x0000bb001a0c7a20 */ /* 0x000fe20000410000 */
[----:B--2---:R-:W-:Y:S01]  /*5ae0*/  HMMA.16816.F32.BF16 R144, R20, R4, R144 ;  /* 0x000000041490723c */ /* 0x004fe20000041890 */
[----:B------:R-:W2:Y:S01]  /*5af0*/  MUFU.TANH R24, R24 ;  /* 0x0000001800187308 */ /* 0x000ea20000002400 */
[----:B------:R-:W-:-:S05]  /*5b00*/  FMUL.FTZ R151, R151, c[0x0][0x2ec] ;  /* 0x0000bb0097977a20 */ /* 0x000fca0000410000 */
[----:B------:R-:W-:Y:S01]  /*5b10*/  IMAD.U32 R4, RZ, RZ, UR15 ;  /* 0x0000000fff047e24 */ /* 0x000fe2000f8e00ff */
[----:B------:R-:W-:Y:S01]  /*5b20*/  HMMA.16816.F32.BF16 R140, R20, R6, R140 ;  /* 0x00000006148c723c */ /* 0x000fe2000004188c */
[----:B------:R-:W5:Y:S02]  /*5b30*/  MUFU.TANH R12, R12 ;  /* 0x0000000c000c7308 */ /* 0x000f640000002400 */
[----:B------:R-:W-:Y:S02]  /*5b40*/  IMAD R13, R4, 0x40, R213 ;  /* 0x00000040040d7824 */ /* 0x000fe400078e02d5 */
[----:B------:R-:W1:Y:S01]  /*5b50*/  LDSM.16.M88.4 R4, [R188+0x5800] ;  /* 0x00580000bc04783b */ /* 0x000e620000000200 */
[----:B------:R-:W-:-:S04]  /*5b60*/  DEPBAR.LE SB0, 0x0 ;  /* 0x000080000000791a */ /* 0x000fc80000000000 */
[----:B------:R-:W-:Y:S01]  /*5b70*/  HMMA.16816.F32.BF16 R164, R136, R14, R164 ;  /* 0x0000000e88a4723c */ /* 0x000fe200000418a4 */
[C---:B------:R-:W-:Y:S01]  /*5b80*/  ISETP.GE.AND P2, PT, R13.reuse, R211, PT ;  /* 0x000000d30d00720c */ /* 0x040fe20003f46270 */
[----:B------:R-:W1:Y:S01]  /*5b90*/  MUFU.TANH R25, R25 ;  /* 0x0000001900197308 */ /* 0x000e620000002400 */
[----:B------:R-:W-:Y:S02]  /*5ba0*/  BAR.SYNC.DEFER_BLOCKING 0x0 ;  /* 0x0000000000007b1d */ /* 0x000fe40000010000 */
[----:B------:R-:W-:Y:S02]  /*5bb0*/  ISETP.LT.OR P2, PT, R13, R212, P2 ;  /* 0x000000d40d00720c */ /* 0x000fe40001741670 */
[----:B------:R-:W-:Y:S01]  /*5bc0*/  FMUL.FTZ R14, R27, c[0x0][0x2ec] ;  /* 0x0000bb001b0e7a20 */ /* 0x000fe20000410000 */
[----:B---3--:R-:W-:Y:S01]  /*5bd0*/  HMMA.16816.F32.BF16 R168, R20, R16, R168 ;  /* 0x0000001014a8723c */ /* 0x008fe200000418a8 */
[----:B----4-:R-:W-:Y:S01]  /*5be0*/  FSEL R0, R0, -INF , !P2 ;  /* 0xff80000000007808 */ /* 0x010fe20005000000 */
[----:B------:R-:W-:Y:S01]  /*5bf0*/  FMUL.FTZ R15, R148, c[0x0][0x2ec] ;  /* 0x0000bb00940f7a20 */ /* 0x000fe20000410000 */
[----:B------:R-:W-:-:S02]  /*5c00*/  ISETP.GE.AND P2, PT, R13, R205, PT ;  /* 0x000000cd0d00720c */ /* 0x000fc40003f46270 */
[----:B------:R-:W3:Y:S02]  /*5c10*/  MUFU.TANH R14, R14 ;  /* 0x0000000e000e7308 */ /* 0x000ee40000002400 */
[C---:B------:R-:W-:Y:S01]  /*5c20*/  IADD3 R17, R13.reuse, 0x8, RZ ;  /* 0x000000080d117810 */ /* 0x040fe20007ffe0ff */
[----:B------:R-:W-:Y:S01]  /*5c30*/  HMMA.16816.F32.BF16 R144, R8, R32, R144 ;  /* 0x000000200890723c */ /* 0x000fe20000041890 */
[----:B------:R-:W-:Y:S02]  /*5c40*/  IADD3 R16, R13, 0x1, RZ ;  /* 0x000000010d107810 */ /* 0x000fe40007ffe0ff */
[C---:B------:R-:W-:Y:S02]  /*5c50*/  ISETP.GE.AND P0, PT, R17.reuse, R211, PT ;  /* 0x000000d31100720c */ /* 0x040fe40003f06270 */
[CC--:B------:R-:W-:Y:S01]  /*5c60*/  ISETP.GE.AND P6, PT, R17.reuse, R205.reuse, PT ;  /* 0x000000cd1100720c */ /* 0x0c0fe20003fc6270 */
[----:B------:R-:W-:Y:S01]  /*5c70*/  MUFU.TANH R15, R15 ;  /* 0x0000000f000f7308 */ /* 0x000fe20000002400 */
[C---:B------:R-:W-:Y:S01]  /*5c80*/  ISETP.LT.OR P0, PT, R17.reuse, R212, P0 ;  /* 0x000000d41100720c */ /* 0x040fe20000701670 */
[----:B------:R-:W-:Y:S01]  /*5c90*/  HMMA.16816.F32.BF16 R164, R20, R18, R164 ;  /* 0x0000001214a4723c */ /* 0x000fe200000418a4 */
[----:B------:R-:W-:Y:S01]  /*5ca0*/  ISETP.LT.OR P6, PT, R17, R210, P6 ;  /* 0x000000d21100720c */ /* 0x000fe200037c1670 */
[----:B------:R-:W-:Y:S01]  /*5cb0*/  FMUL.FTZ R32, R149, c[0x0][0x2ec] ;  /* 0x0000bb0095207a20 */ /* 0x000fe20000410000 */
[----:B------:R-:W-:Y:S01]  /*5cc0*/  IADD3 R17, R13, 0x9, RZ ;  /* 0x000000090d117810 */ /* 0x000fe20007ffe0ff */
[----:B------:R-:W-:Y:S01]  /*5cd0*/  FMUL.FTZ R33, R150, c[0x0][0x2ec] ;  /* 0x0000bb0096217a20 */ /* 0x000fe20000410000 */
[----:B------:R-:W-:-:S02]  /*5ce0*/  ISETP.GE.AND P1, PT, R16, R205, PT ;  /* 0x000000cd1000720c */ /* 0x000fc40003f26270 */
[C---:B------:R-:W-:Y:S01]  /*5cf0*/  ISETP.GE.AND P3, PT, R17.reuse, R211, PT ;  /* 0x000000d31100720c */ /* 0x040fe20003f66270 */
[C---:B------:R-:W-:Y:S01]  /*5d00*/  HMMA.16816.F32.BF16 R140, R8.reuse, R34, R140 ;  /* 0x00000022088c723c */ /* 0x040fe2000004188c */
[----:B------:R-:W-:Y:S01]  /*5d10*/  ISETP.GE.AND P5, PT, R17, R205, PT ;  /* 0x000000cd1100720c */ /* 0x000fe20003fa6270 */
[----:B------:R-:W-:Y:S01]  /*5d20*/  MUFU.TANH R32, R32 ;  /* 0x0000002000207308 */ /* 0x000fe20000002400 */
[----:B------:R-:W-:Y:S02]  /*5d30*/  ISETP.LT.OR P1, PT, R16, R210, P1 ;  /* 0x000000d21000720c */ /* 0x000fe40000f21670 */
[----:B------:R-:W-:Y:S02]  /*5d40*/  IADD3 R21, R13, 0x11, RZ ;  /* 0x000000110d157810 */ /* 0x000fe40007ffe0ff */
[C---:B------:R-:W-:Y:S01]  /*5d50*/  ISETP.LT.OR P3, PT, R17.reuse, R212, P3 ;  /* 0x000000d41100720c */ /* 0x040fe20001f61670 */
[C---:B-1----:R-:W-:Y:S01]  /*5d60*/  HMMA.16816.F32.BF16 R168, R8.reuse, R4, R168 ;  /* 0x0000000408a8723c */ /* 0x042fe200000418a8 */
[----:B------:R-:W-:Y:S01]  /*5d70*/  ISETP.LT.OR P5, PT, R17, R210, P5 ;  /* 0x000000d21100720c */ /* 0x000fe20002fa1670 */
[----:B------:R-:W-:Y:S01]  /*5d80*/  FMUL.FTZ R144, R144, c[0x0][0x2ec] ;  /* 0x0000bb0090907a20 */ /* 0x000fe20000410000 */
[----:B------:R-:W-:Y:S01]  /*5d90*/  FSEL R17, R152, -INF , !P1 ;  /* 0xff80000098117808 */ /* 0x000fe20004800000 */
[----:B------:R-:W-:Y:S01]  /*5da0*/  FMUL.FTZ R145, R145, c[0x0][0x2ec] ;  /* 0x0000bb0091917a20 */ /* 0x000fe20000410000 */
[----:B------:R-:W-:Y:S01]  /*5db0*/  FSEL R28, R28, -INF , !P0 ;  /* 0xff8000001c1c7808 */ /* 0x000fe20004000000 */
[----:B------:R-:W-:Y:S01]  /*5dc0*/  MUFU.TANH R172, R144 ;  /* 0x0000009000ac7308 */ /* 0x000fe20000002400 */
[-C--:B------:R-:W-:Y:S01]  /*5dd0*/  ISETP.GE.AND P4, PT, R16, R211.reuse, PT ;  /* 0x000000d31000720c */ /* 0x080fe20003f86270 */
[----:B------:R-:W-:Y:S01]  /*5de0*/  HMMA.16816.F32.BF16 R164, R8, R6, R164 ;  /* 0x0000000608a4723c */ /* 0x000fe200000418a4 */
[C---:B------:R-:W-:Y:S01]  /*5df0*/  ISETP.GE.AND P1, PT, R21.reuse, R211, PT ;  /* 0x000000d31500720c */ /* 0x040fe20003f26270 */
[----:B------:R-:W-:Y:S01]  /*5e00*/  FMUL.FTZ R19, R146, c[0x0][0x2ec] ;  /* 0x0000bb0092137a20 */ /* 0x000fe20000410000 */
[----:B------:R-:W-:Y:S01]  /*5e10*/  ISETP.GE.AND P0, PT, R21, R205, PT ;  /* 0x000000cd1500720c */ /* 0x000fe20003f06270 */
[----:B------:R-:W-:Y:S01]  /*5e20*/  FMUL.FTZ R147, R147, c[0x0][0x2ec] ;  /* 0x0000bb0093937a20 */ /* 0x000fe20000410000 */
[----:B------:R-:W-:Y:S01]  /*5e30*/  ISETP.LT.OR P4, PT, R16, R212, P4 ;  /* 0x000000d41000720c */ /* 0x000fe20002781670 */
[----:B------:R-:W-:Y:S01]  /*5e40*/  MUFU.TANH R174, R145 ;  /* 0x0000009100ae7308 */ /* 0x000fe20000002400 */
[----:B------:R-:W-:Y:S01]  /*5e50*/  ISETP.LT.OR P2, PT, R13, R210, P2 ;  /* 0x000000d20d00720c */ /* 0x000fe20001741670 */
[----:B------:R-:W-:Y:S01]  /*5e60*/  FMUL.FTZ R34, R140, c[0x0][0x2ec] ;  /* 0x0000bb008c227a20 */ /* 0x000fe20000410000 */
[----:B------:R-:W-:Y:S01]  /*5e70*/  ISETP.LT.OR P1, PT, R21, R212, P1 ;  /* 0x000000d41500720c */ /* 0x000fe20000f21670 */
[----:B------:R-:W-:Y:S01]  /*5e80*/  FMUL.FTZ R141, R141, c[0x0][0x2ec] ;  /* 0x0000bb008d8d7a20 */ /* 0x000fe20000410000 */
[----:B------:R-:W-:Y:S01]  /*5e90*/  ISETP.LT.OR P0, PT, R21, R210, P0 ;  /* 0x000000d21500720c */ /* 0x000fe20000701670 */
[----:B------:R-:W-:Y:S01]  /*5ea0*/  FMUL.FTZ R143, R143, c[0x0][0x2ec] ;  /* 0x0000bb008f8f7a20 */ /* 0x000fe20000410000 */
[C---:B------:R-:W-:Y:S01]  /*5eb0*/  IADD3 R20, R13.reuse, 0x10, RZ ;  /* 0x000000100d147810 */ /* 0x040fe20007ffe0ff */
[----:B------:R1:W4:Y:S01]  /*5ec0*/  MUFU.TANH R16, R151 ;  /* 0x0000009700107308 */ /* 0x0003220000002400 */
[----:B------:R-:W-:Y:S01]  /*5ed0*/  IADD3 R21, R13, 0x18, RZ ;  /* 0x000000180d157810 */ /* 0x000fe20007ffe0ff */
[----:B------:R-:W-:Y:S01]  /*5ee0*/  FMUL.FTZ R153, R170, c[0x0][0x2ec] ;  /* 0x0000bb00aa997a20 */ /* 0x000fe20000410000 */
[----:B------:R-:W-:Y:S01]  /*5ef0*/  FSEL R133, R133, -INF , !P2 ;  /* 0xff80000085857808 */ /* 0x000fe20005000000 */
[----:B------:R-:W-:Y:S01]  /*5f00*/  FMUL.FTZ R158, R168, c[0x0][0x2ec] ;  /* 0x0000bb00a89e7a20 */ /* 0x000fe20000410000 */
[----:B------:R-:W-:Y:S01]  /*5f10*/  FSEL R18, R2, -INF , !P4 ;  /* 0xff80000002127808 */ /* 0x000fe20006000000 */
[----:B------:R-:W-:Y:S01]  /*5f20*/  FMUL.FTZ R156, R169, c[0x0][0x2ec] ;  /* 0x0000bb00a99c7a20 */ /* 0x000fe20000410000 */
[----:B------:R-:W-:Y:S01]  /*5f30*/  FSEL R5, R30, -INF , !P6 ;  /* 0xff8000001e057808 */ /* 0x000fe20007000000 */
[----:B------:R-:W2:Y:S01]  /*5f40*/  MUFU.TANH R33, R33 ;  /* 0x0000002100217308 */ /* 0x000ea20000002400 */
[----:B------:R-:W-:Y:S01]  /*5f50*/  FSEL R4, R29, -INF , !P3 ;  /* 0xff8000001d047808 */ /* 0x000fe20005800000 */
[----:B------:R-:W-:Y:S01]  /*5f60*/  FMUL.FTZ R30, R142, c[0x0][0x2ec] ;  /* 0x0000bb008e1e7a20 */ /* 0x000fe20000410000 */
[----:B------:R-:W-:Y:S01]  /*5f70*/  ISETP.GE.AND P2, PT, R20, R211, PT ;  /* 0x000000d31400720c */ /* 0x000fe20003f46270 */
[----:B------:R-:W-:Y:S01]  /*5f80*/  FMUL.FTZ R142, R164, c[0x0][0x2ec] ;  /* 0x0000bb00a48e7a20 */ /* 0x000fe20000410000 */
[C---:B------:R-:W-:Y:S01]  /*5f90*/  ISETP.GE.AND P4, PT, R20.reuse, R205, PT ;  /* 0x000000cd1400720c */ /* 0x040fe20003f86270 */
[----:B------:R-:W-:Y:S01]  /*5fa0*/  FMUL.FTZ R140, R165, c[0x0][0x2ec] ;  /* 0x0000bb00a58c7a20 */ /* 0x000fe20000410000 */
[C---:B------:R-:W-:Y:S01]  /*5fb0*/  ISETP.GE.AND P6, PT, R21.reuse, R211, PT ;  /* 0x000000d31500720c */ /* 0x040fe20003fc6270 */
[----:B------:R-:W2:Y:S01]  /*5fc0*/  MUFU.TANH R19, R19 ;  /* 0x0000001300137308 */ /* 0x000ea20000002400 */
[----:B------:R-:W-:Y:S01]  /*5fd0*/  ISETP.GE.AND P3, PT, R21, R205, PT ;  /* 0x000000cd1500720c */ /* 0x000fe20003f66270 */
[----:B-1----:R-:W-:Y:S01]  /*5fe0*/  FMUL.FTZ R151, R167, c[0x0][0x2ec] ;  /* 0x0000bb00a7977a20 */ /* 0x002fe20000410000 */
[----:B------:R-:W-:-:S02]  /*5ff0*/  ISETP.LT.OR P2, PT, R20, R212, P2 ;  /* 0x000000d41400720c */ /* 0x000fc40001741670 */
[----:B------:R-:W-:Y:S02]  /*6000*/  ISETP.LT.OR P4, PT, R20, R210, P4 ;  /* 0x000000d21400720c */ /* 0x000fe40002781670 */
[C---:B------:R-:W-:Y:S01]  /*6010*/  ISETP.LT.OR P6, PT, R21.reuse, R212, P6 ;  /* 0x000000d41500720c */ /* 0x040fe200037c1670 */
[----:B------:R-:W1:Y:S01]  /*6020*/  MUFU.TANH R153, R153 ;  /* 0x0000009900997308 */ /* 0x000e620000002400 */
[----:B------:R-:W-:Y:S02]  /*6030*/  ISETP.LT.OR P3, PT, R21, R210, P3 ;  /* 0x000000d21500720c */ /* 0x000fe40001f61670 */
[C---:B------:R-:W-:Y:S02]  /*6040*/  IADD3 R20, R13.reuse, 0x19, RZ ;  /* 0x000000190d147810 */ /* 0x040fe40007ffe0ff */
[----:B------:R-:W-:Y:S02]  /*6050*/  IADD3 R21, R13, 0x20, RZ ;  /* 0x000000200d157810 */ /* 0x000fe40007ffe0ff */
[----:B------:R-:W-:Y:S01]  /*6060*/  FSEL R31, R31, -INF , !P5 ;  /* 0xff8000001f1f7808 */ /* 0x000fe20006800000 */
[----:B------:R-:W1:Y:S01]  /*6070*/  MUFU.TANH R2, R147 ;  /* 0x0000009300027308 */ /* 0x000e620000002400 */
[----:B--2---:R-:W-:-:S02]  /*6080*/  FSEL R26, R24, -INF , !P2 ;  /* 0xff800000181a7808 */ /* 0x004fc40005000000 */
[----:B-----5:R-:W-:Y:S02]  /*6090*/  FSEL R27, R12, -INF , !P4 ;  /* 0xff8000000c1b7808 */ /* 0x020fe40006000000 */
[C---:B------:R-:W-:Y:S02]  /*60a0*/  ISETP.GE.AND P5, PT, R20.reuse, R211, PT ;  /* 0x000000d31400720c */ /* 0x040fe40003fa6270 */
[----:B------:R-:W-:Y:S01]  /*60b0*/  ISETP.GE.AND P2, PT, R20, R205, PT ;  /* 0x000000cd1400720c */ /* 0x000fe20003f46270 */
[----:B------:R-:W2:Y:S01]  /*60c0*/  MUFU.TANH R34, R34 ;  /* 0x0000002200227308 */ /* 0x000ea20000002400 */
[----:B------:R-:W-:Y:S02]  /*60d0*/  ISETP.GE.AND P4, PT, R21, R211, PT ;  /* 0x000000d31500720c */ /* 0x000fe40003f86270 */
[----:B------:R-:W-:Y:S02]  /*60e0*/  FSEL R24, R25, -INF , !P1 ;  /* 0xff80000019187808 */ /* 0x000fe40004800000 */
[----:B------:R-:W-:-:S02]  /*60f0*/  ISETP.GE.AND P1, PT, R21, R205, PT ;  /* 0x000000cd1500720c */ /* 0x000fc40003f26270 */
[C---:B------:R-:W-:Y:S01]  /*6100*/  ISETP.LT.OR P5, PT, R20.reuse, R212, P5 ;  /* 0x000000d41400720c */ /* 0x040fe20002fa1670 */
[----:B------:R5:W-:Y:S01]  /*6110*/  MUFU.TANH R29, R141 ;  /* 0x0000008d001d7308 */ /* 0x000be20000002400 */
[----:B------:R-:W-:Y:S02]  /*6120*/  ISETP.LT.OR P2, PT, R20, R210, P2 ;  /* 0x000000d21400720c */ /* 0x000fe40001741670 */
[----:B------:R-:W-:Y:S02]  /*6130*/  ISETP.LT.OR P4, PT, R21, R212, P4 ;  /* 0x000000d41500720c */ /* 0x000fe40002781670 */
[C---:B------:R-:W-:Y:S02]  /*6140*/  IADD3 R20, R13.reuse, 0x21, RZ ;  /* 0x000000210d147810 */ /* 0x040fe40007ffe0ff */
[----:B------:R-:W-:Y:S01]  /*6150*/  IADD3 R7, R13, 0x29, RZ ;  /* 0x000000290d077810 */ /* 0x000fe20007ffe0ff */
[----:B------:R-:W1:Y:S01]  /*6160*/  MUFU.TANH R30, R30 ;  /* 0x0000001e001e7308 */ /* 0x000e620000002400 */
[----:B------:R-:W-:-:S02]  /*6170*/  ISETP.LT.OR P1, PT, R21, R210, P1 ;  /* 0x000000d21500720c */ /* 0x000fc40000f21670 */
[----:B---3--:R-:W-:Y:S02]  /*6180*/  FSEL R25, R14, -INF , !P0 ;  /* 0xff8000000e197808 */ /* 0x008fe40004000000 */
[----:B----4-:R-:W-:Y:S02]  /*6190*/  FSEL R21, R16, -INF , !P2 ;  /* 0xff80000010157808 */ /* 0x010fe40005000000 */
[----:B------:R-:W-:Y:S01]  /*61a0*/  FSEL R172, R172, -INF , !P4 ;  /* 0xff800000acac7808 */ /* 0x000fe20006000000 */
[----:B------:R3:W4:Y:S01]  /*61b0*/  MUFU.TANH R163, R143 ;  /* 0x0000008f00a37308 */ /* 0x0007220000002400 */
[-C--:B------:R-:W-:Y:S01]  /*61c0*/  ISETP.GE.AND P0, PT, R20, R211.reuse, PT ;  /* 0x000000d31400720c */ /* 0x080fe20003f06270 */
[----:B-----5:R-:W-:Y:S01]  /*61d0*/  FMUL.FTZ R141, R166, c[0x0][0x2ec] ;  /* 0x0000bb00a68d7a20 */ /* 0x020fe20000410000 */
[C---:B------:R-:W-:Y:S02]  /*61e0*/  ISETP.GE.AND P2, PT, R7.reuse, R211, PT ;  /* 0x000000d30700720c */ /* 0x040fe40003f46270 */
[----:B------:R-:W-:-:S02]  /*61f0*/  ISETP.GE.AND P4, PT, R7, R205, PT ;  /* 0x000000cd0700720c */ /* 0x000fc40003f86270 */
[-C--:B------:R-:W-:Y:S01]  /*6200*/  ISETP.LT.OR P0, PT, R20, R212.reuse, P0 ;  /* 0x000000d41400720c */ /* 0x080fe20000701670 */
[----:B------:R-:W5:Y:S01]  /*6210*/  MUFU.TANH R158, R158 ;  /* 0x0000009e009e7308 */ /* 0x000f620000002400 */
[C---:B------:R-:W-:Y:S02]  /*6220*/  ISETP.LT.OR P2, PT, R7.reuse, R212, P2 ;  /* 0x000000d40700720c */ /* 0x040fe40001741670 */
[----:B------:R-:W-:Y:S02]  /*6230*/  ISETP.LT.OR P4, PT, R7, R210, P4 ;  /* 0x000000d20700720c */ /* 0x000fe40002781670 */
[----:B------:R-:W-:Y:S02]  /*6240*/  IADD3 R7, R13, 0x30, RZ ;  /* 0x000000300d077810 */ /* 0x000fe40007ffe0ff */
[----:B------:R-:W-:Y:S01]  /*6250*/  FSEL R22, R15, -INF , !P6 ;  /* 0xff8000000f167808 */ /* 0x000fe20007000000 */
[----:B---3--:R-:W-:Y:S01]  /*6260*/  FMUL.FTZ R143, R171, c[0x0][0x2ec] ;  /* 0x0000bb00ab8f7a20 */ /* 0x008fe20000410000 */
[----:B------:R-:W-:Y:S01]  /*6270*/  FSEL R174, R174, -INF , !P0 ;  /* 0xff800000aeae7808 */ /* 0x000fe20004000000 */
[----:B------:R-:W3:Y:S01]  /*6280*/  MUFU.TANH R156, R156 ;  /* 0x0000009c009c7308 */ /* 0x000ee20000002400 */
[----:B------:R-:W-:-:S02]  /*6290*/  ISETP.GE.AND P6, PT, R20, R205, PT ;  /* 0x000000cd1400720c */ /* 0x000fc40003fc6270 */
[----:B------:R-:W-:Y:S02]  /*62a0*/  ISETP.GE.AND P0, PT, R7, R205, PT ;  /* 0x000000cd0700720c */ /* 0x000fe40003f06270 */
[----:B------:R-:W-:Y:S02]  /*62b0*/  IADD3 R6, R13, 0x28, RZ ;  /* 0x000000280d067810 */ /* 0x000fe40007ffe0ff */
[-C--:B------:R-:W-:Y:S01]  /*62c0*/  ISETP.LT.OR P6, PT, R20, R210.reuse, P6 ;  /* 0x000000d21400720c */ /* 0x080fe200037c1670 */
[----:B------:R-:W2:Y:S01]  /*62d0*/  MUFU.TANH R143, R143 ;  /* 0x0000008f008f7308 */ /* 0x000ea20000002400 */
[----:B------:R-:W-:Y:S02]  /*62e0*/  ISETP.LT.OR P0, PT, R7, R210, P0 ;  /* 0x000000d20700720c */ /* 0x000fe40000701670 */
[----:B------:R-:W-:Y:S02]  /*62f0*/  FSEL R23, R33, -INF , !P3 ;  /* 0xff80000021177808 */ /* 0x000fe40005800000 */
[----:B------:R-:W-:-:S02]  /*6300*/  FSEL R20, R32, -INF , !P5 ;  /* 0xff80000020147808 */ /* 0x000fc40006800000 */
[C---:B------:R-:W-:Y:S01]  /*6310*/  ISETP.GE.AND P3, PT, R6.reuse, R211, PT ;  /* 0x000000d30600720c */ /* 0x040fe20003f66270 */
[----:B------:R-:W2:Y:S01]  /*6320*/  MUFU.TANH R142, R142 ;  /* 0x0000008e008e7308 */ /* 0x000ea20000002400 */
[----:B------:R-:W-:Y:S02]  /*6330*/  ISETP.GE.AND P5, PT, R6, R205, PT ;  /* 0x000000cd0600720c */ /* 0x000fe40003fa6270 */
[----:B------:R-:W-:Y:S02]  /*6340*/  FSEL R171, R19, -INF , !P1 ;  /* 0xff80000013ab7808 */ /* 0x000fe40004800000 */
[----:B------:R-:W-:Y:S02]  /*6350*/  ISETP.GE.AND P1, PT, R7, R211, PT ;  /* 0x000000d30700720c */ /* 0x000fe40003f26270 */
[----:B-1----:R-:W-:Y:S01]  /*6360*/  FSEL R153, R153, -INF , !P0 ;  /* 0xff80000099997808 */ /* 0x002fe20004000000 */
[----:B------:R-:W-:Y:S01]  /*6370*/  MUFU.TANH R140, R140 ;  /* 0x0000008c008c7308 */ /* 0x000fe20000002400 */
[----:B------:R-:W-:-:S02]  /*6380*/  PLOP3.LUT P0, PT, PT, PT, UP0, 0x80, 0x0 ;  /* 0x000000000000781c */ /* 0x000fc40003f0f008 */
[C---:B------:R-:W-:Y:S02]  /*6390*/  ISETP.LT.OR P3, PT, R6.reuse, R212, P3 ;  /* 0x000000d40600720c */ /* 0x040fe40001f61670 */
[----:B------:R-:W-:Y:S02]  /*63a0*/  ISETP.LT.OR P5, PT, R6, R210, P5 ;  /* 0x000000d20600720c */ /* 0x000fe40002fa1670 */
[----:B------:R-:W-:Y:S01]  /*63b0*/  FSEL R169, R2, -INF , !P6 ;  /* 0xff80000002a97808 */ /* 0x000fe20007000000 */
[----:B------:R-:W1:Y:S01]  /*63c0*/  MUFU.TANH R141, R141 ;  /* 0x0000008d008d7308 */ /* 0x000e620000002400 */
[----:B------:R-:W-:Y:S02]  /*63d0*/  IADD3 R6, R13, 0x31, RZ ;  /* 0x000000310d067810 */ /* 0x000fe40007ffe0ff */
[----:B------:R-:W-:Y:S02]  /*63e0*/  ISETP.LT.OR P1, PT, R7, R212, P1 ;  /* 0x000000d40700720c */ /* 0x000fe40000f21670 */
[----:B------:R-:W-:-:S02]  /*63f0*/  IADD3 R2, R13, 0x38, RZ ;  /* 0x000000380d027810 */ /* 0x000fc40007ffe0ff */
[----:B------:R-:W-:Y:S01]  /*6400*/  IADD3 R13, R13, 0x39, RZ ;  /* 0x000000390d0d7810 */ /* 0x000fe20007ffe0ff */
[----:B------:R-:W1:Y:S01]  /*6410*/  MUFU.TANH R151, R151 ;  /* 0x0000009700977308 */ /* 0x000e620000002400 */
[----:B--2---:R-:W-:Y:S02]  /*6420*/  FSEL R170, R34, -INF , !P3 ;  /* 0xff80000022aa7808 */ /* 0x004fe40005800000 */
[----:B------:R-:W-:Y:S02]  /*6430*/  FSEL R165, R30, -INF , !P5 ;  /* 0xff8000001ea57808 */ /* 0x000fe40006800000 */
[----:B------:R-:W-:Y:S02]  /*6440*/  FSEL R168, R29, -INF , !P2 ;  /* 0xff8000001da87808 */ /* 0x000fe40005000000 */
[----:B----4-:R-:W-:Y:S02]  /*6450*/  FSEL R163, R163, -INF , !P4 ;  /* 0xff800000a3a37808 */ /* 0x010fe40006000000 */
[----:B-----5:R-:W-:-:S02]  /*6460*/  FSEL R158, R158, -INF , !P1 ;  /* 0xff8000009e9e7808 */ /* 0x020fc40004800000 */
[C---:B------:R-:W-:Y:S02]  /*6470*/  ISETP.GE.AND P6, PT, R6.reuse, R211, PT ;  /* 0x000000d30600720c */ /* 0x040fe40003fc6270 */
[----:B------:R-:W-:Y:S02]  /*6480*/  ISETP.GE.AND P3, PT, R6, R205, PT ;  /* 0x000000cd0600720c */ /* 0x000fe40003f66270 */
[C---:B------:R-:W-:Y:S02]  /*6490*/  ISETP.GE.AND P5, PT, R2.reuse, R211, PT ;  /* 0x000000d30200720c */ /* 0x040fe40003fa6270 */
[----:B------:R-:W-:Y:S02]  /*64a0*/  ISETP.GE.AND P2, PT, R2, R205, PT ;  /* 0x000000cd0200720c */ /* 0x000fe40003f46270 */
[C---:B------:R-:W-:Y:S02]  /*64b0*/  ISETP.GE.AND P4, PT, R13.reuse, R211, PT ;  /* 0x000000d30d00720c */ /* 0x040fe40003f86270 */
[----:B------:R-:W-:-:S02]  /*64c0*/  ISETP.GE.AND P1, PT, R13, R205, PT ;  /* 0x000000cd0d00720c */ /* 0x000fc40003f26270 */
[C---:B------:R-:W-:Y:S02]  /*64d0*/  ISETP.LT.OR P6, PT, R6.reuse, R212, P6 ;  /* 0x000000d40600720c */ /* 0x040fe400037c1670 */
[----:B------:R-:W-:Y:S02]  /*64e0*/  ISETP.LT.OR P3, PT, R6, R210, P3 ;  /* 0x000000d20600720c */ /* 0x000fe40001f61670 */
[C---:B------:R-:W-:Y:S02]  /*64f0*/  ISETP.LT.OR P5, PT, R2.reuse, R212, P5 ;  /* 0x000000d40200720c */ /* 0x040fe40002fa1670 */
[----:B------:R-:W-:Y:S02]  /*6500*/  ISETP.LT.OR P2, PT, R2, R210, P2 ;  /* 0x000000d20200720c */ /* 0x000fe40001741670 */
[C---:B------:R-:W-:Y:S02]  /*6510*/  ISETP.LT.OR P4, PT, R13.reuse, R212, P4 ;  /* 0x000000d40d00720c */ /* 0x040fe40002781670 */
[----:B------:R-:W-:-:S02]  /*6520*/  ISETP.LT.OR P1, PT, R13, R210, P1 ;  /* 0x000000d20d00720c */ /* 0x000fc40000f21670 */
[----:B---3--:R-:W-:Y:S02]  /*6530*/  FSEL R156, R156, -INF , !P6 ;  /* 0xff8000009c9c7808 */ /* 0x008fe40007000000 */
[----:B------:R-:W-:Y:S02]  /*6540*/  FSEL R143, R143, -INF , !P3 ;  /* 0xff8000008f8f7808 */ /* 0x000fe40005800000 */
[----:B------:R-:W-:Y:S02]  /*6550*/  FSEL R142, R142, -INF , !P5 ;  /* 0xff8000008e8e7808 */ /* 0x000fe40006800000 */
[----:B-1----:R-:W-:Y:S02]  /*6560*/  FSEL R141, R141, -INF , !P2 ;  /* 0xff8000008d8d7808 */ /* 0x002fe40005000000 */
        /* <DEDUP_REMOVED lines=29> */
.L_x_279:
[----:B------:R-:W-:Y:S01]  /*6740*/  FMNMX.FTZ R7, R132, R0, !PT ;  /* 0x0000000084077209 */ /* 0x000fe20007810000 */
[----:B------:R-:W-:Y:S01]  /*6750*/  LDSM.16.MT88.4 R12, [R194+0x12000] ;  /* 0x01200000c20c783b */ /* 0x000fe20000004200 */
[----:B-1----:R-:W-:-:S02]  /*6760*/  FMNMX.FTZ R8, R3, R133, !PT ;  /* 0x0000008503087209 */ /* 0x002fc40007810000 */
[----:B------:R-:W-:Y:S01]  /*6770*/  FMNMX.FTZ R7, R18, R7, !PT ;  /* 0x0000000712077209 */ /* 0x000fe20007810000 */
[----:B------:R-:W-:Y:S01]  /*6780*/  LDSM.16.MT88.4 R136, [R194+0x12800] ;  /* 0x01280000c288783b */ /* 0x000fe20000004200 */
[----:B------:R-:W-:Y:S02]  /*6790*/  FMNMX.FTZ R8, R17, R8, !PT ;  /* 0x0000000811087209 */ /* 0x000fe40007810000 */
[----:B------:R-:W-:Y:S01]  /*67a0*/  FMNMX.FTZ R7, R28, R7, !PT ;  /* 0x000000071c077209 */ /* 0x000fe20007810000 */
[----:B------:R-:W-:Y:S01]  /*67b0*/  LDSM.16.MT88.4 R32, [R193+0x12800] ;  /* 0x01280000c120783b */ /* 0x000fe20000004200 */
        /* <DEDUP_REMOVED lines=33> */
[----:B-1----:R-:W-:-:S03]  /*69d0*/  FMNMX.FTZ R2, R9, R2, !PT ;  /* 0x0000000209027209 */ /* 0x002fc60007810000 */
[----:B------:R-:W-:Y:S01]  /*69e0*/  LDSM.16.MT88.4 R8, [R193+0x12000] ;  /* 0x01200000c108783b */ /* 0x000fe20000004200 */
[C---:B------:R-:W-:Y:S01]  /*69f0*/  FSETP.NEU.FTZ.AND P2, PT, R2.reuse, -INF , PT ;  /* 0xff8000000200780b */ /* 0x040fe20003f5d000 */
[----:B------:R-:W-:-:S05]  /*6a00*/  FMUL.FTZ R155, R2, c[0x0][0x23c] ;  /* 0x00008f00029b7a20 */ /* 0x000fca0000410000 */
[----:B------:R-:W-:-:S05]  /*6a10*/  FSEL R155, R155, RZ, P2 ;  /* 0x000000ff9b9b7208 */ /* 0x000fca0001000000 */
[--C-:B------:R-:W-:Y:S01]  /*6a20*/  FFMA.FTZ R149, R0, c[0x0][0x23c], -R155.reuse ;  /* 0x00008f0000957a23 */ /* 0x100fe2000001089b */
[----:B--2---:R-:W-:Y:S01]  /*6a30*/  FMNMX.FTZ R0, R7, R6, !PT ;  /* 0x0000000607007209 */ /* 0x004fe20007810000 */
[--C-:B------:R-:W-:Y:S02]  /*6a40*/  FFMA.FTZ R146, R4, c[0x0][0x23c], -R155.reuse ;  /* 0x00008f0004927a23 */ /* 0x100fe4000001089b */
[--C-:B------:R-:W-:Y:S01]  /*6a50*/  FFMA.FTZ R148, R18, c[0x0][0x23c], -R155.reuse ;  /* 0x00008f0012947a23 */ /* 0x100fe2000001089b */
[C---:B------:R-:W-:Y:S01]  /*6a60*/  FSETP.NEU.FTZ.AND P1, PT, R0.reuse, -INF , PT ;  /* 0xff8000000000780b */ /* 0x040fe20003f3d000 */
[----:B------:R-:W-:Y:S01]  /*6a70*/  FMUL.FTZ R154, R0, c[0x0][0x23c] ;  /* 0x00008f00009a7a20 */ /* 0x000fe20000410000 */
[----:B------:R-:W-:Y:S01]  /*6a80*/  MUFU.EX2 R149, R149 ;  /* 0x0000009500957308 */ /* 0x000fe20000000800 */
[--C-:B------:R-:W-:Y:S01]  /*6a90*/  FFMA.FTZ R147, R28, c[0x0][0x23c], -R155.reuse ;  /* 0x00008f001c937a23 */ /* 0x100fe2000001089b */
[----:B------:R-:W-:Y:S01]  /*6aa0*/  FSEL R6, R0, RZ, P1 ;  /* 0x000000ff00067208 */ /* 0x000fe20000800000 */
[--C-:B------:R-:W-:Y:S01]  /*6ab0*/  FFMA.FTZ R160, R24, c[0x0][0x23c], -R155.reuse ;  /* 0x00008f0018a07a23 */ /* 0x100fe2000001089b */
[----:B------:R-:W-:Y:S01]  /*6ac0*/  FSEL R154, R154, RZ, P1 ;  /* 0x000000ff9a9a7208 */ /* 0x000fe20000800000 */
[----:B------:R-:W-:-:S02]  /*6ad0*/  FFMA.FTZ R157, R22, c[0x0][0x23c], -R155 ;  /* 0x00008f00169d7a23 */ /* 0x000fc4000001089b */
[----:B------:R-:W-:Y:S01]  /*6ae0*/  FADD.FTZ R6, R3, -R6 ;  /* 0x8000000603067221 */ /* 0x000fe20000010000 */
[----:B------:R-:W1:Y:S01]  /*6af0*/  MUFU.EX2 R148, R148 ;  /* 0x0000009400947308 */ /* 0x000e620000000800 */
[--C-:B------:R-:W-:Y:S02]  /*6b00*/  FFMA.FTZ R145, R133, c[0x0][0x23c], -R154.reuse ;  /* 0x00008f0085917a23 */ /* 0x100fe4000001089a */
[--C-:B------:R-:W-:Y:S01]  /*6b10*/  FFMA.FTZ R133, R5, c[0x0][0x23c], -R154.reuse ;  /* 0x00008f0005857a23 */ /* 0x100fe2000001089a */
[----:B------:R-:W-:Y:S01]  /*6b20*/  FSEL R5, R2, RZ, P2 ;  /* 0x000000ff02057208 */ /* 0x000fe20001000000 */
[--C-:B------:R-:W-:Y:S02]  /*6b30*/  FFMA.FTZ R144, R17, c[0x0][0x23c], -R154.reuse ;  /* 0x00008f0011907a23 */ /* 0x100fe4000001089a */
[----:B------:R-:W-:Y:S01]  /*6b40*/  FMUL.FTZ R150, R6, c[0x0][0x23c] ;  /* 0x00008f0006967a20 */ /* 0x000fe20000410000 */
[----:B------:R-:W-:Y:S01]  /*6b50*/  MUFU.EX2 R147, R147 ;  /* 0x0000009300937308 */ /* 0x000fe20000000800 */
[----:B------:R-:W-:Y:S01]  /*6b60*/  FADD.FTZ R4, R132, -R5 ;  /* 0x8000000584047221 */ /* 0x000fe20000010000 */
[----:B------:R-:W2:Y:S01]  /*6b70*/  LDSM.16.MT88.4 R16, [R196+0x12000] ;  /* 0x01200000c410783b */ /* 0x000ea20000004200 */
[----:B------:R-:W-:-:S02]  /*6b80*/  FFMA.FTZ R132, R31, c[0x0][0x23c], -R154 ;  /* 0x00008f001f847a23 */ /* 0x000fc4000001089a */
[----:B------:R-:W-:Y:S01]  /*6b90*/  FMUL.FTZ R152, R4, c[0x0][0x23c] ;  /* 0x00008f0004987a20 */ /* 0x000fe20000410000 */
[----:B------:R-:W-:Y:S01]  /*6ba0*/  LDSM.16.MT88.4 R28, [R192+0x12800] ;  /* 0x01280000c01c783b */ /* 0x000fe20000004200 */
[--C-:B------:R-:W-:Y:S01]  /*6bb0*/  FFMA.FTZ R3, R26, c[0x0][0x23c], -R155.reuse ;  /* 0x00008f001a037a23 */ /* 0x100fe2000001089b */
[----:B------:R-:W3:Y:S01]  /*6bc0*/  MUFU.EX2 R146, R146 ;  /* 0x0000009200927308 */ /* 0x000ee20000000800 */
[----:B-1----:R-:W-:Y:S01]  /*6bd0*/  F2FP.BF16.PACK_AB R4, R148, R149 ;  /* 0x000000959404723e */ /* 0x002fe200000010ff */
[----:B------:R-:W-:Y:S02]  /*6be0*/  FFMA.FTZ R162, R20, c[0x0][0x23c], -R155 ;  /* 0x00008f0014a27a23 */ /* 0x000fe4000001089b */
[--C-:B------:R-:W-:Y:S02]  /*6bf0*/  FFMA.FTZ R159, R27, c[0x0][0x23c], -R154.reuse ;  /* 0x00008f001b9f7a23 */ /* 0x100fe4000001089a */
[--C-:B------:R-:W-:Y:S02]  /*6c00*/  FFMA.FTZ R164, R25, c[0x0][0x23c], -R154.reuse ;  /* 0x00008f0019a47a23 */ /* 0x100fe4000001089a */
        /* <DEDUP_REMOVED lines=8> */
[----:B---3--:R-:W-:Y:S01]  /*6c90*/  F2FP.BF16.PACK_AB R6, R146, R147 ;  /* 0x000000939206723e */ /* 0x008fe200000010ff */
[--C-:B------:R-:W-:Y:S02]  /*6ca0*/  FFMA.FTZ R173, R168, c[0x0][0x23c], -R155.reuse ;  /* 0x00008f00a8ad7a23 */ /* 0x100fe4000001089b */
[----:B------:R-:W-:Y:S02]  /*6cb0*/  FFMA.FTZ R170, R170, c[0x0][0x23c], -R155 ;  /* 0x00008f00aaaa7a23 */ /* 0x000fe4000001089b */
[--C-:B------:R-:W-:Y:S02]  /*6cc0*/  FFMA.FTZ R168, R171, c[0x0][0x23c], -R154.reuse ;  /* 0x00008f00aba87a23 */ /* 0x100fe4000001089a */
[----:B------:R-:W-:Y:S01]  /*6cd0*/  MUFU.EX2 R133, R133 ;  /* 0x0000008500857308 */ /* 0x000fe20000000800 */
[----:B------:R-:W-:-:S02]  /*6ce0*/  FFMA.FTZ R169, R169, c[0x0][0x23c], -R154 ;  /* 0x00008f00a9a97a23 */ /* 0x000fc4000001089a */
[--C-:B------:R-:W-:Y:S02]  /*6cf0*/  FFMA.FTZ R165, R165, c[0x0][0x23c], -R154.reuse ;  /* 0x00008f00a5a57a23 */ /* 0x100fe4000001089a */
[--C-:B------:R-:W-:Y:S02]  /*6d00*/  FFMA.FTZ R174, R163, c[0x0][0x23c], -R154.reuse ;  /* 0x00008f00a3ae7a23 */ /* 0x100fe4000001089a */
[--C-:B------:R-:W-:Y:S01]  /*6d10*/  FFMA.FTZ R163, R156, c[0x0][0x23c], -R155.reuse ;  /* 0x00008f009ca37a23 */ /* 0x100fe2000001089b */
[----:B------:R-:W3:Y:S01]  /*6d20*/  MUFU.EX2 R132, R132 ;  /* 0x0000008400847308 */ /* 0x000ee20000000800 */
[----:B-1----:R-:W-:Y:S01]  /*6d30*/  F2FP.BF16.PACK_AB R5, R144, R145 ;  /* 0x000000919005723e */ /* 0x002fe200000010ff */
[--C-:B------:R-:W-:Y:S02]  /*6d40*/  FFMA.FTZ R158, R158, c[0x0][0x23c], -R155.reuse ;  /* 0x00008f009e9e7a23 */ /* 0x100fe4000001089b */
[----:B------:R-:W-:Y:S02]  /*6d50*/  FFMA.FTZ R156, R142, c[0x0][0x23c], -R155 ;  /* 0x00008f008e9c7a23 */ /* 0x000fe4000001089b */
[----:B------:R-:W-:-:S02]  /*6d60*/  FFMA.FTZ R153, R153, c[0x0][0x23c], -R154 ;  /* 0x00008f0099997a23 */ /* 0x000fc4000001089a */
[----:B------:R-:W1:Y:S01]  /*6d70*/  MUFU.EX2 R152, R152 ;  /* 0x0000009800987308 */ /* 0x000e620000000800 */
[--C-:B------:R-:W-:Y:S02]  /*6d80*/  FFMA.FTZ R176, R143, c[0x0][0x23c], -R154.reuse ;  /* 0x00008f008fb07a23 */ /* 0x100fe4000001089a */
[--C-:B------:R-:W-:Y:S02]  /*6d90*/  FFMA.FTZ R171, R141, c[0x0][0x23c], -R154.reuse ;  /* 0x00008f008dab7a23 */ /* 0x100fe4000001089a */
[----:B------:R-:W-:Y:S02]  /*6da0*/  FFMA.FTZ R155, R140, c[0x0][0x23c], -R155 ;  /* 0x00008f008c9b7a23 */ /* 0x000fe4000001089b */
[----:B------:R-:W-:Y:S01]  /*6db0*/  FFMA.FTZ R154, R151, c[0x0][0x23c], -R154 ;  /* 0x00008f00979a7a23 */ /* 0x000fe2000001089a */
[----:B------:R-:W4:Y:S01]  /*6dc0*/  MUFU.EX2 R150, R150 ;  /* 0x0000009600967308 */ /* 0x000f220000000800 */
[----:B---3--:R-:W-:Y:S01]  /*6dd0*/  F2FP.BF16.PACK_AB R7, R132, R133 ;  /* 0x000000858407723e */ /* 0x008fe200000010ff */
[----:B------:R-:W-:Y:S01]  /*6de0*/  LDSM.16.MT88.4 R140, [R194+0x13800] ;  /* 0x01380000c28c783b */ /* 0x000fe20000004200 */
[----:B-1----:R-:W-:-:S05]  /*6df0*/  FMUL.FTZ R120, R120, R152 ;  /* 0x0000009878787220 */ /* 0x002fca0000410000 */
[----:B------:R-:W-:Y:S01]  /*6e00*/  MUFU.EX2 R3, R3 ;  /* 0x0000000300037308 */ /* 0x000fe20000000800 */
[-C--:B------:R-:W-:Y:S02]  /*6e10*/  FMUL.FTZ R121, R121, R152.reuse ;  /* 0x0000009879797220 */ /* 0x080fe40000410000 */
[-C--:B------:R-:W-:Y:S02]  /*6e20*/  FMUL.FTZ R116, R116, R152.reuse ;  /* 0x0000009874747220 */ /* 0x080fe40000410000 */
[----:B------:R-:W-:Y:S02]  /*6e30*/  FMUL.FTZ R117, R117, R152 ;  /* 0x0000009875757220 */ /* 0x000fe40000410000 */
[-C--:B----4-:R-:W-:Y:S01]  /*6e40*/  FMUL.FTZ R122, R122, R150.reuse ;  /* 0x000000967a7a7220 */ /* 0x090fe20000410000 */
[----:B------:R-:W1:Y:S01]  /*6e50*/  MUFU.EX2 R160, R160 ;  /* 0x000000a000a07308 */ /* 0x000e620000000800 */
[-C--:B------:R-:W-:Y:S02]  /*6e60*/  FMUL.FTZ R123, R123, R150.reuse ;  /* 0x000000967b7b7220 */ /* 0x080fe40000410000 */
        /* <DEDUP_REMOVED lines=10> */
[----:B------:R-:W3:Y:S01]  /*6f10*/  LDSM.16.MT88.4 R12, [R196+0x14000] ;  /* 0x01400000c40c783b */ /* 0x000ee20000004200 */
[----:B------:R-:W-:Y:S01]  /*6f20*/  FMUL.FTZ R125, R125, R152 ;  /* 0x000000987d7d7220 */ /* 0x000fe20000410000 */
[----:B------:R-:W-:Y:S01]  /*6f30*/  MUFU.EX2 R162, R162 ;  /* 0x000000a200a27308 */ /* 0x000fe20000000800 */
        /* <DEDUP_REMOVED lines=10> */
[----:B------:R-:W-:Y:S01]  /*6fe0*/  FMUL.FTZ R109, R109, R152 ;  /* 0x000000986d6d7220 */ /* 0x000fe20000410000 */
[----:B------:R-:W2:Y:S01]  /*6ff0*/  LDSM.16.MT88.4 R16, [R192+0x12000] ;  /* 0x01200000c010783b */ /* 0x000ea20000004200 */
[-C--:B------:R-:W-:Y:S01]  /*7000*/  FMUL.FTZ R110, R110, R150.reuse ;  /* 0x000000966e6e7220 */ /* 0x080fe20000410000 */
[----:B------:R-:W4:Y:S01]  /*7010*/  MUFU.EX2 R164, R164 ;  /* 0x000000a400a47308 */ /* 0x000f220000000800 */
[----:B------:R-:W-:-:S02]  /*7020*/  FMUL.FTZ R111, R111, R150 ;  /* 0x000000966f6f7220 */ /* 0x000fc40000410000 */
[-C--:B------:R-:W-:Y:S01]  /*7030*/  FMUL.FTZ R36, R36, R152.reuse ;  /* 0x0000009824247220 */ /* 0x080fe20000410000 */
[C---:B------:R-:W-:Y:S01]  /*7040*/  HMMA.16816.F32.BF16 R112, R4.reuse, R8, R112 ;  /* 0x000000080470723c */ /* 0x040fe20000041870 */
[----:B------:R-:W-:Y:S02]  /*7050*/  FMUL.FTZ R37, R37, R152 ;  /* 0x0000009825257220 */ /* 0x000fe40000410000 */
        /* <DEDUP_REMOVED lines=9> */
[----:B------:R-:W-:Y:S02]  /*70f0*/  FMUL.FTZ R43, R43, R150 ;  /* 0x000000962b2b7220 */ /* 0x000fe40000410000 */
[C---:B---3--:R-:W-:Y:S01]  /*7100*/  HMMA.16816.F32.BF16 R36, R4.reuse, R12, R36 ;  /* 0x0000000c0424723c */ /* 0x048fe20000041824 */
[-C--:B------:R-:W-:Y:S02]  /*7110*/  FMUL.FTZ R104, R104, R152.reuse ;  /* 0x0000009868687220 */ /* 0x080fe40000410000 */
[----:B------:R-:W-:Y:S02]  /*7120*/  FMUL.FTZ R105, R105, R152 ;  /* 0x0000009869697220 */ /* 0x000fe40000410000 */
[-C--:B------:R-:W-:Y:S01]  /*7130*/  FMUL.FTZ R106, R106, R150.reuse ;  /* 0x000000966a6a7220 */ /* 0x080fe20000410000 */
[----:B------:R-:W-:Y:S01]  /*7140*/  MUFU.EX2 R167, R167 ;  /* 0x000000a700a77308 */ /* 0x000fe20000000800 */
[----:B------:R-:W-:Y:S01]  /*7150*/  FMUL.FTZ R107, R107, R150 ;  /* 0x000000966b6b7220 */ /* 0x000fe20000410000 */
[----:B------:R-:W-:Y:S01]  /*7160*/  HMMA.16816.F32.BF16 R40, R4, R14, R40 ;  /* 0x0000000e0428723c */ /* 0x000fe20000041828 */
[----:B------:R-:W3:Y:S01]  /*7170*/  LDSM.16.MT88.4 R12, [R192+0x14000] ;  /* 0x01400000c00c783b */ /* 0x000ee20000004200 */
[----:B------:R-:W-:-:S02]  /*7180*/  FMUL.FTZ R100, R100, R152 ;  /* 0x0000009864647220 */ /* 0x000fc40000410000 */
[----:B------:R-:W-:Y:S02]  /*7190*/  FMUL.FTZ R101, R101, R152 ;  /* 0x0000009865657220 */ /* 0x000fe40000410000 */
[-C--:B------:R-:W-:Y:S01]  /*71a0*/  FMUL.FTZ R102, R102, R150.reuse ;  /* 0x0000009666667220 */ /* 0x080fe20000410000 */
[----:B------:R-:W1:Y:S01]  /*71b0*/  MUFU.EX2 R172, R172 ;  /* 0x000000ac00ac7308 */ /* 0x000e620000000800 */
[----:B------:R-:W-:Y:S02]  /*71c0*/  FMUL.FTZ R103, R103, R150 ;  /* 0x0000009667677220 */ /* 0x000fe40000410000 */
[-C--:B------:R-:W-:Y:S01]  /*71d0*/  FMUL.FTZ R44, R44, R152.reuse ;  /* 0x000000982c2c7220 */ /* 0x080fe20000410000 */
[----:B--2---:R-:W-:Y:S01]  /*71e0*/  HMMA.16816.F32.BF16 R104, R4, R16, R104 ;  /* 0x000000100468723c */ /* 0x004fe20000041868 */
[----:B------:R-:W-:Y:S02]  /*71f0*/  FMUL.FTZ R45, R45, R152 ;  /* 0x000000982d2d7220 */ /* 0x000fe40000410000 */
[-C--:B------:R-:W-:Y:S01]  /*7200*/  FMUL.FTZ R46, R46, R150.reuse ;  /* 0x000000962e2e7220 */ /* 0x080fe20000410000 */
[----:B------:R-:W-:Y:S01]  /*7210*/  MUFU.EX2 R170, R170 ;  /* 0x000000aa00aa7308 */ /* 0x000fe20000000800 */
[----:B------:R-:W-:-:S02]  /*7220*/  FMUL.FTZ R47, R47, R150 ;  /* 0x000000962f2f7220 */ /* 0x000fc40000410000 */
[-C--:B------:R-:W-:Y:S01]  /*7230*/  FMUL.FTZ R48, R48, R152.reuse ;  /* 0x0000009830307220 */ /* 0x080fe20000410000 */
[C---:B------:R-:W-:Y:S01]  /*7240*/  HMMA.16816.F32.BF16 R100, R4.reuse, R18, R100 ;  /* 0x000000120464723c */ /* 0x040fe20000041864 */
[----:B------:R-:W-:Y:S01]  /*7250*/  FMUL.FTZ R49, R49, R152 ;  /* 0x0000009831317220 */ /* 0x000fe20000410000 */
[----:B------:R-:W2:Y:S01]  /*7260*/  LDSM.16.MT88.4 R16, [R193+0x14000] ;  /* 0x01400000c110783b */ /* 0x000ea20000004200 */
        /* <DEDUP_REMOVED lines=8> */
[----:B------:R-:W-:Y:S02]  /*72f0*/  FMUL.FTZ R63, R63, R150 ;  /* 0x000000963f3f7220 */ /* 0x000fe40000410000 */
[-C--:B------:R-:W-:Y:S01]  /*7300*/  FMUL.FTZ R64, R64, R152.reuse ;  /* 0x0000009840407220 */ /* 0x080fe20000410000 */
[----:B------:R-:W-:Y:S01]  /*7310*/  HMMA.16816.F32.BF16 R48, R4, R10, R48 ;  /* 0x0000000a0430723c */ /* 0x000fe20000041830 */
[----:B------:R-:W5:Y:S01]  /*7320*/  LDSM.16.MT88.4 R8, [R196+0x16000] ;  /* 0x01600000c408783b */ /* 0x000f620000004200 */
[----:B------:R-:W-:Y:S02]  /*7330*/  FMUL.FTZ R65, R65, R152 ;  /* 0x0000009841417220 */ /* 0x000fe40000410000 */
[-C--:B------:R-:W-:Y:S01]  /*7340*/  FMUL.FTZ R66, R66, R150.reuse ;  /* 0x0000009642427220 */ /* 0x080fe20000410000 */
[----:B------:R-:W1:Y:S01]  /*7350*/  MUFU.EX2 R169, R169 ;  /* 0x000000a900a97308 */ /* 0x000e620000000800 */
[----:B------:R-:W-:-:S02]  /*7360*/  FMUL.FTZ R67, R67, R150 ;  /* 0x0000009643437220 */ /* 0x000fc40000410000 */
        /* <DEDUP_REMOVED lines=37> */
[----:B------:R-:W-:Y:S01]  /*75c0*/  MUFU.EX2 R155, R155 ;  /* 0x0000009b009b7308 */ /* 0x000fe20000000800 */
        /* <DEDUP_REMOVED lines=27> */
[----:B------:R-:W-:Y:S01]  /*7780*/  FFMA.FTZ R149, R223, R152, R149 ;  /* 0x00000098df957223 */ /* 0x000fe20000010095 */
[----:B-----5:R-:W-:Y:S01]  /*7790*/  HMMA.16816.F32.BF16 R92, R4, R8, R92 ;  /* 0x00000008045c723c */ /* 0x020fe2000004185c */
        /* <DEDUP_REMOVED lines=9> */
[----:B-1----:R-:W-:Y:S01]  /*7830*/  F2FP.BF16.PACK_AB R4, R160, R3 ;  /* 0x00000003a004723e */ /* 0x002fe200000010ff */
[----:B------:R-:W-:Y:S01]  /*7840*/  FADD.FTZ R3, R3, R146 ;  /* 0x0000009203037221 */ /* 0x000fe20000010000 */
[----:B----4-:R-:W-:Y:S01]  /*7850*/  F2FP.BF16.PACK_AB R5, R164, R159 ;  /* 0x0000009fa405723e */ /* 0x010fe200000010ff */
[----:B------:R-:W-:Y:S01]  /*7860*/  FADD.FTZ R159, R159, R132 ;  /* 0x000000849f9f7221 */ /* 0x000fe20000010000 */
[----:B------:R-:W-:Y:S01]  /*7870*/  F2FP.BF16.PACK_AB R6, R162, R157 ;  /* 0x0000009da206723e */ /* 0x000fe200000010ff */
[----:B------:R-:W-:Y:S01]  /*7880*/  FADD.FTZ R160, R160, R3 ;  /* 0x00000003a0a07221 */ /* 0x000fe20000010000 */
[----:B------:R-:W-:Y:S01]  /*7890*/  F2FP.BF16.PACK_AB R7, R166, R161 ;  /* 0x000000a1a607723e */ /* 0x000fe200000010ff */
[----:B------:R-:W-:Y:S01]  /*78a0*/  FADD.FTZ R164, R164, R159 ;  /* 0x0000009fa4a47221 */ /* 0x000fe20000010000 */
[----:B------:R-:W-:Y:S01]  /*78b0*/  MOV R132, R2 ;  /* 0x0000000200847202 */ /* 0x000fe20000000f00 */
[----:B------:R-:W-:-:S02]  /*78c0*/  FADD.FTZ R157, R157, R160 ;  /* 0x000000a09d9d7221 */ /* 0x000fc40000010000 */
[----:B------:R-:W-:Y:S02]  /*78d0*/  FADD.FTZ R3, R161, R164 ;  /* 0x000000a4a1037221 */ /* 0x000fe40000010000 */
[----:B---3--:R-:W-:Y:S01]  /*78e0*/  HMMA.16816.F32.BF16 R128, R4, R12, R128 ;  /* 0x0000000c0480723c */ /* 0x008fe20000041880 */
[----:B------:R-:W-:Y:S02]  /*78f0*/  FADD.FTZ R162, R162, R157 ;  /* 0x0000009da2a27221 */ /* 0x000fe40000010000 */
[----:B------:R-:W-:-:S05]  /*7900*/  FADD.FTZ R3, R166, R3 ;  /* 0x00000003a6037221 */ /* 0x000fca0000010000 */
        /* <DEDUP_REMOVED lines=37> */
[----:B------:R-:W-:-:S02]  /*7b60*/  F2FP.BF16.PACK_AB R5, R169, R168 ;  /* 0x000000a8a905723e */ /* 0x000fc400000010ff */
        /* <DEDUP_REMOVED lines=8> */
[C---:B---3--:R-:W-:Y:S08]  /*7bf0*/  HMMA.16816.F32.BF16 R36, R4.reuse, R24, R36 ;  /* 0x000000180424723c */ /* 0x048ff00000041824 */
[C---:B------:R-:W-:Y:S01]  /*7c00*/  HMMA.16816.F32.BF16 R40, R4.reuse, R26, R40 ;  /* 0x0000001a0428723c */ /* 0x040fe20000041828 */
[----:B------:R-:W3:Y:S07]  /*7c10*/  LDSM.16.MT88.4 R24, [R194+0x17000] ;  /* 0x01700000c218783b */ /* 0x000eee0000004200 */
[C---:B--2---:R-:W-:Y:S08]  /*7c20*/  HMMA.16816.F32.BF16 R52, R4.reuse, R16, R52 ;  /* 0x000000100434723c */ /* 0x044ff00000041834 */
[C---:B-1----:R-:W-:Y:S08]  /*7c30*/  HMMA.16816.F32.BF16 R60, R4.reuse, R12, R60 ;  /* 0x0000000c043c723c */ /* 0x042ff0000004183c */
[C---:B------:R-:W-:Y:S01]  /*7c40*/  HMMA.16816.F32.BF16 R64, R4.reuse, R14, R64 ;  /* 0x0000000e0440723c */ /* 0x040fe20000041840 */
[----:B------:R-:W1:Y:S07]  /*7c50*/  LDSM.16.MT88.4 R12, [R192+0x17000] ;  /* 0x01700000c00c783b */ /* 0x000e6e0000004200 */
[C---:B------:R-:W-:Y:S01]  /*7c60*/  HMMA.16816.F32.BF16 R56, R4.reuse, R18, R56 ;  /* 0x000000120438723c */ /* 0x040fe20000041838 */
[----:B------:R-:W2:Y:S07]  /*7c70*/  LDSM.16.MT88.4 R16, [R193+0x17000] ;  /* 0x01700000c110783b */ /* 0x000eae0000004200 */
[C---:B----4-:R-:W-:Y:S08]  /*7c80*/  HMMA.16816.F32.BF16 R68, R4.reuse, R8, R68 ;  /* 0x000000080444723c */ /* 0x050ff00000041844 */
        /* <DEDUP_REMOVED lines=18> */
[----:B------:R-:W-:Y:S01]  /*7db0*/  HMMA.16816.F32.BF16 R88, R4, R18, R88 ;  /* 0x000000120458723c */ /* 0x000fe20000041858 */
[----:B------:R-:W-:Y:S06]  /*7dc0*/  LDSM.16.MT88.4 R16, [R192+0x15800] ;  /* 0x01580000c010783b */ /* 0x000fec0000004200 */
[----:B------:R-:W-:-:S02]  /*7dd0*/  F2FP.BF16.PACK_AB R4, R163, R158 ;  /* 0x0000009ea304723e */ /* 0x000fc400000010ff */
[----:B------:R-:W-:Y:S02]  /*7de0*/  F2FP.BF16.PACK_AB R5, R176, R153 ;  /* 0x00000099b005723e */ /* 0x000fe400000010ff */
[----:B------:R-:W-:Y:S02]  /*7df0*/  F2FP.BF16.PACK_AB R6, R155, R156 ;  /* 0x0000009c9b06723e */ /* 0x000fe400000010ff */
[----:B------:R-:W-:-:S07]  /*7e00*/  F2FP.BF16.PACK_AB R7, R154, R171 ;  /* 0x000000ab9a07723e */ /* 0x000fce00000010ff */
[C---:B----4-:R-:W-:Y:S08]  /*7e10*/  HMMA.16816.F32.BF16 R128, R4.reuse, R8, R128 ;  /* 0x000000080480723c */ /* 0x050ff00000041880 */
        /* <DEDUP_REMOVED lines=9> */
[C---:B--2---:R-:W-:Y:S07]  /*7eb0*/  HMMA.16816.F32.BF16 R76, R4.reuse, R8, R76 ;  /* 0x00000008044c723c */ /* 0x044fee000004184c */
[----:B------:R-:W-:Y:S01]  /*7ec0*/  FADD.FTZ R8, R168, R3 ;  /* 0x00000003a8087221 */ /* 0x000fe20000010000 */
[----:B------:R-:W-:Y:S01]  /*7ed0*/  HMMA.16816.F32.BF16 R116, R4, R142, R116 ;  /* 0x0000008e0474723c */ /* 0x000fe20000041874 */
[----:B------:R-:W-:-:S02]  /*7ee0*/  FADD.FTZ R3, R172, R167 ;  /* 0x000000a7ac037221 */ /* 0x000fc40000010000 */
[----:B------:R-:W-:Y:S02]  /*7ef0*/  FADD.FTZ R8, R169, R8 ;  /* 0x00000008a9087221 */ /* 0x000fe40000010000 */
[----:B------:R-:W-:Y:S01]  /*7f00*/  FADD.FTZ R170, R170, R3 ;  /* 0x00000003aaaa7221 */ /* 0x000fe20000010000 */
[----:B------:R-:W-:Y:S01]  /*7f10*/  MOV R3, R0 ;  /* 0x0000000000037202 */ /* 0x000fe20000000f00 */
[----:B------:R-:W-:Y:S01]  /*7f20*/  FADD.FTZ R165, R165, R8 ;  /* 0x00000008a5a57221 */ /* 0x000fe20000010000 */
[----:B------:R-:W-:Y:S01]  /*7f30*/  HMMA.16816.F32.BF16 R112, R4, R136, R112 ;  /* 0x000000880470723c */ /* 0x000fe20000041870 */
[----:B------:R-:W-:Y:S02]  /*7f40*/  FADD.FTZ R173, R173, R170 ;  /* 0x000000aaadad7221 */ /* 0x000fe40000010000 */
[----:B------:R-:W-:Y:S02]  /*7f50*/  FADD.FTZ R174, R174, R165 ;  /* 0x000000a5aeae7221 */ /* 0x000fe40000010000 */
[----:B------:R-:W-:-:S02]  /*7f60*/  FADD.FTZ R158, R158, R173 ;  /* 0x000000ad9e9e7221 */ /* 0x000fc40000010000 */
        /* <DEDUP_REMOVED lines=8> */
[----:B------:R-:W-:-:S05]  /*7ff0*/  FADD.FTZ R217, R154, R171 ;  /* 0x000000ab9ad97221 */ /* 0x000fca0000010000 */
        /* <DEDUP_REMOVED lines=11> */
[----:B------:R-:W-:Y:S01]  /*80b0*/  HMMA.16816.F32.BF16 R96, R4, R14, R96 ;  /* 0x0000000e0460723c */ /* 0x000fe20000041860 */
[----:B------:R-:W-:Y:S07]  /*80c0*/  @!P0 BRA `(.L_x_278) ;  /* 0x0000320000008947 */ /* 0x000fee0003800000 */
[----:B------:R-:W-:Y:S01]  /*80d0*/  UIADD3 UR15, UR8, -0x3, URZ ;  /* 0xfffffffd080f7890 */ /* 0x000fe2000fffe03f */
[----:B------:R-:W-:-:S04]  /*80e0*/  DEPBAR.LE SB0, 0x0 ;  /* 0x000080000000791a */ /* 0x000fc80000000000 */
[----:B------:R-:W-:Y:S01]  /*80f0*/  USHF.R.S32.HI UR12, URZ, 0x1f, UR15 ;  /* 0x0000001f3f0c7899 */ /* 0x000fe2000801140f */
[----:B------:R-:W-:Y:S01]  /*8100*/  MOV R4, c[0x0][0x1a0] ;  /* 0x0000680000047a02 */ /* 0x000fe20000000f00 */
[----:B------:R-:W-:Y:S01]  /*8110*/  ULDC.64 UR4, c[0x0][0x1a0] ;  /* 0x0000680000047ab9 */ /* 0x000fe20000000a00 */
[----:B------:R-:W-:Y:S01]  /*8120*/  MOV R3, c[0x0][0x1a4] ;  /* 0x0000690000037a02 */ /* 0x000fe20000000f00 */
[----:B------:R-:W-:Y:S02]  /*8130*/  UIMAD UR12, UR12, UR4, URZ ;  /* 0x000000040c0c72a4 */ /* 0x000fe4000f8e023f */
[----:B------:R-:W-:Y:S02]  /*8140*/  UIMAD.WIDE.U32 UR20, UR15, UR4, URZ ;  /* 0x000000040f1472a5 */ /* 0x000fe4000f8e003f */
[----:B------:R-:W-:Y:S02]  /*8150*/  UIMAD UR5, UR15, UR5, UR12 ;  /* 0x000000050f0572a4 */ /* 0x000fe4000f8e020c */
[----:B------:R-:W-:-:S02]  /*8160*/  UISETP.GT.AND UP0, UPT, UR15, UR9, UPT ;  /* 0x000000090f00728c */ /* 0x000fc4000bf04270 */
[----:B------:R-:W-:Y:S01]  /*8170*/  UIADD3 UR5, UR21, UR5, URZ ;  /* 0x0000000515057290 */ /* 0x000fe2000fffe03f */
[----:B------:R-:W-:Y:S02]  /*8180*/  MOV R10, UR20 ;  /* 0x00000014000a7c02 */ /* 0x000fe40008000f00 */
[----:B------:R-:W-:Y:S01]  /*8190*/  MOV R11, UR21 ;  /* 0x00000015000b7c02 */ /* 0x000fe20008000f00 */
[----:B------:R-:W-:Y:S01]  /*81a0*/  BAR.SYNC.DEFER_BLOCKING 0x0 ;  /* 0x0000000000007b1d */ /* 0x000fe20000010000 */
[----:B------:R-:W-:Y:S02]  /*81b0*/  LEA R6, P0, R10, R134, 0x6 ;  /* 0x000000860a067211 */ /* 0x000fe400078030ff */
[----:B------:R-:W-:Y:S02]  /*81c0*/  MOV R5, UR5 ;  /* 0x0000000500057c02 */ /* 0x000fe40008000f00 */
[----:B------:R-:W-:Y:S02]  /*81d0*/  LEA R8, P1, R6, c[0x0][0x170], 0x1 ;  /* 0x00005c0006087a11 */ /* 0x000fe400078208ff */
[----:B------:R-:W-:-:S02]  /*81e0*/  LEA.HI.X R5, R10, R215, R5, 0x6, P0 ;  /* 0x000000d70a057211 */ /* 0x000fc400000f3405 */
        /* <DEDUP_REMOVED lines=14> */
[----:B------:R-:W1:Y:S04]  /*82d0*/  LDSM.16.M88.4 R4, [R201+0xc000] ;  /* 0x00c00000c904783b */ /* 0x000e680000000200 */
[----:B------:R-:W3:Y:S04]  /*82e0*/  LDSM.16.M88.4 R32, [R201+0xc800] ;  /* 0x00c80000c920783b */ /* 0x000ee80000000200 */
[----:B------:R-:W-:Y:S04]  /*82f0*/  LDSM.16.M88.4 R164, [R200] ;  /* 0x00000000c8a4783b */ /* 0x000fe80000000200 */
[----:B------:R-:W4:Y:S04]  /*8300*/  LDSM.16.M88.4 R136, [R199] ;  /* 0x00000000c788783b */ /* 0x000f280000000200 */
[----:B------:R-:W5:Y:S04]  /*8310*/  LDSM.16.M88.4 R148, [R201+0xd000] ;  /* 0x00d00000c994783b */ /* 0x000f680000000200 */
[----:B------:R-:W4:Y:S04]  /*8320*/  LDSM.16.M88.4 R140, [R201+0xd800] ;  /* 0x00d80000c98c783b */ /* 0x000f280000000200 */
[----:B------:R-:W4:Y:S04]  /*8330*/  LDSM.16.M88.4 R28, [R191] ;  /* 0x00000000bf1c783b */ /* 0x000f280000000200 */
[----:B------:R-:W-:Y:S04]  /*8340*/  LDSM.16.M88.4 R160, [R198] ;  /* 0x00000000c6a0783b */ /* 0x000fe80000000200 */
[----:B------:R-:W4:Y:S04]  /*8350*/  LDSM.16.M88.4 R16, [R195+0xc000] ;  /* 0x00c00000c310783b */ /* 0x000f280000000200 */
[----:B------:R-:W5:Y:S01]  /*8360*/  LDSM.16.M88.4 R24, [R190] ;  /* 0x00000000be18783b */ /* 0x000f620000000200 */
[C---:B-1----:R-:W-:Y:S03]  /*8370*/  HMMA.16816.F32.BF16 R8, R168.reuse, R4, RZ ;  /* 0x00000004a808723c */ /* 0x042fe600000418ff */
[----:B------:R-:W1:Y:S04]  /*8380*/  LDSM.16.M88.4 R172, [R189] ;  /* 0x00000000bdac783b */ /* 0x000e680000000200 */
[----:B--2---:R-:W2:Y:S01]  /*8390*/  LDSM.16.M88.4 R12, [R195+0xc800] ;  /* 0x00c80000c30c783b */ /* 0x004ea20000000200 */
[C---:B------:R-:W-:Y:S03]  /*83a0*/  HMMA.16816.F32.BF16 R4, R168.reuse, R6, RZ ;  /* 0x00000006a804723c */ /* 0x040fe600000418ff */
[----:B------:R-:W-:Y:S04]  /*83b0*/  LDSM.16.M88.4 R156, [R195+0xd000] ;  /* 0x00d00000c39c783b */ /* 0x000fe80000000200 */
[----:B------:R-:W-:Y:S01]  /*83c0*/  LDSM.16.M88.4 R176, [R195+0xd800] ;  /* 0x00d80000c3b0783b */ /* 0x000fe20000000200 */
[C---:B---3--:R-:W-:Y:S03]  /*83d0*/  HMMA.16816.F32.BF16 R20, R168.reuse, R32, RZ ;  /* 0x00000020a814723c */ /* 0x048fe600000418ff */
[----:B------:R-:W-:Y:S04]  /*83e0*/  LDSM.16.M88.4 R224, [R188+0x3800] ;  /* 0x00380000bce0783b */ /* 0x000fe80000000200 */
[----:B------:R-:W0:Y:S01]  /*83f0*/  LDGDEPBAR ;  /* 0x00000000000079af */ /* 0x000e220000000000 */
[----:B------:R-:W-:Y:S08]  /*8400*/  HMMA.16816.F32.BF16 R32, R168, R34, RZ ;  /* 0x00000022a820723c */ /* 0x000ff000000418ff */
[----:B----4-:R-:W-:Y:S08]  /*8410*/  HMMA.16816.F32.BF16 R8, R164, R136, R8 ;  /* 0x00000088a408723c */ /* 0x010ff00000041808 */
[C---:B-----5:R-:W-:Y:S08]  /*8420*/  HMMA.16816.F32.BF16 R152, R168.reuse, R148, RZ ;  /* 0x00000094a898723c */ /* 0x060ff000000418ff */
[C---:B------:R-:W-:Y:S08]  /*8430*/  HMMA.16816.F32.BF16 R148, R168.reuse, R150, RZ ;  /* 0x00000096a894723c */ /* 0x040ff000000418ff */
[----:B------:R-:W-:Y:S08]  /*8440*/  HMMA.16816.F32.BF16 R144, R168, R140, RZ ;  /* 0x0000008ca890723c */ /* 0x000ff000000418ff */
[----:B------:R-:W-:Y:S01]  /*8450*/  HMMA.16816.F32.BF16 R4, R164, R138, R4 ;  /* 0x0000008aa404723c */ /* 0x000fe20000041804 */
[----:B------:R-:W-:Y:S07]  /*8460*/  LDSM.16.M88.4 R136, [R197] ;  /* 0x00000000c588783b */ /* 0x000fee0000000200 */
[----:B------:R-:W-:Y:S01]  /*8470*/  HMMA.16816.F32.BF16 R168, R168, R142, RZ ;  /* 0x0000008ea8a8723c */ /* 0x000fe200000418ff */
[----:B------:R-:W3:Y:S07]  /*8480*/  LDSM.16.M88.4 R140, [R188] ;  /* 0x00000000bc8c783b */ /* 0x000eee0000000200 */
[C---:B------:R-:W-:Y:S08]  /*8490*/  HMMA.16816.F32.BF16 R20, R164.reuse, R28, R20 ;  /* 0x0000001ca414723c */ /* 0x040ff00000041814 */
[----:B------:R-:W-:Y:S01]  /*84a0*/  HMMA.16816.F32.BF16 R32, R164, R30, R32 ;  /* 0x0000001ea420723c */ /* 0x000fe20000041820 */
[----:B------:R-:W4:Y:S07]  /*84b0*/  LDSM.16.M88.4 R28, [R188+0x800] ;  /* 0x00080000bc1c783b */ /* 0x000f2e0000000200 */
[C---:B------:R-:W-:Y:S08]  /*84c0*/  HMMA.16816.F32.BF16 R8, R160.reuse, R16, R8 ;  /* 0x00000010a008723c */ /* 0x040ff00000041808 */
[----:B------:R-:W-:Y:S01]  /*84d0*/  HMMA.16816.F32.BF16 R4, R160, R18, R4 ;  /* 0x00000012a004723c */ /* 0x000fe20000041804 */
[----:B------:R-:W-:Y:S07]  /*84e0*/  LDSM.16.M88.4 R16, [R201+0xe000] ;  /* 0x00e00000c910783b */ /* 0x000fee0000000200 */
[C---:B------:R-:W-:Y:S08]  /*84f0*/  HMMA.16816.F32.BF16 R152, R164.reuse, R24, R152 ;  /* 0x00000018a498723c */ /* 0x040ff00000041898 */
[C---:B------:R-:W-:Y:S01]  /*8500*/  HMMA.16816.F32.BF16 R148, R164.reuse, R26, R148 ;  /* 0x0000001aa494723c */ /* 0x040fe20000041894 */
[----:B------:R-:W-:Y:S07]  /*8510*/  LDSM.16.M88.4 R24, [R188+0x1000] ;  /* 0x00100000bc18783b */ /* 0x000fee0000000200 */
[C---:B-1----:R-:W-:Y:S08]  /*8520*/  HMMA.16816.F32.BF16 R144, R164.reuse, R172, R144 ;  /* 0x000000aca490723c */ /* 0x042ff00000041890 */
[----:B------:R-:W-:Y:S01]  /*8530*/  HMMA.16816.F32.BF16 R168, R164, R174, R168 ;  /* 0x000000aea4a8723c */ /* 0x000fe200000418a8 */
[----:B------:R-:W1:Y:S04]  /*8540*/  LDSM.16.M88.4 R172, [R202+0x4000] ;  /* 0x00400000caac783b */ /* 0x000e680000000200 */
[----:B------:R-:W5:Y:S03]  /*8550*/  LDSM.16.M88.4 R164, [R188+0x1800] ;  /* 0x00180000bca4783b */ /* 0x000f660000000200 */
[C---:B--2---:R-:W-:Y:S08]  /*8560*/  HMMA.16816.F32.BF16 R20, R160.reuse, R12, R20 ;  /* 0x0000000ca014723c */ /* 0x044ff00000041814 */
[----:B------:R-:W-:Y:S01]  /*8570*/  HMMA.16816.F32.BF16 R32, R160, R14, R32 ;  /* 0x0000000ea020723c */ /* 0x000fe20000041820 */
[----:B------:R-:W2:Y:S07]  /*8580*/  LDSM.16.M88.4 R12, [R201+0xe800] ;  /* 0x00e80000c90c783b */ /* 0x000eae0000000200 */
[C---:B---3--:R-:W-:Y:S08]  /*8590*/  HMMA.16816.F32.BF16 R8, R136.reuse, R140, R8 ;  /* 0x0000008c8808723c */ /* 0x048ff00000041808 */
[----:B------:R-:W-:Y:S01]  /*85a0*/  HMMA.16816.F32.BF16 R4, R136, R142, R4 ;  /* 0x0000008e8804723c */ /* 0x000fe20000041804 */
[----:B------:R-:W-:Y:S07]  /*85b0*/  LDSM.16.M88.4 R140, [R187] ;  /* 0x00000000bb8c783b */ /* 0x000fee0000000200 */
[C---:B------:R-:W-:Y:S08]  /*85c0*/  HMMA.16816.F32.BF16 R152, R160.reuse, R156, R152 ;  /* 0x0000009ca098723c */ /* 0x040ff00000041898 */
[C---:B------:R-:W-:Y:S01]  /*85d0*/  HMMA.16816.F32.BF16 R148, R160.reuse, R158, R148 ;  /* 0x0000009ea094723c */ /* 0x040fe20000041894 */
[----:B------:R-:W-:Y:S07]  /*85e0*/  LDSM.16.M88.4 R156, [R201+0xf000] ;  /* 0x00f00000c99c783b */ /* 0x000fee0000000200 */
[C---:B------:R-:W-:Y:S08]  /*85f0*/  HMMA.16816.F32.BF16 R144, R160.reuse, R176, R144 ;  /* 0x000000b0a090723c */ /* 0x040ff00000041890 */
[----:B------:R-:W-:Y:S01]  /*8600*/  HMMA.16816.F32.BF16 R168, R160, R178, R168 ;  /* 0x000000b2a0a8723c */ /* 0x000fe200000418a8 */
[----:B------:R-:W3:Y:S04]  /*8610*/  LDSM.16.M88.4 R160, [R200+0x4000] ;  /* 0x00400000c8a0783b */ /* 0x000ee80000000200 */
[----:B------:R-:W2:Y:S03]  /*8620*/  LDSM.16.M88.4 R176, [R201+0xf800] ;  /* 0x00f80000c9b0783b */ /* 0x000ea60000000200 */
[C---:B----4-:R-:W-:Y:S08]  /*8630*/  HMMA.16816.F32.BF16 R20, R136.reuse, R28, R20 ;  /* 0x0000001c8814723c */ /* 0x050ff00000041814 */
[----:B------:R-:W-:Y:S01]  /*8640*/  HMMA.16816.F32.BF16 R32, R136, R30, R32 ;  /* 0x0000001e8820723c */ /* 0x000fe20000041820 */
[----:B------:R-:W4:Y:S07]  /*8650*/  LDSM.16.M88.4 R28, [R186] ;  /* 0x00000000ba1c783b */ /* 0x000f2e0000000200 */
[C---:B-1----:R-:W-:Y:S08]  /*8660*/  HMMA.16816.F32.BF16 R8, R172.reuse, R16, R8 ;  /* 0x00000010ac08723c */ /* 0x042ff00000041808 */
[----:B------:R-:W-:Y:S01]  /*8670*/  HMMA.16816.F32.BF16 R4, R172, R18, R4 ;  /* 0x00000012ac04723c */ /* 0x000fe20000041804 */
[----:B------:R-:W-:Y:S07]  /*8680*/  LDSM.16.M88.4 R16, [R195+0xe000] ;  /* 0x00e00000c310783b */ /* 0x000fee0000000200 */
[C---:B------:R-:W-:Y:S08]  /*8690*/  HMMA.16816.F32.BF16 R152, R136.reuse, R24, R152 ;  /* 0x000000188898723c */ /* 0x040ff00000041898 */
[C---:B------:R-:W-:Y:S01]  /*86a0*/  HMMA.16816.F32.BF16 R148, R136.reuse, R26, R148 ;  /* 0x0000001a8894723c */ /* 0x040fe20000041894 */
[----:B------:R-:W-:Y:S07]  /*86b0*/  LDSM.16.M88.4 R24, [R185] ;  /* 0x00000000b918783b */ /* 0x000fee0000000200 */
[C---:B-----5:R-:W-:Y:S08]  /*86c0*/  HMMA.16816.F32.BF16 R144, R136.reuse, R164, R144 ;  /* 0x000000a48890723c */ /* 0x060ff00000041890 */
[----:B------:R-:W-:Y:S01]  /*86d0*/  HMMA.16816.F32.BF16 R168, R136, R166, R168 ;  /* 0x000000a688a8723c */ /* 0x000fe200000418a8 */
[----:B------:R-:W1:Y:S04]  /*86e0*/  LDSM.16.M88.4 R136, [R198+0x4000] ;  /* 0x00400000c688783b */ /* 0x000e680000000200 */
[----:B------:R-:W5:Y:S03]  /*86f0*/  LDSM.16.M88.4 R164, [R184] ;  /* 0x00000000b8a4783b */ /* 0x000f660000000200 */
[C---:B--2---:R-:W-:Y:S08]  /*8700*/  HMMA.16816.F32.BF16 R20, R172.reuse, R12, R20 ;  /* 0x0000000cac14723c */ /* 0x044ff00000041814 */
[----:B------:R-:W-:Y:S01]  /*8710*/  HMMA.16816.F32.BF16 R32, R172, R14, R32 ;  /* 0x0000000eac20723c */ /* 0x000fe20000041820 */
[----:B------:R-:W2:Y:S07]  /*8720*/  LDSM.16.M88.4 R12, [R195+0xe800] ;  /* 0x00e80000c30c783b */ /* 0x000eae0000000200 */
[C---:B---3--:R-:W-:Y:S08]  /*8730*/  HMMA.16816.F32.BF16 R8, R160.reuse, R140, R8 ;  /* 0x0000008ca008723c */ /* 0x048ff00000041808 */
[----:B------:R-:W-:Y:S01]  /*8740*/  HMMA.16816.F32.BF16 R4, R160, R142, R4 ;  /* 0x0000008ea004723c */ /* 0x000fe20000041804 */
[----:B------:R-:W-:Y:S07]  /*8750*/  LDSM.16.M88.4 R140, [R195+0xf800] ;  /* 0x00f80000c38c783b */ /* 0x000fee0000000200 */
[C---:B------:R-:W-:Y:S08]  /*8760*/  HMMA.16816.F32.BF16 R152, R172.reuse, R156, R152 ;  /* 0x0000009cac98723c */ /* 0x040ff00000041898 */
[C---:B------:R-:W-:Y:S01]  /*8770*/  HMMA.16816.F32.BF16 R148, R172.reuse, R158, R148 ;  /* 0x0000009eac94723c */ /* 0x040fe20000041894 */
[----:B------:R-:W-:Y:S07]  /*8780*/  LDSM.16.M88.4 R156, [R195+0xf000] ;  /* 0x00f00000c39c783b */ /* 0x000fee0000000200 */
[C---:B------:R-:W-:Y:S08]  /*8790*/  HMMA.16816.F32.BF16 R144, R172.reuse, R176, R144 ;  /* 0x000000b0ac90723c */ /* 0x040ff00000041890 */
[----:B------:R-:W-:Y:S01]  /*87a0*/  HMMA.16816.F32.BF16 R168, R172, R178, R168 ;  /* 0x000000b2aca8723c */ /* 0x000fe200000418a8 */
[----:B------:R-:W-:Y:S04]  /*87b0*/  LDSM.16.M88.4 R172, [R197+0x4000] ;  /* 0x00400000c5ac783b */ /* 0x000fe80000000200 */
[----:B------:R-:W-:Y:S03]  /*87c0*/  LDSM.16.M88.4 R176, [R182] ;  /* 0x00000000b6b0783b */ /* 0x000fe60000000200 */
[C---:B----4-:R-:W-:Y:S08]  /*87d0*/  HMMA.16816.F32.BF16 R20, R160.reuse, R28, R20 ;  /* 0x0000001ca014723c */ /* 0x050ff00000041814 */
[----:B------:R-:W-:Y:S01]  /*87e0*/  HMMA.16816.F32.BF16 R32, R160, R30, R32 ;  /* 0x0000001ea020723c */ /* 0x000fe20000041820 */
[----:B------:R-:W3:Y:S07]  /*87f0*/  LDSM.16.M88.4 R28, [R188+0x2000] ;  /* 0x00200000bc1c783b */ /* 0x000eee0000000200 */
[C---:B-1----:R-:W-:Y:S08]  /*8800*/  HMMA.16816.F32.BF16 R8, R136.reuse, R16, R8 ;  /* 0x000000108808723c */ /* 0x042ff00000041808 */
        /* <DEDUP_REMOVED lines=8> */
[----:B------:R-:W-:Y:S03]  /*8890*/  LDSM.16.M88.4 R160, [R201+0x11000] ;  /* 0x01100000c9a0783b */ /* 0x000fe60000000200 */
[C---:B--2---:R-:W-:Y:S08]  /*88a0*/  HMMA.16816.F32.BF16 R20, R136.reuse, R12, R20 ;  /* 0x0000000c8814723c */ /* 0x044ff00000041814 */
[----:B------:R-:W-:Y:S01]  /*88b0*/  HMMA.16816.F32.BF16 R32, R136, R14, R32 ;  /* 0x0000000e8820723c */ /* 0x000fe20000041820 */
[----:B------:R-:W1:Y:S07]  /*88c0*/  LDSM.16.M88.4 R12, [R201+0x10000] ;  /* 0x01000000c90c783b */ /* 0x000e6e0000000200 */
[C---:B---3--:R-:W-:Y:S08]  /*88d0*/  HMMA.16816.F32.BF16 R8, R172.reuse, R28, R8 ;  /* 0x0000001cac08723c */ /* 0x048ff00000041808 */
[----:B------:R-:W-:Y:S01]  /*88e0*/  HMMA.16816.F32.BF16 R4, R172, R30, R4 ;  /* 0x0000001eac04723c */ /* 0x000fe20000041804 */
[----:B------:R-:W-:Y:S07]  /*88f0*/  LDSM.16.M88.4 R28, [R198+0x8000] ;  /* 0x00800000c61c783b */ /* 0x000fee0000000200 */
[C---:B------:R-:W-:Y:S08]  /*8900*/  HMMA.16816.F32.BF16 R152, R136.reuse, R156, R152 ;  /* 0x0000009c8898723c */ /* 0x040ff00000041898 */
[C---:B------:R-:W-:Y:S01]  /*8910*/  HMMA.16816.F32.BF16 R148, R136.reuse, R158, R148 ;  /* 0x0000009e8894723c */ /* 0x040fe20000041894 */
[----:B------:R-:W-:Y:S07]  /*8920*/  LDSM.16.M88.4 R156, [R183] ;  /* 0x00000000b79c783b */ /* 0x000fee0000000200 */
[C---:B------:R-:W-:Y:S08]  /*8930*/  HMMA.16816.F32.BF16 R144, R136.reuse, R140, R144 ;  /* 0x0000008c8890723c */ /* 0x040ff00000041890 */
[----:B------:R-:W-:Y:S01]  /*8940*/  HMMA.16816.F32.BF16 R168, R136, R142, R168 ;  /* 0x0000008e88a8723c */ /* 0x000fe200000418a8 */
[----:B------:R-:W2:Y:S04]  /*8950*/  LDSM.16.M88.4 R140, [R200+0x8000] ;  /* 0x00800000c88c783b */ /* 0x000ea80000000200 */
[----:B------:R-:W-:Y:S03]  /*8960*/  LDSM.16.M88.4 R136, [R195+0x10000] ;  /* 0x01000000c388783b */ /* 0x000fe60000000200 */
[----:B-1----:R-:W-:Y:S08]  /*8970*/  HMMA.16816.F32.BF16 R8, R164, R12, R8 ;  /* 0x0000000ca408723c */ /* 0x002ff00000041808 */
[C---:B------:R-:W-:Y:S08]  /*8980*/  HMMA.16816.F32.BF16 R20, R172.reuse, R24, R20 ;  /* 0x00000018ac14723c */ /* 0x040ff00000041814 */
[----:B------:R-:W-:Y:S01]  /*8990*/  HMMA.16816.F32.BF16 R32, R172, R26, R32 ;  /* 0x0000001aac20723c */ /* 0x000fe20000041820 */
[----:B------:R-:W1:Y:S07]  /*89a0*/  LDSM.16.M88.4 R24, [R201+0x10800] ;  /* 0x01080000c918783b */ /* 0x000e6e0000000200 */
[----:B------:R-:W-:Y:S01]  /*89b0*/  HMMA.16816.F32.BF16 R4, R164, R14, R4 ;  /* 0x0000000ea404723c */ /* 0x000fe20000041804 */
[----:B------:R-:W-:Y:S07]  /*89c0*/  LDSM.16.M88.4 R12, [R188+0x4000] ;  /* 0x00400000bc0c783b */ /* 0x000fee0000000200 */
[----:B------:R-:W-:Y:S08]  /*89d0*/  HMMA.16816.F32.BF16 R152, R172, R16, R152 ;  /* 0x00000010ac98723c */ /* 0x000ff00000041898 */
[C---:B--2---:R-:W-:Y:S08]  /*89e0*/  HMMA.16816.F32.BF16 R8, R140.reuse, R156, R8 ;  /* 0x0000009c8c08723c */ /* 0x044ff00000041808 */
[----:B------:R-:W-:Y:S01]  /*89f0*/  HMMA.16816.F32.BF16 R4, R140, R158, R4 ;  /* 0x0000009e8c04723c */ /* 0x000fe20000041804 */
[----:B------:R-:W-:Y:S07]  /*8a00*/  LDSM.16.M88.4 R156, [R201+0x11800] ;  /* 0x01180000c99c783b */ /* 0x000fee0000000200 */
[----:B------:R-:W-:Y:S01]  /*8a10*/  HMMA.16816.F32.BF16 R148, R172, R18, R148 ;  /* 0x00000012ac94723c */ /* 0x000fe20000041894 */
[----:B------:R-:W2:Y:S07]  /*8a20*/  LDSM.16.M88.4 R16, [R197+0x8000] ;  /* 0x00800000c510783b */ /* 0x000eae0000000200 */
[----:B-1----:R-:W-:Y:S08]  /*8a30*/  HMMA.16816.F32.BF16 R20, R164, R24, R20 ;  /* 0x00000018a414723c */ /* 0x002ff00000041814 */
[----:B------:R-:W-:Y:S08]  /*8a40*/  HMMA.16816.F32.BF16 R8, R28, R136, R8 ;  /* 0x000000881c08723c */ /* 0x000ff00000041808 */
[----:B------:R-:W-:Y:S01]  /*8a50*/  HMMA.16816.F32.BF16 R32, R164, R26, R32 ;  /* 0x0000001aa420723c */ /* 0x000fe20000041820 */
[----:B------:R-:W1:Y:S07]  /*8a60*/  LDSM.16.M88.4 R24, [R195+0x10800] ;  /* 0x01080000c318783b */ /* 0x000e6e0000000200 */
[----:B------:R-:W-:Y:S01]  /*8a70*/  HMMA.16816.F32.BF16 R4, R28, R138, R4 ;  /* 0x0000008a1c04723c */ /* 0x000fe20000041804 */
[----:B------:R-:W3:Y:S07]  /*8a80*/  LDSM.16.M88.4 R136, [R181] ;  /* 0x00000000b588783b */ /* 0x000eee0000000200 */
[----:B------:R-:W-:Y:S08]  /*8a90*/  HMMA.16816.F32.BF16 R20, R140, R176, R20 ;  /* 0x000000b08c14723c */ /* 0x000ff00000041814 */
[----:B------:R-:W-:Y:S08]  /*8aa0*/  HMMA.16816.F32.BF16 R152, R164, R160, R152 ;  /* 0x000000a0a498723c */ /* 0x000ff00000041898 */
[----:B--2---:R-:W-:Y:S08]  /*8ab0*/  HMMA.16816.F32.BF16 R8, R16, R12, R8 ;  /* 0x0000000c1008723c */ /* 0x004ff00000041808 */
[----:B------:R-:W-:Y:S01]  /*8ac0*/  HMMA.16816.F32.BF16 R160, R164, R162, R148 ;  /* 0x000000a2a4a0723c */ /* 0x000fe20000041894 */
[----:B------:R-:W2:Y:S07]  /*8ad0*/  LDSM.16.M88.4 R148, [R188+0x4800] ;  /* 0x00480000bc94783b */ /* 0x000eae0000000200 */
[C---:B------:R-:W-:Y:S08]  /*8ae0*/  HMMA.16816.F32.BF16 R144, R172.reuse, R224, R144 ;  /* 0x000000e0ac90723c */ /* 0x040ff00000041890 */
[----:B------:R-:W-:Y:S01]  /*8af0*/  HMMA.16816.F32.BF16 R168, R172, R226, R168 ;  /* 0x000000e2aca8723c */ /* 0x000fe200000418a8 */
[----:B------:R-:W-:-:S02]  /*8b00*/  FMUL.FTZ R3, R8, c[0x0][0x2ec] ;  /* 0x0000bb0008037a20 */ /* 0x000fc40000410000 */
[----:B------:R-:W-:Y:S02]  /*8b10*/  FMUL.FTZ R132, R9, c[0x0][0x2ec] ;  /* 0x0000bb0009847a20 */ /* 0x000fe40000410000 */
[----:B------:R-:W-:Y:S02]  /*8b20*/  FMUL.FTZ R133, R10, c[0x0][0x2ec] ;  /* 0x0000bb000a857a20 */ /* 0x000fe40000410000 */
[----:B------:R-:W4:Y:S01]  /*8b30*/  MUFU.TANH R3, R3 ;  /* 0x0000000300037308 */ /* 0x000f220000002400 */
[----:B------:R-:W-:Y:S01]  /*8b40*/  HMMA.16816.F32.BF16 R4, R16, R14, R4 ;  /* 0x0000000e1004723c */ /* 0x000fe20000041804 */
[----:B------:R-:W-:Y:S06]  /*8b50*/  LDSM.16.M88.4 R12, [R195+0x11000] ;  /* 0x01100000c30c783b */ /* 0x000fec0000000200 */
[----:B------:R-:W2:Y:S01]  /*8b60*/  MUFU.TANH R132, R132 ;  /* 0x0000008400847308 */ /* 0x000ea20000002400 */
[----:B-1----:R-:W-:Y:S07]  /*8b70*/  HMMA.16816.F32.BF16 R20, R28, R24, R20 ;  /* 0x000000181c14723c */ /* 0x002fee0000041814 */
[----:B------:R-:W1:Y:S01]  /*8b80*/  MUFU.TANH R133, R133 ;  /* 0x0000008500857308 */ /* 0x000e620000002400 */
[----:B---3--:R-:W-:Y:S07]  /*8b90*/  HMMA.16816.F32.BF16 R152, R140, R136, R152 ;  /* 0x000000888c98723c */ /* 0x008fee0000041898 */
[----:B------:R-:W-:Y:S01]  /*8ba0*/  FMUL.FTZ R136, R11, c[0x0][0x2ec] ;  /* 0x0000bb000b887a20 */ /* 0x000fe20000410000 */
[----:B------:R-:W-:Y:S01]  /*8bb0*/  HMMA.16816.F32.BF16 R144, R164, R156, R144 ;  /* 0x0000009ca490723c */ /* 0x000fe20000041890 */
[----:B------:R-:W3:Y:S01]  /*8bc0*/  LDSM.16.M88.4 R8, [R180] ;  /* 0x00000000b408783b */ /* 0x000ee20000000200 */
[----:B------:R-:W-:-:S03]  /*8bd0*/  FMUL.FTZ R4, R4, c[0x0][0x2ec] ;  /* 0x0000bb0004047a20 */ /* 0x000fc60000410000 */
[----:B------:R-:W1:Y:S03]  /*8be0*/  MUFU.TANH R136, R136 ;  /* 0x0000008800887308 */ /* 0x000e660000002400 */
[----:B------:R-:W-:Y:S05]  /*8bf0*/  HMMA.16816.F32.BF16 R168, R164, R158, R168 ;  /* 0x0000009ea4a8723c */ /* 0x000fea00000418a8 */
[----:B------:R5:W1:Y:S03]  /*8c00*/  MUFU.TANH R137, R4 ;  /* 0x0000000400897308 */ /* 0x000a660000002400 */
[----:B------:R-:W-:Y:S08]  /*8c10*/  HMMA.16816.F32.BF16 R32, R140, R178, R32 ;  /* 0x000000b28c20723c */ /* 0x000ff00000041820 */
[----:B--2---:R-:W-:Y:S07]  /*8c20*/  HMMA.16816.F32.BF16 R20, R16, R148, R20 ;  /* 0x000000941014723c */ /* 0x004fee0000041814 */
[----:B------:R-:W-:Y:S01]  /*8c30*/  FMUL.FTZ R149, R5, c[0x0][0x2ec] ;  /* 0x0000bb0005957a20 */ /* 0x000fe20000410000 */
[----:B------:R-:W-:Y:S01]  /*8c40*/  HMMA.16816.F32.BF16 R160, R140, R138, R160 ;  /* 0x0000008a8ca0723c */ /* 0x000fe200000418a0 */
[----:B------:R-:W-:-:S02]  /*8c50*/  FMUL.FTZ R148, R7, c[0x0][0x2ec] ;  /* 0x0000bb0007947a20 */ /* 0x000fc40000410000 */
[----:B------:R-:W2:Y:S04]  /*8c60*/  MUFU.TANH R138, R149 ;  /* 0x00000095008a7308 */ /* 0x000ea80000002400 */
[----:B------:R-:W-:Y:S01]  /*8c70*/  FMUL.FTZ R139, R6, c[0x0][0x2ec] ;  /* 0x0000bb00068b7a20 */ /* 0x000fe20000410000 */
[----:B------:R-:W-:Y:S01]  /*8c80*/  HMMA.16816.F32.BF16 R32, R28, R26, R32 ;  /* 0x0000001a1c20723c */ /* 0x000fe20000041820 */
[----:B-----5:R-:W5:Y:S02]  /*8c90*/  LDSM.16.M88.4 R4, [R195+0x11800] ;  /* 0x01180000c304783b */ /* 0x020f640000000200 */
[----:B------:R-:W1:Y:S02]  /*8ca0*/  MUFU.TANH R148, R148 ;  /* 0x0000009400947308 */ /* 0x000e640000002400 */
[----:B------:R-:W1:Y:S03]  /*8cb0*/  LDSM.16.M88.4 R24, [R188+0x5000] ;  /* 0x00500000bc18783b */ /* 0x000e660000000200 */
[----:B---3--:R-:W-:Y:S01]  /*8cc0*/  HMMA.16816.F32.BF16 R144, R140, R8, R144 ;  /* 0x000000088c90723c */ /* 0x008fe20000041890 */
[----:B------:R-:W-:-:S02]  /*8cd0*/  FMUL.FTZ R20, R20, c[0x0][0x2ec] ;  /* 0x0000bb0014147a20 */ /* 0x000fc40000410000 */
[----:B------:R-:W-:Y:S01]  /*8ce0*/  FMUL.FTZ R21, R21, c[0x0][0x2ec] ;  /* 0x0000bb0015157a20 */ /* 0x000fe20000410000 */
[----:B------:R-:W3:Y:S03]  /*8cf0*/  MUFU.TANH R139, R139 ;  /* 0x0000008b008b7308 */ /* 0x000ee60000002400 */
[----:B------:R-:W-:Y:S01]  /*8d00*/  FMUL.FTZ R8, R22, c[0x0][0x2ec] ;  /* 0x0000bb0016087a20 */ /* 0x000fe20000410000 */
[----:B------:R-:W-:Y:S01]  /*8d10*/  HMMA.16816.F32.BF16 R168, R140, R10, R168 ;  /* 0x0000000a8ca8723c */ /* 0x000fe200000418a8 */
[----:B------:R-:W-:-:S03]  /*8d20*/  FMUL.FTZ R9, R23, c[0x0][0x2ec] ;  /* 0x0000bb0017097a20 */ /* 0x000fc60000410000 */
[----:B------:R-:W1:Y:S04]  /*8d30*/  MUFU.TANH R20, R20 ;  /* 0x0000001400147308 */ /* 0x000e680000002400 */
[C---:B------:R-:W-:Y:S04]  /*8d40*/  HMMA.16816.F32.BF16 R152, R28.reuse, R12, R152 ;  /* 0x0000000c1c98723c */ /* 0x040fe80000041898 */
[----:B------:R-:W1:Y:S04]  /*8d50*/  MUFU.TANH R21, R21 ;  /* 0x0000001500157308 */ /* 0x000e680000002400 */
[----:B------:R-:W-:Y:S01]  /*8d60*/  HMMA.16816.F32.BF16 R160, R28, R14, R160 ;  /* 0x0000000e1ca0723c */ /* 0x000fe200000418a0 */
[----:B------:R-:W2:Y:S01]  /*8d70*/  LDSM.16.M88.4 R12, [R188+0x5800] ;  /* 0x00580000bc0c783b */ /* 0x000ea20000000200 */
[----:B------:R-:W-:-:S04]  /*8d80*/  DEPBAR.LE SB0, 0x0 ;  /* 0x000080000000791a */ /* 0x000fc80000000000 */
[----:B------:R-:W1:Y:S02]  /*8d90*/  MUFU.TANH R8, R8 ;  /* 0x0000000800087308 */ /* 0x000e640000002400 */
[----:B------:R-:W-:Y:S06]  /*8da0*/  HMMA.16816.F32.BF16 R32, R16, R150, R32 ;  /* 0x000000961020723c */ /* 0x000fec0000041820 */
[----:B------:R-:W1:Y:S02]  /*8db0*/  MUFU.TANH R9, R9 ;  /* 0x0000000900097308 */ /* 0x000e640000002400 */
[C---:B-----5:R-:W-:Y:S08]  /*8dc0*/  HMMA.16816.F32.BF16 R144, R28.reuse, R4, R144 ;  /* 0x000000041c90723c */ /* 0x060ff00000041890 */
[----:B------:R-:W-:Y:S08]  /*8dd0*/  HMMA.16816.F32.BF16 R168, R28, R6, R168 ;  /* 0x000000061ca8723c */ /* 0x000ff000000418a8 */
[----:B-1----:R-:W-:Y:S01]  /*8de0*/  HMMA.16816.F32.BF16 R152, R16, R24, R152 ;  /* 0x000000181098723c */ /* 0x002fe20000041898 */
[----:B------:R-:W-:-:S02]  /*8df0*/  FMUL.FTZ R22, R32, c[0x0][0x2ec] ;  /* 0x0000bb0020167a20 */ /* 0x000fc40000410000 */
[----:B------:R-:W-:Y:S02]  /*8e00*/  FMUL.FTZ R23, R33, c[0x0][0x2ec] ;  /* 0x0000bb0021177a20 */ /* 0x000fe40000410000 */
[----:B------:R-:W-:Y:S02]  /*8e10*/  FMUL.FTZ R10, R34, c[0x0][0x2ec] ;  /* 0x0000bb00220a7a20 */ /* 0x000fe40000410000 */
[----:B------:R-:W-:Y:S01]  /*8e20*/  FMUL.FTZ R4, R35, c[0x0][0x2ec] ;  /* 0x0000bb0023047a20 */ /* 0x000fe20000410000 */
[C---:B------:R-:W-:Y:S01]  /*8e30*/  HMMA.16816.F32.BF16 R160, R16.reuse, R26, R160 ;  /* 0x0000001a10a0723c */ /* 0x040fe200000418a0 */
[----:B------:R-:W1:Y:S07]  /*8e40*/  MUFU.TANH R22, R22 ;  /* 0x0000001600167308 */ /* 0x000e6e0000002400 */
[C---:B--2---:R-:W-:Y:S01]  /*8e50*/  HMMA.16816.F32.BF16 R144, R16.reuse, R12, R144 ;  /* 0x0000000c1090723c */ /* 0x044fe20000041890 */
[----:B------:R-:W2:Y:S07]  /*8e60*/  MUFU.TANH R23, R23 ;  /* 0x0000001700177308 */ /* 0x000eae0000002400 */
[----:B------:R-:W-:Y:S01]  /*8e70*/  HMMA.16816.F32.BF16 R168, R16, R14, R168 ;  /* 0x0000000e10a8723c */ /* 0x000fe200000418a8 */
[----:B------:R-:W-:Y:S01]  /*8e80*/  FMUL.FTZ R152, R152, c[0x0][0x2ec] ;  /* 0x0000bb0098987a20 */ /* 0x000fe20000410000 */
[----:B------:R-:W1:Y:S01]  /*8e90*/  MUFU.TANH R10, R10 ;  /* 0x0000000a000a7308 */ /* 0x000e620000002400 */
[----:B------:R-:W-:-:S02]  /*8ea0*/  FMUL.FTZ R154, R154, c[0x0][0x2ec] ;  /* 0x0000bb009a9a7a20 */ /* 0x000fc40000410000 */
[----:B------:R-:W-:Y:S02]  /*8eb0*/  FMUL.FTZ R153, R153, c[0x0][0x2ec] ;  /* 0x0000bb0099997a20 */ /* 0x000fe40000410000 */
[----:B------:R-:W-:Y:S02]  /*8ec0*/  FMUL.FTZ R155, R155, c[0x0][0x2ec] ;  /* 0x0000bb009b9b7a20 */ /* 0x000fe40000410000 */
[----:B------:R-:W-:Y:S01]  /*8ed0*/  FMUL.FTZ R160, R160, c[0x0][0x2ec] ;  /* 0x0000bb00a0a07a20 */ /* 0x000fe20000410000 */
[----:B------:R5:W1:Y:S01]  /*8ee0*/  MUFU.TANH R228, R152 ;  /* 0x0000009800e47308 */ /* 0x000a620000002400 */
[----:B------:R-:W-:Y:S02]  /*8ef0*/  FMUL.FTZ R174, R162, c[0x0][0x2ec] ;  /* 0x0000bb00a2ae7a20 */ /* 0x000fe40000410000 */
[----:B------:R-:W-:Y:S02]  /*8f00*/  FMUL.FTZ R161, R161, c[0x0][0x2ec] ;  /* 0x0000bb00a1a17a20 */ /* 0x000fe40000410000 */
[----:B------:R-:W-:-:S02]  /*8f10*/  FMUL.FTZ R163, R163, c[0x0][0x2ec] ;  /* 0x0000bb00a3a37a20 */ /* 0x000fc40000410000 */
[----:B------:R-:W-:Y:S01]  /*8f20*/  FMUL.FTZ R142, R147, c[0x0][0x2ec] ;  /* 0x0000bb00938e7a20 */ /* 0x000fe20000410000 */
[----:B------:R1:W1:Y:S01]  /*8f30*/  MUFU.TANH R178, R154 ;  /* 0x0000009a00b27308 */ /* 0x0002620000002400 */
[----:B------:R-:W-:Y:S02]  /*8f40*/  FMUL.FTZ R144, R144, c[0x0][0x2ec] ;  /* 0x0000bb0090907a20 */ /* 0x000fe40000410000 */
[----:B------:R-:W-:Y:S02]  /*8f50*/  FMUL.FTZ R145, R145, c[0x0][0x2ec] ;  /* 0x0000bb0091917a20 */ /* 0x000fe40000410000 */
[----:B------:R-:W-:Y:S02]  /*8f60*/  FMUL.FTZ R146, R146, c[0x0][0x2ec] ;  /* 0x0000bb0092927a20 */ /* 0x000fe40000410000 */
[----:B------:R-:W-:Y:S01]  /*8f70*/  FMUL.FTZ R158, R168, c[0x0][0x2ec] ;  /* 0x0000bb00a89e7a20 */ /* 0x000fe20000410000 */
[----:B------:R1:W1:Y:S01]  /*8f80*/  MUFU.TANH R224, R160 ;  /* 0x000000a000e07308 */ /* 0x0002620000002400 */
[----:B------:R-:W-:-:S02]  /*8f90*/  FMUL.FTZ R156, R169, c[0x0][0x2ec] ;  /* 0x0000bb00a99c7a20 */ /* 0x000fc40000410000 */
[----:B------:R-:W-:Y:S02]  /*8fa0*/  FMUL.FTZ R140, R170, c[0x0][0x2ec] ;  /* 0x0000bb00aa8c7a20 */ /* 0x000fe40000410000 */
[----:B-----5:R-:W-:-:S03]  /*8fb0*/  FMUL.FTZ R152, R171, c[0x0][0x2ec] ;  /* 0x0000bb00ab987a20 */ /* 0x020fc60000410000 */
[----:B------:R-:W1:Y:S08]  /*8fc0*/  MUFU.TANH R4, R4 ;  /* 0x0000000400047308 */ /* 0x000e700000002400 */
[----:B------:R1:W1:Y:S08]  /*8fd0*/  MUFU.TANH R226, R153 ;  /* 0x0000009900e27308 */ /* 0x0002700000002400 */
[----:B------:R1:W1:Y:S08]  /*8fe0*/  MUFU.TANH R176, R155 ;  /* 0x0000009b00b07308 */ /* 0x0002700000002400 */
[----:B------:R1:W1:Y:S08]  /*8ff0*/  MUFU.TANH R222, R161 ;  /* 0x000000a100de7308 */ /* 0x0002700000002400 */
[----:B------:R-:W1:Y:S08]  /*9000*/  MUFU.TANH R174, R174 ;  /* 0x000000ae00ae7308 */ /* 0x000e700000002400 */
[----:B------:R1:W1:Y:S08]  /*9010*/  MUFU.TANH R172, R163 ;  /* 0x000000a300ac7308 */ /* 0x0002700000002400 */
[----:B------:R1:W1:Y:S08]  /*9020*/  MUFU.TANH R162, R144 ;  /* 0x0000009000a27308 */ /* 0x0002700000002400 */
[----:B------:R1:W1:Y:S08]  /*9030*/  MUFU.TANH R160, R145 ;  /* 0x0000009100a07308 */ /* 0x0002700000002400 */
[----:B------:R1:W1:Y:S08]  /*9040*/  MUFU.TANH R154, R146 ;  /* 0x00000092009a7308 */ /* 0x0002700000002400 */
[----:B------:R-:W1:Y:S08]  /*9050*/  MUFU.TANH R142, R142 ;  /* 0x0000008e008e7308 */ /* 0x000e700000002400 */
[----:B------:R-:W1:Y:S08]  /*9060*/  MUFU.TANH R158, R158 ;  /* 0x0000009e009e7308 */ /* 0x000e700000002400 */
[----:B------:R-:W1:Y:S08]  /*9070*/  MUFU.TANH R156, R156 ;  /* 0x0000009c009c7308 */ /* 0x000e700000002400 */
[----:B------:R-:W1:Y:S08]  /*9080*/  MUFU.TANH R140, R140 ;  /* 0x0000008c008c7308 */ /* 0x000e700000002400 */
[----:B------:R-:W1:Y:S01]  /*9090*/  MUFU.TANH R152, R152 ;  /* 0x0000009800987308 */ /* 0x000e620000002400 */
[----:B------:R-:W-:Y:S06]  /*90a0*/  BAR.SYNC.DEFER_BLOCKING 0x0 ;  /* 0x0000000000007b1d */ /* 0x000fec0000010000 */
[----:B------:R-:W-:Y:S05]  /*90b0*/  @!P0 BRA `(.L_x_280) ;  /* 0x000001a000008947 */ /* 0x000fea0003800000 */
[----:B--234-:R-:W-:Y:S02]  /*90c0*/  UIADD3 UR12, UR8, -0x4, URZ ;  /* 0xfffffffc080c7890 */ /* 0x01cfe4000fffe03f */
        /* <DEDUP_REMOVED lines=25> */
.L_x_280:
[----:B--234-:R-:W-:-:S04]  /*9260*/  IMAD.U32 R6, RZ, RZ, UR15 ;  /* 0x0000000fff067e24 */ /* 0x01cfc8000f8e00ff */
[----:B------:R-:W-:-:S05]  /*9270*/  IMAD R5, R6, 0x40, R213 ;  /* 0x0000004006057824 */ /* 0x000fca00078e02d5 */
[C---:B------:R-:W-:Y:S02]  /*9280*/  IADD3 R7, R5.reuse, 0x1, RZ ;  /* 0x0000000105077810 */ /* 0x040fe40007ffe0ff */
[-C--:B------:R-:W-:Y:S02]  /*9290*/  ISETP.GE.AND P3, PT, R5, R211.reuse, PT ;  /* 0x000000d30500720c */ /* 0x080fe40003f66270 */
[C---:B------:R-:W-:Y:S02]  /*92a0*/  ISETP.GE.AND P2, PT, R7.reuse, R211, PT ;  /* 0x000000d30700720c */ /* 0x040fe40003f46270 */
[C---:B------:R-:W-:Y:S02]  /*92b0*/  ISETP.GE.AND P5, PT, R7.reuse, R205, PT ;  /* 0x000000cd0700720c */ /* 0x040fe40003fa6270 */
[C---:B------:R-:W-:Y:S02]  /*92c0*/  ISETP.LT.OR P2, PT, R7.reuse, R212, P2 ;  /* 0x000000d40700720c */ /* 0x040fe40001741670 */
[----:B------:R-:W-:-:S02]  /*92d0*/  ISETP.LT.OR P5, PT, R7, R210, P5 ;  /* 0x000000d20700720c */ /* 0x000fc40002fa1670 */
[C---:B------:R-:W-:Y:S02]  /*92e0*/  ISETP.LT.OR P3, PT, R5.reuse, R212, P3 ;  /* 0x000000d40500720c */ /* 0x040fe40001f61670 */
[C---:B------:R-:W-:Y:S02]  /*92f0*/  IADD3 R6, R5.reuse, 0x8, RZ ;  /* 0x0000000805067810 */ /* 0x040fe40007ffe0ff */
[----:B------:R-:W-:Y:S02]  /*9300*/  IADD3 R7, R5, 0x9, RZ ;  /* 0x0000000905077810 */ /* 0x000fe40007ffe0ff */
[----:B------:R-:W-:Y:S02]  /*9310*/  FSEL R3, R3, -INF , !P3 ;  /* 0xff80000003037808 */ /* 0x000fe40005800000 */
[-C--:B------:R-:W-:Y:S02]  /*9320*/  ISETP.GE.AND P1, PT, R6, R211.reuse, PT ;  /* 0x000000d30600720c */ /* 0x080fe40003f26270 */
[----:B------:R-:W-:-:S02]  /*9330*/  ISETP.GE.AND P0, PT, R7, R211, PT ;  /* 0x000000d30700720c */ /* 0x000fc40003f06270 */
[CC--:B------:R-:W-:Y:S02]  /*9340*/  ISETP.GE.AND P3, PT, R7.reuse, R205.reuse, PT ;  /* 0x000000cd0700720c */ /* 0x0c0fe40003f66270 */
[CC--:B------:R-:W-:Y:S02]  /*9350*/  ISETP.LT.OR P1, PT, R6.reuse, R212.reuse, P1 ;  /* 0x000000d40600720c */ /* 0x0c0fe40000f21670 */
[C---:B------:R-:W-:Y:S02]  /*9360*/  ISETP.LT.OR P0, PT, R7.reuse, R212, P0 ;  /* 0x000000d40700720c */ /* 0x040fe40000701670 */
[----:B------:R-:W-:Y:S02]  /*9370*/  ISETP.LT.OR P3, PT, R7, R210, P3 ;  /* 0x000000d20700720c */ /* 0x000fe40001f61670 */
[-C--:B------:R-:W-:Y:S02]  /*9380*/  ISETP.GE.AND P4, PT, R6, R205.reuse, PT ;  /* 0x000000cd0600720c */ /* 0x080fe40003f86270 */
[----:B------:R-:W-:-:S02]  /*9390*/  ISETP.GE.AND P6, PT, R5, R205, PT ;  /* 0x000000cd0500720c */ /* 0x000fc40003fc6270 */
[----:B------:R-:W-:Y:S02]  /*93a0*/  IADD3 R7, R5, 0x11, RZ ;  /* 0x0000001105077810 */ /* 0x000fe40007ffe0ff */
[----:B------:R-:W-:Y:S02]  /*93b0*/  FSEL R16, R137, -INF , !P1 ;  /* 0xff80000089107808 */ /* 0x000fe40004800000 */
[-C--:B------:R-:W-:Y:S02]  /*93c0*/  ISETP.LT.OR P4, PT, R6, R210.reuse, P4 ;  /* 0x000000d20600720c */ /* 0x080fe40002781670 */
[----:B------:R-:W-:Y:S02]  /*93d0*/  ISETP.LT.OR P6, PT, R5, R210, P6 ;  /* 0x000000d20500720c */ /* 0x000fe400037c1670 */
[----:B------:R-:W-:Y:S02]  /*93e0*/  ISETP.GE.AND P1, PT, R7, R205, PT ;  /* 0x000000cd0700720c */ /* 0x000fe40003f26270 */
[----:B------:R-:W-:-:S02]  /*93f0*/  IADD3 R6, R5, 0x10, RZ ;  /* 0x0000001005067810 */ /* 0x000fc40007ffe0ff */
[----:B------:R-:W-:Y:S02]  /*9400*/  FSEL R133, R133, -INF , !P6 ;  /* 0xff80000085857808 */ /* 0x000fe40007000000 */
[----:B------:R-:W-:Y:S02]  /*9410*/  FSEL R14, R132, -INF , !P2 ;  /* 0xff800000840e7808 */ /* 0x000fe40005000000 */
[----:B------:R-:W-:Y:S02]  /*9420*/  ISETP.LT.OR P1, PT, R7, R210, P1 ;  /* 0x000000d20700720c */ /* 0x000fe40000f21670 */
[C---:B------:R-:W-:Y:S02]  /*9430*/  ISETP.GE.AND P6, PT, R6.reuse, R211, PT ;  /* 0x000000d30600720c */ /* 0x040fe40003fc6270 */
[----:B------:R-:W-:Y:S02]  /*9440*/  ISETP.GE.AND P2, PT, R6, R205, PT ;  /* 0x000000cd0600720c */ /* 0x000fe40003f46270 */
[----:B------:R-:W-:-:S02]  /*9450*/  FSEL R24, R9, -INF , !P1 ;  /* 0xff80000009187808 */ /* 0x000fc40004800000 */
[C---:B------:R-:W-:Y:S02]  /*9460*/  ISETP.LT.OR P6, PT, R6.reuse, R212, P6 ;  /* 0x000000d40600720c */ /* 0x040fe400037c1670 */
[----:B------:R-:W-:Y:S02]  /*9470*/  ISETP.LT.OR P2, PT, R6, R210, P2 ;  /* 0x000000d20600720c */ /* 0x000fe40001741670 */
[----:B------:R-:W-:Y:S02]  /*9480*/  FMNMX.FTZ R9, R2, R3, !PT ;  /* 0x0000000302097209 */ /* 0x000fe40007810000 */
[----:B------:R-:W-:Y:S02]  /*9490*/  IADD3 R6, R5, 0x18, RZ ;  /* 0x0000001805067810 */ /* 0x000fe40007ffe0ff */
[----:B------:R-:W-:Y:S02]  /*94a0*/  FSEL R136, R136, -INF , !P5 ;  /* 0xff80000088887808 */ /* 0x000fe40006800000 */
[----:B------:R-:W-:-:S02]  /*94b0*/  FSEL R12, R139, -INF , !P4 ;  /* 0xff8000008b0c7808 */ /* 0x000fc40006000000 */
[----:B------:R-:W-:Y:S02]  /*94c0*/  FSEL R138, R138, -INF , !P0 ;  /* 0xff8000008a8a7808 */ /* 0x000fe40004000000 */
[----:B------:R-:W-:Y:S02]  /*94d0*/  FMNMX.FTZ R9, R14, R9, !PT ;  /* 0x000000090e097209 */ /* 0x000fe40007810000 */
[-C--:B------:R-:W-:Y:S02]  /*94e0*/  ISETP.GE.AND P5, PT, R7, R211.reuse, PT ;  /* 0x000000d30700720c */ /* 0x080fe40003fa6270 */
[C---:B------:R-:W-:Y:S02]  /*94f0*/  ISETP.GE.AND P4, PT, R6.reuse, R211, PT ;  /* 0x000000d30600720c */ /* 0x040fe40003f86270 */
[----:B------:R-:W-:Y:S02]  /*9500*/  ISETP.GE.AND P0, PT, R6, R205, PT ;  /* 0x000000cd0600720c */ /* 0x000fe40003f06270 */
[----:B------:R-:W-:-:S02]  /*9510*/  IADD3 R11, R5, 0x19, RZ ;  /* 0x00000019050b7810 */ /* 0x000fc40007ffe0ff */
[----:B------:R-:W-:Y:S02]  /*9520*/  FMNMX.FTZ R9, R16, R9, !PT ;  /* 0x0000000910097209 */ /* 0x000fe40007810000 */
[-C--:B------:R-:W-:Y:S02]  /*9530*/  ISETP.LT.OR P5, PT, R7, R212.reuse, P5 ;  /* 0x000000d40700720c */ /* 0x080fe40002fa1670 */
[C---:B------:R-:W-:Y:S02]  /*9540*/  ISETP.LT.OR P4, PT, R6.reuse, R212, P4 ;  /* 0x000000d40600720c */ /* 0x040fe40002781670 */
[----:B------:R-:W-:Y:S02]  /*9550*/  ISETP.LT.OR P0, PT, R6, R210, P0 ;  /* 0x000000d20600720c */ /* 0x000fe40000701670 */
[----:B------:R-:W-:Y:S02]  /*9560*/  IADD3 R7, R5, 0x20, RZ ;  /* 0x0000002005077810 */ /* 0x000fe40007ffe0ff */
[----:B------:R-:W-:-:S02]  /*9570*/  FSEL R6, R148, -INF , !P3 ;  /* 0xff80000094067808 */ /* 0x000fc40005800000 */
[----:B------:R-:W-:Y:S02]  /*9580*/  FSEL R34, R20, -INF , !P6 ;  /* 0xff80000014227808 */ /* 0x000fe40007000000 */
[C---:B------:R-:W-:Y:S02]  /*9590*/  ISETP.GE.AND P3, PT, R11.reuse, R211, PT ;  /* 0x000000d30b00720c */ /* 0x040fe40003f66270 */
[----:B------:R-:W-:Y:S02]  /*95a0*/  ISETP.GE.AND P6, PT, R11, R205, PT ;  /* 0x000000cd0b00720c */ /* 0x000fe40003fc6270 */
[----:B------:R-:W-:Y:S02]  /*95b0*/  FMNMX.FTZ R9, R138, R9, !PT ;  /* 0x000000098a097209 */ /* 0x000fe40007810000 */
[----:B------:R-:W-:Y:S02]  /*95c0*/  FSEL R26, R8, -INF , !P2 ;  /* 0xff800000081a7808 */ /* 0x000fe40005000000 */
[----:B------:R-:W-:-:S02]  /*95d0*/  FSEL R32, R21, -INF , !P5 ;  /* 0xff80000015207808 */ /* 0x000fc40006800000 */
[C---:B------:R-:W-:Y:S02]  /*95e0*/  ISETP.GE.AND P2, PT, R7.reuse, R211, PT ;  /* 0x000000d30700720c */ /* 0x040fe40003f46270 */
[----:B------:R-:W-:Y:S02]  /*95f0*/  ISETP.GE.AND P5, PT, R7, R205, PT ;  /* 0x000000cd0700720c */ /* 0x000fe40003fa6270 */
[C---:B------:R-:W-:Y:S02]  /*9600*/  ISETP.LT.OR P3, PT, R11.reuse, R212, P3 ;  /* 0x000000d40b00720c */ /* 0x040fe40001f61670 */
[----:B------:R-:W-:Y:S02]  /*9610*/  ISETP.LT.OR P6, PT, R11, R210, P6 ;  /* 0x000000d20b00720c */ /* 0x000fe400037c1670 */
[----:B------:R-:W-:Y:S02]  /*9620*/  FMNMX.FTZ R11, R34, R9, !PT ;  /* 0x00000009220b7209 */ /* 0x000fe40007810000 */
[----:B------:R-:W-:-:S02]  /*9630*/  FMNMX.FTZ R9, R0, R133, !PT ;  /* 0x0000008500097209 */ /* 0x000fc40007810000 */
[C---:B------:R-:W-:Y:S02]  /*9640*/  ISETP.LT.OR P2, PT, R7.reuse, R212, P2 ;  /* 0x000000d40700720c */ /* 0x040fe40001741670 */
[----:B------:R-:W-:Y:S02]  /*9650*/  ISETP.LT.OR P5, PT, R7, R210, P5 ;  /* 0x000000d20700720c */ /* 0x000fe40002fa1670 */
[C---:B------:R-:W-:Y:S02]  /*9660*/  IADD3 R8, R5.reuse, 0x21, RZ ;  /* 0x0000002105087810 */ /* 0x040fe40007ffe0ff */
[----:B------:R-:W-:Y:S02]  /*9670*/  IADD3 R7, R5, 0x28, RZ ;  /* 0x0000002805077810 */ /* 0x000fe40007ffe0ff */
[----:B-1----:R-:W-:Y:S02]  /*9680*/  FSEL R30, R22, -INF , !P4 ;  /* 0xff800000161e7808 */ /* 0x002fe40006000000 */
[----:B------:R-:W-:-:S02]  /*9690*/  FMNMX.FTZ R11, R32, R11, !PT ;  /* 0x0000000b200b7209 */ /* 0x000fc40007810000 */
[----:B------:R-:W-:Y:S02]  /*96a0*/  FMNMX.FTZ R9, R136, R9, !PT ;  /* 0x0000000988097209 */ /* 0x000fe40007810000 */
        /* <DEDUP_REMOVED lines=25> */
[C---:B------:R-:W-:Y:S02]  /*9840*/  ISETP.LT.OR P5, PT, R7.reuse, R212, P5 ;  /* 0x000000d40700720c */ /* 0x040fe40002fa1670 */
[----:B------:R-:W-:Y:S02]  /*9850*/  ISETP.LT.OR P1, PT, R7, R210, P1 ;  /* 0x000000d20700720c */ /* 0x000fe40000f21670 */
[----:B------:R-:W-:Y:S02]  /*9860*/  ISETP.LT.OR P6, PT, R8, R212, P6 ;  /* 0x000000d40800720c */ /* 0x000fe400037c1670 */
[----:B------:R-:W-:-:S02]  /*9870*/  IADD3 R7, R5, 0x31, RZ ;  /* 0x0000003105077810 */ /* 0x000fc40007ffe0ff */
[----:B------:R-:W-:Y:S02]  /*9880*/  FSEL R224, R224, -INF , !P0 ;  /* 0xff800000e0e07808 */ /* 0x000fe40004000000 */
[----:B------:R-:W-:Y:S02]  /*9890*/  FMNMX.FTZ R11, R226, R11, !PT ;  /* 0x0000000be20b7209 */ /* 0x000fe40007810000 */
[----:B------:R-:W-:Y:S02]  /*98a0*/  FMNMX.FTZ R9, R24, R9, !PT ;  /* 0x0000000918097209 */ /* 0x000fe40007810000 */
[----:B------:R-:W-:Y:S02]  /*98b0*/  FSEL R176, R176, -INF , !P4 ;  /* 0xff800000b0b07808 */ /* 0x000fe40006000000 */
[----:B------:R-:W-:Y:S02]  /*98c0*/  IADD3 R4, R5, 0x38, RZ ;  /* 0x0000003805047810 */ /* 0x000fe40007ffe0ff */
[----:B------:R-:W-:-:S02]  /*98d0*/  ISETP.GE.AND P4, PT, R7, R211, PT ;  /* 0x000000d30700720c */ /* 0x000fc40003f86270 */
[----:B------:R-:W-:Y:S02]  /*98e0*/  FSEL R222, R222, -INF , !P6 ;  /* 0xff800000dede7808 */ /* 0x000fe40007000000 */
[----:B------:R-:W-:Y:S02]  /*98f0*/  FMNMX.FTZ R11, R224, R11, !PT ;  /* 0x0000000be00b7209 */ /* 0x000fe40007810000 */
[----:B------:R-:W-:Y:S02]  /*9900*/  FMNMX.FTZ R9, R22, R9, !PT ;  /* 0x0000000916097209 */ /* 0x000fe40007810000 */
[----:B------:R-:W-:Y:S02]  /*9910*/  IADD3 R5, R5, 0x39, RZ ;  /* 0x0000003905057810 */ /* 0x000fe40007ffe0ff */
[----:B------:R-:W-:Y:S02]  /*9920*/  ISETP.GE.AND P6, PT, R4, R211, PT ;  /* 0x000000d30400720c */ /* 0x000fe40003fc6270 */
[----:B------:R-:W-:-:S02]  /*9930*/  FSEL R162, R162, -INF , !P5 ;  /* 0xff800000a2a27808 */ /* 0x000fc40006800000 */
[-C--:B------:R-:W-:Y:S02]  /*9940*/  ISETP.LT.OR P4, PT, R7, R212.reuse, P4 ;  /* 0x000000d40700720c */ /* 0x080fe40002781670 */
[----:B------:R-:W-:Y:S02]  /*9950*/  FMNMX.FTZ R11, R222, R11, !PT ;  /* 0x0000000bde0b7209 */ /* 0x000fe40007810000 */
[----:B------:R-:W-:Y:S02]  /*9960*/  FMNMX.FTZ R9, R20, R9, !PT ;  /* 0x0000000914097209 */ /* 0x000fe40007810000 */
[----:B------:R-:W-:Y:S02]  /*9970*/  ISETP.GE.AND P2, PT, R8, R205, PT ;  /* 0x000000cd0800720c */ /* 0x000fe40003f46270 */
[----:B------:R-:W-:Y:S02]  /*9980*/  ISETP.GE.AND P5, PT, R5, R211, PT ;  /* 0x000000d30500720c */ /* 0x000fe40003fa6270 */
[----:B------:R-:W-:-:S02]  /*9990*/  ISETP.LT.OR P6, PT, R4, R212, P6 ;  /* 0x000000d40400720c */ /* 0x000fc400037c1670 */
[----:B------:R-:W-:Y:S02]  /*99a0*/  FSEL R160, R160, -INF , !P4 ;  /* 0xff800000a0a07808 */ /* 0x000fe40006000000 */
[----:B------:R-:W-:Y:S02]  /*99b0*/  FMNMX.FTZ R11, R162, R11, !PT ;  /* 0x0000000ba20b7209 */ /* 0x000fe40007810000 */
[----:B------:R-:W-:Y:S02]  /*99c0*/  FMNMX.FTZ R9, R178, R9, !PT ;  /* 0x00000009b2097209 */ /* 0x000fe40007810000 */
[----:B------:R-:W-:Y:S02]  /*99d0*/  ISETP.LT.OR P2, PT, R8, R210, P2 ;  /* 0x000000d20800720c */ /* 0x000fe40001741670 */
[----:B------:R-:W-:Y:S02]  /*99e0*/  ISETP.LT.OR P5, PT, R5, R212, P5 ;  /* 0x000000d40500720c */ /* 0x000fe40002fa1670 */
[----:B------:R-:W-:-:S02]  /*99f0*/  FSEL R158, R158, -INF , !P6 ;  /* 0xff8000009e9e7808 */ /* 0x000fc40007000000 */
[----:B------:R-:W-:Y:S02]  /*9a00*/  FMNMX.FTZ R11, R160, R11, !PT ;  /* 0x0000000ba00b7209 */ /* 0x000fe40007810000 */
[----:B------:R-:W-:Y:S02]  /*9a10*/  FSEL R174, R174, -INF , !P3 ;  /* 0xff800000aeae7808 */ /* 0x000fe40005800000 */
[----:B------:R-:W-:Y:S02]  /*9a20*/  FMNMX.FTZ R9, R176, R9, !PT ;  /* 0x00000009b0097209 */ /* 0x000fe40007810000 */
[----:B------:R-:W-:Y:S02]  /*9a30*/  ISETP.GE.AND P0, PT, R7, R205, PT ;  /* 0x000000cd0700720c */ /* 0x000fe40003f06270 */
[----:B------:R-:W-:Y:S02]  /*9a40*/  FSEL R156, R156, -INF , !P5 ;  /* 0xff8000009c9c7808 */ /* 0x000fe40006800000 */
[----:B------:R-:W-:-:S02]  /*9a50*/  FMNMX.FTZ R11, R158, R11, !PT ;  /* 0x0000000b9e0b7209 */ /* 0x000fc40007810000 */
[----:B------:R-:W-:Y:S02]  /*9a60*/  FSEL R172, R172, -INF , !P2 ;  /* 0xff800000acac7808 */ /* 0x000fe40005000000 */
[----:B------:R-:W-:Y:S02]  /*9a70*/  FMNMX.FTZ R9, R174, R9, !PT ;  /* 0x00000009ae097209 */ /* 0x000fe40007810000 */
[----:B------:R-:W-:Y:S02]  /*9a80*/  ISETP.GE.AND P3, PT, R4, R205, PT ;  /* 0x000000cd0400720c */ /* 0x000fe40003f66270 */
[----:B------:R-:W-:Y:S02]  /*9a90*/  FMNMX.FTZ R8, R156, R11, !PT ;  /* 0x0000000b9c087209 */ /* 0x000fe40007810000 */
[----:B------:R-:W-:Y:S02]  /*9aa0*/  ISETP.LT.OR P0, PT, R7, R210, P0 ;  /* 0x000000d20700720c */ /* 0x000fe40000701670 */
[----:B------:R-:W-:Y:S01]  /*9ab0*/  FSEL R154, R154, -INF , !P1 ;  /* 0xff8000009a9a7808 */ /* 0x000fe20004800000 */
[----:B------:R-:W1:Y:S01]  /*9ac0*/  SHFL.BFLY PT, R7, R8, 0x2, 0x1f ;  /* 0x0c401f0008077f89 */ /* 0x000e6200000e0000 */
[----:B------:R-:W-:-:S02]  /*9ad0*/  FMNMX.FTZ R9, R172, R9, !PT ;  /* 0x00000009ac097209 */ /* 0x000fc40007810000 */
[-C--:B------:R-:W-:Y:S02]  /*9ae0*/  ISETP.LT.OR P3, PT, R4, R210.reuse, P3 ;  /* 0x000000d20400720c */ /* 0x080fe40001f61670 */
[C---:B------:R-:W-:Y:S02]  /*9af0*/  ISETP.GE.AND P1, PT, R5.reuse, R205, PT ;  /* 0x000000cd0500720c */ /* 0x040fe40003f26270 */
[----:B------:R-:W-:Y:S02]  /*9b00*/  FSEL R142, R142, -INF , !P0 ;  /* 0xff8000008e8e7808 */ /* 0x000fe40004000000 */
[----:B------:R-:W-:Y:S02]  /*9b10*/  FMNMX.FTZ R9, R154, R9, !PT ;  /* 0x000000099a097209 */ /* 0x000fe40007810000 */
[----:B------:R-:W-:Y:S02]  /*9b20*/  ISETP.LT.OR P1, PT, R5, R210, P1 ;  /* 0x000000d20500720c */ /* 0x000fe40000f21670 */
[----:B------:R-:W-:-:S02]  /*9b30*/  FSEL R140, R140, -INF , !P3 ;  /* 0xff8000008c8c7808 */ /* 0x000fc40005800000 */
[----:B------:R-:W-:Y:S02]  /*9b40*/  FMNMX.FTZ R9, R142, R9, !PT ;  /* 0x000000098e097209 */ /* 0x000fe40007810000 */
[----:B------:R-:W-:Y:S02]  /*9b50*/  FSEL R152, R152, -INF , !P1 ;  /* 0xff80000098987808 */ /* 0x000fe40004800000 */
[----:B------:R-:W-:-:S04]  /*9b60*/  FMNMX.FTZ R9, R140, R9, !PT ;  /* 0x000000098c097209 */ /* 0x000fc80007810000 */
[----:B------:R-:W-:Y:S02]  /*9b70*/  FMNMX.FTZ R10, R152, R9, !PT ;  /* 0x00000009980a7209 */ /* 0x000fe40007810000 */
[----:B-1----:R-:W-:-:S03]  /*9b80*/  FMNMX.FTZ R7, R8, R7, !PT ;  /* 0x0000000708077209 */ /* 0x002fc60007810000 */
[----:B------:R-:W1:Y:S04]  /*9b90*/  SHFL.BFLY PT, R5, R10, 0x2, 0x1f ;  /* 0x0c401f000a057f89 */ /* 0x000e6800000e0000 */
[----:B------:R-:W2:Y:S01]  /*9ba0*/  SHFL.BFLY PT, R132, R7, 0x1, 0x1f ;  /* 0x0c201f0007847f89 */ /* 0x000ea200000e0000 */
[----:B-1----:R-:W-:-:S03]  /*9bb0*/  FMNMX.FTZ R5, R10, R5, !PT ;  /* 0x000000050a057209 */ /* 0x002fc60007810000 */
[----:B------:R-:W-:Y:S01]  /*9bc0*/  LDSM.16.MT88.4 R8, [R193+0x12000] ;  /* 0x01200000c108783b */ /* 0x000fe20000004200 */
[----:B--2---:R-:W-:-:S03]  /*9bd0*/  FMNMX.FTZ R132, R7, R132, !PT ;  /* 0x0000008407847209 */ /* 0x004fc60007810000 */
[----:B------:R-:W1:Y:S01]  /*9be0*/  SHFL.BFLY PT, R4, R5, 0x1, 0x1f ;  /* 0x0c201f0005047f89 */ /* 0x000e6200000e0000 */
[C---:B------:R-:W-:Y:S01]  /*9bf0*/  FSETP.NEU.FTZ.AND P1, PT, R132.reuse, -INF , PT ;  /* 0xff8000008400780b */ /* 0x040fe20003f3d000 */
[----:B------:R-:W-:-:S05]  /*9c00*/  FMUL.FTZ R141, R132, c[0x0][0x23c] ;  /* 0x00008f00848d7a20 */ /* 0x000fca0000410000 */
[----:B------:R-:W-:-:S05]  /*9c10*/  FSEL R141, R141, RZ, P1 ;  /* 0x000000ff8d8d7208 */ /* 0x000fca0000800000 */
[--C-:B------:R-:W-:Y:S02]  /*9c20*/  FFMA.FTZ R149, R3, c[0x0][0x23c], -R141.reuse ;  /* 0x00008f0003957a23 */ /* 0x100fe4000001088d */
[--C-:B------:R-:W-:Y:S02]  /*9c30*/  FFMA.FTZ R148, R14, c[0x0][0x23c], -R141.reuse ;  /* 0x00008f000e947a23 */ /* 0x100fe4000001088d */
[--C-:B------:R-:W-:Y:S02]  /*9c40*/  FFMA.FTZ R147, R16, c[0x0][0x23c], -R141.reuse ;  /* 0x00008f0010937a23 */ /* 0x100fe4000001088d */
[--C-:B------:R-:W-:Y:S01]  /*9c50*/  FFMA.FTZ R146, R138, c[0x0][0x23c], -R141.reuse ;  /* 0x00008f008a927a23 */ /* 0x100fe2000001088d */
[----:B------:R-:W-:Y:S01]  /*9c60*/  MUFU.EX2 R149, R149 ;  /* 0x0000009500957308 */ /* 0x000fe20000000800 */
[----:B------:R-:W-:Y:S01]  /*9c70*/  LDSM.16.MT88.4 R16, [R196+0x12000] ;  /* 0x01200000c410783b */ /* 0x000fe20000004200 */
[--C-:B------:R-:W-:Y:S01]  /*9c80*/  FFMA.FTZ R153, R34, c[0x0][0x23c], -R141.reuse ;  /* 0x00008f0022997a23 */ /* 0x100fe2000001088d */
[----:B-1----:R-:W-:Y:S01]  /*9c90*/  FMNMX.FTZ R3, R5, R4, !PT ;  /* 0x0000000405037209 */ /* 0x002fe20007810000 */
[--C-:B------:R-:W-:Y:S01]  /*9ca0*/  FFMA.FTZ R164, R32, c[0x0][0x23c], -R141.reuse ;  /* 0x00008f0020a47a23 */ /* 0x100fe2000001088d */
[----:B------:R-:W-:Y:S01]  /*9cb0*/  FSEL R5, R132, RZ, P1 ;  /* 0x000000ff84057208 */ /* 0x000fe20000800000 */
[----:B------:R-:W-:Y:S01]  /*9cc0*/  FFMA.FTZ R155, R30, c[0x0][0x23c], -R141 ;  /* 0x00008f001e9b7a23 */ /* 0x000fe2000001088d */
[C---:B------:R-:W-:Y:S01]  /*9cd0*/  FSETP.NEU.FTZ.AND P0, PT, R3.reuse, -INF , PT ;  /* 0xff8000000300780b */ /* 0x040fe20003f1d000 */
[C---:B------:R-:W-:Y:S01]  /*9ce0*/  FMUL.FTZ R151, R3.reuse, c[0x0][0x23c] ;  /* 0x00008f0003977a20 */ /* 0x040fe20000410000 */
[----:B------:R-:W1:Y:S01]  /*9cf0*/  MUFU.EX2 R148, R148 ;  /* 0x0000009400947308 */ /* 0x000e620000000800 */
[----:B------:R-:W-:Y:S01]  /*9d00*/  FADD.FTZ R4, R2, -R5 ;  /* 0x8000000502047221 */ /* 0x000fe20000010000 */
[----:B------:R-:W-:Y:S01]  /*9d10*/  FSEL R5, R3, RZ, P0 ;  /* 0x000000ff03057208 */ /* 0x000fe20000000000 */
[----:B------:R-:W-:Y:S01]  /*9d20*/  FFMA.FTZ R166, R28, c[0x0][0x23c], -R141 ;  /* 0x00008f001ca67a23 */ /* 0x000fe2000001088d */
[----:B------:R-:W-:Y:S01]  /*9d30*/  FSEL R151, R151, RZ, P0 ;  /* 0x000000ff97977208 */ /* 0x000fe20000000000 */
[----:B------:R-:W-:Y:S01]  /*9d40*/  FMUL.FTZ R150, R4, c[0x0][0x23c] ;  /* 0x00008f0004967a20 */ /* 0x000fe20000410000 */
[----:B------:R-:W-:Y:S01]  /*9d50*/  LDSM.16.MT88.4 R32, [R193+0x12800] ;  /* 0x01280000c120783b */ /* 0x000fe20000004200 */
[----:B------:R-:W-:Y:S01]  /*9d60*/  FADD.FTZ R5, R0, -R5 ;  /* 0x8000000500057221 */ /* 0x000fe20000010000 */
[----:B------:R-:W-:Y:S01]  /*9d70*/  MUFU.EX2 R147, R147 ;  /* 0x0000009300937308 */ /* 0x000fe20000000800 */
[--C-:B------:R-:W-:Y:S01]  /*9d80*/  FFMA.FTZ R145, R133, c[0x0][0x23c], -R151.reuse ;  /* 0x00008f0085917a23 */ /* 0x100fe20000010897 */
[----:B------:R-:W-:Y:S01]  /*9d90*/  LDSM.16.MT88.4 R28, [R192+0x12800] ;  /* 0x01280000c01c783b */ /* 0x000fe20000004200 */
[----:B------:R-:W-:-:S02]  /*9da0*/  FFMA.FTZ R133, R12, c[0x0][0x23c], -R151 ;  /* 0x00008f000c857a23 */ /* 0x000fc40000010897 */
[--C-:B------:R-:W-:Y:S01]  /*9db0*/  FFMA.FTZ R144, R136, c[0x0][0x23c], -R151.reuse ;  /* 0x00008f0088907a23 */ /* 0x100fe20000010897 */
[----:B------:R-:W2:Y:S01]  /*9dc0*/  LDSM.16.MT88.4 R12, [R194+0x12000] ;  /* 0x01200000c20c783b */ /* 0x000ea20000004200 */
[--C-:B------:R-:W-:Y:S01]  /*9dd0*/  FFMA.FTZ R2, R6, c[0x0][0x23c], -R151.reuse ;  /* 0x00008f0006027a23 */ /* 0x100fe20000010897 */
[----:B------:R-:W3:Y:S01]  /*9de0*/  MUFU.EX2 R146, R146 ;  /* 0x0000009200927308 */ /* 0x000ee20000000800 */
[----:B------:R-:W-:Y:S01]  /*9df0*/  FMUL.FTZ R0, R5, c[0x0][0x23c] ;  /* 0x00008f0005007a20 */ /* 0x000fe20000410000 */
[----:B-1----:R-:W-:Y:S01]  /*9e00*/  F2FP.BF16.PACK_AB R4, R148, R149 ;  /* 0x000000959404723e */ /* 0x002fe200000010ff */
[--C-:B------:R-:W-:Y:S01]  /*9e10*/  FFMA.FTZ R157, R26, c[0x0][0x23c], -R151.reuse ;  /* 0x00008f001a9d7a23 */ /* 0x100fe20000010897 */
[----:B------:R-:W-:Y:S01]  /*9e20*/  LDSM.16.MT88.4 R136, [R194+0x12800] ;  /* 0x01280000c288783b */ /* 0x000fe20000004200 */
[--C-:B------:R-:W-:Y:S02]  /*9e30*/  FFMA.FTZ R168, R24, c[0x0][0x23c], -R151.reuse ;  /* 0x00008f0018a87a23 */ /* 0x100fe40000010897 */
[--C-:B------:R-:W-:Y:S01]  /*9e40*/  FFMA.FTZ R159, R22, c[0x0][0x23c], -R151.reuse ;  /* 0x00008f00169f7a23 */ /* 0x100fe20000010897 */
[----:B------:R-:W-:Y:S01]  /*9e50*/  MUFU.EX2 R145, R145 ;  /* 0x0000009100917308 */ /* 0x000fe20000000800 */
[----:B------:R-:W-:Y:S01]  /*9e60*/  FFMA.FTZ R170, R20, c[0x0][0x23c], -R151 ;  /* 0x00008f0014aa7a23 */ /* 0x000fe20000010897 */
[----:B------:R-:W-:Y:S01]  /*9e70*/  LDSM.16.MT88.4 R24, [R196+0x14800] ;  /* 0x01480000c418783b */ /* 0x000fe20000004200 */
[----:B------:R-:W-:-:S02]  /*9e80*/  FFMA.FTZ R161, R228, c[0x0][0x23c], -R141 ;  /* 0x00008f00e4a17a23 */ /* 0x000fc4000001088d */
[--C-:B------:R-:W-:Y:S01]  /*9e90*/  FFMA.FTZ R226, R226, c[0x0][0x23c], -R141.reuse ;  /* 0x00008f00e2e27a23 */ /* 0x100fe2000001088d */
[----:B------:R-:W-:Y:S01]  /*9ea0*/  LDSM.16.MT88.4 R20, [R194+0x14800] ;  /* 0x01480000c214783b */ /* 0x000fe20000004200 */
[--C-:B------:R-:W-:Y:S01]  /*9eb0*/  FFMA.FTZ R163, R224, c[0x0][0x23c], -R141.reuse ;  /* 0x00008f00e0a37a23 */ /* 0x100fe2000001088d */
[----:B------:R-:W1:Y:S01]  /*9ec0*/  MUFU.EX2 R144, R144 ;  /* 0x0000009000907308 */ /* 0x000e620000000800 */
[----:B---3--:R-:W-:Y:S01]  /*9ed0*/  F2FP.BF16.PACK_AB R6, R146, R147 ;  /* 0x000000939206723e */ /* 0x008fe200000010ff */
[----:B------:R-:W-:Y:S02]  /*9ee0*/  FFMA.FTZ R222, R222, c[0x0][0x23c], -R141 ;  /* 0x00008f00dede7a23 */ /* 0x000fe4000001088d */
[--C-:B------:R-:W-:Y:S02]  /*9ef0*/  FFMA.FTZ R165, R178, c[0x0][0x23c], -R151.reuse ;  /* 0x00008f00b2a57a23 */ /* 0x100fe40000010897 */
[--C-:B------:R-:W-:Y:S02]  /*9f00*/  FFMA.FTZ R176, R176, c[0x0][0x23c], -R151.reuse ;  /* 0x00008f00b0b07a23 */ /* 0x100fe40000010897 */
[----:B------:R-:W-:Y:S01]  /*9f10*/  MUFU.EX2 R133, R133 ;  /* 0x0000008500857308 */ /* 0x000fe20000000800 */
[----:B------:R-:W-:-:S02]  /*9f20*/  FFMA.FTZ R167, R174, c[0x0][0x23c], -R151 ;  /* 0x00008f00aea77a23 */ /* 0x000fc40000010897 */
[----:B------:R-:W-:Y:S02]  /*9f30*/  FFMA.FTZ R172, R172, c[0x0][0x23c], -R151 ;  /* 0x00008f00acac7a23 */ /* 0x000fe40000010897 */
[----:B------:R-:W-:Y:S02]  /*9f40*/  FFMA.FTZ R171, R156, c[0x0][0x23c], -R141 ;  /* 0x00008f009cab7a23 */ /* 0x000fe4000001088d */
        /* <DEDUP_REMOVED lines=8> */
[----:B------:R-:W-:Y:S02]  /*9fd0*/  FFMA.FTZ R158, R158, c[0x0][0x23c], -R141 ;  /* 0x00008f009e9e7a23 */ /* 0x000fe4000001088d */
[----:B------:R-:W-:Y:S01]  /*9fe0*/  FFMA.FTZ R151, R152, c[0x0][0x23c], -R151 ;  /* 0x00008f0098977a23 */ /* 0x000fe20000010897 */
[----:B------:R-:W-:Y:S02]  /*9ff0*/  LDSM.16.MT88.4 R140, [R194+0x13800] ;  /* 0x01380000c28c783b */ /* 0x000fe40000004200 */
[----:B------:R-:W4:Y:S01]  /*a000*/  MUFU.EX2 R0, R0 ;  /* 0x0000000000007308 */ /* 0x000f220000000800 */
[----:B---3--:R-:W-:Y:S01]  /*a010*/  F2FP.BF16.PACK_AB R7, R2, R133 ;  /* 0x000000850207723e */ /* 0x008fe200000010ff */
[----:B-1----:R-:W-:-:S06]  /*a020*/  FMUL.FTZ R120, R120, R150 ;  /* 0x0000009678787220 */ /* 0x002fcc0000410000 */
        /* <DEDUP_REMOVED lines=19> */
[----:B------:R-:W3:Y:S01]  /*a160*/  MUFU.EX2 R166, R166 ;  /* 0x000000a600a67308 */ /* 0x000ee20000000800 */
        /* <DEDUP_REMOVED lines=11> */
[----:B------:R-:W4:Y:S01]  /*a220*/  LDSM.16.MT88.4 R16, [R192+0x12000] ;  /* 0x01200000c010783b */ /* 0x000f220000004200 */
[-C--:B------:R-:W-:Y:S01]  /*a230*/  FMUL.FTZ R110, R110, R0.reuse ;  /* 0x000000006e6e7220 */ /* 0x080fe20000410000 */
[----:B------:R-:W5:Y:S01]  /*a240*/  MUFU.EX2 R168, R168 ;  /* 0x000000a800a87308 */ /* 0x000f620000000800 */
        /* <DEDUP_REMOVED lines=28> */
[----:B----4-:R-:W-:Y:S01]  /*a410*/  HMMA.16816.F32.BF16 R104, R4, R16, R104 ;  /* 0x000000100468723c */ /* 0x010fe20000041868 */
[----:B------:R-:W-:Y:S02]  /*a420*/  FMUL.FTZ R45, R45, R150 ;  /* 0x000000962d2d7220 */ /* 0x000fe40000410000 */
[-C--:B------:R-:W-:Y:S01]  /*a430*/  FMUL.FTZ R46, R46, R0.reuse ;  /* 0x000000002e2e7220 */ /* 0x080fe20000410000 */
[----:B------:R-:W-:Y:S01]  /*a440*/  MUFU.EX2 R163, R163 ;  /* 0x000000a300a37308 */ /* 0x000fe20000000800 */
[----:B------:R-:W-:-:S02]  /*a450*/  FMUL.FTZ R47, R47, R0 ;  /* 0x000000002f2f7220 */ /* 0x000fc40000410000 */
[-C--:B------:R-:W-:Y:S01]  /*a460*/  FMUL.FTZ R48, R48, R150.reuse ;  /* 0x0000009630307220 */ /* 0x080fe20000410000 */
[C---:B------:R-:W-:Y:S01]  /*a470*/  HMMA.16816.F32.BF16 R100, R4.reuse, R18, R100 ;  /* 0x000000120464723c */ /* 0x040fe20000041864 */
[----:B------:R-:W-:Y:S01]  /*a480*/  FMUL.FTZ R49, R49, R150 ;  /* 0x0000009631317220 */ /* 0x000fe20000410000 */
[----:B------:R-:W4:Y:S01]  /*a490*/  LDSM.16.MT88.4 R16, [R193+0x14000] ;  /* 0x01400000c110783b */ /* 0x000f220000004200 */
        /* <DEDUP_REMOVED lines=92> */
[----:B------:R-:W-:Y:S01]  /*aa60*/  F2FP.BF16.PACK_AB R4, R164, R153 ;  /* 0x00000099a404723e */ /* 0x000fe200000010ff */
[----:B------:R-:W-:Y:S01]  /*aa70*/  FADD.FTZ R153, R153, R146 ;  /* 0x0000009299997221 */ /* 0x000fe20000010000 */
[----:B---3--:R-:W-:-:S02]  /*aa80*/  F2FP.BF16.PACK_AB R6, R166, R155 ;  /* 0x0000009ba606723e */ /* 0x008fc400000010ff */
[----:B-----5:R-:W-:Y:S01]  /*aa90*/  F2FP.BF16.PACK_AB R5, R168, R157 ;  /* 0x0000009da805723e */ /* 0x020fe200000010ff */
        /* <DEDUP_REMOVED lines=17> */
[C---:B----4-:R-:W-:Y:S08]  /*abb0*/  HMMA.16816.F32.BF16 R52, R4.reuse, R16, R52 ;  /* 0x000000100434723c */ /* 0x050ff00000041834 */
        /* <DEDUP_REMOVED lines=113> */
.L_x_278:
        /* <DEDUP_REMOVED lines=14> */
.L_x_284:
        /* <DEDUP_REMOVED lines=11> */
[----:B------:R-:W-:Y:S04]  /*b460*/  LEA R8, P1, R6, c[0x0][0x168], 0x1 ;  /* 0x00005a0006087a11 */ /* 0x000fe800078208ff */
        /* <DEDUP_REMOVED lines=15> */
.L_x_282:
[----:B------:R-:W-:Y:S04]  /*b560*/  DEPBAR.LE SB0, 0x0 ;  /* 0x000080000000791a */ /* 0x000fe80000000000 */
[----:B------:R-:W-:Y:S01]  /*b570*/  BAR.SYNC.DEFER_BLOCKING 0x0 ;  /* 0x0000000000007b1d */ /* 0x000fe20000010000 */
[----:B------:R-:W-:Y:S01]  /*b580*/  UIADD3 UR12, UR15, -0x1, URZ ;  /* 0xffffffff0f0c7890 */ /* 0x000fe2000fffe03f */
[----:B------:R-:W-:Y:S03]  /*b590*/  MOV R3, UR13 ;  /* 0x0000000d00037c02 */ /* 0x000fe60008000f00 */
        /* <DEDUP_REMOVED lines=14> */
[----:B------:R-:W-:Y:S06]  /*b680*/  PLOP3.LUT P0, PT, PT, PT, UP0, 0x80, 0x0 ;  /* 0x000000000000781c */ /* 0x000fec0003f0f008 */
        /* <DEDUP_REMOVED lines=160> */
[C---:B--2---:R-:W-:Y:S04]  /*c090*/  HMMA.16816.F32.BF16 R20, R172.reuse, R136, R20 ;  /* 0x00000088ac14723c */ /* 0x044fe80000041814 */
[----:B------:R-:W2:Y:S01]  /*c0a0*/  MUFU.TANH R222, R222 ;  /* 0x000000de00de7308 */ /* 0x000ea20000002400 */
[----:B------:R-:W-:Y:S01]  /*c0b0*/  BAR.SYNC.DEFER_BLOCKING 0x0 ;  /* 0x0000000000007b1d */ /* 0x000fe20000010000 */
[----:B------:R-:W-:Y:S02]  /*c0c0*/  FMUL.FTZ R224, R5, c[0x0][0x2ec] ;  /* 0x0000bb0005e07a20 */ /* 0x000fe40000410000 */
[C---:B------:R-:W-:Y:S04]  /*c0d0*/  HMMA.16816.F32.BF16 R24, R172.reuse, R138, R24 ;  /* 0x0000008aac18723c */ /* 0x040fe80000041818 */
[----:B------:R-:W-:Y:S02]  /*c0e0*/  FMUL.FTZ R225, R6, c[0x0][0x2ec] ;  /* 0x0000bb0006e17a20 */ /* 0x000fe40000410000 */
[----:B------:R-:W3:Y:S01]  /*c0f0*/  MUFU.TANH R224, R224 ;  /* 0x000000e000e07308 */ /* 0x000ee20000002400 */
[----:B------:R-:W-:Y:S02]  /*c100*/  FMUL.FTZ R3, R7, c[0x0][0x2ec] ;  /* 0x0000bb0007037a20 */ /* 0x000fe40000410000 */
[----:B------:R-:W-:Y:S03]  /*c110*/  FMUL.FTZ R226, R8, c[0x0][0x2ec] ;  /* 0x0000bb0008e27a20 */ /* 0x000fe60000410000 */
[----:B------:R-:W-:Y:S02]  /*c120*/  FMUL.FTZ R229, R9, c[0x0][0x2ec] ;  /* 0x0000bb0009e57a20 */ /* 0x000fe40000410000 */
[----:B------:R-:W-:Y:S02]  /*c130*/  FMUL.FTZ R228, R10, c[0x0][0x2ec] ;  /* 0x0000bb000ae47a20 */ /* 0x000fe40000410000 */
[----:B------:R-:W4:Y:S01]  /*c140*/  MUFU.TANH R225, R225 ;  /* 0x000000e100e17308 */ /* 0x000f220000002400 */
[----:B------:R-:W-:Y:S02]  /*c150*/  FMUL.FTZ R227, R11, c[0x0][0x2ec] ;  /* 0x0000bb000be37a20 */ /* 0x000fe40000410000 */
[----:B------:R-:W-:Y:S02]  /*c160*/  FMUL.FTZ R233, R12, c[0x0][0x2ec] ;  /* 0x0000bb000ce97a20 */ /* 0x000fe40000410000 */
[----:B------:R-:W-:Y:S02]  /*c170*/  FMUL.FTZ R232, R13, c[0x0][0x2ec] ;  /* 0x0000bb000de87a20 */ /* 0x000fe40000410000 */
[----:B------:R-:W-:Y:S01]  /*c180*/  FMUL.FTZ R231, R14, c[0x0][0x2ec] ;  /* 0x0000bb000ee77a20 */ /* 0x000fe20000410000 */
[C---:B-1----:R-:W-:Y:S02]  /*c190*/  HMMA.16816.F32.BF16 R28, R172.reuse, R132, R28 ;  /* 0x00000084ac1c723c */ /* 0x042fe4000004181c */
[----:B------:R-:W1:Y:S01]  /*c1a0*/  MUFU.TANH R3, R3 ;  /* 0x0000000300037308 */ /* 0x000e620000002400 */
[----:B------:R-:W-:Y:S02]  /*c1b0*/  FMUL.FTZ R230, R15, c[0x0][0x2ec] ;  /* 0x0000bb000fe67a20 */ /* 0x000fe40000410000 */
[----:B------:R-:W-:Y:S02]  /*c1c0*/  FMUL.FTZ R236, R16, c[0x0][0x2ec] ;  /* 0x0000bb0010ec7a20 */ /* 0x000fe40000410000 */
[----:B------:R-:W-:Y:S01]  /*c1d0*/  FMUL.FTZ R239, R17, c[0x0][0x2ec] ;  /* 0x0000bb0011ef7a20 */ /* 0x000fe20000410000 */
[----:B------:R-:W-:Y:S04]  /*c1e0*/  HMMA.16816.F32.BF16 R32, R172, R134, R32 ;  /* 0x00000086ac20723c */ /* 0x000fe80000041820 */
[----:B------:R-:W1:Y:S01]  /*c1f0*/  MUFU.TANH R226, R226 ;  /* 0x000000e200e27308 */ /* 0x000e620000002400 */
[----:B------:R-:W-:Y:S02]  /*c200*/  FMUL.FTZ R235, R18, c[0x0][0x2ec] ;  /* 0x0000bb0012eb7a20 */ /* 0x000fe40000410000 */
[----:B------:R-:W-:Y:S02]  /*c210*/  FMUL.FTZ R234, R19, c[0x0][0x2ec] ;  /* 0x0000bb0013ea7a20 */ /* 0x000fe40000410000 */
[----:B------:R-:W-:Y:S03]  /*c220*/  FMUL.FTZ R240, R20, c[0x0][0x2ec] ;  /* 0x0000bb0014f07a20 */ /* 0x000fe60000410000 */
[----:B------:R-:W-:Y:S02]  /*c230*/  FMUL.FTZ R243, R21, c[0x0][0x2ec] ;  /* 0x0000bb0015f37a20 */ /* 0x000fe40000410000 */
        /* <DEDUP_REMOVED lines=16> */
[----:B------:R-:W-:Y:S03]  /*c340*/  FMUL.FTZ R249, R35, c[0x0][0x2ec] ;  /* 0x0000bb0023f97a20 */ /* 0x000fe60000410000 */
        /* <DEDUP_REMOVED lines=23> */
[----:B------:R-:W1:Y:S02]  /*c4c0*/  MUFU.TANH R249, R249 ;  /* 0x000000f900f97308 */ /* 0x000e640000002400 */
[----:B-1234-:R-:W-:-:S05]  /*c4d0*/  @P0 BRA `(.L_x_284) ;  /* 0xffffeed000000947 */ /* 0x01efca000383ffff */
.L_x_283:
[----:B------:R-:W-:Y:S01]  /*c4e0*/  IMAD.U32 R4, RZ, RZ, UR12 ;  /* 0x0000000cff047e24 */ /* 0x000fe2000f8e00ff */
[----:B------:R-:W-:Y:S01]  /*c4f0*/  LDSM.16.MT88.4 R20, [R194+0x12000] ;  /* 0x01200000c214783b */ /* 0x000fe20000004200 */
[----:B------:R-:W-:Y:S02]  /*c500*/  UISETP.GT.AND UP0, UPT, UR12, UR9, UPT ;  /* 0x000000090c00728c */ /* 0x000fe4000bf04270 */
[----:B------:R-:W-:Y:S01]  /*c510*/  IMAD R4, R4, 0x40, R213 ;  /* 0x0000004004047824 */ /* 0x000fe200078e02d5 */
[----:B------:R-:W-:Y:S04]  /*c520*/  UMOV UR15, UR12 ;  /* 0x0000000c000f7c82 */ /* 0x000fe80008000000 */
[C---:B------:R-:W-:Y:S01]  /*c530*/  IADD3 R6, R4.reuse, 0x1, RZ ;  /* 0x0000000104067810 */ /* 0x040fe20007ffe0ff */
[----:B------:R-:W-:Y:S01]  /*c540*/  LDSM.16.MT88.4 R28, [R193+0x12000] ;  /* 0x01200000c11c783b */ /* 0x000fe20000004200 */
[----:B------:R-:W-:Y:S02]  /*c550*/  ISETP.GE.AND P2, PT, R4, R210, PT ;  /* 0x000000d20400720c */ /* 0x000fe40003f46270 */
[C---:B------:R-:W-:Y:S02]  /*c560*/  ISETP.GE.AND P1, PT, R6.reuse, R212, PT ;  /* 0x000000d40600720c */ /* 0x040fe40003f26270 */
[C---:B------:R-:W-:Y:S02]  /*c570*/  ISETP.GE.AND P6, PT, R6.reuse, R210, PT ;  /* 0x000000d20600720c */ /* 0x040fe40003fc6270 */
[----:B------:R-:W-:Y:S02]  /*c580*/  ISETP.GE.OR P1, PT, R6, R211, !P1 ;  /* 0x000000d30600720c */ /* 0x000fe40004f26670 */
[-C--:B------:R-:W-:Y:S02]  /*c590*/  ISETP.GE.OR P2, PT, R4, R205.reuse, !P2 ;  /* 0x000000cd0400720c */ /* 0x080fe40005746670 */
[----:B------:R-:W-:Y:S02]  /*c5a0*/  ISETP.GE.OR P6, PT, R6, R205, !P6 ;  /* 0x000000cd0600720c */ /* 0x000fe400077c6670 */
[----:B------:R-:W-:Y:S02]  /*c5b0*/  IADD3 R6, R4, 0x10, RZ ;  /* 0x0000001004067810 */ /* 0x000fe40007ffe0ff */
[----:B------:R-:W-:Y:S02]  /*c5c0*/  FSEL R225, R225, -INF , !P2 ;  /* 0xff800000e1e17808 */ /* 0x000fe40005000000 */
[----:B------:R-:W-:Y:S02]  /*c5d0*/  FSEL R224, R224, -INF , !P1 ;  /* 0xff800000e0e07808 */ /* 0x000fe40004800000 */
[C---:B------:R-:W-:Y:S02]  /*c5e0*/  ISETP.GE.AND P2, PT, R6.reuse, R212, PT ;  /* 0x000000d40600720c */ /* 0x040fe40003f46270 */
[C---:B------:R-:W-:Y:S02]  /*c5f0*/  ISETP.GE.AND P1, PT, R6.reuse, R210, PT ;  /* 0x000000d20600720c */ /* 0x040fe40003f26270 */
[C---:B------:R-:W-:Y:S02]  /*c600*/  ISETP.GE.OR P2, PT, R6.reuse, R211, !P2 ;  /* 0x000000d30600720c */ /* 0x040fe40005746670 */
[----:B------:R-:W-:Y:S02]  /*c610*/  ISETP.GE.OR P1, PT, R6, R205, !P1 ;  /* 0x000000cd0600720c */ /* 0x000fe40004f26670 */
[C---:B------:R-:W-:Y:S02]  /*c620*/  IADD3 R6, R4.reuse, 0x18, RZ ;  /* 0x0000001804067810 */ /* 0x040fe40007ffe0ff */
[----:B------:R-:W-:Y:S02]  /*c630*/  IADD3 R5, R4, 0x8, RZ ;  /* 0x0000000804057810 */ /* 0x000fe40007ffe0ff */
[----:B------:R-:W-:Y:S02]  /*c640*/  FSEL R164, R233, -INF , !P2 ;  /* 0xff800000e9a47808 */ /* 0x000fe40005000000 */
[-C--:B------:R-:W-:Y:S02]  /*c650*/  ISETP.GE.AND P2, PT, R6, R212.reuse, PT ;  /* 0x000000d40600720c */ /* 0x080fe40003f46270 */
[C---:B------:R-:W-:Y:S02]  /*c660*/  ISETP.GE.AND P5, PT, R5.reuse, R212, PT ;  /* 0x000000d40500720c */ /* 0x040fe40003fa6270 */
[C---:B------:R-:W-:Y:S02]  /*c670*/  ISETP.GE.AND P4, PT, R5.reuse, R210, PT ;  /* 0x000000d20500720c */ /* 0x040fe40003f86270 */
[-C--:B------:R-:W-:Y:S02]  /*c680*/  ISETP.GE.AND P3, PT, R4, R212.reuse, PT ;  /* 0x000000d40400720c */ /* 0x080fe40003f66270 */
[-C--:B------:R-:W-:Y:S02]  /*c690*/  ISETP.GE.OR P2, PT, R6, R211.reuse, !P2 ;  /* 0x000000d30600720c */ /* 0x080fe40005746670 */
[C---:B------:R-:W-:Y:S02]  /*c6a0*/  ISETP.GE.OR P5, PT, R5.reuse, R211, !P5 ;  /* 0x000000d30500720c */ /* 0x040fe40006fa6670 */
[----:B------:R-:W-:Y:S02]  /*c6b0*/  ISETP.GE.OR P4, PT, R5, R205, !P4 ;  /* 0x000000cd0500720c */ /* 0x000fe40006786670 */
[CC--:B------:R-:W-:Y:S02]  /*c6c0*/  ISETP.GE.OR P3, PT, R4.reuse, R211.reuse, !P3 ;  /* 0x000000d30400720c */ /* 0x0c0fe40005f66670 */
[C---:B-1----:R-:W-:Y:S02]  /*c6d0*/  IADD3 R9, R4.reuse, 0x20, RZ ;  /* 0x0000002004097810 */ /* 0x042fe40007ffe0ff */
[----:B------:R-:W-:Y:S02]  /*c6e0*/  IADD3 R5, R4, 0x9, RZ ;  /* 0x0000000904057810 */ /* 0x000fe40007ffe0ff */
[----:B------:R-:W-:Y:S02]  /*c6f0*/  FSEL R142, R236, -INF , !P2 ;  /* 0xff800000ec8e7808 */ /* 0x000fe40005000000 */
[----:B------:R-:W-:Y:S02]  /*c700*/  FSEL R222, R222, -INF , !P3 ;  /* 0xff800000dede7808 */ /* 0x000fe40005800000 */
[-C--:B------:R-:W-:Y:S02]  /*c710*/  ISETP.GE.AND P2, PT, R9, R212.reuse, PT ;  /* 0x000000d40900720c */ /* 0x080fe40003f46270 */
[C---:B------:R-:W-:Y:S02]  /*c720*/  ISETP.GE.AND P0, PT, R5.reuse, R212, PT ;  /* 0x000000d40500720c */ /* 0x040fe40003f06270 */
[----:B------:R-:W-:Y:S02]  /*c730*/  ISETP.GE.AND P3, PT, R5, R210, PT ;  /* 0x000000d20500720c */ /* 0x000fe40003f66270 */
[-C--:B------:R-:W-:Y:S02]  /*c740*/  ISETP.GE.OR P2, PT, R9, R211.reuse, !P2 ;  /* 0x000000d30900720c */ /* 0x080fe40005746670 */
[C---:B------:R-:W-:Y:S02]  /*c750*/  ISETP.GE.OR P0, PT, R5.reuse, R211, !P0 ;  /* 0x000000d30500720c */ /* 0x040fe40004706670 */
[----:B------:R-:W-:Y:S02]  /*c760*/  ISETP.GE.OR P3, PT, R5, R205, !P3 ;  /* 0x000000cd0500720c */ /* 0x000fe40005f66670 */
[C---:B------:R-:W-:Y:S02]  /*c770*/  IADD3 R5, R4.reuse, 0x11, RZ ;  /* 0x0000001104057810 */ /* 0x040fe40007ffe0ff */
[----:B------:R-:W-:Y:S02]  /*c780*/  IADD3 R8, R4, 0x21, RZ ;  /* 0x0000002104087810 */ /* 0x000fe40007ffe0ff */
[----:B------:R-:W-:Y:S02]  /*c790*/  FSEL R160, R240, -INF , !P2 ;  /* 0xff800000f0a07808 */ /* 0x000fe40005000000 */
[----:B------:R-:W-:Y:S02]  /*c7a0*/  FSEL R226, R226, -INF , !P5 ;  /* 0xff800000e2e27808 */ /* 0x000fe40006800000 */
[----:B------:R-:W-:Y:S02]  /*c7b0*/  FSEL R10, R229, -INF , !P0 ;  /* 0xff800000e50a7808 */ /* 0x000fe40004000000 */
[C---:B------:R-:W-:Y:S02]  /*c7c0*/  ISETP.GE.AND P5, PT, R5.reuse, R212, PT ;  /* 0x000000d40500720c */ /* 0x040fe40003fa6270 */
[C---:B------:R-:W-:Y:S02]  /*c7d0*/  ISETP.GE.AND P0, PT, R5.reuse, R210, PT ;  /* 0x000000d20500720c */ /* 0x040fe40003f06270 */
[C---:B------:R-:W-:Y:S02]  /*c7e0*/  ISETP.GE.AND P2, PT, R8.reuse, R212, PT ;  /* 0x000000d40800720c */ /* 0x040fe40003f46270 */
[C---:B------:R-:W-:Y:S02]  /*c7f0*/  ISETP.GE.OR P5, PT, R5.reuse, R211, !P5 ;  /* 0x000000d30500720c */ /* 0x040fe40006fa6670 */
[----:B------:R-:W-:Y:S02]  /*c800*/  ISETP.GE.OR P0, PT, R5, R205, !P0 ;  /* 0x000000cd0500720c */ /* 0x000fe40004706670 */
[----:B------:R-:W-:Y:S02]  /*c810*/  ISETP.GE.OR P2, PT, R8, R211, !P2 ;  /* 0x000000d30800720c */ /* 0x000fe40005746670 */
[----:B------:R-:W-:Y:S02]  /*c820*/  FMNMX.FTZ R12, R225, R0, !PT ;  /* 0x00000000e10c7209 */ /* 0x000fe40007810000 */
[----:B------:R-:W-:Y:S02]  /*c830*/  FSEL R5, R3, -INF , !P6 ;  /* 0xff80000003057808 */ /* 0x000fe40007000000 */
[----:B------:R-:W-:Y:S02]  /*c840*/  IADD3 R3, R4, 0x28, RZ ;  /* 0x0000002804037810 */ /* 0x000fe40007ffe0ff */
[----:B------:R-:W-:Y:S02]  /*c850*/  FSEL R7, R228, -INF , !P4 ;  /* 0xff800000e4077808 */ /* 0x000fe40006000000 */
[-C--:B------:R-:W-:Y:S02]  /*c860*/  ISETP.GE.AND P4, PT, R9, R210.reuse, PT ;  /* 0x000000d20900720c */ /* 0x080fe40003f86270 */
[----:B------:R-:W-:Y:S02]  /*c870*/  FSEL R158, R243, -INF , !P2 ;  /* 0xff800000f39e7808 */ /* 0x000fe40005000000 */
[----:B------:R-:W-:Y:S02]  /*c880*/  IADD3 R11, R4, 0x19, RZ ;  /* 0x00000019040b7810 */ /* 0x000fe40007ffe0ff */
[----:B------:R-:W-:Y:S02]  /*c890*/  ISETP.GE.AND P6, PT, R6, R210, PT ;  /* 0x000000d20600720c */ /* 0x000fe40003fc6270 */
[----:B------:R-:W-:Y:S02]  /*c8a0*/  ISETP.GE.AND P2, PT, R3, R212, PT ;  /* 0x000000d40300720c */ /* 0x000fe40003f46270 */
[----:B------:R-:W-:Y:S02]  /*c8b0*/  FMNMX.FTZ R12, R5, R12, !PT ;  /* 0x0000000c050c7209 */ /* 0x000fe40007810000 */
[-C--:B------:R-:W-:Y:S02]  /*c8c0*/  ISETP.GE.OR P4, PT, R9, R205.reuse, !P4 ;  /* 0x000000cd0900720c */ /* 0x080fe40006786670 */
[----:B------:R-:W-:Y:S02]  /*c8d0*/  FMNMX.FTZ R9, R222, R2, !PT ;  /* 0x00000002de097209 */ /* 0x000fe40007810000 */
[----:B------:R-:W-:Y:S02]  /*c8e0*/  FSEL R162, R232, -INF , !P5 ;  /* 0xff800000e8a27808 */ /* 0x000fe40006800000 */
[----:B------:R-:W-:Y:S02]  /*c8f0*/  ISETP.GE.AND P5, PT, R11, R212, PT ;  /* 0x000000d40b00720c */ /* 0x000fe40003fa6270 */
[----:B------:R-:W-:Y:S02]  /*c900*/  ISETP.GE.OR P6, PT, R6, R205, !P6 ;  /* 0x000000cd0600720c */ /* 0x000fe400077c6670 */
[----:B------:R-:W-:Y:S02]  /*c910*/  FSEL R227, R227, -INF , !P3 ;  /* 0xff800000e3e37808 */ /* 0x000fe40005800000 */
[----:B------:R-:W-:Y:S02]  /*c920*/  ISETP.GE.OR P2, PT, R3, R211, !P2 ;  /* 0x000000d30300720c */ /* 0x000fe40005746670 */
[----:B------:R-:W-:Y:S02]  /*c930*/  FMNMX.FTZ R12, R7, R12, !PT ;  /* 0x0000000c070c7209 */ /* 0x000fe40007810000 */
[----:B------:R-:W-:Y:S02]  /*c940*/  IADD3 R6, R4, 0x29, RZ ;  /* 0x0000002904067810 */ /* 0x000fe40007ffe0ff */
[----:B------:R-:W-:Y:S02]  /*c950*/  FMNMX.FTZ R9, R224, R9, !PT ;  /* 0x00000009e0097209 */ /* 0x000fe40007810000 */
[----:B------:R-:W-:Y:S02]  /*c960*/  FSEL R163, R231, -INF , !P1 ;  /* 0xff800000e7a37808 */ /* 0x000fe40004800000 */
[----:B------:R-:W-:Y:S02]  /*c970*/  FSEL R156, R246, -INF , !P2 ;  /* 0xff800000f69c7808 */ /* 0x000fe40005000000 */
[----:B------:R-:W-:Y:S02]  /*c980*/  ISETP.GE.OR P5, PT, R11, R211, !P5 ;  /* 0x000000d30b00720c */ /* 0x000fe40006fa6670 */
[----:B------:R-:W-:Y:S02]  /*c990*/  FMNMX.FTZ R12, R227, R12, !PT ;  /* 0x0000000ce30c7209 */ /* 0x000fe40007810000 */
[----:B------:R-:W-:Y:S02]  /*c9a0*/  ISETP.GE.AND P3, PT, R8, R210, PT ;  /* 0x000000d20800720c */ /* 0x000fe40003f66270 */
[----:B------:R-:W-:Y:S02]  /*c9b0*/  ISETP.GE.AND P2, PT, R6, R212, PT ;  /* 0x000000d40600720c */ /* 0x000fe40003f46270 */
[----:B------:R-:W-:Y:S02]  /*c9c0*/  FMNMX.FTZ R9, R226, R9, !PT ;  /* 0x00000009e2097209 */ /* 0x000fe40007810000 */
[----:B------:R-:W-:Y:S02]  /*c9d0*/  FSEL R140, R239, -INF , !P5 ;  /* 0xff800000ef8c7808 */ /* 0x000fe40006800000 */
[----:B------:R-:W-:Y:S02]  /*c9e0*/  FSEL R161, R230, -INF , !P0 ;  /* 0xff800000e6a17808 */ /* 0x000fe40004000000 */
[----:B------:R-:W-:Y:S02]  /*c9f0*/  FMNMX.FTZ R12, R163, R12, !PT ;  /* 0x0000000ca30c7209 */ /* 0x000fe40007810000 */
[----:B------:R-:W-:Y:S02]  /*ca00*/  ISETP.GE.AND P5, PT, R11, R210, PT ;  /* 0x000000d20b00720c */ /* 0x000fe40003fa6270 */
[----:B------:R-:W-:Y:S02]  /*ca10*/  ISETP.GE.OR P3, PT, R8, R205, !P3 ;  /* 0x000000cd0800720c */ /* 0x000fe40005f66670 */
[----:B------:R-:W-:Y:S02]  /*ca20*/  ISETP.GE.OR P2, PT, R6, R211, !P2 ;  /* 0x000000d30600720c */ /* 0x000fe40005746670 */
[----:B------:R-:W-:Y:S02]  /*ca30*/  IADD3 R8, R4, 0x30, RZ ;  /* 0x0000003004087810 */ /* 0x000fe40007ffe0ff */
[----:B------:R-:W-:Y:S02]  /*ca40*/  FMNMX.FTZ R9, R10, R9, !PT ;  /* 0x000000090a097209 */ /* 0x000fe40007810000 */
[----:B------:R-:W-:Y:S02]  /*ca50*/  FSEL R154, R244, -INF , !P2 ;  /* 0xff800000f49a7808 */ /* 0x000fe40005000000 */
[----:B------:R-:W-:Y:S02]  /*ca60*/  FSEL R143, R235, -INF , !P6 ;  /* 0xff800000eb8f7808 */ /* 0x000fe40007000000 */
[----:B------:R-:W-:Y:S02]  /*ca70*/  FMNMX.FTZ R12, R161, R12, !PT ;  /* 0x0000000ca10c7209 */ /* 0x000fe40007810000 */
[----:B------:R-:W-:Y:S02]  /*ca80*/  ISETP.GE.OR P5, PT, R11, R205, !P5 ;  /* 0x000000cd0b00720c */ /* 0x000fe40006fa6670 */
[----:B------:R-:W-:Y:S02]  /*ca90*/  ISETP.GE.AND P2, PT, R8, R212, PT ;  /* 0x000000d40800720c */ /* 0x000fe40003f46270 */
[----:B------:R-:W-:Y:S02]  /*caa0*/  ISETP.GE.AND P1, PT, R3, R210, PT ;  /* 0x000000d20300720c */ /* 0x000fe40003f26270 */
[----:B------:R-:W-:Y:S02]  /*cab0*/  FMNMX.FTZ R9, R164, R9, !PT ;  /* 0x00000009a4097209 */ /* 0x000fe40007810000 */
[----:B------:R-:W-:Y:S02]  /*cac0*/  FSEL R141, R234, -INF , !P5 ;  /* 0xff800000ea8d7808 */ /* 0x000fe40006800000 */
[----:B------:R-:W-:Y:S02]  /*cad0*/  FMNMX.FTZ R12, R143, R12, !PT ;  /* 0x0000000c8f0c7209 */ /* 0x000fe40007810000 */
[----:B------:R-:W-:Y:S02]  /*cae0*/  ISETP.GE.OR P1, PT, R3, R205, !P1 ;  /* 0x000000cd0300720c */ /* 0x000fe40004f26670 */
[----:B------:R-:W-:Y:S02]  /*caf0*/  ISETP.GE.OR P2, PT, R8, R211, !P2 ;  /* 0x000000d30800720c */ /* 0x000fe40005746670 */
[----:B------:R-:W-:Y:S02]  /*cb00*/  IADD3 R3, R4, 0x38, RZ ;  /* 0x0000003804037810 */ /* 0x000fe40007ffe0ff */
[----:B------:R-:W-:Y:S02]  /*cb10*/  FMNMX.FTZ R9, R162, R9, !PT ;  /* 0x00000009a2097209 */ /* 0x000fe40007810000 */
[----:B------:R-:W-:Y:S02]  /*cb20*/  FSEL R152, R245, -INF , !P2 ;  /* 0xff800000f5987808 */ /* 0x000fe40005000000 */
[----:B------:R-:W-:Y:S02]  /*cb30*/  FSEL R159, R238, -INF , !P4 ;  /* 0xff800000ee9f7808 */ /* 0x000fe40006000000 */
[----:B------:R-:W-:Y:S02]  /*cb40*/  FMNMX.FTZ R12, R141, R12, !PT ;  /* 0x0000000c8d0c7209 */ /* 0x000fe40007810000 */
[----:B------:R-:W-:Y:S02]  /*cb50*/  ISETP.GE.AND P2, PT, R3, R212, PT ;  /* 0x000000d40300720c */ /* 0x000fe40003f46270 */
[----:B------:R-:W-:Y:S02]  /*cb60*/  FMNMX.FTZ R9, R142, R9, !PT ;  /* 0x000000098e097209 */ /* 0x000fe40007810000 */
[----:B------:R-:W-:Y:S02]  /*cb70*/  FSEL R157, R237, -INF , !P3 ;  /* 0xff800000ed9d7808 */ /* 0x000fe40005800000 */
[----:B------:R-:W-:Y:S02]  /*cb80*/  FMNMX.FTZ R12, R159, R12, !PT ;  /* 0x0000000c9f0c7209 */ /* 0x000fe40007810000 */
[----:B------:R-:W-:Y:S02]  /*cb90*/  ISETP.GE.OR P2, PT, R3, R211, !P2 ;  /* 0x000000d30300720c */ /* 0x000fe40005746670 */
[----:B------:R-:W-:Y:S02]  /*cba0*/  ISETP.GE.AND P0, PT, R6, R210, PT ;  /* 0x000000d20600720c */ /* 0x000fe40003f06270 */
[----:B------:R-:W-:Y:S02]  /*cbb0*/  FMNMX.FTZ R9, R140, R9, !PT ;  /* 0x000000098c097209 */ /* 0x000fe40007810000 */
[----:B------:R-:W-:Y:S02]  /*cbc0*/  FSEL R148, R25, -INF , !P2 ;  /* 0xff80000019947808 */ /* 0x000fe40005000000 */
[----:B------:R-:W-:Y:S02]  /*cbd0*/  FSEL R155, R242, -INF , !P1 ;  /* 0xff800000f29b7808 */ /* 0x000fe40004800000 */
[----:B------:R-:W-:Y:S02]  /*cbe0*/  FMNMX.FTZ R12, R157, R12, !PT ;  /* 0x0000000c9d0c7209 */ /* 0x000fe40007810000 */
[----:B------:R-:W-:Y:S02]  /*cbf0*/  ISETP.GE.OR P0, PT, R6, R205, !P0 ;  /* 0x000000cd0600720c */ /* 0x000fe40004706670 */
[----:B------:R-:W-:Y:S02]  /*cc00*/  ISETP.GE.AND P2, PT, R8, R210, PT ;  /* 0x000000d20800720c */ /* 0x000fe40003f46270 */
[----:B------:R-:W-:Y:S02]  /*cc10*/  IADD3 R6, R4, 0x31, RZ ;  /* 0x0000003104067810 */ /* 0x000fe40007ffe0ff */
[----:B------:R-:W-:Y:S02]  /*cc20*/  FMNMX.FTZ R9, R160, R9, !PT ;  /* 0x00000009a0097209 */ /* 0x000fe40007810000 */
[----:B------:R-:W-:Y:S02]  /*cc30*/  FSEL R153, R241, -INF , !P0 ;  /* 0xff800000f1997808 */ /* 0x000fe40004000000 */
[----:B------:R-:W-:Y:S02]  /*cc40*/  ISETP.GE.OR P2, PT, R8, R205, !P2 ;  /* 0x000000cd0800720c */ /* 0x000fe40005746670 */
[----:B------:R-:W-:Y:S02]  /*cc50*/  FMNMX.FTZ R8, R155, R12, !PT ;  /* 0x0000000c9b087209 */ /* 0x000fe40007810000 */
[----:B------:R-:W-:Y:S02]  /*cc60*/  ISETP.GE.AND P1, PT, R6, R210, PT ;  /* 0x000000d20600720c */ /* 0x000fe40003f26270 */
[----:B------:R-:W-:Y:S02]  /*cc70*/  FMNMX.FTZ R9, R158, R9, !PT ;  /* 0x000000099e097209 */ /* 0x000fe40007810000 */
[----:B------:R-:W-:Y:S02]  /*cc80*/  FSEL R149, R248, -INF , !P2 ;  /* 0xff800000f8957808 */ /* 0x000fe40005000000 */
[----:B------:R-:W-:Y:S02]  /*cc90*/  FMNMX.FTZ R8, R153, R8, !PT ;  /* 0x0000000899087209 */ /* 0x000fe40007810000 */
[----:B------:R-:W-:Y:S02]  /*cca0*/  ISETP.GE.OR P1, PT, R6, R205, !P1 ;  /* 0x000000cd0600720c */ /* 0x000fe40004f26670 */
[----:B------:R-:W-:Y:S02]  /*ccb0*/  IADD3 R4, R4, 0x39, RZ ;  /* 0x0000003904047810 */ /* 0x000fe40007ffe0ff */
[----:B------:R-:W-:Y:S02]  /*ccc0*/  ISETP.GE.AND P0, PT, R3, R210, PT ;  /* 0x000000d20300720c */ /* 0x000fe40003f06270 */
[----:B------:R-:W-:Y:S02]  /*ccd0*/  FMNMX.FTZ R9, R156, R9, !PT ;  /* 0x000000099c097209 */ /* 0x000fe40007810000 */
[----:B------:R-:W-:Y:S02]  /*cce0*/  ISETP.GE.AND P6, PT, R6, R212, PT ;  /* 0x000000d40600720c */ /* 0x000fe40003fc6270 */
[----:B------:R-:W-:Y:S02]  /*ccf0*/  FSEL R147, R247, -INF , !P1 ;  /* 0xff800000f7937808 */ /* 0x000fe40004800000 */
[----:B------:R-:W-:Y:S02]  /*cd00*/  FMNMX.FTZ R8, R149, R8, !PT ;  /* 0x0000000895087209 */ /* 0x000fe40007810000 */
[----:B------:R-:W-:Y:S02]  /*cd10*/  ISETP.GE.OR P2, PT, R3, R205, !P0 ;  /* 0x000000cd0300720c */ /* 0x000fe40004746670 */
[----:B------:R-:W-:Y:S02]  /*cd20*/  ISETP.GE.AND P0, PT, R4, R210, PT ;  /* 0x000000d20400720c */ /* 0x000fe40003f06270 */
[----:B------:R-:W-:Y:S02]  /*cd30*/  FMNMX.FTZ R9, R154, R9, !PT ;  /* 0x000000099a097209 */ /* 0x000fe40007810000 */
[----:B------:R-:W-:Y:S02]  /*cd40*/  ISETP.GE.OR P6, PT, R6, R211, !P6 ;  /* 0x000000d30600720c */ /* 0x000fe400077c6670 */
[----:B------:R-:W-:Y:S02]  /*cd50*/  FSEL R145, R250, -INF , !P2 ;  /* 0xff800000fa917808 */ /* 0x000fe40005000000 */
[----:B------:R-:W-:Y:S02]  /*cd60*/  FMNMX.FTZ R8, R147, R8, !PT ;  /* 0x0000000893087209 */ /* 0x000fe40007810000 */
[----:B------:R-:W-:Y:S02]  /*cd70*/  ISETP.GE.OR P0, PT, R4, R205, !P0 ;  /* 0x000000cd0400720c */ /* 0x000fe40004706670 */
[----:B------:R-:W-:Y:S02]  /*cd80*/  FSEL R150, R252, -INF , !P6 ;  /* 0xff800000fc967808 */ /* 0x000fe40007000000 */
[----:B------:R-:W-:Y:S02]  /*cd90*/  FMNMX.FTZ R9, R152, R9, !PT ;  /* 0x0000000998097209 */ /* 0x000fe40007810000 */
[----:B------:R-:W-:Y:S02]  /*cda0*/  ISETP.GE.AND P5, PT, R4, R212, PT ;  /* 0x000000d40400720c */ /* 0x000fe40003fa6270 */
[----:B------:R-:W-:Y:S02]  /*cdb0*/  FMNMX.FTZ R8, R145, R8, !PT ;  /* 0x0000000891087209 */ /* 0x000fe40007810000 */
[----:B------:R-:W-:Y:S02]  /*cdc0*/  FSEL R133, R249, -INF , !P0 ;  /* 0xff800000f9857808 */ /* 0x000fe40004000000 */
[----:B------:R-:W-:Y:S02]  /*cdd0*/  FMNMX.FTZ R9, R150, R9, !PT ;  /* 0x0000000996097209 */ /* 0x000fe40007810000 */
[----:B------:R-:W-:Y:S02]  /*cde0*/  ISETP.GE.OR P5, PT, R4, R211, !P5 ;  /* 0x000000d30400720c */ /* 0x000fe40006fa6670 */
[----:B------:R-:W-:Y:S02]  /*cdf0*/  FMNMX.FTZ R6, R133, R8, !PT ;  /* 0x0000000885067209 */ /* 0x000fe40007810000 */
[----:B------:R-:W-:Y:S02]  /*ce00*/  FSEL R146, R251, -INF , !P5 ;  /* 0xff800000fb927808 */ /* 0x000fe40006800000 */
[----:B------:R-:W-:Y:S01]  /*ce10*/  FMNMX.FTZ R11, R148, R9, !PT ;  /* 0x00000009940b7209 */ /* 0x000fe20007810000 */
[----:B------:R-:W-:Y:S03]  /*ce20*/  SHFL.BFLY PT, R3, R6, 0x2, 0x1f ;  /* 0x0c401f0006037f89 */ /* 0x000fe600000e0000 */
[----:B------:R-:W-:Y:S05]  /*ce30*/  FMNMX.FTZ R9, R146, R11, !PT ;  /* 0x0000000b92097209 */ /* 0x000fea0007810000 */
[----:B------:R-:W1:Y:S02]  /*ce40*/  SHFL.BFLY PT, R12, R9, 0x2, 0x1f ;  /* 0x0c401f00090c7f89 */ /* 0x000e6400000e0000 */
[----:B-1----:R-:W-:Y:S02]  /*ce50*/  FMNMX.FTZ R9, R9, R12, !PT ;  /* 0x0000000c09097209 */ /* 0x002fe40007810000 */
[----:B------:R-:W-:Y:S04]  /*ce60*/  FMNMX.FTZ R4, R6, R3, !PT ;  /* 0x0000000306047209 */ /* 0x000fe80007810000 */
[----:B------:R-:W-:Y:S08]  /*ce70*/  LDSM.16.MT88.4 R12, [R196+0x12000] ;  /* 0x01200000c40c783b */ /* 0x000ff00000004200 */
[----:B------:R-:W1:Y:S08]  /*ce80*/  SHFL.BFLY PT, R3, R4, 0x1, 0x1f ;  /* 0x0c201f0004037f89 */ /* 0x000e7000000e0000 */
[----:B------:R-:W2:Y:S01]  /*ce90*/  SHFL.BFLY PT, R132, R9, 0x1, 0x1f ;  /* 0x0c201f0009847f89 */ /* 0x000ea200000e0000 */
[----:B-1----:R-:W-:Y:S04]  /*cea0*/  FMNMX.FTZ R3, R4, R3, !PT ;  /* 0x0000000304037209 */ /* 0x002fe80007810000 */
[C---:B------:R-:W-:Y:S01]  /*ceb0*/  FSETP.NEU.FTZ.AND P0, PT, R3.reuse, -INF , PT ;  /* 0xff8000000300780b */ /* 0x040fe20003f1d000 */
[----:B------:R-:W-:Y:S01]  /*cec0*/  FMUL.FTZ R144, R3, c[0x0][0x23c] ;  /* 0x00008f0003907a20 */ /* 0x000fe20000410000 */
[----:B--2---:R-:W-:Y:S04]  /*ced0*/  FMNMX.FTZ R132, R9, R132, !PT ;  /* 0x0000008409847209 */ /* 0x004fe80007810000 */
[----:B------:R-:W-:Y:S02]  /*cee0*/  FSEL R144, R144, RZ, P0 ;  /* 0x000000ff90907208 */ /* 0x000fe40000000000 */
[C---:B------:R-:W-:Y:S01]  /*cef0*/  FSETP.NEU.FTZ.AND P1, PT, R132.reuse, -INF , PT ;  /* 0xff8000008400780b */ /* 0x040fe20003f3d000 */
[C---:B------:R-:W-:Y:S02]  /*cf00*/  FMUL.FTZ R151, R132.reuse, c[0x0][0x23c] ;  /* 0x00008f0084977a20 */ /* 0x040fe40000410000 */
[--C-:B------:R-:W-:Y:S01]  /*cf10*/  FFMA.FTZ R169, R5, c[0x0][0x23c], -R144.reuse ;  /* 0x00008f0005a97a23 */ /* 0x100fe20000010890 */
[----:B------:R-:W-:Y:S01]  /*cf20*/  FSEL R5, R132, RZ, P1 ;  /* 0x000000ff84057208 */ /* 0x000fe20000800000 */
[--C-:B------:R-:W-:Y:S01]  /*cf30*/  FFMA.FTZ R170, R225, c[0x0][0x23c], -R144.reuse ;  /* 0x00008f00e1aa7a23 */ /* 0x100fe20000010890 */
[----:B------:R-:W-:Y:S01]  /*cf40*/  FSEL R151, R151, RZ, P1 ;  /* 0x000000ff97977208 */ /* 0x000fe20000800000 */
[----:B------:R-:W-:Y:S02]  /*cf50*/  FFMA.FTZ R168, R7, c[0x0][0x23c], -R144 ;  /* 0x00008f0007a87a23 */ /* 0x000fe40000010890 */
[----:B------:R-:W-:Y:S01]  /*cf60*/  FADD.FTZ R4, -R5, R2 ;  /* 0x0000000205047221 */ /* 0x000fe20000010100 */
[----:B------:R-:W-:Y:S01]  /*cf70*/  FSEL R5, R3, RZ, P0 ;  /* 0x000000ff03057208 */ /* 0x000fe20000000000 */
[--C-:B------:R-:W-:Y:S01]  /*cf80*/  FFMA.FTZ R173, R222, c[0x0][0x23c], -R151.reuse ;  /* 0x00008f00dead7a23 */ /* 0x100fe20000010897 */
[----:B------:R-:W-:Y:S01]  /*cf90*/  MUFU.EX2 R170, R170 ;  /* 0x000000aa00aa7308 */ /* 0x000fe20000000800 */
[--C-:B------:R-:W-:Y:S01]  /*cfa0*/  FFMA.FTZ R134, R224, c[0x0][0x23c], -R151.reuse ;  /* 0x00008f00e0867a23 */ /* 0x100fe20000010897 */
[----:B------:R-:W-:Y:S01]  /*cfb0*/  PLOP3.LUT P0, PT, PT, PT, UP0, 0x80, 0x0 ;  /* 0x000000000000781c */ /* 0x000fe20003f0f008 */
[----:B------:R-:W-:Y:S02]  /*cfc0*/  FADD.FTZ R5, -R5, R0 ;  /* 0x0000000005057221 */ /* 0x000fe40000010100 */
[--C-:B------:R-:W-:Y:S02]  /*cfd0*/  FFMA.FTZ R172, R226, c[0x0][0x23c], -R151.reuse ;  /* 0x00008f00e2ac7a23 */ /* 0x100fe40000010897 */
[--C-:B------:R-:W-:Y:S02]  /*cfe0*/  FFMA.FTZ R171, R10, c[0x0][0x23c], -R151.reuse ;  /* 0x00008f000aab7a23 */ /* 0x100fe40000010897 */
[--C-:B------:R-:W-:Y:S01]  /*cff0*/  FFMA.FTZ R135, R227, c[0x0][0x23c], -R144.reuse ;  /* 0x00008f00e3877a23 */ /* 0x100fe20000010890 */
[----:B------:R-:W-:Y:S01]  /*d000*/  MUFU.EX2 R173, R173 ;  /* 0x000000ad00ad7308 */ /* 0x000fe20000000800 */
[----:B------:R-:W-:Y:S02]  /*d010*/  FMUL.FTZ R2, R4, c[0x0][0x23c] ;  /* 0x00008f0004027a20 */ /* 0x000fe40000410000 */
[----:B------:R-:W-:Y:S02]  /*d020*/  FMUL.FTZ R0, R5, c[0x0][0x23c] ;  /* 0x00008f0005007a20 */ /* 0x000fe40000410000 */
[--C-:B------:R-:W-:Y:S02]  /*d030*/  FFMA.FTZ R174, R164, c[0x0][0x23c], -R151.reuse ;  /* 0x00008f00a4ae7a23 */ /* 0x100fe40000010897 */
[----:B------:R-:W-:Y:S01]  /*d040*/  LDSM.16.MT88.4 R164, [R196+0x17800] ;  /* 0x01780000c4a4783b */ /* 0x000fe20000004200 */
[--C-:B------:R-:W-:Y:S02]  /*d050*/  FFMA.FTZ R175, R162, c[0x0][0x23c], -R151.reuse ;  /* 0x00008f00a2af7a23 */ /* 0x100fe40000010897 */
        /* <DEDUP_REMOVED lines=8> */
[----:B------:R-:W-:Y:S01]  /*d0e0*/  LDSM.16.MT88.4 R140, [R193+0x14800] ;  /* 0x01480000c18c783b */ /* 0x000fe20000004200 */
[--C-:B------:R-:W-:Y:S02]  /*d0f0*/  FFMA.FTZ R224, R160, c[0x0][0x23c], -R151.reuse ;  /* 0x00008f00a0e07a23 */ /* 0x100fe40000010897 */
[--C-:B------:R-:W-:Y:S02]  /*d100*/  FFMA.FTZ R227, R158, c[0x0][0x23c], -R151.reuse ;  /* 0x00008f009ee37a23 */ /* 0x100fe40000010897 */
[--C-:B------:R-:W-:Y:S02]  /*d110*/  FFMA.FTZ R226, R156, c[0x0][0x23c], -R151.reuse ;  /* 0x00008f009ce27a23 */ /* 0x100fe40000010897 */
[----:B------:R-:W2:Y:S01]  /*d120*/  MUFU.EX2 R171, R171 ;  /* 0x000000ab00ab7308 */ /* 0x000ea20000000800 */
[----:B------:R-:W-:Y:S01]  /*d130*/  LDSM.16.MT88.4 R160, [R192+0x15800] ;  /* 0x01580000c0a0783b */ /* 0x000fe20000004200 */
[--C-:B------:R-:W-:Y:S01]  /*d140*/  FFMA.FTZ R229, R154, c[0x0][0x23c], -R151.reuse ;  /* 0x00008f009ae57a23 */ /* 0x100fe20000010897 */
[----:B-1----:R-:W-:Y:S01]  /*d150*/  F2FP.BF16.PACK_AB R136, R134, R173 ;  /* 0x000000ad8688723e */ /* 0x002fe200000010ff */
[--C-:B------:R-:W-:Y:S02]  /*d160*/  FFMA.FTZ R228, R159, c[0x0][0x23c], -R144.reuse ;  /* 0x00008f009fe47a23 */ /* 0x100fe40000010890 */
[--C-:B------:R-:W-:Y:S03]  /*d170*/  FFMA.FTZ R231, R157, c[0x0][0x23c], -R144.reuse ;  /* 0x00008f009de77a23 */ /* 0x100fe60000010890 */
[----:B------:R-:W-:Y:S01]  /*d180*/  LDSM.16.MT88.4 R156, [R193+0x15800] ;  /* 0x01580000c19c783b */ /* 0x000fe20000004200 */
[----:B------:R-:W1:Y:S01]  /*d190*/  MUFU.EX2 R169, R169 ;  /* 0x000000a900a97308 */ /* 0x000e620000000800 */
[--C-:B------:R-:W-:Y:S02]  /*d1a0*/  FFMA.FTZ R230, R155, c[0x0][0x23c], -R144.reuse ;  /* 0x00008f009be67a23 */ /* 0x100fe40000010890 */
[--C-:B------:R-:W-:Y:S02]  /*d1b0*/  FFMA.FTZ R233, R153, c[0x0][0x23c], -R144.reuse ;  /* 0x00008f0099e97a23 */ /* 0x100fe40000010890 */
[--C-:B------:R-:W-:Y:S02]  /*d1c0*/  FFMA.FTZ R232, R152, c[0x0][0x23c], -R151.reuse ;  /* 0x00008f0098e87a23 */ /* 0x100fe40000010897 */
[----:B------:R-:W-:Y:S01]  /*d1d0*/  LDSM.16.MT88.4 R152, [R194+0x15800] ;  /* 0x01580000c298783b */ /* 0x000fe20000004200 */
[--C-:B------:R-:W-:Y:S02]  /*d1e0*/  FFMA.FTZ R235, R150, c[0x0][0x23c], -R151.reuse ;  /* 0x00008f0096eb7a23 */ /* 0x100fe40000010897 */
[----:B------:R-:W-:Y:S01]  /*d1f0*/  MUFU.EX2 R168, R168 ;  /* 0x000000a800a87308 */ /* 0x000fe20000000800 */
[--C-:B------:R-:W-:Y:S02]  /*d200*/  FFMA.FTZ R234, R148, c[0x0][0x23c], -R151.reuse ;  /* 0x00008f0094ea7a23 */ /* 0x100fe40000010897 */
[--C-:B------:R-:W-:Y:S01]  /*d210*/  FFMA.FTZ R236, R149, c[0x0][0x23c], -R144.reuse ;  /* 0x00008f0095ec7a23 */ /* 0x100fe20000010890 */
[----:B--2---:R-:W-:Y:S01]  /*d220*/  F2FP.BF16.PACK_AB R138, R171, R172 ;  /* 0x000000acab8a723e */ /* 0x004fe200000010ff */
[--C-:B------:R-:W-:Y:S02]  /*d230*/  FFMA.FTZ R239, R147, c[0x0][0x23c], -R144.reuse ;  /* 0x00008f0093ef7a23 */ /* 0x100fe40000010890 */
[--C-:B------:R-:W-:Y:S02]  /*d240*/  FFMA.FTZ R238, R145, c[0x0][0x23c], -R144.reuse ;  /* 0x00008f0091ee7a23 */ /* 0x100fe40000010890 */
[----:B------:R-:W-:Y:S01]  /*d250*/  FFMA.FTZ R151, R146, c[0x0][0x23c], -R151 ;  /* 0x00008f0092977a23 */ /* 0x000fe20000010897 */
[----:B------:R-:W2:Y:S01]  /*d260*/  MUFU.EX2 R135, R135 ;  /* 0x0000008700877308 */ /* 0x000ea20000000800 */
[----:B------:R-:W-:Y:S01]  /*d270*/  FFMA.FTZ R144, R133, c[0x0][0x23c], -R144 ;  /* 0x00008f0085907a23 */ /* 0x000fe20000010890 */
[----:B-1----:R-:W-:Y:S08]  /*d280*/  F2FP.BF16.PACK_AB R137, R169, R170 ;  /* 0x000000aaa989723e */ /* 0x002ff000000010ff */
        /* <DEDUP_REMOVED lines=306> */
.L_x_281:
        /* <DEDUP_REMOVED lines=330> */
.L_x_286:
[----:B---3--:R-:W-:Y:S05]  /*fa50*/  BSYNC B0 ;  /* 0x0000000000007941 */ /* 0x008fea0003800000 */
.L_x_285:
        /* <DEDUP_REMOVED lines=26> */
.L_x_288:
[----:B------:R-:W-:Y:S05]  /*fc00*/  BSYNC B0 ;  /* 0x0000000000007941 */ /* 0x000fea0003800000 */
.L_x_287:
        /* <DEDUP_REMOVED lines=17> */
.L_x_290:
[----:B------:R-:W-:Y:S05]  /*fd20*/  BSYNC B0 ;  /* 0x0000000000007941 */ /* 0x000fea0003800000 */
.L_x_289:
        /* <DEDUP_REMOVED lines=17> */
.L_x_292:
[----:B------:R-:W-:Y:S05]  /*fe40*/  BSYNC B0 ;  /* 0x0000000000007941 */ /* 0x000fea0003800000 */
.L_x_291:
        /* <DEDUP_REMOVED lines=15> */
.L_x_293:
        /* <DEDUP_REMOVED lines=12> */
.L_x_1281:


//--------------------- .text._ZN5flash16flash_fwd_kernelI23Flash_fwd_kernel_traitsILi192ELi128ELi64ELi8ELb0ELb0EN7cutlass10bfloat16_tE19Flash_kernel_traitsILi192ELi128ELi64ELi8ES3_EELb0ELb0ELb1ELb0ELb0ELb0ELb0ELb0EEEvNS_16Flash_fwd_paramsE --------------------------
	.section	.text._ZN5flash16flash_fwd_kernelI23Flash_fwd_kernel_traitsILi192ELi128ELi64ELi8ELb0ELb0EN7cutlass10bfloat16_tE19Flash_kernel_traitsILi192ELi128ELi64ELi8ES3_EELb0ELb0ELb1ELb0ELb0ELb0ELb0ELb0EEEvNS_16Flash_fwd_paramsE,"ax",@progbits
	.sectioninfo	@"SHI_REGISTERS=248"
	.align	128
        .global         _ZN5flash16flash_fwd_kernelI23Flash_fwd_kernel_traitsILi192ELi128ELi64ELi8ELb0ELb0EN7cutlass10bfloat16_tE19Flash_kernel_traitsILi192ELi128ELi64ELi8ES3_EELb0ELb0ELb1ELb0ELb0ELb0ELb0ELb0EEEvNS_16Flash_fwd_paramsE
        .type           _ZN5flash16flash_fwd_kernelI23Flash_fwd_kernel_traitsILi192ELi128ELi64ELi8ELb0ELb0EN7cutlass10bfloat16_tE19Flash_kernel_traitsILi192ELi128ELi64ELi8ES3_EELb0ELb0ELb1ELb0ELb0ELb0ELb0ELb0EEEvNS_16Flash_fwd_paramsE,@function
        .size           _ZN5flash16flash_fwd_kernelI23Flash_fwd_kernel_traitsILi192ELi128ELi64ELi8ELb0ELb0EN7cutlass10bfloat16_tE19Flash_kernel_traitsILi192ELi128ELi64ELi8ES3_EELb0ELb0ELb1ELb0ELb0ELb0ELb0ELb0EEEvNS_16Flash_fwd_paramsE,(.L_x_1282 - _ZN5flash16flash_fwd_kernelI23Flash_fwd_kernel_traitsILi192ELi128ELi64ELi8ELb0ELb0EN7cutlass10bfloat16_tE19Flash_kernel_traitsILi192ELi128ELi64ELi8ES3_EELb0ELb0ELb1ELb0ELb0ELb0ELb0ELb0EEEvNS_16Flash_fwd_paramsE)
        .other          _ZN5flash16flash_fwd_kernelI23Flash_fwd_kernel_traitsILi192ELi128ELi64ELi8ELb0ELb0EN7cutlass10bfloat16_tE19Flash_kernel_traitsILi192ELi128ELi64ELi8ES3_EELb0ELb0ELb1ELb0ELb0ELb0ELb0ELb0EEEvNS_16Flash_fwd_paramsE,@"STO_CUDA_ENTRY STV_DEFAULT"
_ZN5flash16flash_fwd_kernelI23Flash_fwd_kernel_traitsILi192ELi128ELi64ELi8ELb0ELb0EN7cutlass10bfloat16_tE19Flash_kernel_traitsILi192ELi128ELi64ELi8ES3_EELb0ELb0ELb1ELb0ELb0ELb0ELb0ELb0EEEvNS_16Flash_fwd_paramsE:
.text._ZN5flash16flash_fwd_kernelI23Flash_fwd_kernel_traitsILi192ELi128ELi64ELi8ELb0ELb0EN7cutlass10bfloat16_tE19Flash_kernel_traitsILi192ELi128ELi64ELi8ES3_EELb0ELb0ELb1ELb0ELb0ELb0ELb0ELb0EEEvNS_16Flash_fwd_paramsE:
        /* <DEDUP_REMOVED lines=24> */
[----:B------:R-:W4:Y:S01]  /*0180*/  S2R R14, SR_CTAID.Z ;  /* 0x00000000000e7919 */ /* 0x000f220000002700 */
[----:B------:R-:W-:Y:S01]  /*0190*/  ISETP.NE.AND.EX P0, PT, RZ, c[0x0][0x24c], PT, P0 ;  /* 0x00009300ff007a0c */ /* 0x000fe20003f05300 */
[----:B--2---:R-:W-:Y:S02]  /*01a0*/  @P2 IMAD.IADD R203, R4, 0x1, -R199 ;  /* 0x0000000104cb2824 */ /* 0x004fe400078e0ac7 */
[----:B------:R-:W-:-:S10]  /*01b0*/  @!P2 IMAD.MOV.U32 R203, RZ, RZ, c[0x0][0x214] ;  /* 0x00008500ffcba624 */ /* 0x000fd400078e00ff */
[----:B------:R-:W-:Y:S05]  /*01c0*/  @!P0 BRA `(.L_x_294) ;  /* 0x0000004000008947 */ /* 0x000fea0003800000 */
[----:B-1-34-:R-:W2:Y:S02]  /*01d0*/  @P3 LDG.E R4, [R6.64+0x4] ;  /* 0x0000040c06043981 */ /* 0x01aea4000c1e1900 */
[----:B--2--5:R-:W-:-:S06]  /*01e0*/  @P3 IADD3 R5, R4, -R9, RZ ;  /* 0x8000000904053210 */ /* 0x024fcc0007ffe0ff */
[----:B------:R1:W5:Y:S01]  /*01f0*/  @!P3 LDG.E R5, [R6.64] ;  /* 0x0000000c0605b981 */ /* 0x000362000c1e1900 */
[----:B------:R-:W-:Y:S05]  /*0200*/  BRA `(.L_x_295) ;  /* 0x0000001000007947 */ /* 0x000fea0003800000 */
.L_x_294:
[----:B-1-34-:R-:W-:Y:S02]  /*0210*/  MOV R5, c[0x0][0x218] ;  /* 0x0000860000057a02 */ /* 0x01afe40000000f00 */
.L_x_295:
[----:B------:R-:W-:-:S04]  /*0220*/  ISETP.NE.U32.AND P2, PT, RZ, c[0x0][0x258], PT ;  /* 0x00009600ff007a0c */ /* 0x000fc80003f45070 */
[----:B------:R-:W-:-:S13]  /*0230*/  ISETP.NE.AND.EX P2, PT, RZ, c[0x0][0x25c], PT, P2 ;  /* 0x00009700ff007a0c */ /* 0x000fda0003f45320 */
[----:B------:R-:W-:-:S05]  /*0240*/  @P2 IMAD.WIDE R10, R0, R3, c[0x0][0x258] ;  /* 0x00009600000a2625 */ /* 0x000fca00078e0203 */
[----:B-1----:R-:W2:Y:S01]  /*0250*/  @P2 LDG.E R7, [R10.64] ;  /* 0x0000000c0a072981 */ /* 0x002ea2000c1e1900 */
        /* <DEDUP_REMOVED lines=8> */
[----:B------:R-:W-:Y:S02]  /*02e0*/  IADD3 R3, -R203, 0xbf, R6 ;  /* 0x000000bfcb037810 */ /* 0x000fe40007ffe106 */
[C---:B------:R-:W-:Y:S02]  /*02f0*/  IADD3 R10, R4.reuse, R6, -R203 ;  /* 0x00000006040a7210 */ /* 0x040fe40007ffe8cb */
[----:B------:R-:W-:Y:S02]  /*0300*/  IADD3 R12, R4, 0x3f, RZ ;  /* 0x0000003f040c7810 */ /* 0x000fe40007ffe0ff */
[----:B------:R-:W-:Y:S02]  /*0310*/  IADD3 R8, R3, c[0x0][0x2e8], R4 ;  /* 0x0000ba0003087a10 */ /* 0x000fe40007ffe004 */
[----:B------:R-:W-:Y:S02]  /*0320*/  IADD3 R10, R10, -c[0x0][0x2e4], RZ ;  /* 0x8000b9000a0a7a10 */ /* 0x000fe40007ffe0ff */
[----:B------:R-:W-:-:S02]  /*0330*/  SHF.R.S32.HI R5, RZ, 0x1f, R12 ;  /* 0x0000001fff057819 */ /* 0x000fc4000001140c */
[----:B------:R-:W-:Y:S02]  /*0340*/  SHF.R.S32.HI R3, RZ, 0x1f, R8 ;  /* 0x0000001fff037819 */ /* 0x000fe40000011408 */
[----:B------:R-:W-:Y:S02]  /*0350*/  SHF.R.S32.HI R7, RZ, 0x1f, R10 ;  /* 0x0000001fff077819 */ /* 0x000fe4000001140a */
[----:B------:R-:W-:Y:S02]  /*0360*/  LEA.HI R5, R5, R12, RZ, 0x6 ;  /* 0x0000000c05057211 */ /* 0x000fe400078f30ff */
[----:B------:R-:W-:Y:S02]  /*0370*/  LEA.HI R8, R3, R8, RZ, 0x6 ;  /* 0x0000000803087211 */ /* 0x000fe400078f30ff */
[----:B------:R-:W-:Y:S01]  /*0380*/  LEA.HI R7, R7, R10, RZ, 0x6 ;  /* 0x0000000a07077211 */ /* 0x000fe200078f30ff */
[----:B------:R-:W1:Y:S01]  /*0390*/  S2R R3, SR_TID.X ;  /* 0x0000000000037919 */ /* 0x000e620000002100 */
[----:B------:R-:W-:-:S02]  /*03a0*/  SHF.R.S32.HI R5, RZ, 0x6, R5 ;  /* 0x00000006ff057819 */ /* 0x000fc40000011405 */
[----:B------:R-:W-:Y:S02]  /*03b0*/  SHF.R.S32.HI R8, RZ, 0x6, R8 ;  /* 0x00000006ff087819 */ /* 0x000fe40000011408 */
[----:B------:R-:W-:Y:S02]  /*03c0*/  SHF.R.S32.HI R7, RZ, 0x6, R7 ;  /* 0x00000006ff077819 */ /* 0x000fe40000011407 */
[----:B------:R-:W-:Y:S02]  /*03d0*/  IMNMX R133, R5, R8, PT ;  /* 0x0000000805857217 */ /* 0x000fe40003800200 */
[----:B------:R-:W-:-:S04]  /*03e0*/  IMNMX R198, RZ, R7, !PT ;  /* 0x00000007ffc67217 */ /* 0x000fc80007800200 */
[----:B------:R-:W-:-:S13]  /*03f0*/  ISETP.GT.AND P0, PT, R133, R198, PT ;  /* 0x000000c68500720c */ /* 0x000fda0003f04270 */
[----:B------:R-:W-:Y:S05]  /*0400*/  @P0 BRA `(.L_x_296) ;  /* 0x00000a7000000947 */ /* 0x000fea0003800000 */
[----:B-1----:R-:W1:Y:S01]  /*0410*/  LDC.U8 R4, c[0x0][0x329] ;  /* 0x0000ca40ff047b82 */ /* 0x002e620000000000 */
[----:B------:R-:W-:Y:S01]  /*0420*/  ISETP.NE.AND P0, PT, R199, -0x1, PT ;  /* 0xffffffffc700780c */ /* 0x000fe20003f05270 */
[----:B------:R-:W-:Y:S01]  /*0430*/  BSSY B0, `(.L_x_297) ;  /* 0x0000043000007945 */ /* 0x000fe20003800000 */
[----:B------:R-:W-:Y:S02]  /*0440*/  SHF.R.S32.HI R8, RZ, 0x1f, R3 ;  /* 0x0000001fff087819 */ /* 0x000fe40000011403 */
[----:B------:R-:W-:Y:S02]  /*0450*/  IADD3 R203, -R6, R203, RZ ;  /* 0x000000cb06cb7210 */ /* 0x000fe40007ffe1ff */
[----:B------:R-:W-:Y:S01]  /*0460*/  LEA.HI R8, R8, R3, RZ, 0x3 ;  /* 0x0000000308087211 */ /* 0x000fe200078f18ff */
[----:B------:R-:W2:Y:S01]  /*0470*/  LDC.U8 R2, c[0x0][0x328] ;  /* 0x0000ca00ff027b82 */ /* 0x000ea20000000000 */
[----:B------:R-:W-:Y:S02]  /*0480*/  SHF.R.S32.HI R19, RZ, 0x1f, R14 ;  /* 0x0000001fff137819 */ /* 0x000fe4000001140e */
[----:B------:R-:W-:-:S02]  /*0490*/  LOP3.LUT R12, R8, 0xfffffff8, RZ, 0xc0, !PT ;  /* 0xfffffff8080c7812 */ /* 0x000fc400078ec0ff */
[----:B------:R-:W-:Y:S01]  /*04a0*/  SHF.R.S32.HI R8, RZ, 0x3, R8 ;  /* 0x00000003ff087819 */ /* 0x000fe20000011408 */
[----:B------:R-:W-:Y:S01]  /*04b0*/  @P0 IMAD.WIDE.U32 R16, R199, c[0x0][0x1e8], RZ ;  /* 0x00007a00c7100a25 */ /* 0x000fe200078e00ff */
[----:B------:R-:W-:-:S03]  /*04c0*/  @!P0 SHF.R.S32.HI R9, RZ, 0x1f, R0 ;  /* 0x0000001fff098819 */ /* 0x000fc60000011400 */
[----:B------:R-:W-:Y:S02]  /*04d0*/  IMAD.IADD R3, R3, 0x1, -R12 ;  /* 0x0000000103037824 */ /* 0x000fe400078e0a0c */
[----:B------:R-:W-:Y:S02]  /*04e0*/  @!P0 IMAD R9, R9, c[0x0][0x1e0], RZ ;  /* 0x0000780009098a24 */ /* 0x000fe400078e02ff */
[----:B------:R-:W-:Y:S01]  /*04f0*/  @P0 IMAD R7, R199, c[0x0][0x1ec], R17 ;  /* 0x00007b00c7070a24 */ /* 0x000fe200078e0211 */
[----:B-1----:R-:W-:Y:S01]  /*0500*/  ISETP.NE.AND P1, PT, R4, RZ, PT ;  /* 0x000000ff0400720c */ /* 0x002fe20003f25270 */
[----:B------:R-:W-:-:S04]  /*0510*/  IMAD R19, R19, c[0x0][0x1f0], RZ ;  /* 0x00007c0013137a24 */ /* 0x000fc800078e02ff */
[----:B------:R-:W-:Y:S01]  /*0520*/  IMAD R19, R14, c[0x0][0x1f4], R19 ;  /* 0x00007d000e137a24 */ /* 0x000fe200078e0213 */
[----:B--2---:R-:W-:-:S04]  /*0530*/  ISETP.NE.AND P2, PT, R2, RZ, PT ;  /* 0x000000ff0200720c */ /* 0x004fc80003f45270 */
[----:B------:R-:W-:-:S03]  /*0540*/  ISETP.NE.OR P3, PT, R4, RZ, !P2 ;  /* 0x000000ff0400720c */ /* 0x000fc60005765670 */
[----:B------:R-:W-:Y:S02]  /*0550*/  @P1 IMAD.MOV.U32 R5, RZ, RZ, c[0x0][0x210] ;  /* 0x00008400ff051624 */ /* 0x000fe400078e00ff */
[----:B------:R-:W-:Y:S02]  /*0560*/  @!P1 IMAD.MOV.U32 R2, RZ, RZ, c[0x0][0x214] ;  /* 0x00008500ff029624 */ /* 0x000fe400078e00ff */
[----:B------:R-:W-:Y:S02]  /*0570*/  @P1 IMAD R5, R5, c[0x0][0x214], RZ ;  /* 0x0000850005051a24 */ /* 0x000fe400078e02ff */
[----:B------:R-:W-:Y:S01]  /*0580*/  @P1 IMAD.MOV.U32 R11, RZ, RZ, 0x1 ;  /* 0x00000001ff0b1424 */ /* 0x000fe200078e00ff */
[----:B------:R-:W-:Y:S01]  /*0590*/  @!P1 SEL R5, R2, c[0x0][0x234], !P2 ;  /* 0x00008d0002059a07 */ /* 0x000fe20005000000 */
[----:B------:R-:W-:Y:S01]  /*05a0*/  @!P0 IMAD R2, R0, c[0x0][0x1e4], R9 ;  /* 0x0000790000028a24 */ /* 0x000fe200078e0209 */
[----:B------:R-:W-:Y:S02]  /*05b0*/  ISETP.GE.AND P2, PT, R8, R203, PT ;  /* 0x000000cb0800720c */ /* 0x000fe40003f46270 */
[----:B------:R-:W-:Y:S01]  /*05c0*/  SHF.R.S32.HI R9, RZ, 0x1f, R8 ;  /* 0x0000001fff097819 */ /* 0x000fe20000011408 */
[----:B------:R-:W-:-:S04]  /*05d0*/  @!P1 IMAD R11, R5, c[0x0][0x1c0], RZ ;  /* 0x00007000050b9a24 */ /* 0x000fc800078e02ff */
[C---:B------:R-:W-:Y:S02]  /*05e0*/  IMAD R4, R0.reuse, R11, RZ ;  /* 0x0000000b00047224 */ /* 0x040fe400078e02ff */
[----:B------:R-:W-:-:S03]  /*05f0*/  @!P0 IMAD.WIDE.U32 R10, R0, c[0x0][0x1e0], RZ ;  /* 0x00007800000a8a25 */ /* 0x000fc600078e00ff */
[----:B------:R-:W-:Y:S01]  /*0600*/  SEL R4, R4, RZ, P3 ;  /* 0x000000ff04047207 */ /* 0x000fe20001800000 */
[----:B------:R-:W-:Y:S01]  /*0610*/  @!P3 IMAD R0, R0, c[0x0][0x214], RZ ;  /* 0x000085000000ba24 */ /* 0x000fe200078e02ff */
[----:B------:R-:W-:Y:S01]  /*0620*/  @!P0 MOV R16, R10 ;  /* 0x0000000a00108202 */ /* 0x000fe20000000f00 */
[----:B------:R-:W-:Y:S02]  /*0630*/  @!P0 IMAD.IADD R7, R11, 0x1, R2 ;  /* 0x000000010b078824 */ /* 0x000fe400078e0202 */
[----:B------:R-:W-:Y:S01]  /*0640*/  IMAD R4, R14, R5, R4 ;  /* 0x000000050e047224 */ /* 0x000fe200078e0204 */
[----:B------:R-:W-:Y:S01]  /*0650*/  @!P3 SEL R199, R0, R199, !P0 ;  /* 0x000000c700c7b207 */ /* 0x000fe20004000000 */
[----:B------:R-:W-:Y:S01]  /*0660*/  IMAD.SHL.U32 R0, R3, 0x8, RZ ;  /* 0x0000000803007824 */ /* 0x000fe200078e00ff */
[----:B------:R-:W-:Y:S01]  /*0670*/  CS2R R10, SRZ ;  /* 0x00000000000a7805 */ /* 0x000fe2000001ff00 */
[----:B------:R-:W-:Y:S01]  /*0680*/  @P1 IMAD.MOV.U32 R5, RZ, RZ, c[0x0][0x210] ;  /* 0x00008400ff051624 */ /* 0x000fe200078e00ff */
[----:B------:R-:W-:Y:S01]  /*0690*/  @!P3 MOV R10, R199 ;  /* 0x000000c7000ab202 */ /* 0x000fe20000000f00 */
[----:B------:R-:W-:Y:S01]  /*06a0*/  @!P1 IMAD.MOV.U32 R5, RZ, RZ, 0x1 ;  /* 0x00000001ff059424 */ /* 0x000fe200078e00ff */
[----:B------:R-:W-:Y:S01]  /*06b0*/  IADD3 R16, P0, R0, R16, RZ ;  /* 0x0000001000107210 */ /* 0x000fe20007f1e0ff */
[----:B------:R-:W-:Y:S01]  /*06c0*/  IMAD.WIDE R200, R200, 0x80, R8 ;  /* 0x00000080c8c87825 */ /* 0x000fe200078e0208 */
[----:B------:R-:W-:-:S02]  /*06d0*/  @!P3 SHF.R.S32.HI R11, RZ, 0x1f, R199 ;  /* 0x0000001fff0bb819 */ /* 0x000fc400000114c7 */
[----:B------:R-:W-:Y:S01]  /*06e0*/  LEA.HI.X.SX32 R17, R0, R7, 0x1, P0 ;  /* 0x0000000700117211 */ /* 0x000fe200000f0eff */
[----:B------:R-:W-:Y:S01]  /*06f0*/  IMAD R7, R6, R5, RZ ;  /* 0x0000000506077224 */ /* 0x000fe200078e02ff */
[----:B------:R-:W-:-:S03]  /*0700*/  IADD3 R13, R0, 0x40, RZ ;  /* 0x00000040000d7810 */ /* 0x000fc60007ffe0ff */
[----:B------:R-:W-:Y:S01]  /*0710*/  IMAD.WIDE.U32 R16, R14, c[0x0][0x1f0], R16 ;  /* 0x00007c000e107a25 */ /* 0x000fe200078e0010 */
[----:B------:R-:W-:Y:S02]  /*0720*/  SHF.R.S32.HI R6, RZ, 0x1f, R7 ;  /* 0x0000001fff067819 */ /* 0x000fe40000011407 */
[--C-:B------:R-:W-:Y:S01]  /*0730*/  IADD3 R2, P1, P0, R7, R10, R4.reuse ;  /* 0x0000000a07027210 */ /* 0x100fe2000783e004 */
[----:B------:R-:W-:Y:S01]  /*0740*/  IMAD.IADD R19, R17, 0x1, R19 ;  /* 0x0000000111137824 */ /* 0x000fe200078e0213 */
[----:B------:R-:W-:-:S04]  /*0750*/  SHF.R.S32.HI R7, RZ, 0x1f, R4 ;  /* 0x0000001fff077819 */ /* 0x000fc80000011404 */
        /* <DEDUP_REMOVED lines=16> */
.L_x_298:
[----:B------:R-:W-:Y:S05]  /*0860*/  BSYNC B0 ;  /* 0x0000000000007941 */ /* 0x000fea0003800000 */
.L_x_297:
        /* <DEDUP_REMOVED lines=20> */
.L_x_300:
[----:B------:R-:W-:Y:S05]  /*09b0*/  BSYNC B0 ;  /* 0x0000000000007941 */ /* 0x000fea0003800000 */
.L_x_299:
        /* <DEDUP_REMOVED lines=20> */
.L_x_302:
[----:B------:R-:W-:Y:S05]  /*0b00*/  BSYNC B0 ;  /* 0x0000000000007941 */ /* 0x000fea0003800000 */
.L_x_301:
[----:B------:R-:W-:Y:S01]  /*0b10*/  IADD3 R10, R8, 0x60, RZ ;  /* 0x00000060080a7810 */ /* 0x000fe20007ffe0ff */
        /* <DEDUP_REMOVED lines=18> */
.L_x_304:
[----:B------:R-:W-:Y:S05]  /*0c40*/  BSYNC B0 ;  /* 0x0000000000007941 */ /* 0x000fea0003800000 */
.L_x_303:
        /* <DEDUP_REMOVED lines=8> */
[-C--:B------:R-:W-:Y:S02]  /*0cd0*/  @!P5 IADD3 R6, P0, R11, R2.reuse, RZ ;  /* 0x000000020b06d210 */ /* 0x080fe40007f1e0ff */
[----:B------:R-:W-:Y:S02]  /*0ce0*/  @!P4 IADD3 R3, P1, R13, R2, RZ ;  /* 0x000000020d03c210 */ /* 0x000fe40007f3e0ff */
[----:B------:R-:W-:Y:S02]  /*0cf0*/  @!P5 LEA.HI.X.SX32 R11, R11, R4, 0x1, P0 ;  /* 0x000000040b0bd211 */ /* 0x000fe400000f0eff */
[----:B------:R-:W-:-:S02]  /*0d00*/  @!P5 LEA R14, P2, R6, c[0x0][0x200], 0x2 ;  /* 0x00008000060eda11 */ /* 0x000fc400078410ff */
[----:B------:R-:W-:Y:S02]  /*0d10*/  @!P3 IADD3 R7, P0, R9, R2, RZ ;  /* 0x000000020907b210 */ /* 0x000fe40007f1e0ff */
[-C--:B------:R-:W-:Y:S02]  /*0d20*/  @!P4 LEA.HI.X.SX32 R0, R13, R4.reuse, 0x1, P1 ;  /* 0x000000040d00c211 */ /* 0x080fe400008f0eff */
[----:B------:R-:W-:Y:S02]  /*0d30*/  @!P5 LEA.HI.X R15, R6, c[0x0][0x204], R11, 0x2, P2 ;  /* 0x00008100060fda11 */ /* 0x000fe400010f140b */
[----:B------:R-:W-:Y:S02]  /*0d40*/  @!P4 LEA R12, P1, R3, c[0x0][0x200], 0x2 ;  /* 0x00008000030cca11 */ /* 0x000fe400078210ff */
[----:B------:R-:W-:Y:S02]  /*0d50*/  @!P3 LEA.HI.X.SX32 R6, R9, R4, 0x1, P0 ;  /* 0x000000040906b211 */ /* 0x000fe400000f0eff */
        /* <DEDUP_REMOVED lines=10> */
[----:B------:R-:W-:Y:S02]  /*0e00*/  IMAD R5, R10, R5, RZ ;  /* 0x000000050a057224 */ /* 0x000fe400078e02ff */
[----:B---3--:R-:W-:-:S03]  /*0e10*/  IMAD.MOV.U32 R3, RZ, RZ, 0x7f800000 ;  /* 0x7f800000ff037424 */ /* 0x008fc600078e00ff */
[----:B------:R-:W-:-:S04]  /*0e20*/  IADD3 R2, P0, R5, R2, RZ ;  /* 0x0000000205027210 */ /* 0x000fc80007f1e0ff */
[----:B------:R-:W-:Y:S02]  /*0e30*/  LEA.HI.X.SX32 R5, R5, R4, 0x1, P0 ;  /* 0x0000000405057211 */ /* 0x000fe400000f0eff */
[----:B------:R-:W-:-:S04]  /*0e40*/  LEA R4, P0, R2, c[0x0][0x200], 0x2 ;  /* 0x0000800002047a11 */ /* 0x000fc800078010ff */
[----:B------:R-:W-:-:S05]  /*0e50*/  LEA.HI.X R5, R2, c[0x0][0x204], R5, 0x2, P0 ;  /* 0x0000810002057a11 */ /* 0x000fca00000f1405 */
[----:B------:R-:W-:Y:S01]  /*0e60*/  STG.E [R4.64], R3 ;  /* 0x0000000304007986 */ /* 0x000fe2000c10190c */
[----:B------:R-:W-:Y:S05]  /*0e70*/  EXIT ;  /* 0x000000000000794d */ /* 0x000fea0003800000 */
.L_x_296:
[----:B-1----:R-:W-:Y:S02]  /*0e80*/  ISETP.NE.AND P1, PT, R199, -0x1, PT ;  /* 0xffffffffc700780c */ /* 0x002fe40003f25270 */
        /* <DEDUP_REMOVED lines=23> */
.L_x_305:
[----:B------:R-:W-:Y:S01]  /*1000*/  IABS R8, c[0x0][0x1c8] ;  /* 0x0000720000087a13 */ /* 0x000fe20000000000 */
[----:B------:R-:W-:Y:S01]  /*1010*/  IMAD.MOV.U32 R12, RZ, RZ, RZ ;  /* 0x000000ffff0c7224 */ /* 0x000fe200078e00ff */
[----:B------:R-:W-:Y:S01]  /*1020*/  SHF.R.S32.HI R17, RZ, 0x1f, R14 ;  /* 0x0000001fff117819 */ /* 0x000fe2000001140e */
[----:B------:R-:W-:Y:S01]  /*1030*/  @P0 IMAD.IADD R9, R2, 0x1, R9 ;  /* 0x0000000102090824 */ /* 0x000fe200078e0209 */
        /* <DEDUP_REMOVED lines=10> */
[----:B------:R-:W-:Y:S02]  /*10e0*/  IMAD.MOV R5, RZ, RZ, -R134 ;  /* 0x000000ffff057224 */ /* 0x000fe400078e0a86 */
[----:B------:R-:W-:-:S04]  /*10f0*/  @P0 IMAD.WIDE.U32 R12, R9, c[0x0][0x1a0], RZ ;  /* 0x00006800090c0a25 */ /* 0x000fc800078e00ff */
[----:B------:R-:W-:Y:S01]  /*1100*/  IMAD R5, R8, R5, R7 ;  /* 0x0000000508057224 */ /* 0x000fe200078e0207 */
[----:B------:R-:W-:Y:S01]  /*1110*/  @P0 MOV R10, R12 ;  /* 0x0000000c000a0202 */ /* 0x000fe20000000f00 */
[----:B------:R-:W-:-:S03]  /*1120*/  @P0 IMAD R9, R9, c[0x0][0x1a4], R13 ;  /* 0x0000690009090a24 */ /* 0x000fc600078e020d */
[----:B------:R-:W-:-:S13]  /*1130*/  ISETP.GT.U32.AND P2, PT, R8, R5, PT ;  /* 0x000000050800720c */ /* 0x000fda0003f44070 */
[-C--:B------:R-:W-:Y:S02]  /*1140*/  @!P2 IADD3 R5, R5, -R8.reuse, RZ ;  /* 0x800000080505a210 */ /* 0x080fe40007ffe0ff */
[----:B------:R-:W-:Y:S02]  /*1150*/  @!P2 IADD3 R134, R134, 0x1, RZ ;  /* 0x000000018686a810 */ /* 0x000fe40007ffe0ff */
[----:B------:R-:W-:Y:S02]  /*1160*/  ISETP.GE.U32.AND P3, PT, R5, R8, PT ;  /* 0x000000080500720c */ /* 0x000fe40003f66070 */
[----:B------:R-:W-:Y:S02]  /*1170*/  LOP3.LUT R5, R14, c[0x0][0x1c8], RZ, 0x3c, !PT ;  /* 0x000072000e057a12 */ /* 0x000fe400078e3cff */
[----:B------:R-:W-:Y:S02]  /*1180*/  ISETP.NE.AND P2, PT, RZ, c[0x0][0x1c8], PT ;  /* 0x00007200ff007a0c */ /* 0x000fe40003f45270 */
[----:B------:R-:W-:-:S07]  /*1190*/  ISETP.GE.AND P1, PT, R5, RZ, PT ;  /* 0x000000ff0500720c */ /* 0x000fce0003f26270 */
[----:B------:R-:W-:-:S06]  /*11a0*/  @P3 IADD3 R134, R134, 0x1, RZ ;  /* 0x0000000186863810 */ /* 0x000fcc0007ffe0ff */
        /* <DEDUP_REMOVED lines=14> */
.L_x_306:
[----:B------:R-:W-:Y:S01]  /*1290*/  SHF.R.S32.HI R8, RZ, 0x1f, R3 ;  /* 0x0000001fff087819 */ /* 0x000fe20000011403 */
[----:B------:R-:W-:Y:S01]  /*12a0*/  IMAD R17, R17, c[0x0][0x1a8], RZ ;  /* 0x00006a0011117a24 */ /* 0x000fe200078e02ff */
[----:B------:R-:W-:Y:S01]  /*12b0*/  BSSY B0, `(.L_x_307) ;  /* 0x000006a000007945 */ /* 0x000fe20003800000 */
[----:B------:R-:W-:Y:S01]  /*12c0*/  IMAD.IADD R195, R203, 0x1, -R6 ;  /* 0x00000001cbc37824 */ /* 0x000fe200078e0a06 */
[-C--:B------:R-:W-:Y:S01]  /*12d0*/  LEA.HI R2, R8, R3.reuse, RZ, 0x3 ;  /* 0x0000000308027211 */ /* 0x080fe200078f18ff */
[----:B------:R-:W-:Y:S01]  /*12e0*/  IMAD R17, R14, c[0x0][0x1ac], R17 ;  /* 0x00006b000e117a24 */ /* 0x000fe200078e0211 */
[----:B------:R-:W-:Y:S02]  /*12f0*/  LEA.HI R193, R8, R3, RZ, 0x4 ;  /* 0x0000000308c17211 */ /* 0x000fe400078f20ff */
[----:B------:R-:W-:-:S02]  /*1300*/  SHF.R.S32.HI R12, RZ, 0x3, R2 ;  /* 0x00000003ff0c7819 */ /* 0x000fc40000011402 */
[----:B------:R-:W-:Y:S02]  /*1310*/  LOP3.LUT R2, R2, 0xfffffff8, RZ, 0xc0, !PT ;  /* 0xfffffff802027812 */ /* 0x000fe400078ec0ff */
[----:B------:R-:W-:Y:S01]  /*1320*/  LOP3.LUT R0, R193, 0xfffffff0, RZ, 0xc0, !PT ;  /* 0xfffffff0c1007812 */ /* 0x000fe200078ec0ff */
[----:B------:R-:W-:Y:S01]  /*1330*/  IMAD.SHL.U32 R7, R12, 0x40, RZ ;  /* 0x000000400c077824 */ /* 0x000fe200078e00ff */
[----:B------:R-:W-:Y:S01]  /*1340*/  SHF.R.S32.HI R20, RZ, 0x4, R193 ;  /* 0x00000004ff147819 */ /* 0x000fe200000114c1 */
[C---:B------:R-:W-:Y:S01]  /*1350*/  IMAD.IADD R2, R3.reuse, 0x1, -R2 ;  /* 0x0000000103027824 */ /* 0x040fe200078e0a02 */
[----:B------:R-:W-:Y:S01]  /*1360*/  SHF.R.S32.HI R13, RZ, 0x1f, R12 ;  /* 0x0000001fff0d7819 */ /* 0x000fe2000001140c */
[----:B------:R-:W-:Y:S01]  /*1370*/  IMAD.IADD R15, R3, 0x1, -R0 ;  /* 0x00000001030f7824 */ /* 0x000fe200078e0a00 */
[----:B------:R-:W-:Y:S01]  /*1380*/  LOP3.LUT R7, R7, 0x1c0, RZ, 0xc0, !PT ;  /* 0x000001c007077812 */ /* 0x000fe200078ec0ff */
[----:B------:R-:W-:Y:S01]  /*1390*/  IMAD.SHL.U32 R212, R2, 0x8, RZ ;  /* 0x0000000802d47824 */ /* 0x000fe200078e00ff */
[----:B------:R-:W-:-:S02]  /*13a0*/  LEA.HI R193, R193, R20, RZ, 0x1 ;  /* 0x00000014c1c17211 */ /* 0x000fc400078f08ff */
[----:B------:R-:W-:Y:S02]  /*13b0*/  SHF.R.U32.HI R202, RZ, 0x3, R7 ;  /* 0x00000003ffca7819 */ /* 0x000fe40000011607 */
[----:B------:R-:W-:Y:S02]  /*13c0*/  LOP3.LUT R5, R7, 0x38, R212, 0xf8, !PT ;  /* 0x0000003807057812 */ /* 0x000fe400078ef8d4 */
[----:B------:R-:W-:Y:S02]  /*13d0*/  SHF.R.S32.HI R0, RZ, 0x1f, R15 ;  /* 0x0000001fff007819 */ /* 0x000fe4000001140f */
[----:B------:R-:W-:Y:S02]  /*13e0*/  LOP3.LUT R193, R193, 0xfffffffe, RZ, 0xc0, !PT ;  /* 0xfffffffec1c17812 */ /* 0x000fe400078ec0ff */
[----:B------:R-:W-:Y:S02]  /*13f0*/  LOP3.LUT R202, R5, R202, RZ, 0x3c, !PT ;  /* 0x000000ca05ca7212 */ /* 0x000fe400078e3cff */
[----:B------:R-:W-:Y:S01]  /*1400*/  LEA.HI R5, R0, R15, RZ, 0x3 ;  /* 0x0000000f00057211 */ /* 0x000fe200078f18ff */
[----:B------:R-:W-:Y:S01]  /*1410*/  IMAD.IADD R193, R20, 0x1, -R193 ;  /* 0x0000000114c17824 */ /* 0x000fe200078e0ac1 */
[----:B------:R-:W-:-:S02]  /*1420*/  LEA.HI R7, R8, R3, RZ, 0x6 ;  /* 0x0000000308077211 */ /* 0x000fc400078f30ff */
[C---:B------:R-:W-:Y:S01]  /*1430*/  LOP3.LUT R20, R5.reuse, 0xfffffff8, RZ, 0xc0, !PT ;  /* 0xfffffff805147812 */ /* 0x040fe200078ec0ff */
[----:B------:R-:W-:Y:S01]  /*1440*/  IMAD.SHL.U32 R5, R5, 0x40, RZ ;  /* 0x0000004005057824 */ /* 0x000fe200078e00ff */
[----:B------:R-:W-:Y:S01]  /*1450*/  IADD3 R18, P0, R212, R18, RZ ;  /* 0x00000012d4127210 */ /* 0x000fe20007f1e0ff */
[----:B------:R-:W-:Y:S01]  /*1460*/  IMAD.SHL.U32 R7, R7, 0x8, RZ ;  /* 0x0000000807077824 */ /* 0x000fe200078e00ff */
[----:B------:R-:W-:Y:S01]  /*1470*/  SHF.R.S32.HI R213, RZ, 0x1f, R212 ;  /* 0x0000001fffd57819 */ /* 0x000fe200000114d4 */
[----:B------:R-:W-:Y:S01]  /*1480*/  IMAD.IADD R20, R15, 0x1, -R20 ;  /* 0x000000010f147824 */ /* 0x000fe200078e0a14 */
[----:B------:R-:W-:Y:S02]  /*1490*/  LEA.HI R81, R8, R3, RZ, 0x5 ;  /* 0x0000000308517211 */ /* 0x000fe400078f28ff */
[----:B------:R-:W-:Y:S01]  /*14a0*/  LOP3.LUT R202, R202, 0xfffffe00, R7, 0xf8, !PT ;  /* 0xfffffe00caca7812 */ /* 0x000fe200078ef807 */
[----:B------:R-:W-:Y:S01]  /*14b0*/  IMAD.X R19, R213, 0x1, R11, P0 ;  /* 0x00000001d5137824 */ /* 0x000fe200000e060b */
[C---:B------:R-:W-:Y:S01]  /*14c0*/  LOP3.LUT P3, RZ, R20.reuse, 0x4, RZ, 0xc0, !PT ;  /* 0x0000000414ff7812 */ /* 0x040fe2000786c0ff */
[----:B------:R-:W-:Y:S01]  /*14d0*/  IMAD R7, R13, c[0x0][0x198], RZ ;  /* 0x000066000d077a24 */ /* 0x000fe200078e02ff */
[----:B------:R-:W-:Y:S01]  /*14e0*/  LOP3.LUT P2, RZ, R20, 0x2, RZ, 0xc0, !PT ;  /* 0x0000000214ff7812 */ /* 0x000fe2000784c0ff */
[----:B------:R-:W-:Y:S01]  /*14f0*/  IMAD.WIDE.U32 R24, R12, c[0x0][0x198], R212 ;  /* 0x000066000c187a25 */ /* 0x000fe200078e00d4 */
[----:B------:R-:W-:-:S02]  /*1500*/  LOP3.LUT R8, R81, 0xffffffe0, RZ, 0xc0, !PT ;  /* 0xffffffe051087812 */ /* 0x000fc400078ec0ff */
[----:B------:R-:W-:Y:S01]  /*1510*/  SHF.R.S32.HI R81, RZ, 0x5, R81 ;  /* 0x00000005ff517819 */ /* 0x000fe20000011451 */
[----:B------:R-:W-:Y:S01]  /*1520*/  IMAD.WIDE.U32 R14, R14, c[0x0][0x1a8], R18 ;  /* 0x00006a000e0e7a25 */ /* 0x000fe200078e0012 */
[----:B------:R-:W-:Y:S02]  /*1530*/  IADD3 R204, P1, R204, R24, RZ ;  /* 0x00000018cccc7210 */ /* 0x000fe40007f3e0ff */
[----:B------:R-:W-:Y:S01]  /*1540*/  SHF.R.S32.HI R18, RZ, 0x1f, R134 ;  /* 0x0000001fff127819 */ /* 0x000fe20000011486 */
[----:B------:R-:W-:Y:S01]  /*1550*/  IMAD.SHL.U32 R20, R20, 0x40, RZ ;  /* 0x0000004014147824 */ /* 0x000fe200078e00ff */
[C---:B------:R-:W-:Y:S01]  /*1560*/  IADD3 R197, R212.reuse, 0x40, RZ ;  /* 0x00000040d4c57810 */ /* 0x040fe20007ffe0ff */
[----:B------:R-:W-:Y:S01]  /*1570*/  IMAD R19, R13, c[0x0][0x1a0], RZ ;  /* 0x000068000d137a24 */ /* 0x000fe200078e02ff */
[----:B------:R-:W-:Y:S01]  /*1580*/  IADD3 R196, R212, 0x80, RZ ;  /* 0x00000080d4c47810 */ /* 0x000fe20007ffe0ff */
[----:B------:R-:W-:Y:S01]  /*1590*/  IMAD.WIDE.U32 R22, R12, c[0x0][0x1a0], R212 ;  /* 0x000068000c167a25 */ /* 0x000fe200078e00d4 */
[----:B------:R-:W-:-:S03]  /*15a0*/  LOP3.LUT R20, R20, 0x1c0, RZ, 0xc0, !PT ;  /* 0x000001c014147812 */ /* 0x000fc600078ec0ff */
[----:B------:R-:W-:Y:S01]  /*15b0*/  IMAD R7, R12, c[0x0][0x19c], R7 ;  /* 0x000067000c077a24 */ /* 0x000fe200078e0207 */
[----:B------:R-:W-:Y:S01]  /*15c0*/  IADD3 R10, P0, R10, R22, RZ ;  /* 0x000000160a0a7210 */ /* 0x000fe20007f1e0ff */
[----:B------:R-:W-:Y:S02]  /*15d0*/  IMAD.SHL.U32 R11, R193, 0x8, RZ ;  /* 0x00000008c10b7824 */ /* 0x000fe400078e00ff */
[----:B------:R-:W-:Y:S01]  /*15e0*/  IMAD R0, R12, c[0x0][0x1a4], R19 ;  /* 0x000069000c007a24 */ /* 0x000fe200078e0213 */
[----:B------:R-:W-:Y:S01]  /*15f0*/  IADD3.X R205, R16, R25, R7, P1, !PT ;  /* 0x0000001910cd7210 */ /* 0x000fe20000ffe407 */
[----:B------:R-:W-:Y:S01]  /*1600*/  IMAD R207, R18, c[0x0][0x1b0], RZ ;  /* 0x00006c0012cf7a24 */ /* 0x000fe200078e02ff */
[----:B------:R-:W-:Y:S01]  /*1610*/  LOP3.LUT R7, R20, 0x8, R11, 0xf8, !PT ;  /* 0x0000000814077812 */ /* 0x000fe200078ef80b */
[----:B------:R-:W-:Y:S01]  /*1620*/  IMAD R215, R18, c[0x0][0x1b8], RZ ;  /* 0x00006e0012d77a24 */ /* 0x000fe200078e02ff */
[----:B------:R-:W-:Y:S01]  /*1630*/  IADD3.X R11, R9, R23, R0, P0, !PT ;  /* 0x00000017090b7210 */ /* 0x000fe200007fe400 */
[----:B------:R-:W-:Y:S01]  /*1640*/  IMAD R207, R134, c[0x0][0x1b4], R207 ;  /* 0x00006d0086cf7a24 */ /* 0x000fe200078e02cf */
[----:B------:R-:W-:Y:S01]  /*1650*/  ISETP.GE.AND P0, PT, R12, R195, PT ;  /* 0x000000c30c00720c */ /* 0x000fe20003f06270 */
[C---:B------:R-:W-:Y:S01]  /*1660*/  IMAD R215, R134.reuse, c[0x0][0x1bc], R215 ;  /* 0x00006f0086d77a24 */ /* 0x040fe200078e02d7 */
[----:B------:R-:W-:Y:S01]  /*1670*/  SHF.R.U32.HI R20, RZ, 0x3, R20 ;  /* 0x00000003ff147819 */ /* 0x000fe20000011614 */
[----:B------:R-:W-:-:S03]  /*1680*/  IMAD.WIDE.U32 R204, R134, c[0x0][0x1b0], R204 ;  /* 0x00006c0086cc7a25 */ /* 0x000fc600078e00cc */
[----:B------:R-:W-:Y:S01]  /*1690*/  LOP3.LUT R0, R7, R20, RZ, 0x3c, !PT ;  /* 0x0000001407007212 */ /* 0x000fe200078e3cff */
[----:B------:R-:W-:Y:S02]  /*16a0*/  IMAD.MOV.U32 R7, RZ, RZ, 0x10 ;  /* 0x00000010ff077424 */ /* 0x000fe400078e00ff */
[----:B------:R-:W-:Y:S01]  /*16b0*/  IMAD.WIDE.U32 R134, R134, c[0x0][0x1b8], R10 ;  /* 0x00006e0086867a25 */ /* 0x000fe200078e000a */
[----:B------:R-:W-:Y:S02]  /*16c0*/  LOP3.LUT R0, R0, 0xfffffe00, R5, 0xf8, !PT ;  /* 0xfffffe0000007812 */ /* 0x000fe400078ef805 */
[----:B------:R-:W-:Y:S01]  /*16d0*/  SEL R7, R7, 0xfffffff0, !P2 ;  /* 0xfffffff007077807 */ /* 0x000fe20005000000 */
[----:B------:R-:W-:Y:S02]  /*16e0*/  IMAD.MOV.U32 R5, RZ, RZ, 0x20 ;  /* 0x00000020ff057424 */ /* 0x000fe400078e00ff */
[----:B------:R-:W-:Y:S02]  /*16f0*/  IMAD.IADD R9, R3, 0x1, -R8 ;  /* 0x0000000103097824 */ /* 0x000fe400078e0a08 */
[----:B------:R-:W-:Y:S01]  /*1700*/  IMAD.WIDE R18, R200, 0x80, R12 ;  /* 0x00000080c8127825 */ /* 0x000fe200078e020c */
[----:B------:R-:W-:-:S03]  /*1710*/  SEL R5, R5, 0xffffffe0, !P3 ;  /* 0xffffffe005057807 */ /* 0x000fc60005800000 */
        /* <DEDUP_REMOVED lines=35> */
.L_x_308:
[----:B------:R-:W-:Y:S05]  /*1950*/  BSYNC B0 ;  /* 0x0000000000007941 */ /* 0x000fea0003800000 */
.L_x_307:
        /* <DEDUP_REMOVED lines=37> */
.L_x_310:
[----:B------:R-:W-:Y:S05]  /*1bb0*/  BSYNC B0 ;  /* 0x0000000000007941 */ /* 0x000fea0003800000 */
.L_x_309:
        /* <DEDUP_REMOVED lines=37> */
.L_x_312:
[----:B------:R-:W-:Y:S05]  /*1e10*/  BSYNC B0 ;  /* 0x0000000000007941 */ /* 0x000fea0003800000 */
.L_x_311:
[----:B------:R-:W-:Y:S01]  /*1e20*/  IADD3 R10, R12, 0x60, RZ ;  /* 0x000000600c0a7810 */ /* 0x000fe20007ffe0ff */
        /* <DEDUP_REMOVED lines=39> */
.L_x_314:
[----:B------:R-:W-:Y:S05]  /*20a0*/  BSYNC B0 ;  /* 0x0000000000007941 */ /* 0x000fea0003800000 */
.L_x_313:
[----:B------:R-:W-:Y:S01]  /*20b0*/  IADD3 R216, R133, -0x1, RZ ;  /* 0xffffffff85d87810 */ /* 0x000fe20007ffe0ff */
[----:B------:R-:W-:Y:S01]  /*20c0*/  BSSY B0, `(.L_x_315) ;  /* 0x0000023000007945 */ /* 0x000fe20003800000 */
[----:B------:R-:W-:Y:S02]  /*20d0*/  MOV R206, R204 ;  /* 0x000000cc00ce7202 */ /* 0x000fe40000000f00 */
[----:B------:R-:W-:Y:S01]  /*20e0*/  SHF.R.S32.HI R14, RZ, 0x1f, R216 ;  /* 0x0000001fff0e7819 */ /* 0x000fe200000114d8 */
[C---:B------:R-:W-:Y:S02]  /*20f0*/  IMAD R11, R216.reuse, -0x40, R4 ;  /* 0xffffffc0d80b7824 */ /* 0x040fe400078e0204 */
[C---:B------:R-:W-:Y:S02]  /*2100*/  IMAD R15, R216.reuse, UR9, RZ ;  /* 0x00000009d80f7c24 */ /* 0x040fe4000f8e02ff */
[----:B--2---:R-:W-:Y:S01]  /*2110*/  IMAD.WIDE.U32 R16, R216, UR10, R206 ;  /* 0x0000000ad8107c25 */ /* 0x004fe2000f8e00ce */
        /* <DEDUP_REMOVED lines=29> */
.L_x_316:
[----:B------:R-:W-:Y:S05]  /*22f0*/  BSYNC B0 ;  /* 0x0000000000007941 */ /* 0x000fea0003800000 */
.L_x_315:
[----:B------:R-:W-:Y:S01]  /*2300*/  ISETP.GE.AND P0, PT, R8, R11, PT ;  /* 0x0000000b0800720c */ /* 0x000fe20003f06270 */
[----:B------:R-:W-:Y:S01]  /*2310*/  UMOV UR7, 0x5 ;  /* 0x0000000500077882 */ /* 0x000fe20000000000 */
[----:B------:R-:W-:Y:S01]  /*2320*/  BSSY B0, `(.L_x_317) ;  /* 0x0000023000007945 */ /* 0x000fe20003800000 */
[----:B------:R-:W-:Y:S02]  /*2330*/  ULDC UR14, c[0x0][0x19c] ;  /* 0x00006700000e7ab9 */ /* 0x000fe40000000800 */
[----:B------:R-:W-:Y:S02]  /*2340*/  USHF.L.U32 UR11, UR6, 0x5, URZ ;  /* 0x00000005060b7899 */ /* 0x000fe4000800063f */
[----:B------:R-:W-:Y:S02]  /*2350*/  ULDC.64 UR4, c[0x0][0x1a0] ;  /* 0x0000680000047ab9 */ /* 0x000fe40000000a00 */
[----:B------:R-:W-:Y:S02]  /*2360*/  USHF.L.U64.HI UR6, UR6, UR7, UR14 ;  /* 0x0000000706067299 */ /* 0x000fe4000801020e */
[----:B------:R-:W-:-:S02]  /*2370*/  USHF.L.U64.HI UR8, UR4, UR8, UR5 ;  /* 0x0000000804087299 */ /* 0x000fc40008010205 */
[----:B------:R-:W-:Y:S01]  /*2380*/  USHF.L.U32 UR14, UR4, 0x6, URZ ;  /* 0x00000006040e7899 */ /* 0x000fe2000800063f */
[----:B------:R-:W-:Y:S06]  /*2390*/  @P0 BRA `(.L_x_318) ;  /* 0x000001b000000947 */ /* 0x000fec0003800000 */
[----:B------:R-:W-:Y:S02]  /*23a0*/  ISETP.GE.AND P3, PT, R212, c[0x0][0x220], PT ;  /* 0x00008800d4007a0c */ /* 0x000fe40003f66270 */
[----:B------:R-:W-:Y:S02]  /*23b0*/  ISETP.GE.AND P2, PT, R197, c[0x0][0x220], PT ;  /* 0x00008800c5007a0c */ /* 0x000fe40003f46270 */
[----:B------:R-:W-:Y:S02]  /*23c0*/  IADD3 R15, P1, R16, UR11, RZ ;  /* 0x0000000b100f7c10 */ /* 0x000fe4000ff3e0ff */
[----:B------:R-:W-:Y:S02]  /*23d0*/  ISETP.GE.AND P0, PT, R196, c[0x0][0x220], PT ;  /* 0x00008800c4007a0c */ /* 0x000fe40003f06270 */
[----:B------:R-:W-:-:S05]  /*23e0*/  IADD3.X R10, R10, UR6, RZ, P1, !PT ;  /* 0x000000060a0a7c10 */ /* 0x000fca0008ffe4ff */
[C---:B--2---:R-:W-:Y:S01]  /*23f0*/  @!P3 LEA R18, P4, R15.reuse, c[0x0][0x168], 0x1 ;  /* 0x00005a000f12ba11 */ /* 0x044fe200078808ff */
        /* <DEDUP_REMOVED lines=21> */
.L_x_318:
[----:B------:R-:W-:Y:S05]  /*2550*/  BSYNC B0 ;  /* 0x0000000000007941 */ /* 0x000fea0003800000 */
.L_x_317:
[----:B------:R-:W0:Y:S01]  /*2560*/  LDGDEPBAR ;  /* 0x00000000000079af */ /* 0x000e220000000000 */
[----:B------:R-:W-:Y:S01]  /*2570*/  ISETP.GE.AND P0, PT, R12, R11, PT ;  /* 0x0000000b0c00720c */ /* 0x000fe20003f06270 */
[----:B------:R-:W-:Y:S01]  /*2580*/  IMAD R15, R216, UR8, RZ ;  /* 0x00000008d80f7c24 */ /* 0x000fe2000f8e02ff */
[----:B------:R-:W-:Y:S01]  /*2590*/  MOV R214, R134 ;  /* 0x0000008600d67202 */ /* 0x000fe20000000f00 */
[----:B------:R-:W-:Y:S01]  /*25a0*/  IMAD.SHL.U32 R201, R3, 0x2, RZ ;  /* 0x0000000203c97824 */ /* 0x000fe200078e00ff */
[----:B------:R-:W-:Y:S01]  /*25b0*/  SHF.R.S32.HI R10, RZ, 0x1f, R9 ;  /* 0x0000001fff0a7819 */ /* 0x000fe20000011409 */
[----:B------:R-:W-:Y:S01]  /*25c0*/  IMAD R14, R14, UR14, R15 ;  /* 0x0000000e0e0e7c24 */ /* 0x000fe2000f8e020f */
[----:B------:R-:W-:Y:S01]  /*25d0*/  BSSY B0, `(.L_x_319) ;  /* 0x0000025000007945 */ /* 0x000fe20003800000 */
[----:B--2---:R-:W-:Y:S01]  /*25e0*/  IMAD.WIDE.U32 R16, R216, UR14, R214 ;  /* 0x0000000ed8107c25 */ /* 0x004fe2000f8e00d6 */
[----:B------:R-:W-:Y:S02]  /*25f0*/  LEA.HI R9, R10, R9, RZ, 0x2 ;  /* 0x000000090a097211 */ /* 0x000fe400078f10ff */
[----:B------:R-:W-:Y:S01]  /*2600*/  LOP3.LUT R201, R201, 0x6, RZ, 0xc0, !PT ;  /* 0x00000006c9c97812 */ /* 0x000fe200078ec0ff */
[----:B------:R-:W-:Y:S01]  /*2610*/  IMAD.IADD R14, R17, 0x1, R14 ;  /* 0x00000001110e7824 */ /* 0x000fe200078e020e */
[----:B------:R-:W-:Y:S01]  /*2620*/  SHF.R.S32.HI R3, RZ, 0x2, R9 ;  /* 0x00000002ff037819 */ /* 0x000fe20000011409 */
        /* <DEDUP_REMOVED lines=25> */
[----:B---3--:R-:W-:-:S04]  /*27c0*/  LEA R18, P0, R16, c[0x0][0x170], 0x1 ;  /* 0x00005c0010127a11 */ /* 0x008fc800078008ff */
[----:B------:R-:W-:-:S05]  /*27d0*/  LEA.HI.X R19, R16, c[0x0][0x174], R14, 0x1, P0 ;  /* 0x00005d0010137a11 */ /* 0x000fca00000f0c0e */
[----:B------:R-:W-:Y:S01]  /*27e0*/  @!PT LDS RZ, [RZ] ;  /* 0x00000000fffff984 */ /* 0x000fe20000000800 */
[----:B------:R-:W-:Y:S01]  /*27f0*/  @!PT LDS RZ, [RZ] ;  /* 0x00000000fffff984 */ /* 0x000fe20000000800 */
[----:B------:R-:W-:Y:S01]  /*2800*/  @!PT LDS RZ, [RZ] ;  /* 0x00000000fffff984 */ /* 0x000fe20000000800 */
[----:B------:R3:W-:Y:S04]  /*2810*/  LDGSTS.E.BYPASS.LTC128B.128 [R202+0x16000], [R18.64+0x100] ;  /* 0x1600010012ca7fae */ /* 0x0007e8000b901d4c */
.L_x_320:
[----:B------:R-:W-:Y:S05]  /*2820*/  BSYNC B0 ;  /* 0x0000000000007941 */ /* 0x000fea0003800000 */
.L_x_319:
[----:B------:R-:W-:Y:S01]  /*2830*/  ISETP.GE.AND P0, PT, R8, R11, PT ;  /* 0x0000000b0800720c */ /* 0x000fe20003f06270 */
[----:B------:R-:W-:Y:S01]  /*2840*/  ULDC UR5, c[0x0][0x1a4] ;  /* 0x0000690000057ab9 */ /* 0x000fe20000000800 */
[----:B------:R-:W-:Y:S01]  /*2850*/  BSSY B0, `(.L_x_321) ;  /* 0x0000022000007945 */ /* 0x000fe20003800000 */
[----:B------:R-:W-:Y:S02]  /*2860*/  USHF.L.U32 UR15, UR4, 0x5, URZ ;  /* 0x00000005040f7899 */ /* 0x000fe4000800063f */
[----:B------:R-:W-:-:S08]  /*2870*/  USHF.L.U64.HI UR5, UR4, UR7, UR5 ;  /* 0x0000000704057299 */ /* 0x000fd00008010205 */
[----:B------:R4:W-:Y:S04]  /*2880*/  @P0 STS.128 [R202+0x13000], RZ ;  /* 0x013000ffca000388 */ /* 0x0009e80000000c00 */
[----:B------:R4:W-:Y:S04]  /*2890*/  @P0 STS.128 [R202+0x15000], RZ ;  /* 0x015000ffca000388 */ /* 0x0009e80000000c00 */
[----:B------:R4:W-:Y:S01]  /*28a0*/  @P0 STS.128 [R202+0x17000], RZ ;  /* 0x017000ffca000388 */ /* 0x0009e20000000c00 */
[----:B------:R-:W-:Y:S05]  /*28b0*/  @P0 BRA `(.L_x_322) ;  /* 0x000001b000000947 */ /* 0x000fea0003800000 */
[----:B------:R-:W-:Y:S02]  /*28c0*/  ISETP.GE.AND P3, PT, R212, c[0x0][0x220], PT ;  /* 0x00008800d4007a0c */ /* 0x000fe40003f66270 */
[----:B------:R-:W-:-:S02]  /*28d0*/  ISETP.GE.AND P2, PT, R197, c[0x0][0x220], PT ;  /* 0x00008800c5007a0c */ /* 0x000fc40003f46270 */
[----:B------:R-:W-:Y:S02]  /*28e0*/  IADD3 R8, P1, R16, UR15, RZ ;  /* 0x0000000f10087c10 */ /* 0x000fe4000ff3e0ff */
[----:B------:R-:W-:Y:S02]  /*28f0*/  ISETP.GE.AND P0, PT, R196, c[0x0][0x220], PT ;  /* 0x00008800c4007a0c */ /* 0x000fe40003f06270 */
[----:B------:R-:W-:-:S05]  /*2900*/  IADD3.X R9, R14, UR5, RZ, P1, !PT ;  /* 0x000000050e097c10 */ /* 0x000fca0008ffe4ff */
        /* <DEDUP_REMOVED lines=22> */
.L_x_322:
[----:B------:R-:W-:Y:S05]  /*2a70*/  BSYNC B0 ;  /* 0x0000000000007941 */ /* 0x000fea0003800000 */
.L_x_321:
[C---:B------:R-:W-:Y:S01]  /*2a80*/  IMAD.SHL.U32 R8, R2.reuse, 0x40, RZ ;  /* 0x0000004002087824 */ /* 0x040fe200078e00ff */
[----:B------:R-:W-:Y:S01]  /*2a90*/  R2P PR, R2, 0x6 ;  /* 0x0000000602007804 */ /* 0x000fe20000000000 */
[----:B------:R-:W-:Y:S01]  /*2aa0*/  IMAD.SHL.U32 R12, R12, 0x8, RZ ;  /* 0x000000080c0c7824 */ /* 0x000fe200078e00ff */
[----:B------:R-:W0:Y:S01]  /*2ab0*/  LDGDEPBAR ;  /* 0x00000000000079af */ /* 0x000e220000000000 */
[C---:B------:R-:W-:Y:S01]  /*2ac0*/  IMAD R194, R81.reuse, 0x400, R0 ;  /* 0x0000040051c27824 */ /* 0x040fe200078e0200 */
[----:B------:R-:W-:Y:S01]  /*2ad0*/  LOP3.LUT R9, R8, 0x1c0, RZ, 0xc0, !PT ;  /* 0x000001c008097812 */ /* 0x000fe200078ec0ff */
[----:B------:R-:W-:Y:S02]  /*2ae0*/  IMAD R6, R81, 0x10, R6 ;  /* 0x0000001051067824 */ /* 0x000fe400078e0206 */
[----:B------:R-:W-:Y:S01]  /*2af0*/  IMAD.SHL.U32 R194, R194, 0x2, RZ ;  /* 0x00000002c2c27824 */ /* 0x000fe200078e00ff */
[----:B------:R-:W-:Y:S01]  /*2b00*/  LOP3.LUT R8, R9, 0x8, R12, 0xf8, !PT ;  /* 0x0000000809087812 */ /* 0x000fe200078ef80c */
[----:B------:R-:W-:Y:S01]  /*2b10*/  IMAD.IADD R3, R3, 0x1, R6 ;  /* 0x0000000103037824 */ /* 0x000fe200078e0206 */
[----:B------:R-:W-:Y:S01]  /*2b20*/  SHF.R.U32.HI R9, RZ, 0x3, R9 ;  /* 0x00000003ff097819 */ /* 0x000fe20000011609 */
[--C-:B------:R-:W-:Y:S01]  /*2b30*/  IMAD R192, R7, 0x2, R194.reuse ;  /* 0x0000000207c07824 */ /* 0x100fe200078e02c2 */
[----:B------:R-:W-:Y:S01]  /*2b40*/  LDSM.16.M88.4 R32, [R194] ;  /* 0x00000000c220783b */ /* 0x000fe20000000200 */
[C---:B------:R-:W-:Y:S01]  /*2b50*/  IMAD R190, R5.reuse, 0x2, R194 ;  /* 0x0000000205be7824 */ /* 0x040fe200078e02c2 */
[----:B------:R-:W-:Y:S01]  /*2b60*/  LOP3.LUT R8, R8, R9, RZ, 0x3c, !PT ;  /* 0x0000000908087212 */ /* 0x000fe200078e3cff */
[----:B------:R-:W-:Y:S01]  /*2b70*/  IMAD R189, R5, 0x2, R192 ;  /* 0x0000000205bd7824 */ /* 0x000fe200078e02c0 */
[----:B------:R-:W-:Y:S01]  /*2b80*/  LDSM.16.M88.4 R60, [R192] ;  /* 0x00000000c03c783b */ /* 0x000fe20000000200 */
[----:B------:R-:W-:-:S02]  /*2b90*/  IADD3 R209, R3, 0x8, RZ ;  /* 0x0000000803d17810 */ /* 0x000fc40007ffe0ff */
[----:B------:R-:W-:Y:S01]  /*2ba0*/  IMAD R193, R193, 0x200, R8 ;  /* 0x00000200c1c17824 */ /* 0x000fe200078e0208 */
[----:B------:R-:W-:Y:S03]  /*2bb0*/  LDSM.16.M88.4 R28, [R190] ;  /* 0x00000000be1c783b */ /* 0x000fe60000000200 */
[----:B------:R-:W-:-:S05]  /*2bc0*/  IMAD.SHL.U32 R193, R193, 0x2, RZ ;  /* 0x00000002c1c17824 */ /* 0x000fca00078e00ff */
[----:B-1----:R-:W1:Y:S01]  /*2bd0*/  LDSM.16.M88.4 R12, [R193+0xc000] ;  /* 0x00c00000c10c783b */ /* 0x002e620000000200 */
[C---:B------:R-:W-:Y:S02]  /*2be0*/  IADD3 R2, R193.reuse, 0xc000, RZ ;  /* 0x0000c000c1027810 */ /* 0x040fe40007ffe0ff */
[----:B------:R-:W-:Y:S01]  /*2bf0*/  IADD3 R191, R193, 0xc020, RZ ;  /* 0x0000c020c1bf7810 */ /* 0x000fe20007ffe0ff */
[----:B------:R-:W5:Y:S01]  /*2c00*/  LDSM.16.M88.4 R48, [R193+0xc800] ;  /* 0x00c80000c130783b */ /* 0x000f620000000200 */
[----:B------:R-:W-:Y:S01]  /*2c10*/  @P1 IADD3 R191, R2, -0x20, RZ ;  /* 0xffffffe002bf1810 */ /* 0x000fe20007ffe0ff */
[----:B------:R-:W-:Y:S02]  /*2c20*/  IMAD.MOV.U32 R2, RZ, RZ, 0x40 ;  /* 0x00000040ff027424 */ /* 0x000fe400078e00ff */
[----:B------:R-:W2:Y:S01]  /*2c30*/  LDSM.16.M88.4 R40, [R193+0xd000] ;  /* 0x00d00000c128783b */ /* 0x000ea20000000200 */
[C---:B------:R-:W-:Y:S02]  /*2c40*/  IADD3 R183, R191.reuse, 0x800, RZ ;  /* 0x00000800bfb77810 */ /* 0x040fe40007ffe0ff */
[----:B------:R-:W-:Y:S01]  /*2c50*/  SEL R2, R2, 0xffffffc0, !P2 ;  /* 0xffffffc002027807 */ /* 0x000fe20005000000 */
[----:B------:R-:W3:Y:S01]  /*2c60*/  LDSM.16.M88.4 R68, [R193+0xd800] ;  /* 0x00d80000c144783b */ /* 0x000ee20000000200 */
[----:B------:R-:W-:-:S02]  /*2c70*/  IADD3 R182, R191, 0x1000, RZ ;  /* 0x00001000bfb67810 */ /* 0x000fc40007ffe0ff */
[----:B------:R-:W-:Y:S01]  /*2c80*/  IADD3 R181, R191, 0x1800, RZ ;  /* 0x00001800bfb57810 */ /* 0x000fe20007ffe0ff */
[----:B------:R-:W4:Y:S01]  /*2c90*/  LDSM.16.M88.4 R64, [R191] ;  /* 0x00000000bf40783b */ /* 0x000f220000000200 */
[----:B------:R-:W-:Y:S01]  /*2ca0*/  IMAD.IADD R187, R193, 0x1, R2 ;  /* 0x00000001c1bb7824 */ /* 0x000fe200078e0202 */
[C---:B------:R-:W-:Y:S01]  /*2cb0*/  IADD3 R179, R191.reuse, 0x2000, RZ ;  /* 0x00002000bfb37810 */ /* 0x040fe20007ffe0ff */
[----:B------:R-:W-:Y:S01]  /*2cc0*/  IMAD.IADD R180, R2, 0x1, R191 ;  /* 0x0000000102b47824 */ /* 0x000fe200078e02bf */
[----:B------:R-:W2:Y:S01]  /*2cd0*/  LDSM.16.M88.4 R84, [R191+0x800] ;  /* 0x00080000bf54783b */ /* 0x000ea20000000200 */
[----:B------:R-:W-:Y:S02]  /*2ce0*/  IADD3 R2, R4, 0x1, -R203 ;  /* 0x0000000104027810 */ /* 0x000fe40007ffe8cb */
[----:B------:R-:W-:Y:S01]  /*2cf0*/  IADD3 R178, R191, 0x2800, RZ ;  /* 0x00002800bfb27810 */ /* 0x000fe20007ffe0ff */
[----:B------:R-:W2:Y:S01]  /*2d00*/  LDSM.16.M88.4 R52, [R191+0x1800] ;  /* 0x00180000bf34783b */ /* 0x000ea20000000200 */
[----:B------:R-:W-:-:S02]  /*2d10*/  IADD3 R6, R2, c[0x0][0x2e8], RZ ;  /* 0x0000ba0002067a10 */ /* 0x000fc40007ffe0ff */
[----:B------:R-:W-:Y:S01]  /*2d20*/  IADD3 R2, R4, -c[0x0][0x2e4], -R203 ;  /* 0x8000b90004027a10 */ /* 0x000fe20007ffe8cb */
[----:B------:R-:W2:Y:S01]  /*2d30*/  LDSM.16.M88.4 R56, [R191+0x1000] ;  /* 0x00100000bf38783b */ /* 0x000ea20000000200 */
[C---:B------:R-:W-:Y:S02]  /*2d40*/  IADD3 R177, R191.reuse, 0x3000, RZ ;  /* 0x00003000bfb17810 */ /* 0x040fe40007ffe0ff */
[----:B------:R-:W-:Y:S01]  /*2d50*/  IADD3 R176, R191, 0x3800, RZ ;  /* 0x00003800bfb07810 */ /* 0x000fe20007ffe0ff */
[----:B------:R-:W2:Y:S01]  /*2d60*/  LDSM.16.M88.4 R24, [R187+0xc000] ;  /* 0x00c00000bb18783b */ /* 0x000ea20000000200 */
[----:B------:R-:W-:Y:S01]  /*2d70*/  IMAD.IADD R211, R3, 0x1, R2 ;  /* 0x0000000103d37824 */ /* 0x000fe200078e0202 */
[C---:B------:R-:W-:Y:S02]  /*2d80*/  IADD3 R175, R191.reuse, 0x4000, RZ ;  /* 0x00004000bfaf7810 */ /* 0x040fe40007ffe0ff */
[----:B---3--:R-:W3:Y:S01]  /*2d90*/  LDSM.16.M88.4 R20, [R187+0xc800] ;  /* 0x00c80000bb14783b */ /* 0x008ee20000000200 */
[----:B------:R-:W-:-:S02]  /*2da0*/  IADD3 R174, R191, 0x4800, RZ ;  /* 0x00004800bfae7810 */ /* 0x000fc40007ffe0ff */
[----:B------:R-:W-:Y:S01]  /*2db0*/  IMNMX R211, RZ, R211, !PT ;  /* 0x000000d3ffd37217 */ /* 0x000fe20007800200 */
[C---:B-1----:R-:W-:Y:S01]  /*2dc0*/  HMMA.16816.F32.BF16 R16, R32.reuse, R12, RZ ;  /* 0x0000000c2010723c */ /* 0x042fe200000418ff */
[----:B------:R-:W1:Y:S01]  /*2dd0*/  LDSM.16.M88.4 R72, [R187+0xd800] ;  /* 0x00d80000bb48783b */ /* 0x000e620000000200 */
[C---:B------:R-:W-:Y:S02]  /*2de0*/  IADD3 R173, R191.reuse, 0x5000, RZ ;  /* 0x00005000bfad7810 */ /* 0x040fe40007ffe0ff */
[----:B------:R-:W-:Y:S01]  /*2df0*/  IADD3 R172, R191, 0x5800, RZ ;  /* 0x00005800bfac7810 */ /* 0x000fe20007ffe0ff */
[----:B------:R-:W1:Y:S03]  /*2e00*/  LDSM.16.M88.4 R76, [R187+0xd000] ;  /* 0x00d00000bb4c783b */ /* 0x000e660000000200 */
[C---:B------:R-:W-:Y:S08]  /*2e10*/  HMMA.16816.F32.BF16 R12, R32.reuse, R14, RZ ;  /* 0x0000000e200c723c */ /* 0x040ff000000418ff */
[C---:B-----5:R-:W-:Y:S08]  /*2e20*/  HMMA.16816.F32.BF16 R8, R32.reuse, R48, RZ ;  /* 0x000000302008723c */ /* 0x060ff000000418ff */
[C---:B------:R-:W-:Y:S08]  /*2e30*/  HMMA.16816.F32.BF16 R48, R32.reuse, R50, RZ ;  /* 0x000000322030723c */ /* 0x040ff000000418ff */
[C---:B--2---:R-:W-:Y:S08]  /*2e40*/  HMMA.16816.F32.BF16 R44, R32.reuse, R40, RZ ;  /* 0x00000028202c723c */ /* 0x044ff000000418ff */
[C---:B------:R-:W-:Y:S08]  /*2e50*/  HMMA.16816.F32.BF16 R40, R32.reuse, R42, RZ ;  /* 0x0000002a2028723c */ /* 0x040ff000000418ff */
[C---:B------:R-:W-:Y:S08]  /*2e60*/  HMMA.16816.F32.BF16 R36, R32.reuse, R68, RZ ;  /* 0x000000442024723c */ /* 0x040ff000000418ff */
[----:B------:R-:W-:Y:S01]  /*2e70*/  HMMA.16816.F32.BF16 R32, R32, R70, RZ ;  /* 0x000000462020723c */ /* 0x000fe200000418ff */
[----:B------:R-:W-:Y:S07]  /*2e80*/  LDSM.16.M88.4 R68, [R189] ;  /* 0x00000000bd44783b */ /* 0x000fee0000000200 */
[C---:B----4-:R-:W-:Y:S08]  /*2e90*/  HMMA.16816.F32.BF16 R16, R60.reuse, R64, R16 ;  /* 0x000000403c10723c */ /* 0x050ff00000041810 */
[C---:B------:R-:W-:Y:S01]  /*2ea0*/  HMMA.16816.F32.BF16 R12, R60.reuse, R66, R12 ;  /* 0x000000423c0c723c */ /* 0x040fe2000004180c */
[----:B------:R-:W2:Y:S07]  /*2eb0*/  LDSM.16.M88.4 R64, [R180] ;  /* 0x00000000b440783b */ /* 0x000eae0000000200 */
[C---:B------:R-:W-:Y:S08]  /*2ec0*/  HMMA.16816.F32.BF16 R8, R60.reuse, R84, R8 ;  /* 0x000000543c08723c */ /* 0x040ff00000041808 */
[C---:B------:R-:W-:Y:S08]  /*2ed0*/  HMMA.16816.F32.BF16 R48, R60.reuse, R86, R48 ;  /* 0x000000563c30723c */ /* 0x040ff00000041830 */
[C---:B------:R-:W-:Y:S08]  /*2ee0*/  HMMA.16816.F32.BF16 R36, R60.reuse, R52, R36 ;  /* 0x000000343c24723c */ /* 0x040ff00000041824 */
[C---:B------:R-:W-:Y:S01]  /*2ef0*/  HMMA.16816.F32.BF16 R32, R60.reuse, R54, R32 ;  /* 0x000000363c20723c */ /* 0x040fe20000041820 */
[----:B------:R-:W-:Y:S07]  /*2f00*/  LDSM.16.M88.4 R52, [R180+0x800] ;  /* 0x00080000b434783b */ /* 0x000fee0000000200 */
[C---:B------:R-:W-:Y:S08]  /*2f10*/  HMMA.16816.F32.BF16 R44, R60.reuse, R56, R44 ;  /* 0x000000383c2c723c */ /* 0x040ff0000004182c */
[----:B------:R-:W-:Y:S01]  /*2f20*/  HMMA.16816.F32.BF16 R40, R60, R58, R40 ;  /* 0x0000003a3c28723c */ /* 0x000fe20000041828 */
[----:B------:R-:W4:Y:S07]  /*2f30*/  LDSM.16.M88.4 R60, [R180+0x1800] ;  /* 0x00180000b43c783b */ /* 0x000f2e0000000200 */
[C---:B------:R-:W-:Y:S08]  /*2f40*/  HMMA.16816.F32.BF16 R16, R28.reuse, R24, R16 ;  /* 0x000000181c10723c */ /* 0x040ff00000041810 */
[C---:B------:R-:W-:Y:S01]  /*2f50*/  HMMA.16816.F32.BF16 R12, R28.reuse, R26, R12 ;  /* 0x0000001a1c0c723c */ /* 0x040fe2000004180c */
[----:B------:R-:W5:Y:S07]  /*2f60*/  LDSM.16.M88.4 R24, [R180+0x1000] ;  /* 0x00100000b418783b */ /* 0x000f6e0000000200 */
[C---:B---3--:R-:W-:Y:S08]  /*2f70*/  HMMA.16816.F32.BF16 R8, R28.reuse, R20, R8 ;  /* 0x000000141c08723c */ /* 0x048ff00000041808 */
[C---:B------:R-:W-:Y:S01]  /*2f80*/  HMMA.16816.F32.BF16 R56, R28.reuse, R22, R48 ;  /* 0x000000161c38723c */ /* 0x040fe20000041830 */
[----:B------:R-:W-:Y:S04]  /*2f90*/  LDSM.16.M88.4 R48, [R194+0x4000] ;  /* 0x00400000c230783b */ /* 0x000fe80000000200 */
[----:B------:R-:W3:Y:S03]  /*2fa0*/  LDSM.16.M88.4 R20, [R193+0xe000] ;  /* 0x00e00000c114783b */ /* 0x000ee60000000200 */
[C---:B-1----:R-:W-:Y:S08]  /*2fb0*/  HMMA.16816.F32.BF16 R36, R28.reuse, R72, R36 ;  /* 0x000000481c24723c */ /* 0x042ff00000041824 */
[C---:B------:R-:W-:Y:S08]  /*2fc0*/  HMMA.16816.F32.BF16 R32, R28.reuse, R74, R32 ;  /* 0x0000004a1c20723c */ /* 0x040ff00000041820 */
[C---:B------:R-:W-:Y:S08]  /*2fd0*/  HMMA.16816.F32.BF16 R44, R28.reuse, R76, R44 ;  /* 0x0000004c1c2c723c */ /* 0x040ff0000004182c */
[----:B------:R-:W-:Y:S01]  /*2fe0*/  HMMA.16816.F32.BF16 R40, R28, R78, R40 ;  /* 0x0000004e1c28723c */ /* 0x000fe20000041828 */
[----:B------:R-:W1:Y:S04]  /*2ff0*/  LDSM.16.M88.4 R28, [R193+0xe800] ;  /* 0x00e80000c11c783b */ /* 0x000e680000000200 */
[----:B------:R-:W-:Y:S03]  /*3000*/  LDSM.16.M88.4 R76, [R191+0x3800] ;  /* 0x00380000bf4c783b */ /* 0x000fe60000000200 */
[C---:B--2---:R-:W-:Y:S08]  /*3010*/  HMMA.16816.F32.BF16 R16, R68.reuse, R64, R16 ;  /* 0x000000404410723c */ /* 0x044ff00000041810 */
[C---:B------:R-:W-:Y:S01]  /*3020*/  HMMA.16816.F32.BF16 R12, R68.reuse, R66, R12 ;  /* 0x00000042440c723c */ /* 0x040fe2000004180c */
[----:B------:R-:W2:Y:S07]  /*3030*/  LDSM.16.M88.4 R64, [R193+0xf000] ;  /* 0x00f00000c140783b */ /* 0x000eae0000000200 */
[C---:B----4-:R-:W-:Y:S08]  /*3040*/  HMMA.16816.F32.BF16 R36, R68.reuse, R60, R36 ;  /* 0x0000003c4424723c */ /* 0x050ff00000041824 */
[C---:B------:R-:W-:Y:S01]  /*3050*/  HMMA.16816.F32.BF16 R32, R68.reuse, R62, R32 ;  /* 0x0000003e4420723c */ /* 0x040fe20000041820 */
[----:B------:R-:W4:Y:S07]  /*3060*/  LDSM.16.M88.4 R60, [R193+0xf800] ;  /* 0x00f80000c13c783b */ /* 0x000f2e0000000200 */
[C---:B------:R-:W-:Y:S08]  /*3070*/  HMMA.16816.F32.BF16 R8, R68.reuse, R52, R8 ;  /* 0x000000344408723c */ /* 0x040ff00000041808 */
[C---:B------:R-:W-:Y:S01]  /*3080*/  HMMA.16816.F32.BF16 R56, R68.reuse, R54, R56 ;  /* 0x000000364438723c */ /* 0x040fe20000041838 */
[----:B------:R-:W-:Y:S07]  /*3090*/  LDSM.16.M88.4 R52, [R192+0x4000] ;  /* 0x00400000c034783b */ /* 0x000fee0000000200 */
[C---:B-----5:R-:W-:Y:S08]  /*30a0*/  HMMA.16816.F32.BF16 R44, R68.reuse, R24, R44 ;  /* 0x00000018442c723c */ /* 0x060ff0000004182c */
[----:B------:R-:W-:Y:S01]  /*30b0*/  HMMA.16816.F32.BF16 R40, R68, R26, R40 ;  /* 0x0000001a4428723c */ /* 0x000fe20000041828 */
[----:B------:R-:W5:Y:S04]  /*30c0*/  LDSM.16.M88.4 R24, [R191+0x2000] ;  /* 0x00200000bf18783b */ /* 0x000f680000000200 */
[----:B------:R-:W-:Y:S03]  /*30d0*/  LDSM.16.M88.4 R68, [R191+0x3000] ;  /* 0x00300000bf44783b */ /* 0x000fe60000000200 */
[C---:B---3--:R-:W-:Y:S08]  /*30e0*/  HMMA.16816.F32.BF16 R16, R48.reuse, R20, R16 ;  /* 0x000000143010723c */ /* 0x048ff00000041810 */
[C---:B------:R-:W-:Y:S01]  /*30f0*/  HMMA.16816.F32.BF16 R12, R48.reuse, R22, R12 ;  /* 0x00000016300c723c */ /* 0x040fe2000004180c */
[----:B------:R-:W3:Y:S07]  /*3100*/  LDSM.16.M88.4 R20, [R191+0x2800] ;  /* 0x00280000bf14783b */ /* 0x000eee0000000200 */
[C---:B-1----:R-:W-:Y:S08]  /*3110*/  HMMA.16816.F32.BF16 R8, R48.reuse, R28, R8 ;  /* 0x0000001c3008723c */ /* 0x042ff00000041808 */
[C---:B------:R-:W-:Y:S01]  /*3120*/  HMMA.16816.F32.BF16 R56, R48.reuse, R30, R56 ;  /* 0x0000001e3038723c */ /* 0x040fe20000041838 */
[----:B------:R-:W-:Y:S07]  /*3130*/  LDSM.16.M88.4 R28, [R187+0xe000] ;  /* 0x00e00000bb1c783b */ /* 0x000fee0000000200 */
[C---:B--2---:R-:W-:Y:S01]  /*3140*/  HMMA.16816.F32.BF16 R72, R48.reuse, R64, R44 ;  /* 0x000000403048723c */ /* 0x044fe2000004182c */
[----:B------:R-:W1:Y:S07]  /*3150*/  LDSM.16.M88.4 R44, [R190+0x4000] ;  /* 0x00400000be2c783b */ /* 0x000e6e0000000200 */
[C---:B------:R-:W-:Y:S01]  /*3160*/  HMMA.16816.F32.BF16 R40, R48.reuse, R66, R40 ;  /* 0x000000423028723c */ /* 0x040fe20000041828 */
[----:B------:R-:W-:Y:S07]  /*3170*/  LDSM.16.M88.4 R64, [R189+0x4000] ;  /* 0x00400000bd40783b */ /* 0x000fee0000000200 */
[C---:B----4-:R-:W-:Y:S08]  /*3180*/  HMMA.16816.F32.BF16 R36, R48.reuse, R60, R36 ;  /* 0x0000003c3024723c */ /* 0x050ff00000041824 */
[----:B------:R-:W-:Y:S01]  /*3190*/  HMMA.16816.F32.BF16 R32, R48, R62, R32 ;  /* 0x0000003e3020723c */ /* 0x000fe20000041820 */
[----:B------:R-:W-:Y:S04]  /*31a0*/  LDSM.16.M88.4 R48, [R187+0xf800] ;  /* 0x00f80000bb30783b */ /* 0x000fe80000000200 */
[----:B------:R-:W-:Y:S03]  /*31b0*/  LDSM.16.M88.4 R60, [R180+0x2000] ;  /* 0x00200000b43c783b */ /* 0x000fe60000000200 */
[C---:B-----5:R-:W-:Y:S08]  /*31c0*/  HMMA.16816.F32.BF16 R16, R52.reuse, R24, R16 ;  /* 0x000000183410723c */ /* 0x060ff00000041810 */
[C---:B------:R-:W-:Y:S01]  /*31d0*/  HMMA.16816.F32.BF16 R12, R52.reuse, R26, R12 ;  /* 0x0000001a340c723c */ /* 0x040fe2000004180c */
[----:B------:R-:W2:Y:S07]  /*31e0*/  LDSM.16.M88.4 R24, [R187+0xf000] ;  /* 0x00f00000bb18783b */ /* 0x000eae0000000200 */
[C---:B---3--:R-:W-:Y:S08]  /*31f0*/  HMMA.16816.F32.BF16 R8, R52.reuse, R20, R8 ;  /* 0x000000143408723c */ /* 0x048ff00000041808 */
[C---:B------:R-:W-:Y:S01]  /*3200*/  HMMA.16816.F32.BF16 R56, R52.reuse, R22, R56 ;  /* 0x000000163438723c */ /* 0x040fe20000041838 */
[----:B------:R-:W3:Y:S07]  /*3210*/  LDSM.16.M88.4 R20, [R187+0xe800] ;  /* 0x00e80000bb14783b */ /* 0x000eee0000000200 */
[C---:B------:R-:W-:Y:S08]  /*3220*/  HMMA.16816.F32.BF16 R72, R52.reuse, R68, R72 ;  /* 0x000000443448723c */ /* 0x040ff00000041848 */
[C---:B------:R-:W-:Y:S08]  /*3230*/  HMMA.16816.F32.BF16 R40, R52.reuse, R70, R40 ;  /* 0x000000463428723c */ /* 0x040ff00000041828 */
[C---:B------:R-:W-:Y:S08]  /*3240*/  HMMA.16816.F32.BF16 R36, R52.reuse, R76, R36 ;  /* 0x0000004c3424723c */ /* 0x040ff00000041824 */
[----:B------:R-:W-:Y:S01]  /*3250*/  HMMA.16816.F32.BF16 R32, R52, R78, R32 ;  /* 0x0000004e3420723c */ /* 0x000fe20000041820 */
[----:B------:R-:W-:Y:S07]  /*3260*/  LDSM.16.M88.4 R52, [R180+0x2800] ;  /* 0x00280000b434783b */ /* 0x000fee0000000200 */
[C---:B-1----:R-:W-:Y:S08]  /*3270*/  HMMA.16816.F32.BF16 R16, R44.reuse, R28, R16 ;  /* 0x0000001c2c10723c */ /* 0x042ff00000041810 */
[C---:B------:R-:W-:Y:S01]  /*3280*/  HMMA.16816.F32.BF16 R12, R44.reuse, R30, R12 ;  /* 0x0000001e2c0c723c */ /* 0x040fe2000004180c */
[----:B------:R-:W1:Y:S07]  /*3290*/  LDSM.16.M88.4 R28, [R180+0x3000] ;  /* 0x00300000b41c783b */ /* 0x000e6e0000000200 */
[C---:B--2---:R-:W-:Y:S08]  /*32a0*/  HMMA.16816.F32.BF16 R72, R44.reuse, R24, R72 ;  /* 0x000000182c48723c */ /* 0x044ff00000041848 */
[C---:B------:R-:W-:Y:S01]  /*32b0*/  HMMA.16816.F32.BF16 R40, R44.reuse, R26, R40 ;  /* 0x0000001a2c28723c */ /* 0x040fe20000041828 */
[----:B------:R-:W-:Y:S07]  /*32c0*/  LDSM.16.M88.4 R24, [R193+0x10000] ;  /* 0x01000000c118783b */ /* 0x000fee0000000200 */
[C---:B------:R-:W-:Y:S01]  /*32d0*/  HMMA.16816.F32.BF16 R68, R44.reuse, R48, R36 ;  /* 0x000000302c44723c */ /* 0x040fe20000041824 */
[----:B------:R-:W2:Y:S07]  /*32e0*/  LDSM.16.M88.4 R36, [R194+0x8000] ;  /* 0x00800000c224783b */ /* 0x000eae0000000200 */
[C---:B---3--:R-:W-:Y:S08]  /*32f0*/  HMMA.16816.F32.BF16 R8, R44.reuse, R20, R8 ;  /* 0x000000142c08723c */ /* 0x048ff00000041808 */
[C---:B------:R-:W-:Y:S01]  /*3300*/  HMMA.16816.F32.BF16 R56, R44.reuse, R22, R56 ;  /* 0x000000162c38723c */ /* 0x040fe20000041838 */
[----:B------:R-:W3:Y:S07]  /*3310*/  LDSM.16.M88.4 R20, [R180+0x3800] ;  /* 0x00380000b414783b */ /* 0x000eee0000000200 */
[----:B------:R-:W-:Y:S01]  /*3320*/  HMMA.16816.F32.BF16 R44, R44, R50, R32 ;  /* 0x000000322c2c723c */ /* 0x000fe20000041820 */
[----:B------:R-:W4:Y:S04]  /*3330*/  LDSM.16.M88.4 R48, [R193+0x11000] ;  /* 0x01100000c130783b */ /* 0x000f280000000200 */
[----:B------:R-:W5:Y:S03]  /*3340*/  LDSM.16.M88.4 R32, [R193+0x10800] ;  /* 0x01080000c120783b */ /* 0x000f660000000200 */
[C---:B------:R-:W-:Y:S08]  /*3350*/  HMMA.16816.F32.BF16 R16, R64.reuse, R60, R16 ;  /* 0x0000003c4010723c */ /* 0x040ff00000041810 */
[C---:B------:R-:W-:Y:S01]  /*3360*/  HMMA.16816.F32.BF16 R12, R64.reuse, R62, R12 ;  /* 0x0000003e400c723c */ /* 0x040fe2000004180c */
[----:B------:R-:W-:Y:S07]  /*3370*/  LDSM.16.M88.4 R60, [R192+0x8000] ;  /* 0x00800000c03c783b */ /* 0x000fee0000000200 */
[C---:B-1----:R-:W-:Y:S08]  /*3380*/  HMMA.16816.F32.BF16 R72, R64.reuse, R28, R72 ;  /* 0x0000001c4048723c */ /* 0x042ff00000041848 */
[C---:B------:R-:W-:Y:S01]  /*3390*/  HMMA.16816.F32.BF16 R40, R64.reuse, R30, R40 ;  /* 0x0000001e4028723c */ /* 0x040fe20000041828 */
[----:B------:R-:W1:Y:S07]  /*33a0*/  LDSM.16.M88.4 R28, [R191+0x4000] ;  /* 0x00400000bf1c783b */ /* 0x000e6e0000000200 */
[C---:B------:R-:W-:Y:S08]  /*33b0*/  HMMA.16816.F32.BF16 R8, R64.reuse, R52, R8 ;  /* 0x000000344008723c */ /* 0x040ff00000041808 */
[----:B------:R-:W-:Y:S01]  /*33c0*/  HMMA.16816.F32.BF16 R56, R64, R54, R56 ;  /* 0x000000364038723c */ /* 0x000fe20000041838 */
[----:B------:R-:W1:Y:S07]  /*33d0*/  LDSM.16.M88.4 R52, [R193+0x11800] ;  /* 0x01180000c134783b */ /* 0x000e6e0000000200 */
[C---:B--2---:R-:W-:Y:S08]  /*33e0*/  HMMA.16816.F32.BF16 R16, R36.reuse, R24, R16 ;  /* 0x000000182410723c */ /* 0x044ff00000041810 */
[----:B------:R-:W-:Y:S01]  /*33f0*/  HMMA.16816.F32.BF16 R12, R36, R26, R12 ;  /* 0x0000001a240c723c */ /* 0x000fe2000004180c */
[----:B------:R-:W2:Y:S07]  /*3400*/  LDSM.16.M88.4 R24, [R191+0x5000] ;  /* 0x00500000bf18783b */ /* 0x000eae0000000200 */
[C---:B---3--:R-:W-:Y:S08]  /*3410*/  HMMA.16816.F32.BF16 R68, R64.reuse, R20, R68 ;  /* 0x000000144044723c */ /* 0x048ff00000041844 */
[----:B------:R-:W-:Y:S01]  /*3420*/  HMMA.16816.F32.BF16 R44, R64, R22, R44 ;  /* 0x00000016402c723c */ /* 0x000fe2000004182c */
[----:B------:R-:W3:Y:S04]  /*3430*/  LDSM.16.M88.4 R20, [R191+0x4800] ;  /* 0x00480000bf14783b */ /* 0x000ee80000000200 */
[----:B------:R-:W-:Y:S03]  /*3440*/  LDSM.16.M88.4 R64, [R187+0x10000] ;  /* 0x01000000bb40783b */ /* 0x000fe60000000200 */
[C---:B----4-:R-:W-:Y:S08]  /*3450*/  HMMA.16816.F32.BF16 R72, R36.reuse, R48, R72 ;  /* 0x000000302448723c */ /* 0x050ff00000041848 */
[C---:B------:R-:W-:Y:S01]  /*3460*/  HMMA.16816.F32.BF16 R40, R36.reuse, R50, R40 ;  /* 0x000000322428723c */ /* 0x040fe20000041828 */
[----:B------:R-:W4:Y:S07]  /*3470*/  LDSM.16.M88.4 R48, [R190+0x8000] ;  /* 0x00800000be30783b */ /* 0x000f2e0000000200 */
[C---:B-----5:R-:W-:Y:S08]  /*3480*/  HMMA.16816.F32.BF16 R8, R36.reuse, R32, R8 ;  /* 0x000000202408723c */ /* 0x060ff00000041808 */
[----:B------:R-:W-:Y:S01]  /*3490*/  HMMA.16816.F32.BF16 R56, R36, R34, R56 ;  /* 0x000000222438723c */ /* 0x000fe20000041838 */
[----:B------:R-:W5:Y:S07]  /*34a0*/  LDSM.16.M88.4 R32, [R191+0x5800] ;  /* 0x00580000bf20783b */ /* 0x000f6e0000000200 */
[----:B-1----:R-:W-:Y:S08]  /*34b0*/  HMMA.16816.F32.BF16 R16, R60, R28, R16 ;  /* 0x0000001c3c10723c */ /* 0x002ff00000041810 */
[C---:B------:R-:W-:Y:S08]  /*34c0*/  HMMA.16816.F32.BF16 R68, R36.reuse, R52, R68 ;  /* 0x000000342444723c */ /* 0x040ff00000041844 */
[----:B------:R-:W-:Y:S01]  /*34d0*/  HMMA.16816.F32.BF16 R44, R36, R54, R44 ;  /* 0x00000036242c723c */ /* 0x000fe2000004182c */
[----:B------:R-:W-:Y:S04]  /*34e0*/  LDSM.16.M88.4 R52, [R189+0x8000] ;  /* 0x00800000bd34783b */ /* 0x000fe80000000200 */
[----:B------:R-:W-:Y:S03]  /*34f0*/  LDSM.16.M88.4 R36, [R187+0x11000] ;  /* 0x01100000bb24783b */ /* 0x000fe60000000200 */
[C---:B--2---:R-:W-:Y:S01]  /*3500*/  HMMA.16816.F32.BF16 R76, R60.reuse, R24, R72 ;  /* 0x000000183c4c723c */ /* 0x044fe20000041848 */
[----:B------:R-:W1:Y:S07]  /*3510*/  LDSM.16.M88.4 R72, [R180+0x4000] ;  /* 0x00400000b448783b */ /* 0x000e6e0000000200 */
[C---:B------:R-:W-:Y:S01]  /*3520*/  HMMA.16816.F32.BF16 R12, R60.reuse, R30, R12 ;  /* 0x0000001e3c0c723c */ /* 0x040fe2000004180c */
[----:B------:R-:W2:Y:S07]  /*3530*/  LDSM.16.M88.4 R28, [R187+0x10800] ;  /* 0x01080000bb1c783b */ /* 0x000eae0000000200 */
[C---:B---3--:R-:W-:Y:S08]  /*3540*/  HMMA.16816.F32.BF16 R8, R60.reuse, R20, R8 ;  /* 0x000000143c08723c */ /* 0x048ff00000041808 */
[----:B------:R-:W-:Y:S01]  /*3550*/  HMMA.16816.F32.BF16 R56, R60, R22, R56 ;  /* 0x000000163c38723c */ /* 0x000fe20000041838 */
[----:B------:R-:W3:Y:S07]  /*3560*/  LDSM.16.M88.4 R20, [R187+0x11800] ;  /* 0x01180000bb14783b */ /* 0x000eee0000000200 */
[----:B----4-:R-:W-:Y:S08]  /*3570*/  HMMA.16816.F32.BF16 R16, R48, R64, R16 ;  /* 0x000000403010723c */ /* 0x010ff00000041810 */
[C---:B-----5:R-:W-:Y:S08]  /*3580*/  HMMA.16816.F32.BF16 R68, R60.reuse, R32, R68 ;  /* 0x000000203c44723c */ /* 0x060ff00000041844 */
[----:B------:R-:W-:Y:S01]  /*3590*/  HMMA.16816.F32.BF16 R40, R60, R26, R40 ;  /* 0x0000001a3c28723c */ /* 0x000fe20000041828 */
[----:B------:R-:W4:Y:S07]  /*35a0*/  LDSM.16.M88.4 R24, [R180+0x4800] ;  /* 0x00480000b418783b */ /* 0x000f2e0000000200 */
[----:B------:R-:W-:Y:S08]  /*35b0*/  HMMA.16816.F32.BF16 R12, R48, R66, R12 ;  /* 0x00000042300c723c */ /* 0x000ff0000004180c */
[----:B------:R-:W-:Y:S08]  /*35c0*/  HMMA.16816.F32.BF16 R44, R60, R34, R44 ;  /* 0x000000223c2c723c */ /* 0x000ff0000004182c */
[----:B-1----:R-:W-:Y:S08]  /*35d0*/  HMMA.16816.F32.BF16 R16, R52, R72, R16 ;  /* 0x000000483410723c */ /* 0x002ff00000041810 */
[C---:B--2---:R-:W-:Y:S07]  /*35e0*/  HMMA.16816.F32.BF16 R8, R48.reuse, R28, R8 ;  /* 0x0000001c3008723c */ /* 0x044fee0000041808 */
[----:B------:R-:W-:Y:S01]  /*35f0*/  IMAD R28, R216, 0x40, R201 ;  /* 0x00000040d81c7824 */ /* 0x000fe200078e02c9 */
[----:B---3--:R-:W-:Y:S01]  /*3600*/  HMMA.16816.F32.BF16 R68, R48, R20, R68 ;  /* 0x000000143044723c */ /* 0x008fe20000041844 */
[----:B------:R-:W-:-:S05]  /*3610*/  IMAD.IADD R29, R3, 0x1, R6 ;  /* 0x00000001031d7824 */ /* 0x000fca00078e0206 */
[-C--:B------:R-:W-:Y:S01]  /*3620*/  IMNMX R210, R29, R4.reuse, PT ;  /* 0x000000041dd27217 */ /* 0x080fe20003800200 */
[--C-:B------:R-:W-:Y:S01]  /*3630*/  IMAD.IADD R21, R6, 0x1, R209.reuse ;  /* 0x0000000106157824 */ /* 0x100fe200078e02d1 */
[----:B------:R-:W-:Y:S01]  /*3640*/  HMMA.16816.F32.BF16 R56, R48, R30, R56 ;  /* 0x0000001e3038723c */ /* 0x000fe20000041838 */
[----:B------:R-:W-:Y:S01]  /*3650*/  IMAD.IADD R209, R2, 0x1, R209 ;  /* 0x0000000102d17824 */ /* 0x000fe200078e02d1 */
[C---:B------:R-:W-:Y:S02]  /*3660*/  IADD3 R2, R28.reuse, 0x1, RZ ;  /* 0x000000011c027810 */ /* 0x040fe40007ffe0ff */
[----:B------:R-:W-:Y:S02]  /*3670*/  IMNMX R208, R21, R4, PT ;  /* 0x0000000415d07217 */ /* 0x000fe40003800200 */
[----:B------:R-:W-:Y:S02]  /*3680*/  IADD3 R4, R28, 0x8, RZ ;  /* 0x000000081c047810 */ /* 0x000fe40007ffe0ff */
[----:B------:R-:W-:Y:S01]  /*3690*/  HMMA.16816.F32.BF16 R12, R52, R74, R12 ;  /* 0x0000004a340c723c */ /* 0x000fe2000004180c */
[----:B------:R-:W-:-:S02]  /*36a0*/  IMNMX R209, RZ, R209, !PT ;  /* 0x000000d1ffd17217 */ /* 0x000fc40007800200 */
[C---:B------:R-:W-:Y:S02]  /*36b0*/  ISETP.GE.AND P6, PT, R2.reuse, R210, PT ;  /* 0x000000d20200720c */ /* 0x040fe40003fc6270 */
[----:B------:R-:W-:Y:S02]  /*36c0*/  ISETP.GE.AND P2, PT, R2, R208, PT ;  /* 0x000000d00200720c */ /* 0x000fe40003f46270 */
[C---:B------:R-:W-:Y:S01]  /*36d0*/  ISETP.GE.AND P0, PT, R28.reuse, R210, PT ;  /* 0x000000d21c00720c */ /* 0x040fe20003f06270 */
[----:B------:R-:W-:Y:S01]  /*36e0*/  HMMA.16816.F32.BF16 R44, R48, R22, R44 ;  /* 0x00000016302c723c */ /* 0x000fe2000004182c */
[----:B------:R-:W1:Y:S01]  /*36f0*/  LDSM.16.M88.4 R20, [R180+0x5000] ;  /* 0x00500000b414783b */ /* 0x000e620000000200 */
[----:B------:R-:W-:Y:S02]  /*3700*/  ISETP.GE.AND P3, PT, R28, R208, PT ;  /* 0x000000d01c00720c */ /* 0x000fe40003f66270 */
[C---:B------:R-:W-:Y:S02]  /*3710*/  ISETP.GE.AND P1, PT, R4.reuse, R210, PT ;  /* 0x000000d20400720c */ /* 0x040fe40003f26270 */
[----:B------:R-:W-:-:S02]  /*3720*/  ISETP.GE.AND P4, PT, R4, R208, PT ;  /* 0x000000d00400720c */ /* 0x000fc40003f86270 */
[C---:B------:R-:W-:Y:S01]  /*3730*/  ISETP.LT.OR P6, PT, R2.reuse, R211, P6 ;  /* 0x000000d30200720c */ /* 0x040fe200037c1670 */
[----:B----4-:R-:W-:Y:S01]  /*3740*/  HMMA.16816.F32.BF16 R8, R52, R24, R8 ;  /* 0x000000183408723c */ /* 0x010fe20000041808 */
[----:B------:R-:W-:Y:S02]  /*3750*/  ISETP.LT.OR P2, PT, R2, R209, P2 ;  /* 0x000000d10200720c */ /* 0x000fe40001741670 */
[C---:B------:R-:W-:Y:S02]  /*3760*/  ISETP.LT.OR P0, PT, R28.reuse, R211, P0 ;  /* 0x000000d31c00720c */ /* 0x040fe40000701670 */
[C---:B------:R-:W-:Y:S02]  /*3770*/  IADD3 R2, R28.reuse, 0x9, RZ ;  /* 0x000000091c027810 */ /* 0x040fe40007ffe0ff */
[----:B------:R-:W-:Y:S01]  /*3780*/  ISETP.LT.OR P3, PT, R28, R209, P3 ;  /* 0x000000d11c00720c */ /* 0x000fe20001f61670 */
[----:B------:R-:W-:Y:S01]  /*3790*/  HMMA.16816.F32.BF16 R76, R48, R36, R76 ;  /* 0x00000024304c723c */ /* 0x000fe2000004184c */
[----:B------:R-:W-:-:S02]  /*37a0*/  ISETP.LT.OR P1, PT, R4, R211, P1 ;  /* 0x000000d30400720c */ /* 0x000fc40000f21670 */
[----:B------:R-:W-:Y:S02]  /*37b0*/  ISETP.LT.OR P4, PT, R4, R209, P4 ;  /* 0x000000d10400720c */ /* 0x000fe40002781670 */
[----:B------:R-:W-:Y:S02]  /*37c0*/  FSEL R3, R16, -INF , !P0 ;  /* 0xff80000010037808 */ /* 0x000fe40004000000 */
[----:B------:R-:W-:Y:S01]  /*37d0*/  IADD3 R4, R28, 0x10, RZ ;  /* 0x000000101c047810 */ /* 0x000fe20007ffe0ff */
[----:B------:R-:W-:Y:S01]  /*37e0*/  HMMA.16816.F32.BF16 R40, R48, R38, R40 ;  /* 0x000000263028723c */ /* 0x000fe20000041828 */
[C---:B------:R-:W-:Y:S02]  /*37f0*/  ISETP.GE.AND P5, PT, R2.reuse, R210, PT ;  /* 0x000000d20200720c */ /* 0x040fe40003fa6270 */
[----:B------:R-:W-:Y:S02]  /*3800*/  ISETP.GE.AND P0, PT, R2, R208, PT ;  /* 0x000000d00200720c */ /* 0x000fe40003f06270 */
[----:B------:R-:W-:-:S02]  /*3810*/  FSEL R24, R18, -INF , !P3 ;  /* 0xff80000012187808 */ /* 0x000fc40005800000 */
[----:B------:R-:W-:Y:S01]  /*3820*/  FSEL R18, R19, -INF , !P2 ;  /* 0xff80000013127808 */ /* 0x000fe20005000000 */
[C---:B------:R-:W-:Y:S01]  /*3830*/  HMMA.16816.F32.BF16 R56, R52.reuse, R26, R56 ;  /* 0x0000001a3438723c */ /* 0x040fe20000041838 */
[C---:B------:R-:W-:Y:S02]  /*3840*/  ISETP.GE.AND P2, PT, R4.reuse, R210, PT ;  /* 0x000000d20400720c */ /* 0x040fe40003f46270 */
[----:B------:R-:W-:Y:S02]  /*3850*/  ISETP.GE.AND P3, PT, R4, R208, PT ;  /* 0x000000d00400720c */ /* 0x000fe40003f66270 */
[C---:B------:R-:W-:Y:S02]  /*3860*/  ISETP.LT.OR P5, PT, R2.reuse, R211, P5 ;  /* 0x000000d30200720c */ /* 0x040fe40002fa1670 */
[----:B------:R-:W-:Y:S01]  /*3870*/  ISETP.LT.OR P0, PT, R2, R209, P0 ;  /* 0x000000d10200720c */ /* 0x000fe20000701670 */
[----:B-1----:R-:W-:Y:S01]  /*3880*/  HMMA.16816.F32.BF16 R76, R52, R20, R76 ;  /* 0x00000014344c723c */ /* 0x002fe2000004184c */
[----:B------:R-:W-:-:S02]  /*3890*/  ISETP.LT.OR P2, PT, R4, R211, P2 ;  /* 0x000000d30400720c */ /* 0x000fc40001741670 */
[----:B------:R-:W-:Y:S02]  /*38a0*/  ISETP.LT.OR P3, PT, R4, R209, P3 ;  /* 0x000000d10400720c */ /* 0x000fe40001f61670 */
[----:B------:R-:W-:Y:S02]  /*38b0*/  FSEL R29, R12, -INF , !P1 ;  /* 0xff8000000c1d7808 */ /* 0x000fe40004800000 */
[----:B------:R-:W-:Y:S01]  /*38c0*/  FSEL R6, R14, -INF , !P4 ;  /* 0xff8000000e067808 */ /* 0x000fe20006000000 */
[----:B------:R-:W-:Y:S01]  /*38d0*/  HMMA.16816.F32.BF16 R40, R52, R22, R40 ;  /* 0x000000163428723c */ /* 0x000fe20000041828 */
[----:B------:R-:W-:Y:S02]  /*38e0*/  FSEL R27, R13, -INF , !P5 ;  /* 0xff8000000d1b7808 */ /* 0x000fe40006800000 */
[----:B------:R-:W-:Y:S02]  /*38f0*/  FSEL R4, R15, -INF , !P0 ;  /* 0xff8000000f047808 */ /* 0x000fe40004000000 */
[----:B------:R-:W1:Y:S01]  /*3900*/  LDSM.16.M88.4 R12, [R180+0x5800] ;  /* 0x00580000b40c783b */ /* 0x000e620000000200 */
[----:B------:R-:W-:Y:S01]  /*3910*/  IADD3 R2, R28, 0x11, RZ ;  /* 0x000000111c027810 */ /* 0x000fe20007ffe0ff */
[----:B------:R-:W-:-:S04]  /*3920*/  DEPBAR.LE SB0, 0x0 ;  /* 0x000080000000791a */ /* 0x000fc80000000000 */
[----:B------:R-:W-:Y:S02]  /*3930*/  FSEL R25, R17, -INF , !P6 ;  /* 0xff80000011197808 */ /* 0x000fe40007000000 */
[C---:B------:R-:W-:Y:S02]  /*3940*/  ISETP.GE.AND P6, PT, R2.reuse, R210, PT ;  /* 0x000000d20200720c */ /* 0x040fe40003fc6270 */
[C---:B------:R-:W-:Y:S02]  /*3950*/  ISETP.GE.AND P1, PT, R2.reuse, R208, PT ;  /* 0x000000d00200720c */ /* 0x040fe40003f26270 */
[C---:B------:R-:W-:Y:S02]  /*3960*/  ISETP.LT.OR P6, PT, R2.reuse, R211, P6 ;  /* 0x000000d30200720c */ /* 0x040fe400037c1670 */
[----:B------:R-:W-:Y:S02]  /*3970*/  ISETP.LT.OR P1, PT, R2, R209, P1 ;  /* 0x000000d10200720c */ /* 0x000fe40000f21670 */
[----:B------:R-:W-:-:S02]  /*3980*/  IADD3 R16, R28, 0x18, RZ ;  /* 0x000000181c107810 */ /* 0x000fc40007ffe0ff */
[----:B------:R-:W-:Y:S02]  /*3990*/  IADD3 R2, R28, 0x19, RZ ;  /* 0x000000191c027810 */ /* 0x000fe40007ffe0ff */
[----:B------:R-:W-:Y:S02]  /*39a0*/  FSEL R17, R8, -INF , !P2 ;  /* 0xff80000008117808 */ /* 0x000fe40005000000 */
[-C--:B------:R-:W-:Y:S02]  /*39b0*/  ISETP.GE.AND P0, PT, R16, R210.reuse, PT ;  /* 0x000000d21000720c */ /* 0x080fe40003f06270 */
[C---:B------:R-:W-:Y:S02]  /*39c0*/  ISETP.GE.AND P5, PT, R2.reuse, R210, PT ;  /* 0x000000d20200720c */ /* 0x040fe40003fa6270 */
[----:B------:R-:W-:Y:S02]  /*39d0*/  ISETP.GE.AND P2, PT, R2, R208, PT ;  /* 0x000000d00200720c */ /* 0x000fe40003f46270 */
[----:B------:R-:W-:-:S02]  /*39e0*/  ISETP.LT.OR P0, PT, R16, R211, P0 ;  /* 0x000000d31000720c */ /* 0x000fc40000701670 */
[C---:B------:R-:W-:Y:S02]  /*39f0*/  ISETP.LT.OR P5, PT, R2.reuse, R211, P5 ;  /* 0x000000d30200720c */ /* 0x040fe40002fa1670 */
[----:B------:R-:W-:Y:S02]  /*3a00*/  ISETP.LT.OR P2, PT, R2, R209, P2 ;  /* 0x000000d10200720c */ /* 0x000fe40001741670 */
[----:B------:R-:W-:Y:S02]  /*3a10*/  IADD3 R2, R28, 0x21, RZ ;  /* 0x000000211c027810 */ /* 0x000fe40007ffe0ff */
[----:B------:R-:W-:Y:S02]  /*3a20*/  FSEL R19, R9, -INF , !P6 ;  /* 0xff80000009137808 */ /* 0x000fe40007000000 */
[----:B------:R-:W-:Y:S02]  /*3a30*/  FSEL R9, R56, -INF , !P0 ;  /* 0xff80000038097808 */ /* 0x000fe40004000000 */
[C---:B------:R-:W-:Y:S01]  /*3a40*/  ISETP.GE.AND P6, PT, R2.reuse, R210, PT ;  /* 0x000000d20200720c */ /* 0x040fe20003fc6270 */
[----:B-1----:R-:W-:Y:S01]  /*3a50*/  HMMA.16816.F32.BF16 R44, R52, R14, R44 ;  /* 0x0000000e342c723c */ /* 0x002fe2000004182c */
[----:B------:R-:W-:Y:S01]  /*3a60*/  BAR.SYNC.DEFER_BLOCKING 0x0 ;  /* 0x0000000000007b1d */ /* 0x000fe20000010000 */
[----:B------:R-:W-:-:S02]  /*3a70*/  ISETP.GE.AND P0, PT, R2, R208, PT ;  /* 0x000000d00200720c */ /* 0x000fc40003f06270 */
[----:B------:R-:W-:Y:S02]  /*3a80*/  IADD3 R21, R28, 0x28, RZ ;  /* 0x000000281c157810 */ /* 0x000fe40007ffe0ff */
[C---:B------:R-:W-:Y:S02]  /*3a90*/  ISETP.LT.OR P6, PT, R2.reuse, R211, P6 ;  /* 0x000000d30200720c */ /* 0x040fe400037c1670 */
[----:B------:R-:W-:Y:S01]  /*3aa0*/  ISETP.LT.OR P0, PT, R2, R209, P0 ;  /* 0x000000d10200720c */ /* 0x000fe20000701670 */
[----:B------:R-:W-:Y:S01]  /*3ab0*/  HMMA.16816.F32.BF16 R68, R52, R12, R68 ;  /* 0x0000000c3444723c */ /* 0x000fe20000041844 */
[----:B------:R-:W-:Y:S02]  /*3ac0*/  FSEL R2, R59, -INF , !P2 ;  /* 0xff8000003b027808 */ /* 0x000fe40005000000 */
[----:B------:R-:W-:Y:S02]  /*3ad0*/  ISETP.GE.AND P2, PT, R21, R210, PT ;  /* 0x000000d21500720c */ /* 0x000fe40003f46270 */
[----:B------:R-:W-:-:S02]  /*3ae0*/  ISETP.GE.AND P4, PT, R16, R208, PT ;  /* 0x000000d01000720c */ /* 0x000fc40003f86270 */
[----:B------:R-:W-:Y:S02]  /*3af0*/  ISETP.LT.OR P2, PT, R21, R211, P2 ;  /* 0x000000d31500720c */ /* 0x000fe40001741670 */
[----:B------:R-:W-:Y:S02]  /*3b00*/  ISETP.LT.OR P4, PT, R16, R209, P4 ;  /* 0x000000d11000720c */ /* 0x000fe40002781670 */
[C---:B------:R-:W-:Y:S02]  /*3b10*/  IADD3 R20, R28.reuse, 0x29, RZ ;  /* 0x000000291c147810 */ /* 0x040fe40007ffe0ff */
[----:B------:R-:W-:Y:S02]  /*3b20*/  IADD3 R12, R28, 0x31, RZ ;  /* 0x000000311c0c7810 */ /* 0x000fe40007ffe0ff */
[----:B------:R-:W-:Y:S02]  /*3b30*/  FSEL R16, R10, -INF , !P3 ;  /* 0xff8000000a107808 */ /* 0x000fe40005800000 */
[----:B------:R-:W-:-:S02]  /*3b40*/  FSEL R10, R11, -INF , !P1 ;  /* 0xff8000000b0a7808 */ /* 0x000fc40004800000 */
[----:B------:R-:W-:Y:S02]  /*3b50*/  FSEL R11, R57, -INF , !P5 ;  /* 0xff800000390b7808 */ /* 0x000fe40006800000 */
[----:B------:R-:W-:Y:S02]  /*3b60*/  FSEL R161, R77, -INF , !P6 ;  /* 0xff8000004da17808 */ /* 0x000fe40007000000 */
[----:B------:R-:W-:Y:S02]  /*3b70*/  FSEL R167, R40, -INF , !P2 ;  /* 0xff80000028a77808 */ /* 0x000fe40005000000 */
[-C--:B------:R-:W-:Y:S02]  /*3b80*/  ISETP.GE.AND P5, PT, R20, R210.reuse, PT ;  /* 0x000000d21400720c */ /* 0x080fe40003fa6270 */
[C---:B------:R-:W-:Y:S02]  /*3b90*/  ISETP.GE.AND P6, PT, R12.reuse, R210, PT ;  /* 0x000000d20c00720c */ /* 0x040fe40003fc6270 */
[----:B------:R-:W-:-:S02]  /*3ba0*/  ISETP.GE.AND P2, PT, R12, R208, PT ;  /* 0x000000d00c00720c */ /* 0x000fc40003f46270 */
[----:B------:R-:W-:Y:S02]  /*3bb0*/  IADD3 R8, R28, 0x20, RZ ;  /* 0x000000201c087810 */ /* 0x000fe40007ffe0ff */
[-C--:B------:R-:W-:Y:S02]  /*3bc0*/  ISETP.LT.OR P5, PT, R20, R211.reuse, P5 ;  /* 0x000000d31400720c */ /* 0x080fe40002fa1670 */
[C---:B------:R-:W-:Y:S02]  /*3bd0*/  ISETP.LT.OR P6, PT, R12.reuse, R211, P6 ;  /* 0x000000d30c00720c */ /* 0x040fe400037c1670 */
[----:B------:R-:W-:Y:S02]  /*3be0*/  ISETP.LT.OR P2, PT, R12, R209, P2 ;  /* 0x000000d10c00720c */ /* 0x000fe40001741670 */
[----:B------:R-:W-:Y:S02]  /*3bf0*/  IADD3 R12, R28, 0x38, RZ ;  /* 0x000000381c0c7810 */ /* 0x000fe40007ffe0ff */
[----:B------:R-:W-:-:S02]  /*3c00*/  ISETP.GE.AND P1, PT, R8, R210, PT ;  /* 0x000000d20800720c */ /* 0x000fc40003f26270 */
[----:B------:R-:W-:Y:S02]  /*3c10*/  FSEL R163, R41, -INF , !P5 ;  /* 0xff80000029a37808 */ /* 0x000fe40006800000 */
[----:B------:R-:W-:Y:S02]  /*3c20*/  ISETP.GE.AND P5, PT, R12, R210, PT ;  /* 0x000000d20c00720c */ /* 0x000fe40003fa6270 */
[C---:B------:R-:W-:Y:S02]  /*3c30*/  ISETP.GE.AND P3, PT, R8.reuse, R208, PT ;  /* 0x000000d00800720c */ /* 0x040fe40003f66270 */
[-C--:B------:R-:W-:Y:S02]  /*3c40*/  ISETP.LT.OR P1, PT, R8, R211.reuse, P1 ;  /* 0x000000d30800720c */ /* 0x080fe40000f21670 */
[----:B------:R-:W-:Y:S02]  /*3c50*/  IADD3 R13, R28, 0x30, RZ ;  /* 0x000000301c0d7810 */ /* 0x000fe40007ffe0ff */
[----:B------:R-:W-:-:S02]  /*3c60*/  ISETP.LT.OR P5, PT, R12, R211, P5 ;  /* 0x000000d30c00720c */ /* 0x000fc40002fa1670 */
[----:B------:R-:W-:Y:S02]  /*3c70*/  ISETP.LT.OR P3, PT, R8, R209, P3 ;  /* 0x000000d10800720c */ /* 0x000fe40001f61670 */
[----:B------:R-:W-:Y:S02]  /*3c80*/  FSEL R8, R58, -INF , !P4 ;  /* 0xff8000003a087808 */ /* 0x000fe40006000000 */
[----:B------:R-:W-:Y:S02]  /*3c90*/  FSEL R169, R76, -INF , !P1 ;  /* 0xff8000004ca97808 */ /* 0x000fe40004800000 */
[----:B------:R-:W-:Y:S02]  /*3ca0*/  FSEL R218, R79, -INF , !P0 ;  /* 0xff8000004fda7808 */ /* 0x000fe40004000000 */
[-C--:B------:R-:W-:Y:S02]  /*3cb0*/  ISETP.GE.AND P4, PT, R21, R208.reuse, PT ;  /* 0x000000d01500720c */ /* 0x080fe40003f86270 */
[----:B------:R-:W-:-:S02]  /*3cc0*/  ISETP.GE.AND P1, PT, R20, R208, PT ;  /* 0x000000d01400720c */ /* 0x000fc40003f26270 */
[----:B------:R-:W-:Y:S02]  /*3cd0*/  ISETP.GE.AND P0, PT, R13, R210, PT ;  /* 0x000000d20d00720c */ /* 0x000fe40003f06270 */
[----:B------:R-:W-:Y:S02]  /*3ce0*/  FSEL R143, R44, -INF , !P5 ;  /* 0xff8000002c8f7808 */ /* 0x000fe40006800000 */
[----:B------:R-:W-:Y:S02]  /*3cf0*/  ISETP.GT.AND P5, PT, R216, R198, PT ;  /* 0x000000c6d800720c */ /* 0x000fe40003fa4270 */
[-C--:B------:R-:W-:Y:S02]  /*3d00*/  ISETP.LT.OR P4, PT, R21, R209.reuse, P4 ;  /* 0x000000d11500720c */ /* 0x080fe40002781670 */
[----:B------:R-:W-:Y:S02]  /*3d10*/  ISETP.LT.OR P1, PT, R20, R209, P1 ;  /* 0x000000d11400720c */ /* 0x000fe40000f21670 */
[----:B------:R-:W-:-:S02]  /*3d20*/  ISETP.LT.OR P0, PT, R13, R211, P0 ;  /* 0x000000d30d00720c */ /* 0x000fc40000701670 */
[----:B------:R-:W-:Y:S02]  /*3d30*/  IADD3 R28, R28, 0x39, RZ ;  /* 0x000000391c1c7810 */ /* 0x000fe40007ffe0ff */
[----:B------:R-:W-:Y:S02]  /*3d40*/  FSEL R162, R78, -INF , !P3 ;  /* 0xff8000004ea27808 */ /* 0x000fe40005800000 */
[----:B------:R-:W-:Y:S02]  /*3d50*/  FSEL R168, R42, -INF , !P4 ;  /* 0xff8000002aa87808 */ /* 0x000fe40006000000 */
[----:B------:R-:W-:Y:S02]  /*3d60*/  FSEL R170, R43, -INF , !P1 ;  /* 0xff8000002baa7808 */ /* 0x000fe40004800000 */
[----:B------:R-:W-:Y:S02]  /*3d70*/  FSEL R217, R68, -INF , !P0 ;  /* 0xff80000044d97808 */ /* 0x000fe40004000000 */
[----:B------:R-:W-:-:S02]  /*3d80*/  ISETP.GE.AND P3, PT, R13, R208, PT ;  /* 0x000000d00d00720c */ /* 0x000fc40003f66270 */
[----:B------:R-:W-:Y:S02]  /*3d90*/  ISETP.GE.AND P4, PT, R28, R210, PT ;  /* 0x000000d21c00720c */ /* 0x000fe40003f86270 */
[-C--:B------:R-:W-:Y:S02]  /*3da0*/  ISETP.GE.AND P1, PT, R12, R208.reuse, PT ;  /* 0x000000d00c00720c */ /* 0x080fe40003f26270 */
[----:B------:R-:W-:Y:S02]  /*3db0*/  ISETP.GE.AND P0, PT, R28, R208, PT ;  /* 0x000000d01c00720c */ /* 0x000fe40003f06270 */
[-C--:B------:R-:W-:Y:S02]  /*3dc0*/  ISETP.LT.OR P3, PT, R13, R209.reuse, P3 ;  /* 0x000000d10d00720c */ /* 0x080fe40001f61670 */
[----:B------:R-:W-:Y:S02]  /*3dd0*/  ISETP.LT.OR P1, PT, R12, R209, P1 ;  /* 0x000000d10c00720c */ /* 0x000fe40000f21670 */
        /* <DEDUP_REMOVED lines=9> */
[----:B------:R-:W-:Y:S01]  /*3e70*/  IADD3 R15, R133, -0x2, RZ ;  /* 0xfffffffe850f7810 */ /* 0x000fe20007ffe0ff */
        /* <DEDUP_REMOVED lines=54> */
.L_x_325:
[----:B------:R-:W-:Y:S05]  /*41e0*/  BSYNC B0 ;  /* 0x0000000000007941 */ /* 0x000fea0003800000 */
.L_x_324:
[----:B------:R-:W0:Y:S02]  /*41f0*/  LDGDEPBAR ;  /* 0x00000000000079af */ /* 0x000e240000000000 */
.L_x_323:
[----:B-1----:R-:W-:Y:S02]  /*4200*/  FMNMX.FTZ R20, R3, R25, !PT ;  /* 0x0000001903147209 */ /* 0x002fe40007810000 */
        /* <DEDUP_REMOVED lines=74> */
[--C-:B------:R-:W-:Y:S01]  /*46b0*/  FFMA.FTZ R159, R6, c[0x0][0x23c], -R165.reuse ;  /* 0x00008f00069f7a23 */ /* 0x100fe200000108a5 */
[----:B------:R-:W-:Y:S01]  /*46c0*/  LDSM.16.MT88.4 R24, [R186+0x14800] ;  /* 0x01480000ba18783b */ /* 0x000fe20000004200 */
[--C-:B------:R-:W-:Y:S01]  /*46d0*/  FFMA.FTZ R148, R4, c[0x0][0x23c], -R165.reuse ;  /* 0x00008f0004947a23 */ /* 0x100fe200000108a5 */
[----:B------:R-:W-:Y:S01]  /*46e0*/  MUFU.EX2 R150, R150 ;  /* 0x0000009600967308 */ /* 0x000fe20000000800 */
[----:B------:R-:W-:Y:S01]  /*46f0*/  FFMA.FTZ R0, R11, c[0x0][0x23c], -R166 ;  /* 0x00008f000b007a23 */ /* 0x000fe200000108a6 */
[----:B------:R-:W1:Y:S01]  /*4700*/  LDSM.16.MT88.4 R4, [R184+0x16000] ;  /* 0x01600000b804783b */ /* 0x000e620000004200 */
[--C-:B------:R-:W-:Y:S02]  /*4710*/  FFMA.FTZ R151, R16, c[0x0][0x23c], -R165.reuse ;  /* 0x00008f0010977a23 */ /* 0x100fe400000108a5 */
[--C-:B------:R-:W-:Y:S01]  /*4720*/  FFMA.FTZ R144, R10, c[0x0][0x23c], -R165.reuse ;  /* 0x00008f000a907a23 */ /* 0x100fe200000108a5 */
[----:B------:R-:W-:Y:S01]  /*4730*/  LDSM.16.MT88.4 R16, [R185+0x14800] ;  /* 0x01480000b910783b */ /* 0x000fe20000004200 */
[--C-:B------:R-:W-:Y:S01]  /*4740*/  FFMA.FTZ R149, R8, c[0x0][0x23c], -R165.reuse ;  /* 0x00008f0008957a23 */ /* 0x100fe200000108a5 */
[----:B------:R-:W3:Y:S01]  /*4750*/  MUFU.EX2 R147, R147 ;  /* 0x0000009300937308 */ /* 0x000ee20000000800 */
[----:B--2---:R-:W-:Y:S01]  /*4760*/  F2FP.BF16.PACK_AB R96, R152, R155 ;  /* 0x0000009b9860723e */ /* 0x004fe200000010ff */
[----:B------:R-:W2:Y:S01]  /*4770*/  LDSM.16.MT88.4 R8, [R188+0x14800] ;  /* 0x01480000bc08783b */ /* 0x000ea20000004200 */
[----:B------:R-:W-:-:S02]  /*4780*/  FFMA.FTZ R2, R2, c[0x0][0x23c], -R165 ;  /* 0x00008f0002027a23 */ /* 0x000fc400000108a5 */
[--C-:B------:R-:W-:Y:S02]  /*4790*/  FFMA.FTZ R156, R169, c[0x0][0x23c], -R166.reuse ;  /* 0x00008f00a99c7a23 */ /* 0x100fe400000108a6 */
[--C-:B------:R-:W-:Y:S01]  /*47a0*/  FFMA.FTZ R158, R167, c[0x0][0x23c], -R166.reuse ;  /* 0x00008f00a79e7a23 */ /* 0x100fe200000108a6 */
[----:B------:R-:W-:Y:S01]  /*47b0*/  MUFU.EX2 R154, R154 ;  /* 0x0000009a009a7308 */ /* 0x000fe20000000800 */
[--C-:B------:R-:W-:Y:S02]  /*47c0*/  FFMA.FTZ R161, R161, c[0x0][0x23c], -R166.reuse ;  /* 0x00008f00a1a17a23 */ /* 0x100fe400000108a6 */
[----:B------:R-:W-:Y:S02]  /*47d0*/  FFMA.FTZ R163, R163, c[0x0][0x23c], -R166 ;  /* 0x00008f00a3a37a23 */ /* 0x000fe400000108a6 */
[--C-:B------:R-:W-:Y:S02]  /*47e0*/  FFMA.FTZ R162, R162, c[0x0][0x23c], -R165.reuse ;  /* 0x00008f00a2a27a23 */ /* 0x100fe400000108a5 */
        /* <DEDUP_REMOVED lines=14> */
[----:B------:R-:W-:Y:S02]  /*48d0*/  FFMA.FTZ R166, R141, c[0x0][0x23c], -R166 ;  /* 0x00008f008da67a23 */ /* 0x000fe400000108a6 */
[----:B------:R-:W-:Y:S01]  /*48e0*/  FFMA.FTZ R165, R160, c[0x0][0x23c], -R165 ;  /* 0x00008f00a0a57a23 */ /* 0x000fe200000108a5 */
[----:B------:R-:W-:Y:S01]  /*48f0*/  LDSM.16.MT88.4 R140, [R186+0x13800] ;  /* 0x01380000ba8c783b */ /* 0x000fe20000004200 */
[----:B------:R-:W-:Y:S01]  /*4900*/  MUFU.EX2 R153, R153 ;  /* 0x0000009900997308 */ /* 0x000fe20000000800 */
[----:B------:R-:W-:Y:S02]  /*4910*/  FADD.FTZ R155, R155, R152 ;  /* 0x000000989b9b7221 */ /* 0x000fe40000010000 */
[----:B------:R-:W-:Y:S02]  /*4920*/  FADD.FTZ R154, R154, R157 ;  /* 0x0000009d9a9a7221 */ /* 0x000fe40000010000 */
[----:B------:R-:W-:Y:S01]  /*4930*/  FADD.FTZ R150, R150, R155 ;  /* 0x0000009b96967221 */ /* 0x000fe20000010000 */
[----:B---3--:R-:W-:-:S02]  /*4940*/  F2FP.BF16.PACK_AB R99, R148, R159 ;  /* 0x0000009f9463723e */ /* 0x008fc400000010ff */
[----:B------:R-:W3:Y:S01]  /*4950*/  MUFU.EX2 R146, R146 ;  /* 0x0000009200927308 */ /* 0x000ee20000000800 */
        /* <DEDUP_REMOVED lines=185> */
[----:B------:R-:W-:-:S04]  /*54f0*/  DEPBAR.LE SB0, 0x0 ;  /* 0x000080000000791a */ /* 0x000fc80000000000 */
[----:B------:R-:W-:Y:S01]  /*5500*/  IADD3 R219, R133, -0x2, RZ ;  /* 0xfffffffe85db7810 */ /* 0x000fe20007ffe0ff */
[----:B------:R-:W-:Y:S01]  /*5510*/  BAR.SYNC.DEFER_BLOCKING 0x0 ;  /* 0x0000000000007b1d */ /* 0x000fe20000010000 */
[----:B------:R-:W-:Y:S02]  /*5520*/  ISETP.GE.AND P4, PT, R212, c[0x0][0x220], PT ;  /* 0x00008800d4007a0c */ /* 0x000fe40003f86270 */
[----:B------:R-:W-:Y:S01]  /*5530*/  ISETP.GE.AND P3, PT, R197, c[0x0][0x220], PT ;  /* 0x00008800c5007a0c */ /* 0x000fe20003f66270 */
[C---:B------:R-:W-:Y:S01]  /*5540*/  IMAD R0, R219.reuse, UR8, RZ ;  /* 0x00000008db007c24 */ /* 0x040fe2000f8e02ff */
[----:B------:R-:W-:Y:S01]  /*5550*/  ISETP.GE.AND P2, PT, R196, c[0x0][0x220], PT ;  /* 0x00008800c4007a0c */ /* 0x000fe20003f46270 */
[----:B------:R-:W-:Y:S01]  /*5560*/  IMAD.WIDE.U32 R6, R219, UR14, R214 ;  /* 0x0000000edb067c25 */ /* 0x000fe2000f8e00d6 */
[----:B------:R-:W-:-:S05]  /*5570*/  SHF.R.S32.HI R5, RZ, 0x1f, R219 ;  /* 0x0000001fff057819 */ /* 0x000fca00000114db */
[----:B------:R-:W-:Y:S01]  /*5580*/  IMAD R0, R5, UR14, R0 ;  /* 0x0000000e05007c24 */ /* 0x000fe2000f8e0200 */
[C---:B------:R-:W-:Y:S02]  /*5590*/  IADD3 R5, P5, R6.reuse, UR15, RZ ;  /* 0x0000000f06057c10 */ /* 0x040fe4000ffbe0ff */
[C---:B------:R-:W-:Y:S01]  /*55a0*/  @!P4 LEA R8, P6, R6.reuse, c[0x0][0x170], 0x1 ;  /* 0x00005c000608ca11 */ /* 0x040fe200078c08ff */
[----:B------:R-:W-:Y:S01]  /*55b0*/  IMAD.IADD R0, R7, 0x1, R0 ;  /* 0x0000000107007824 */ /* 0x000fe200078e0200 */
[C---:B------:R-:W-:Y:S02]  /*55c0*/  @!P3 LEA R16, P1, R6.reuse, c[0x0][0x170], 0x1 ;  /* 0x00005c000610ba11 */ /* 0x040fe400078208ff */
[C---:B------:R-:W-:Y:S02]  /*55d0*/  @!P2 LEA R10, P0, R6.reuse, c[0x0][0x170], 0x1 ;  /* 0x00005c00060aaa11 */ /* 0x040fe400078008ff */
[C-C-:B------:R-:W-:Y:S02]  /*55e0*/  @!P4 LEA.HI.X R9, R6.reuse, c[0x0][0x174], R0.reuse, 0x1, P6 ;  /* 0x00005d000609ca11 */ /* 0x140fe400030f0c00 */
[C-C-:B------:R-:W-:Y:S01]  /*55f0*/  @!P3 LEA.HI.X R17, R6.reuse, c[0x0][0x174], R0.reuse, 0x1, P1 ;  /* 0x00005d000611ba11 */ /* 0x140fe200008f0c00 */
[----:B------:R-:W-:Y:S01]  /*5600*/  @P4 STS.128 [R202+0x12000], RZ ;  /* 0x012000ffca004388 */ /* 0x000fe20000000c00 */
[----:B------:R-:W-:-:S02]  /*5610*/  @!P2 LEA.HI.X R11, R6, c[0x0][0x174], R0, 0x1, P0 ;  /* 0x00005d00060baa11 */ /* 0x000fc400000f0c00 */
[C---:B------:R-:W-:Y:S01]  /*5620*/  @!P4 LEA R6, P0, R5.reuse, c[0x0][0x170], 0x1 ;  /* 0x00005c000506ca11 */ /* 0x040fe200078008ff */
[----:B------:R-:W-:Y:S01]  /*5630*/  @!PT LDS RZ, [RZ] ;  /* 0x00000000fffff984 */ /* 0x000fe20000000800 */
[----:B------:R-:W-:Y:S01]  /*5640*/  @!PT LDS RZ, [RZ] ;  /* 0x00000000fffff984 */ /* 0x000fe20000000800 */
[----:B------:R-:W-:Y:S01]  /*5650*/  @!PT LDS RZ, [RZ] ;  /* 0x00000000fffff984 */ /* 0x000fe20000000800 */
[----:B------:R1:W-:Y:S01]  /*5660*/  @!P4 LDGSTS.E.BYPASS.LTC128B.128 [R202+0x12000], [R8.64] ;  /* 0x1200000008cacfae */ /* 0x0003e2000b901d4c */
[----:B------:R-:W-:Y:S02]  /*5670*/  IADD3.X R0, R0, UR5, RZ, P5, !PT ;  /* 0x0000000500007c10 */ /* 0x000fe4000affe4ff */
        /* <DEDUP_REMOVED lines=8> */
[----:B------:R-:W-:-:S02]  /*5700*/  @!P3 LEA.HI.X R25, R5, c[0x0][0x174], R0, 0x1, P5 ;  /* 0x00005d000519ba11 */ /* 0x000fc400028f0c00 */
[----:B------:R-:W-:Y:S01]  /*5710*/  @!P2 LEA.HI.X R5, R5, c[0x0][0x174], R0, 0x1, P1 ;  /* 0x00005d000505aa11 */ /* 0x000fe200008f0c00 */
[----:B------:R-:W-:Y:S01]  /*5720*/  @P2 STS.128 [R202+0x16000], RZ ;  /* 0x016000ffca002388 */ /* 0x000fe20000000c00 */
[----:B------:R-:W-:-:S03]  /*5730*/  IMAD R0, R219, 0x40, R201 ;  /* 0x00000040db007824 */ /* 0x000fc600078e02c9 */
[----:B------:R-:W-:Y:S01]  /*5740*/  @!PT LDS RZ, [RZ] ;  /* 0x00000000fffff984 */ /* 0x000fe20000000800 */
[----:B------:R-:W-:Y:S01]  /*5750*/  @!PT LDS RZ, [RZ] ;  /* 0x00000000fffff984 */ /* 0x000fe20000000800 */
[----:B------:R-:W-:Y:S01]  /*5760*/  @!PT LDS RZ, [RZ] ;  /* 0x00000000fffff984 */ /* 0x000fe20000000800 */
[----:B------:R1:W-:Y:S02]  /*5770*/  @!P2 LDGSTS.E.BYPASS.LTC128B.128 [R202+0x16000], [R10.64+0x100] ;  /* 0x160001000acaafae */ /* 0x0003e4000b901d4c */
[C---:B------:R-:W-:Y:S02]  /*5780*/  IADD3 R2, R0.reuse, 0x1, RZ ;  /* 0x0000000100027810 */ /* 0x040fe40007ffe0ff */
[----:B------:R-:W-:Y:S01]  /*5790*/  @P4 STS.128 [R202+0x13000], RZ ;  /* 0x013000ffca004388 */ /* 0x000fe20000000c00 */
[-C--:B------:R-:W-:Y:S02]  /*57a0*/  ISETP.GE.AND P6, PT, R0, R210.reuse, PT ;  /* 0x000000d20000720c */ /* 0x080fe40003fc6270 */
[C---:B------:R-:W-:Y:S01]  /*57b0*/  ISETP.GE.AND P5, PT, R2.reuse, R210, PT ;  /* 0x000000d20200720c */ /* 0x040fe20003fa6270 */
[----:B------:R-:W-:Y:S01]  /*57c0*/  @!PT LDS RZ, [RZ] ;  /* 0x00000000fffff984 */ /* 0x000fe20000000800 */
[----:B------:R-:W-:Y:S01]  /*57d0*/  @!PT LDS RZ, [RZ] ;  /* 0x00000000fffff984 */ /* 0x000fe20000000800 */
[----:B------:R-:W-:Y:S01]  /*57e0*/  @!PT LDS RZ, [RZ] ;  /* 0x00000000fffff984 */ /* 0x000fe20000000800 */
[----:B------:R3:W-:Y:S01]  /*57f0*/  @!P4 LDGSTS.E.BYPASS.LTC128B.128 [R202+0x13000], [R6.64] ;  /* 0x1300000006cacfae */ /* 0x0007e2000b901d4c */
[-C--:B------:R-:W-:Y:S02]  /*5800*/  ISETP.GE.AND P0, PT, R2, R208.reuse, PT ;  /* 0x000000d00200720c */ /* 0x080fe40003f06270 */
[----:B------:R-:W-:Y:S01]  /*5810*/  ISETP.GE.AND P1, PT, R0, R208, PT ;  /* 0x000000d00000720c */ /* 0x000fe20003f26270 */
[----:B------:R-:W-:Y:S01]  /*5820*/  @P3 STS.128 [R202+0x15000], RZ ;  /* 0x015000ffca003388 */ /* 0x000fe20000000c00 */
[----:B------:R-:W-:-:S02]  /*5830*/  ISETP.LT.OR P5, PT, R2, R211, P5 ;  /* 0x000000d30200720c */ /* 0x000fc40002fa1670 */
[----:B------:R-:W-:Y:S01]  /*5840*/  ISETP.LT.OR P0, PT, R2, R209, P0 ;  /* 0x000000d10200720c */ /* 0x000fe20000701670 */
[----:B------:R-:W-:Y:S01]  /*5850*/  @!PT LDS RZ, [RZ] ;  /* 0x00000000fffff984 */ /* 0x000fe20000000800 */
[----:B------:R-:W-:Y:S01]  /*5860*/  @!PT LDS RZ, [RZ] ;  /* 0x00000000fffff984 */ /* 0x000fe20000000800 */
[----:B------:R-:W-:Y:S01]  /*5870*/  @!PT LDS RZ, [RZ] ;  /* 0x00000000fffff984 */ /* 0x000fe20000000800 */
[----:B------:R4:W-:Y:S01]  /*5880*/  @!P3 LDGSTS.E.BYPASS.LTC128B.128 [R202+0x15000], [R24.64+0x80] ;  /* 0x1500008018cabfae */ /* 0x0009e2000b901d4c */
[C---:B------:R-:W-:Y:S02]  /*5890*/  ISETP.LT.OR P6, PT, R0.reuse, R211, P6 ;  /* 0x000000d30000720c */ /* 0x040fe400037c1670 */
[C---:B------:R-:W-:Y:S01]  /*58a0*/  ISETP.LT.OR P1, PT, R0.reuse, R209, P1 ;  /* 0x000000d10000720c */ /* 0x040fe20000f21670 */
[----:B------:R-:W-:Y:S01]  /*58b0*/  @P2 STS.128 [R202+0x17000], RZ ;  /* 0x017000ffca002388 */ /* 0x000fe20000000c00 */
[----:B------:R-:W-:-:S03]  /*58c0*/  IADD3 R2, R0, 0x9, RZ ;  /* 0x0000000900027810 */ /* 0x000fc60007ffe0ff */
[----:B------:R-:W-:Y:S01]  /*58d0*/  @!PT LDS RZ, [RZ] ;  /* 0x00000000fffff984 */ /* 0x000fe20000000800 */
[----:B------:R-:W-:Y:S01]  /*58e0*/  @!PT LDS RZ, [RZ] ;  /* 0x00000000fffff984 */ /* 0x000fe20000000800 */
[----:B------:R-:W-:Y:S01]  /*58f0*/  @!PT LDS RZ, [RZ] ;  /* 0x00000000fffff984 */ /* 0x000fe20000000800 */
[----:B------:R3:W-:Y:S04]  /*5900*/  @!P2 LDGSTS.E.BYPASS.LTC128B.128 [R202+0x17000], [R4.64+0x100] ;  /* 0x1700010004caafae */ /* 0x0007e8000b901d4c */
[----:B------:R-:W-:Y:S04]  /*5910*/  LDSM.16.M88.4 R140, [R194] ;  /* 0x00000000c28c783b */ /* 0x000fe80000000200 */
[----:B------:R-:W2:Y:S04]  /*5920*/  LDSM.16.M88.4 R12, [R193+0xc000] ;  /* 0x00c00000c10c783b */ /* 0x000ea80000000200 */
[----:B------:R-:W-:Y:S04]  /*5930*/  LDSM.16.M88.4 R20, [R192] ;  /* 0x00000000c014783b */ /* 0x000fe80000000200 */
[----:B------:R-:W-:Y:S04]  /*5940*/  LDSM.16.M88.4 R228, [R191] ;  /* 0x00000000bfe4783b */ /* 0x000fe80000000200 */
[----:B------:R-:W5:Y:S04]  /*5950*/  LDSM.16.M88.4 R156, [R193+0xc800] ;  /* 0x00c80000c19c783b */ /* 0x000f680000000200 */
[----:B------:R-:W4:Y:S04]  /*5960*/  LDSM.16.M88.4 R148, [R193+0xd000] ;  /* 0x00d00000c194783b */ /* 0x000f280000000200 */
[----:B-1----:R-:W1:Y:S04]  /*5970*/  LDSM.16.M88.4 R8, [R193+0xd800] ;  /* 0x00d80000c108783b */ /* 0x002e680000000200 */
[----:B---3--:R-:W-:Y:S04]  /*5980*/  LDSM.16.M88.4 R4, [R190] ;  /* 0x00000000be04783b */ /* 0x008fe80000000200 */
[----:B------:R-:W3:Y:S04]  /*5990*/  LDSM.16.M88.4 R224, [R187+0xc000] ;  /* 0x00c00000bbe0783b */ /* 0x000ee80000000200 */
[----:B------:R-:W1:Y:S04]  /*59a0*/  LDSM.16.M88.4 R164, [R183] ;  /* 0x00000000b7a4783b */ /* 0x000e680000000200 */
[----:B------:R-:W1:Y:S01]  /*59b0*/  LDSM.16.M88.4 R136, [R182] ;  /* 0x00000000b688783b */ /* 0x000e620000000200 */
[C---:B--2---:R-:W-:Y:S03]  /*59c0*/  HMMA.16816.F32.BF16 R16, R140.reuse, R12, RZ ;  /* 0x0000000c8c10723c */ /* 0x044fe600000418ff */
[----:B------:R-:W2:Y:S04]  /*59d0*/  LDSM.16.M88.4 R28, [R181] ;  /* 0x00000000b51c783b */ /* 0x000ea80000000200 */
[----:B------:R-:W-:Y:S01]  /*59e0*/  LDSM.16.M88.4 R232, [R180] ;  /* 0x00000000b4e8783b */ /* 0x000fe20000000200 */
[C---:B------:R-:W-:Y:S03]  /*59f0*/  HMMA.16816.F32.BF16 R12, R140.reuse, R14, RZ ;  /* 0x0000000e8c0c723c */ /* 0x040fe600000418ff */
[----:B------:R-:W-:Y:S04]  /*5a00*/  LDSM.16.M88.4 R168, [R187+0xc800] ;  /* 0x00c80000bba8783b */ /* 0x000fe80000000200 */
[----:B------:R-:W-:Y:S01]  /*5a10*/  LDSM.16.M88.4 R32, [R187+0xd000] ;  /* 0x00d00000bb20783b */ /* 0x000fe20000000200 */
[----:B-----5:R-:W-:Y:S03]  /*5a20*/  HMMA.16816.F32.BF16 R160, R140, R156, RZ ;  /* 0x0000009c8ca0723c */ /* 0x020fe600000418ff */
[----:B----4-:R-:W-:Y:S04]  /*5a30*/  LDSM.16.M88.4 R24, [R187+0xd800] ;  /* 0x00d80000bb18783b */ /* 0x010fe80000000200 */
[----:B------:R-:W0:Y:S01]  /*5a40*/  LDGDEPBAR ;  /* 0x00000000000079af */ /* 0x000e220000000000 */
[----:B------:R-:W-:Y:S08]  /*5a50*/  HMMA.16816.F32.BF16 R16, R20, R228, R16 ;  /* 0x000000e41410723c */ /* 0x000ff00000041810 */
[C---:B------:R-:W-:Y:S08]  /*5a60*/  HMMA.16816.F32.BF16 R152, R140.reuse, R148, RZ ;  /* 0x000000948c98723c */ /* 0x040ff000000418ff */
[C---:B------:R-:W-:Y:S08]  /*5a70*/  HMMA.16816.F32.BF16 R156, R140.reuse, R158, RZ ;  /* 0x0000009e8c9c723c */ /* 0x040ff000000418ff */
[C---:B------:R-:W-:Y:S08]  /*5a80*/  HMMA.16816.F32.BF16 R148, R140.reuse, R150, RZ ;  /* 0x000000968c94723c */ /* 0x040ff000000418ff */
[----:B-1----:R-:W-:Y:S08]  /*5a90*/  HMMA.16816.F32.BF16 R144, R140, R8, RZ ;  /* 0x000000088c90723c */ /* 0x002ff000000418ff */
[----:B------:R-:W-:Y:S01]  /*5aa0*/  HMMA.16816.F32.BF16 R12, R20, R230, R12 ;  /* 0x000000e6140c723c */ /* 0x000fe2000004180c */
[----:B------:R-:W-:Y:S07]  /*5ab0*/  LDSM.16.M88.4 R228, [R193+0xe000] ;  /* 0x00e00000c1e4783b */ /* 0x000fee0000000200 */
[----:B------:R-:W-:Y:S01]  /*5ac0*/  HMMA.16816.F32.BF16 R140, R140, R10, RZ ;  /* 0x0000000a8c8c723c */ /* 0x000fe200000418ff */
[----:B------:R-:W1:Y:S07]  /*5ad0*/  LDSM.16.M88.4 R8, [R189] ;  /* 0x00000000bd08783b */ /* 0x000e6e0000000200 */
[----:B---3--:R-:W-:Y:S08]  /*5ae0*/  HMMA.16816.F32.BF16 R16, R4, R224, R16 ;  /* 0x000000e00410723c */ /* 0x008ff00000041810 */
[----:B------:R-:W-:Y:S08]  /*5af0*/  HMMA.16816.F32.BF16 R160, R20, R164, R160 ;  /* 0x000000a414a0723c */ /* 0x000ff000000418a0 */
[----:B------:R-:W-:Y:S01]  /*5b00*/  HMMA.16816.F32.BF16 R12, R4, R226, R12 ;  /* 0x000000e2040c723c */ /* 0x000fe2000004180c */
[----:B------:R-:W-:Y:S07]  /*5b10*/  LDSM.16.M88.4 R224, [R193+0xe800] ;  /* 0x00e80000c1e0783b */ /* 0x000fee0000000200 */
[C---:B------:R-:W-:Y:S01]  /*5b20*/  HMMA.16816.F32.BF16 R156, R20.reuse, R166, R156 ;  /* 0x000000a6149c723c */ /* 0x040fe2000004189c */
[----:B------:R-:W-:Y:S07]  /*5b30*/  LDSM.16.M88.4 R164, [R180+0x800] ;  /* 0x00080000b4a4783b */ /* 0x000fee0000000200 */
[C---:B------:R-:W-:Y:S08]  /*5b40*/  HMMA.16816.F32.BF16 R152, R20.reuse, R136, R152 ;  /* 0x000000881498723c */ /* 0x040ff00000041898 */
[C---:B------:R-:W-:Y:S01]  /*5b50*/  HMMA.16816.F32.BF16 R148, R20.reuse, R138, R148 ;  /* 0x0000008a1494723c */ /* 0x040fe20000041894 */
[----:B------:R-:W-:Y:S07]  /*5b60*/  LDSM.16.M88.4 R136, [R180+0x1000] ;  /* 0x00100000b488783b */ /* 0x000fee0000000200 */
[C---:B--2---:R-:W-:Y:S08]  /*5b70*/  HMMA.16816.F32.BF16 R144, R20.reuse, R28, R144 ;  /* 0x0000001c1490723c */ /* 0x044ff00000041890 */
[----:B------:R-:W-:Y:S01]  /*5b80*/  HMMA.16816.F32.BF16 R140, R20, R30, R140 ;  /* 0x0000001e148c723c */ /* 0x000fe2000004188c */
[----:B------:R-:W2:Y:S04]  /*5b90*/  LDSM.16.M88.4 R20, [R194+0x4000] ;  /* 0x00400000c214783b */ /* 0x000ea80000000200 */
[----:B------:R-:W3:Y:S03]  /*5ba0*/  LDSM.16.M88.4 R28, [R180+0x1800] ;  /* 0x00180000b41c783b */ /* 0x000ee60000000200 */
[----:B-1----:R-:W-:Y:S08]  /*5bb0*/  HMMA.16816.F32.BF16 R16, R8, R232, R16 ;  /* 0x000000e80810723c */ /* 0x002ff00000041810 */
[----:B------:R-:W-:Y:S08]  /*5bc0*/  HMMA.16816.F32.BF16 R160, R4, R168, R160 ;  /* 0x000000a804a0723c */ /* 0x000ff000000418a0 */
[----:B------:R-:W-:Y:S01]  /*5bd0*/  HMMA.16816.F32.BF16 R12, R8, R234, R12 ;  /* 0x000000ea080c723c */ /* 0x000fe2000004180c */
[----:B------:R-:W-:Y:S07]  /*5be0*/  LDSM.16.M88.4 R232, [R187+0xe000] ;  /* 0x00e00000bbe8783b */ /* 0x000fee0000000200 */
[C---:B------:R-:W-:Y:S01]  /*5bf0*/  HMMA.16816.F32.BF16 R156, R4.reuse, R170, R156 ;  /* 0x000000aa049c723c */ /* 0x040fe2000004189c */
[----:B------:R-:W-:Y:S07]  /*5c00*/  LDSM.16.M88.4 R168, [R179] ;  /* 0x00000000b3a8783b */ /* 0x000fee0000000200 */
[C---:B------:R-:W-:Y:S08]  /*5c10*/  HMMA.16816.F32.BF16 R152, R4.reuse, R32, R152 ;  /* 0x000000200498723c */ /* 0x040ff00000041898 */
[C---:B------:R-:W-:Y:S01]  /*5c20*/  HMMA.16816.F32.BF16 R148, R4.reuse, R34, R148 ;  /* 0x000000220494723c */ /* 0x040fe20000041894 */
[----:B------:R-:W-:Y:S07]  /*5c30*/  LDSM.16.M88.4 R32, [R193+0xf000] ;  /* 0x00f00000c120783b */ /* 0x000fee0000000200 */
[C---:B------:R-:W-:Y:S08]  /*5c40*/  HMMA.16816.F32.BF16 R144, R4.reuse, R24, R144 ;  /* 0x000000180490723c */ /* 0x040ff00000041890 */
[----:B------:R-:W-:Y:S01]  /*5c50*/  HMMA.16816.F32.BF16 R140, R4, R26, R140 ;  /* 0x0000001a048c723c */ /* 0x000fe2000004188c */
[----:B------:R-:W1:Y:S04]  /*5c60*/  LDSM.16.M88.4 R4, [R192+0x4000] ;  /* 0x00400000c004783b */ /* 0x000e680000000200 */
[----:B------:R-:W4:Y:S03]  /*5c70*/  LDSM.16.M88.4 R24, [R193+0xf800] ;  /* 0x00f80000c118783b */ /* 0x000f260000000200 */
[----:B--2---:R-:W-:Y:S08]  /*5c80*/  HMMA.16816.F32.BF16 R16, R20, R228, R16 ;  /* 0x000000e41410723c */ /* 0x004ff00000041810 */
[----:B------:R-:W-:Y:S08]  /*5c90*/  HMMA.16816.F32.BF16 R160, R8, R164, R160 ;  /* 0x000000a408a0723c */ /* 0x000ff000000418a0 */
[----:B------:R-:W-:Y:S01]  /*5ca0*/  HMMA.16816.F32.BF16 R12, R20, R230, R12 ;  /* 0x000000e6140c723c */ /* 0x000fe2000004180c */
[----:B------:R-:W-:Y:S07]  /*5cb0*/  LDSM.16.M88.4 R228, [R187+0xe800] ;  /* 0x00e80000bbe4783b */ /* 0x000fee0000000200 */
[C---:B------:R-:W-:Y:S01]  /*5cc0*/  HMMA.16816.F32.BF16 R156, R8.reuse, R166, R156 ;  /* 0x000000a6089c723c */ /* 0x040fe2000004189c */
[----:B------:R-:W-:Y:S07]  /*5cd0*/  LDSM.16.M88.4 R164, [R178] ;  /* 0x00000000b2a4783b */ /* 0x000fee0000000200 */
[C---:B------:R-:W-:Y:S08]  /*5ce0*/  HMMA.16816.F32.BF16 R152, R8.reuse, R136, R152 ;  /* 0x000000880898723c */ /* 0x040ff00000041898 */
[C---:B------:R-:W-:Y:S01]  /*5cf0*/  HMMA.16816.F32.BF16 R148, R8.reuse, R138, R148 ;  /* 0x0000008a0894723c */ /* 0x040fe20000041894 */
[----:B------:R-:W-:Y:S07]  /*5d00*/  LDSM.16.M88.4 R136, [R177] ;  /* 0x00000000b188783b */ /* 0x000fee0000000200 */
[C---:B---3--:R-:W-:Y:S08]  /*5d10*/  HMMA.16816.F32.BF16 R144, R8.reuse, R28, R144 ;  /* 0x0000001c0890723c */ /* 0x048ff00000041890 */
[----:B------:R-:W-:Y:S01]  /*5d20*/  HMMA.16816.F32.BF16 R140, R8, R30, R140 ;  /* 0x0000001e088c723c */ /* 0x000fe2000004188c */
[----:B------:R-:W2:Y:S04]  /*5d30*/  LDSM.16.M88.4 R8, [R190+0x4000] ;  /* 0x00400000be08783b */ /* 0x000ea80000000200 */
[----:B------:R-:W3:Y:S03]  /*5d40*/  LDSM.16.M88.4 R28, [R176] ;  /* 0x00000000b01c783b */ /* 0x000ee60000000200 */
[----:B-1----:R-:W-:Y:S08]  /*5d50*/  HMMA.16816.F32.BF16 R16, R4, R168, R16 ;  /* 0x000000a80410723c */ /* 0x002ff00000041810 */
[----:B------:R-:W-:Y:S08]  /*5d60*/  HMMA.16816.F32.BF16 R160, R20, R224, R160 ;  /* 0x000000e014a0723c */ /* 0x000ff000000418a0 */
[----:B------:R-:W-:Y:S01]  /*5d70*/  HMMA.16816.F32.BF16 R12, R4, R170, R12 ;  /* 0x000000aa040c723c */ /* 0x000fe2000004180c */
[----:B------:R-:W-:Y:S07]  /*5d80*/  LDSM.16.M88.4 R168, [R180+0x2800] ;  /* 0x00280000b4a8783b */ /* 0x000fee0000000200 */
[C---:B------:R-:W-:Y:S01]  /*5d90*/  HMMA.16816.F32.BF16 R156, R20.reuse, R226, R156 ;  /* 0x000000e2149c723c */ /* 0x040fe2000004189c */
[----:B------:R-:W-:Y:S07]  /*5da0*/  LDSM.16.M88.4 R224, [R180+0x2000] ;  /* 0x00200000b4e0783b */ /* 0x000fee0000000200 */
[C---:B------:R-:W-:Y:S08]  /*5db0*/  HMMA.16816.F32.BF16 R152, R20.reuse, R32, R152 ;  /* 0x000000201498723c */ /* 0x040ff00000041898 */
[C---:B------:R-:W-:Y:S01]  /*5dc0*/  HMMA.16816.F32.BF16 R148, R20.reuse, R34, R148 ;  /* 0x000000221494723c */ /* 0x040fe20000041894 */
[----:B------:R-:W1:Y:S07]  /*5dd0*/  LDSM.16.M88.4 R32, [R189+0x4000] ;  /* 0x00400000bd20783b */ /* 0x000e6e0000000200 */
[C---:B----4-:R-:W-:Y:S08]  /*5de0*/  HMMA.16816.F32.BF16 R144, R20.reuse, R24, R144 ;  /* 0x000000181490723c */ /* 0x050ff00000041890 */
[----:B------:R-:W-:Y:S01]  /*5df0*/  HMMA.16816.F32.BF16 R140, R20, R26, R140 ;  /* 0x0000001a148c723c */ /* 0x000fe2000004188c */
[----:B------:R-:W4:Y:S04]  /*5e00*/  LDSM.16.M88.4 R24, [R187+0xf000] ;  /* 0x00f00000bb18783b */ /* 0x000f280000000200 */
[----:B------:R-:W5:Y:S03]  /*5e10*/  LDSM.16.M88.4 R20, [R187+0xf800] ;  /* 0x00f80000bb14783b */ /* 0x000f660000000200 */
[----:B--2---:R-:W-:Y:S08]  /*5e20*/  HMMA.16816.F32.BF16 R16, R8, R232, R16 ;  /* 0x000000e80810723c */ /* 0x004ff00000041810 */
[----:B------:R-:W-:Y:S08]  /*5e30*/  HMMA.16816.F32.BF16 R160, R4, R164, R160 ;  /* 0x000000a404a0723c */ /* 0x000ff000000418a0 */
[----:B------:R-:W-:Y:S01]  /*5e40*/  HMMA.16816.F32.BF16 R12, R8, R234, R12 ;  /* 0x000000ea080c723c */ /* 0x000fe2000004180c */
[----:B------:R-:W-:Y:S07]  /*5e50*/  LDSM.16.M88.4 R232, [R175] ;  /* 0x00000000afe8783b */ /* 0x000fee0000000200 */
[C---:B------:R-:W-:Y:S01]  /*5e60*/  HMMA.16816.F32.BF16 R156, R4.reuse, R166, R156 ;  /* 0x000000a6049c723c */ /* 0x040fe2000004189c */
[----:B------:R-:W-:Y:S07]  /*5e70*/  LDSM.16.M88.4 R164, [R180+0x3000] ;  /* 0x00300000b4a4783b */ /* 0x000fee0000000200 */
[C---:B------:R-:W-:Y:S08]  /*5e80*/  HMMA.16816.F32.BF16 R152, R4.reuse, R136, R152 ;  /* 0x000000880498723c */ /* 0x040ff00000041898 */
[C---:B------:R-:W-:Y:S01]  /*5e90*/  HMMA.16816.F32.BF16 R148, R4.reuse, R138, R148 ;  /* 0x0000008a0494723c */ /* 0x040fe20000041894 */
[----:B------:R-:W-:Y:S07]  /*5ea0*/  LDSM.16.M88.4 R136, [R180+0x3800] ;  /* 0x00380000b488783b */ /* 0x000fee0000000200 */
[C---:B---3--:R-:W-:Y:S08]  /*5eb0*/  HMMA.16816.F32.BF16 R144, R4.reuse, R28, R144 ;  /* 0x0000001c0490723c */ /* 0x048ff00000041890 */
[----:B------:R-:W-:Y:S01]  /*5ec0*/  HMMA.16816.F32.BF16 R140, R4, R30, R140 ;  /* 0x0000001e048c723c */ /* 0x000fe2000004188c */
[----:B------:R-:W-:Y:S04]  /*5ed0*/  LDSM.16.M88.4 R4, [R194+0x8000] ;  /* 0x00800000c204783b */ /* 0x000fe80000000200 */
[----:B------:R-:W2:Y:S03]  /*5ee0*/  LDSM.16.M88.4 R28, [R193+0x10000] ;  /* 0x01000000c11c783b */ /* 0x000ea60000000200 */
[----:B-1----:R-:W-:Y:S08]  /*5ef0*/  HMMA.16816.F32.BF16 R16, R32, R224, R16 ;  /* 0x000000e02010723c */ /* 0x002ff00000041810 */
[----:B------:R-:W-:Y:S08]  /*5f00*/  HMMA.16816.F32.BF16 R160, R8, R228, R160 ;  /* 0x000000e408a0723c */ /* 0x000ff000000418a0 */
[----:B------:R-:W-:Y:S01]  /*5f10*/  HMMA.16816.F32.BF16 R12, R32, R226, R12 ;  /* 0x000000e2200c723c */ /* 0x000fe2000004180c */
[----:B------:R-:W-:Y:S07]  /*5f20*/  LDSM.16.M88.4 R224, [R174] ;  /* 0x00000000aee0783b */ /* 0x000fee0000000200 */
[C---:B------:R-:W-:Y:S01]  /*5f30*/  HMMA.16816.F32.BF16 R156, R8.reuse, R230, R156 ;  /* 0x000000e6089c723c */ /* 0x040fe2000004189c */
[----:B------:R-:W1:Y:S07]  /*5f40*/  LDSM.16.M88.4 R228, [R192+0x8000] ;  /* 0x00800000c0e4783b */ /* 0x000e6e0000000200 */
[C---:B----4-:R-:W-:Y:S08]  /*5f50*/  HMMA.16816.F32.BF16 R152, R8.reuse, R24, R152 ;  /* 0x000000180898723c */ /* 0x050ff00000041898 */
[C---:B------:R-:W-:Y:S01]  /*5f60*/  HMMA.16816.F32.BF16 R148, R8.reuse, R26, R148 ;  /* 0x0000001a0894723c */ /* 0x040fe20000041894 */
[----:B------:R-:W3:Y:S07]  /*5f70*/  LDSM.16.M88.4 R24, [R193+0x10800] ;  /* 0x01080000c118783b */ /* 0x000eee0000000200 */
[C---:B-----5:R-:W-:Y:S08]  /*5f80*/  HMMA.16816.F32.BF16 R144, R8.reuse, R20, R144 ;  /* 0x000000140890723c */ /* 0x060ff00000041890 */
[----:B------:R-:W-:Y:S01]  /*5f90*/  HMMA.16816.F32.BF16 R140, R8, R22, R140 ;  /* 0x00000016088c723c */ /* 0x000fe2000004188c */
[----:B------:R-:W4:Y:S04]  /*5fa0*/  LDSM.16.M88.4 R20, [R193+0x11000] ;  /* 0x01100000c114783b */ /* 0x000f280000000200 */
[----:B------:R-:W5:Y:S03]  /*5fb0*/  LDSM.16.M88.4 R8, [R193+0x11800] ;  /* 0x01180000c108783b */ /* 0x000f660000000200 */
        /* <DEDUP_REMOVED lines=9> */
[C---:B------:R-:W-:Y:S08]  /*6050*/  HMMA.16816.F32.BF16 R144, R32.reuse, R136, R144 ;  /* 0x000000882090723c */ /* 0x040ff00000041890 */
[----:B------:R-:W-:Y:S01]  /*6060*/  HMMA.16816.F32.BF16 R140, R32, R138, R140 ;  /* 0x0000008a208c723c */ /* 0x000fe2000004188c */
[----:B------:R-:W-:Y:S04]  /*6070*/  LDSM.16.M88.4 R136, [R190+0x8000] ;  /* 0x00800000be88783b */ /* 0x000fe80000000200 */
[----:B------:R-:W2:Y:S03]  /*6080*/  LDSM.16.M88.4 R32, [R187+0x10000] ;  /* 0x01000000bb20783b */ /* 0x000ea60000000200 */
[----:B-1----:R-:W-:Y:S08]  /*6090*/  HMMA.16816.F32.BF16 R16, R228, R232, R16 ;  /* 0x000000e8e410723c */ /* 0x002ff00000041810 */
[----:B---3--:R-:W-:Y:S08]  /*60a0*/  HMMA.16816.F32.BF16 R160, R4, R24, R160 ;  /* 0x0000001804a0723c */ /* 0x008ff000000418a0 */
[----:B------:R-:W-:Y:S08]  /*60b0*/  HMMA.16816.F32.BF16 R12, R228, R234, R12 ;  /* 0x000000eae40c723c */ /* 0x000ff0000004180c */
[C---:B------:R-:W-:Y:S01]  /*60c0*/  HMMA.16816.F32.BF16 R156, R4.reuse, R26, R156 ;  /* 0x0000001a049c723c */ /* 0x040fe2000004189c */
[----:B------:R-:W-:Y:S07]  /*60d0*/  LDSM.16.M88.4 R24, [R187+0x11000] ;  /* 0x01100000bb18783b */ /* 0x000fee0000000200 */
[C---:B----4-:R-:W-:Y:S08]  /*60e0*/  HMMA.16816.F32.BF16 R152, R4.reuse, R20, R152 ;  /* 0x000000140498723c */ /* 0x050ff00000041898 */
[C---:B------:R-:W-:Y:S01]  /*60f0*/  HMMA.16816.F32.BF16 R148, R4.reuse, R22, R148 ;  /* 0x000000160494723c */ /* 0x040fe20000041894 */
[----:B------:R-:W-:Y:S07]  /*6100*/  LDSM.16.M88.4 R20, [R187+0x11800] ;  /* 0x01180000bb14783b */ /* 0x000fee0000000200 */
[C---:B-----5:R-:W-:Y:S08]  /*6110*/  HMMA.16816.F32.BF16 R144, R4.reuse, R8, R144 ;  /* 0x000000080490723c */ /* 0x060ff00000041890 */
[----:B------:R-:W-:Y:S01]  /*6120*/  HMMA.16816.F32.BF16 R140, R4, R10, R140 ;  /* 0x0000000a048c723c */ /* 0x000fe2000004188c */
[----:B------:R-:W-:Y:S04]  /*6130*/  LDSM.16.M88.4 R8, [R189+0x8000] ;  /* 0x00800000bd08783b */ /* 0x000fe80000000200 */
[----:B------:R-:W1:Y:S03]  /*6140*/  LDSM.16.M88.4 R4, [R180+0x4000] ;  /* 0x00400000b404783b */ /* 0x000e660000000200 */
[----:B--2---:R-:W-:Y:S08]  /*6150*/  HMMA.16816.F32.BF16 R16, R136, R32, R16 ;  /* 0x000000208810723c */ /* 0x004ff00000041810 */
[----:B------:R-:W-:Y:S08]  /*6160*/  HMMA.16816.F32.BF16 R160, R228, R224, R160 ;  /* 0x000000e0e4a0723c */ /* 0x000ff000000418a0 */
[----:B------:R-:W-:Y:S08]  /*6170*/  HMMA.16816.F32.BF16 R12, R136, R34, R12 ;  /* 0x00000022880c723c */ /* 0x000ff0000004180c */
[C---:B------:R-:W-:Y:S08]  /*6180*/  HMMA.16816.F32.BF16 R144, R228.reuse, R164, R144 ;  /* 0x000000a4e490723c */ /* 0x040ff00000041890 */
[C---:B------:R-:W-:Y:S01]  /*6190*/  HMMA.16816.F32.BF16 R164, R228.reuse, R166, R140 ;  /* 0x000000a6e4a4723c */ /* 0x040fe2000004188c */
[----:B------:R-:W2:Y:S07]  /*61a0*/  LDSM.16.M88.4 R140, [R180+0x4800] ;  /* 0x00480000b48c783b */ /* 0x000eae0000000200 */
[C---:B------:R-:W-:Y:S08]  /*61b0*/  HMMA.16816.F32.BF16 R156, R228.reuse, R226, R156 ;  /* 0x000000e2e49c723c */ /* 0x040ff0000004189c */
[C---:B------:R-:W-:Y:S08]  /*61c0*/  HMMA.16816.F32.BF16 R152, R228.reuse, R168, R152 ;  /* 0x000000a8e498723c */ /* 0x040ff00000041898 */
[----:B------:R-:W-:Y:S08]  /*61d0*/  HMMA.16816.F32.BF16 R148, R228, R170, R148 ;  /* 0x000000aae494723c */ /* 0x000ff00000041894 */
[----:B-1----:R-:W-:Y:S08]  /*61e0*/  HMMA.16816.F32.BF16 R16, R8, R4, R16 ;  /* 0x000000040810723c */ /* 0x002ff00000041810 */
[----:B------:R-:W-:Y:S08]  /*61f0*/  HMMA.16816.F32.BF16 R160, R136, R28, R160 ;  /* 0x0000001c88a0723c */ /* 0x000ff000000418a0 */
[----:B------:R-:W-:Y:S01]  /*6200*/  HMMA.16816.F32.BF16 R12, R8, R6, R12 ;  /* 0x00000006080c723c */ /* 0x000fe2000004180c */
[----:B------:R-:W1:Y:S07]  /*6210*/  LDSM.16.M88.4 R4, [R180+0x5000] ;  /* 0x00500000b404783b */ /* 0x000e6e0000000200 */
[----:B------:R-:W-:Y:S01]  /*6220*/  HMMA.16816.F32.BF16 R156, R136, R30, R156 ;  /* 0x0000001e889c723c */ /* 0x000fe2000004189c */
[----:B------:R-:W-:-:S02]  /*6230*/  FSEL R29, R16, -INF , !P6 ;  /* 0xff800000101d7808 */ /* 0x000fc40007000000 */
[----:B------:R-:W-:Y:S02]  /*6240*/  FSEL R28, R19, -INF , !P0 ;  /* 0xff800000131c7808 */ /* 0x000fe40004000000 */
[----:B------:R-:W-:-:S03]  /*6250*/  ISETP.GE.AND P0, PT, R2, R208, PT ;  /* 0x000000d00200720c */ /* 0x000fc60003f06270 */
[----:B------:R-:W-:Y:S01]  /*6260*/  HMMA.16816.F32.BF16 R152, R136, R24, R152 ;  /* 0x000000188898723c */ /* 0x000fe20000041898 */
[----:B------:R-:W-:-:S07]  /*6270*/  ISETP.LT.OR P0, PT, R2, R209, P0 ;  /* 0x000000d10200720c */ /* 0x000fce0000701670 */
[----:B------:R-:W-:Y:S07]  /*6280*/  HMMA.16816.F32.BF16 R148, R136, R26, R148 ;  /* 0x0000001a8894723c */ /* 0x000fee0000041894 */
[----:B------:R-:W-:Y:S01]  /*6290*/  FSEL R26, R18, -INF , !P1 ;  /* 0xff800000121a7808 */ /* 0x000fe20004800000 */
[----:B--2---:R-:W-:Y:S01]  /*62a0*/  HMMA.16816.F32.BF16 R160, R8, R140, R160 ;  /* 0x0000008c08a0723c */ /* 0x004fe200000418a0 */
[----:B------:R-:W-:Y:S02]  /*62b0*/  FSEL R27, R17, -INF , !P5 ;  /* 0xff800000111b7808 */ /* 0x000fe40006800000 */
[----:B------:R-:W2:Y:S01]  /*62c0*/  LDSM.16.M88.4 R16, [R180+0x5800] ;  /* 0x00580000b410783b */ /* 0x000ea20000000200 */
[----:B------:R-:W-:Y:S01]  /*62d0*/  ISETP.GE.AND P5, PT, R2, R210, PT ;  /* 0x000000d20200720c */ /* 0x000fe20003fa6270 */
[----:B------:R-:W-:-:S04]  /*62e0*/  DEPBAR.LE SB0, 0x0 ;  /* 0x000080000000791a */ /* 0x000fc80000000000 */
[----:B------:R-:W-:Y:S01]  /*62f0*/  HMMA.16816.F32.BF16 R144, R136, R20, R144 ;  /* 0x000000148890723c */ /* 0x000fe20000041890 */
[----:B------:R-:W-:Y:S01]  /*6300*/  BAR.SYNC.DEFER_BLOCKING 0x0 ;  /* 0x0000000000007b1d */ /* 0x000fe20000010000 */
[----:B------:R-:W-:Y:S02]  /*6310*/  ISETP.LT.OR P5, PT, R2, R211, P5 ;  /* 0x000000d30200720c */ /* 0x000fe40002fa1670 */
[C---:B------:R-:W-:Y:S02]  /*6320*/  IADD3 R2, R0.reuse, 0x11, RZ ;  /* 0x0000001100027810 */ /* 0x040fe40007ffe0ff */
[----:B------:R-:W-:Y:S02]  /*6330*/  FSEL R13, R13, -INF , !P5 ;  /* 0xff8000000d0d7808 */ /* 0x000fe40006800000 */
[----:B------:R-:W-:Y:S01]  /*6340*/  IADD3 R20, R0, 0x8, RZ ;  /* 0x0000000800147810 */ /* 0x000fe20007ffe0ff */
[----:B------:R-:W-:Y:S01]  /*6350*/  HMMA.16816.F32.BF16 R156, R8, R142, R156 ;  /* 0x0000008e089c723c */ /* 0x000fe2000004189c */
[----:B------:R-:W-:-:S02]  /*6360*/  ISETP.GE.AND P5, PT, R2, R210, PT ;  /* 0x000000d20200720c */ /* 0x000fc40003fa6270 */
[C---:B------:R-:W-:Y:S02]  /*6370*/  ISETP.GE.AND P6, PT, R20.reuse, R210, PT ;  /* 0x000000d21400720c */ /* 0x040fe40003fc6270 */
[C---:B------:R-:W-:Y:S02]  /*6380*/  ISETP.GE.AND P1, PT, R20.reuse, R208, PT ;  /* 0x000000d01400720c */ /* 0x040fe40003f26270 */
[C---:B------:R-:W-:Y:S01]  /*6390*/  ISETP.LT.OR P6, PT, R20.reuse, R211, P6 ;  /* 0x000000d31400720c */ /* 0x040fe200037c1670 */
[----:B-1----:R-:W-:Y:S01]  /*63a0*/  HMMA.16816.F32.BF16 R152, R8, R4, R152 ;  /* 0x000000040898723c */ /* 0x002fe20000041898 */
[----:B------:R-:W-:Y:S02]  /*63b0*/  ISETP.LT.OR P1, PT, R20, R209, P1 ;  /* 0x000000d11400720c */ /* 0x000fe40000f21670 */
[----:B------:R-:W-:Y:S02]  /*63c0*/  IADD3 R20, R0, 0x10, RZ ;  /* 0x0000001000147810 */ /* 0x000fe40007ffe0ff */
[----:B------:R-:W-:-:S02]  /*63d0*/  FSEL R31, R12, -INF , !P6 ;  /* 0xff8000000c1f7808 */ /* 0x000fc40007000000 */
[----:B------:R-:W-:Y:S01]  /*63e0*/  FSEL R14, R14, -INF , !P1 ;  /* 0xff8000000e0e7808 */ /* 0x000fe20004800000 */
[----:B------:R-:W-:Y:S01]  /*63f0*/  HMMA.16816.F32.BF16 R164, R136, R22, R164 ;  /* 0x0000001688a4723c */ /* 0x000fe200000418a4 */
[----:B------:R-:W-:Y:S02]  /*6400*/  FSEL R12, R15, -INF , !P0 ;  /* 0xff8000000f0c7808 */ /* 0x000fe40004000000 */
[C---:B------:R-:W-:Y:S02]  /*6410*/  ISETP.GE.AND P6, PT, R20.reuse, R210, PT ;  /* 0x000000d21400720c */ /* 0x040fe40003fc6270 */
[-C--:B------:R-:W-:Y:S02]  /*6420*/  ISETP.GE.AND P1, PT, R20, R208.reuse, PT ;  /* 0x000000d01400720c */ /* 0x080fe40003f26270 */
[----:B------:R-:W-:Y:S01]  /*6430*/  ISETP.GE.AND P0, PT, R2, R208, PT ;  /* 0x000000d00200720c */ /* 0x000fe20003f06270 */
[----:B------:R-:W-:Y:S01]  /*6440*/  HMMA.16816.F32.BF16 R148, R8, R6, R148 ;  /* 0x000000060894723c */ /* 0x000fe20000041894 */
[----:B------:R-:W-:-:S02]  /*6450*/  ISETP.LT.OR P6, PT, R20, R211, P6 ;  /* 0x000000d31400720c */ /* 0x000fc400037c1670 */
[----:B------:R-:W-:Y:S02]  /*6460*/  ISETP.LT.OR P1, PT, R20, R209, P1 ;  /* 0x000000d11400720c */ /* 0x000fe40000f21670 */
[C---:B------:R-:W-:Y:S02]  /*6470*/  ISETP.LT.OR P5, PT, R2.reuse, R211, P5 ;  /* 0x000000d30200720c */ /* 0x040fe40002fa1670 */
[----:B------:R-:W-:Y:S01]  /*6480*/  ISETP.LT.OR P0, PT, R2, R209, P0 ;  /* 0x000000d10200720c */ /* 0x000fe20000701670 */
[----:B--2---:R-:W-:Y:S01]  /*6490*/  HMMA.16816.F32.BF16 R144, R8, R16, R144 ;  /* 0x000000100890723c */ /* 0x004fe20000041890 */
[C---:B------:R-:W-:Y:S02]  /*64a0*/  IADD3 R4, R0.reuse, 0x18, RZ ;  /* 0x0000001800047810 */ /* 0x040fe40007ffe0ff */
[----:B------:R-:W-:Y:S02]  /*64b0*/  IADD3 R2, R0, 0x19, RZ ;  /* 0x0000001900027810 */ /* 0x000fe40007ffe0ff */
[----:B------:R-:W-:-:S02]  /*64c0*/  FSEL R25, R160, -INF , !P6 ;  /* 0xff800000a0197808 */ /* 0x000fc40007000000 */
[----:B------:R-:W-:Y:S01]  /*64d0*/  FSEL R162, R162, -INF , !P1 ;  /* 0xff800000a2a27808 */ /* 0x000fe20004800000 */
[----:B------:R-:W-:Y:S01]  /*64e0*/  HMMA.16816.F32.BF16 R164, R8, R18, R164 ;  /* 0x0000001208a4723c */ /* 0x000fe200000418a4 */
[----:B------:R-:W-:Y:S02]  /*64f0*/  FSEL R161, R161, -INF , !P5 ;  /* 0xff800000a1a17808 */ /* 0x000fe40006800000 */
[----:B------:R-:W-:Y:S02]  /*6500*/  FSEL R24, R163, -INF , !P0 ;  /* 0xff800000a3187808 */ /* 0x000fe40004000000 */
[C---:B------:R-:W-:Y:S02]  /*6510*/  ISETP.GE.AND P6, PT, R4.reuse, R210, PT ;  /* 0x000000d20400720c */ /* 0x040fe40003fc6270 */
[----:B------:R-:W-:Y:S02]  /*6520*/  ISETP.GE.AND P1, PT, R4, R208, PT ;  /* 0x000000d00400720c */ /* 0x000fe40003f26270 */
[----:B------:R-:W-:-:S02]  /*6530*/  ISETP.GE.AND P5, PT, R2, R210, PT ;  /* 0x000000d20200720c */ /* 0x000fc40003fa6270 */
[----:B------:R-:W-:Y:S02]  /*6540*/  ISETP.GE.AND P0, PT, R2, R208, PT ;  /* 0x000000d00200720c */ /* 0x000fe40003f06270 */
[C---:B------:R-:W-:Y:S02]  /*6550*/  ISETP.LT.OR P6, PT, R4.reuse, R211, P6 ;  /* 0x000000d30400720c */ /* 0x040fe400037c1670 */
[----:B------:R-:W-:Y:S02]  /*6560*/  ISETP.LT.OR P1, PT, R4, R209, P1 ;  /* 0x000000d10400720c */ /* 0x000fe40000f21670 */
[C---:B------:R-:W-:Y:S02]  /*6570*/  ISETP.LT.OR P5, PT, R2.reuse, R211, P5 ;  /* 0x000000d30200720c */ /* 0x040fe40002fa1670 */
[----:B------:R-:W-:Y:S02]  /*6580*/  ISETP.LT.OR P0, PT, R2, R209, P0 ;  /* 0x000000d10200720c */ /* 0x000fe40000701670 */
[----:B------:R-:W-:-:S02]  /*6590*/  IADD3 R4, R0, 0x20, RZ ;  /* 0x0000002000047810 */ /* 0x000fc40007ffe0ff */
[----:B------:R-:W-:Y:S02]  /*65a0*/  IADD3 R2, R0, 0x21, RZ ;  /* 0x0000002100027810 */ /* 0x000fe40007ffe0ff */
[----:B------:R-:W-:Y:S02]  /*65b0*/  FSEL R23, R156, -INF , !P6 ;  /* 0xff8000009c177808 */ /* 0x000fe40007000000 */
[----:B------:R-:W-:Y:S02]  /*65c0*/  FSEL R22, R158, -INF , !P1 ;  /* 0xff8000009e167808 */ /* 0x000fe40004800000 */
[----:B------:R-:W-:Y:S02]  /*65d0*/  FSEL R21, R157, -INF , !P5 ;  /* 0xff8000009d157808 */ /* 0x000fe40006800000 */
[----:B------:R-:W-:Y:S02]  /*65e0*/  FSEL R20, R159, -INF , !P0 ;  /* 0xff8000009f147808 */ /* 0x000fe40004000000 */
[----:B------:R-:W-:-:S02]  /*65f0*/  ISETP.GE.AND P6, PT, R4, R210, PT ;  /* 0x000000d20400720c */ /* 0x000fc40003fc6270 */
[----:B------:R-:W-:Y:S02]  /*6600*/  ISETP.GE.AND P1, PT, R4, R208, PT ;  /* 0x000000d00400720c */ /* 0x000fe40003f26270 */
[C---:B------:R-:W-:Y:S02]  /*6610*/  ISETP.GE.AND P5, PT, R2.reuse, R210, PT ;  /* 0x000000d20200720c */ /* 0x040fe40003fa6270 */
[----:B------:R-:W-:Y:S02]  /*6620*/  ISETP.GE.AND P0, PT, R2, R208, PT ;  /* 0x000000d00200720c */ /* 0x000fe40003f06270 */
[C---:B------:R-:W-:Y:S02]  /*6630*/  ISETP.LT.OR P6, PT, R4.reuse, R211, P6 ;  /* 0x000000d30400720c */ /* 0x040fe400037c1670 */
[----:B------:R-:W-:Y:S02]  /*6640*/  ISETP.LT.OR P1, PT, R4, R209, P1 ;  /* 0x000000d10400720c */ /* 0x000fe40000f21670 */
[----:B------:R-:W-:-:S02]  /*6650*/  ISETP.LT.OR P5, PT, R2, R211, P5 ;  /* 0x000000d30200720c */ /* 0x000fc40002fa1670 */
[----:B------:R-:W-:Y:S02]  /*6660*/  ISETP.LT.OR P0, PT, R2, R209, P0 ;  /* 0x000000d10200720c */ /* 0x000fe40000701670 */
[C---:B------:R-:W-:Y:S02]  /*6670*/  IADD3 R4, R0.reuse, 0x28, RZ ;  /* 0x0000002800047810 */ /* 0x040fe40007ffe0ff */
[----:B------:R-:W-:Y:S02]  /*6680*/  IADD3 R2, R0, 0x29, RZ ;  /* 0x0000002900027810 */ /* 0x000fe40007ffe0ff */
[----:B------:R-:W-:Y:S02]  /*6690*/  FSEL R169, R152, -INF , !P6 ;  /* 0xff80000098a97808 */ /* 0x000fe40007000000 */
[----:B------:R-:W-:Y:S02]  /*66a0*/  FSEL R216, R154, -INF , !P1 ;  /* 0xff8000009ad87808 */ /* 0x000fe40004800000 */
[----:B------:R-:W-:-:S02]  /*66b0*/  FSEL R171, R153, -INF , !P5 ;  /* 0xff80000099ab7808 */ /* 0x000fc40006800000 */
[----:B------:R-:W-:Y:S02]  /*66c0*/  FSEL R170, R155, -INF , !P0 ;  /* 0xff8000009baa7808 */ /* 0x000fe40004000000 */
[C---:B------:R-:W-:Y:S02]  /*66d0*/  ISETP.GE.AND P6, PT, R4.reuse, R210, PT ;  /* 0x000000d20400720c */ /* 0x040fe40003fc6270 */
[----:B------:R-:W-:Y:S02]  /*66e0*/  ISETP.GE.AND P1, PT, R4, R208, PT ;  /* 0x000000d00400720c */ /* 0x000fe40003f26270 */
[C---:B------:R-:W-:Y:S02]  /*66f0*/  ISETP.GE.AND P5, PT, R2.reuse, R210, PT ;  /* 0x000000d20200720c */ /* 0x040fe40003fa6270 */
[----:B------:R-:W-:Y:S02]  /*6700*/  ISETP.GE.AND P0, PT, R2, R208, PT ;  /* 0x000000d00200720c */ /* 0x000fe40003f06270 */
[----:B------:R-:W-:-:S02]  /*6710*/  ISETP.LT.OR P6, PT, R4, R211, P6 ;  /* 0x000000d30400720c */ /* 0x000fc400037c1670 */
[----:B------:R-:W-:Y:S02]  /*6720*/  ISETP.LT.OR P1, PT, R4, R209, P1 ;  /* 0x000000d10400720c */ /* 0x000fe40000f21670 */
[C---:B------:R-:W-:Y:S02]  /*6730*/  ISETP.LT.OR P5, PT, R2.reuse, R211, P5 ;  /* 0x000000d30200720c */ /* 0x040fe40002fa1670 */
[----:B------:R-:W-:Y:S02]  /*6740*/  ISETP.LT.OR P0, PT, R2, R209, P0 ;  /* 0x000000d10200720c */ /* 0x000fe40000701670 */
[C---:B------:R-:W-:Y:S02]  /*6750*/  IADD3 R4, R0.reuse, 0x30, RZ ;  /* 0x0000003000047810 */ /* 0x040fe40007ffe0ff */
[----:B------:R-:W-:Y:S02]  /*6760*/  IADD3 R2, R0, 0x31, RZ ;  /* 0x0000003100027810 */ /* 0x000fe40007ffe0ff */
[----:B------:R-:W-:-:S02]  /*6770*/  FSEL R218, R150, -INF , !P1 ;  /* 0xff80000096da7808 */ /* 0x000fc40004800000 */
[----:B------:R-:W-:Y:S02]  /*6780*/  FSEL R223, R149, -INF , !P5 ;  /* 0xff80000095df7808 */ /* 0x000fe40006800000 */
[----:B------:R-:W-:Y:S02]  /*6790*/  FSEL R168, R151, -INF , !P0 ;  /* 0xff80000097a87808 */ /* 0x000fe40004000000 */
[----:B------:R-:W-:Y:S02]  /*67a0*/  ISETP.GE.AND P1, PT, R4, R208, PT ;  /* 0x000000d00400720c */ /* 0x000fe40003f26270 */
[C---:B------:R-:W-:Y:S02]  /*67b0*/  ISETP.GE.AND P5, PT, R2.reuse, R210, PT ;  /* 0x000000d20200720c */ /* 0x040fe40003fa6270 */
[----:B------:R-:W-:Y:S02]  /*67c0*/  ISETP.GE.AND P0, PT, R2, R208, PT ;  /* 0x000000d00200720c */ /* 0x000fe40003f06270 */
[----:B------:R-:W-:-:S02]  /*67d0*/  ISETP.LT.OR P1, PT, R4, R209, P1 ;  /* 0x000000d10400720c */ /* 0x000fc40000f21670 */
[C---:B------:R-:W-:Y:S02]  /*67e0*/  ISETP.LT.OR P5, PT, R2.reuse, R211, P5 ;  /* 0x000000d30200720c */ /* 0x040fe40002fa1670 */
[----:B------:R-:W-:Y:S02]  /*67f0*/  ISETP.LT.OR P0, PT, R2, R209, P0 ;  /* 0x000000d10200720c */ /* 0x000fe40000701670 */
[----:B------:R-:W-:Y:S02]  /*6800*/  IADD3 R2, R0, 0x38, RZ ;  /* 0x0000003800027810 */ /* 0x000fe40007ffe0ff */
[----:B------:R-:W-:Y:S02]  /*6810*/  FSEL R154, R146, -INF , !P1 ;  /* 0xff800000929a7808 */ /* 0x000fe40004800000 */
[----:B------:R-:W-:Y:S02]  /*6820*/  ISETP.GE.AND P1, PT, R2, R210, PT ;  /* 0x000000d20200720c */ /* 0x000fe40003f26270 */
[----:B------:R-:W-:-:S02]  /*6830*/  FSEL R225, R148, -INF , !P6 ;  /* 0xff80000094e17808 */ /* 0x000fc40007000000 */
[-C--:B------:R-:W-:Y:S02]  /*6840*/  ISETP.LT.OR P1, PT, R2, R211.reuse, P1 ;  /* 0x000000d30200720c */ /* 0x080fe40000f21670 */
[----:B------:R-:W-:Y:S02]  /*6850*/  ISETP.GE.AND P6, PT, R4, R210, PT ;  /* 0x000000d20400720c */ /* 0x000fe40003fc6270 */
[----:B------:R-:W-:Y:S02]  /*6860*/  FSEL R143, R164, -INF , !P1 ;  /* 0xff800000a48f7808 */ /* 0x000fe40004800000 */
[----:B------:R-:W-:Y:S02]  /*6870*/  ISETP.GT.AND P1, PT, R219, R198, PT ;  /* 0x000000c6db00720c */ /* 0x000fe40003f24270 */
[----:B------:R-:W-:Y:S02]  /*6880*/  ISETP.LT.OR P6, PT, R4, R211, P6 ;  /* 0x000000d30400720c */ /* 0x000fe400037c1670 */
[----:B------:R-:W-:-:S02]  /*6890*/  IADD3 R0, R0, 0x39, RZ ;  /* 0x0000003900007810 */ /* 0x000fc40007ffe0ff */
[----:B------:R-:W-:Y:S02]  /*68a0*/  FSEL R157, R144, -INF , !P6 ;  /* 0xff800000909d7808 */ /* 0x000fe40007000000 */
[----:B------:R-:W-:Y:S02]  /*68b0*/  FSEL R155, R145, -INF , !P5 ;  /* 0xff800000919b7808 */ /* 0x000fe40006800000 */
[----:B------:R-:W-:Y:S02]  /*68c0*/  FSEL R142, R147, -INF , !P0 ;  /* 0xff800000938e7808 */ /* 0x000fe40004000000 */
[----:B------:R-:W-:Y:S02]  /*68d0*/  ISETP.GE.AND P5, PT, R2, R208, PT ;  /* 0x000000d00200720c */ /* 0x000fe40003fa6270 */
[C---:B------:R-:W-:Y:S02]  /*68e0*/  ISETP.GE.AND P6, PT, R0.reuse, R210, PT ;  /* 0x000000d20000720c */ /* 0x040fe40003fc6270 */
[----:B------:R-:W-:-:S02]  /*68f0*/  ISETP.GE.AND P0, PT, R0, R208, PT ;  /* 0x000000d00000720c */ /* 0x000fc40003f06270 */
[----:B------:R-:W-:Y:S02]  /*6900*/  ISETP.LT.OR P5, PT, R2, R209, P5 ;  /* 0x000000d10200720c */ /* 0x000fe40002fa1670 */
[C---:B------:R-:W-:Y:S02]  /*6910*/  ISETP.LT.OR P6, PT, R0.reuse, R211, P6 ;  /* 0x000000d30000720c */ /* 0x040fe400037c1670 */
[----:B------:R-:W-:Y:S02]  /*6920*/  ISETP.LT.OR P0, PT, R0, R209, P0 ;  /* 0x000000d10000720c */ /* 0x000fe40000701670 */
[----:B------:R-:W-:Y:S02]  /*6930*/  FSEL R140, R166, -INF , !P5 ;  /* 0xff800000a68c7808 */ /* 0x000fe40006800000 */
[----:B------:R-:W-:Y:S02]  /*6940*/  FSEL R141, R165, -INF , !P6 ;  /* 0xff800000a58d7808 */ /* 0x000fe40007000000 */
[----:B------:R-:W-:Y:S01]  /*6950*/  FSEL R152, R167, -INF , !P0 ;  /* 0xff800000a7987808 */ /* 0x000fe20004000000 */
[----:B------:R-:W-:Y:S05]  /*6960*/  @!P1 BRA `(.L_x_327) ;  /* 0x0000038000009947 */ /* 0x000fea0003800000 */
[----:B------:R-:W-:Y:S01]  /*6970*/  IADD3 R0, R133, -0x3, RZ ;  /* 0xfffffffd85007810 */ /* 0x000fe20007ffe0ff */
[----:B------:R1:W-:Y:S01]  /*6980*/  @P4 STS.128 [R202+0xc000], RZ ;  /* 0x00c000ffca004388 */ /* 0x0003e20000000c00 */
[----:B------:R-:W-:Y:S02]  /*6990*/  BSSY B0, `(.L_x_328) ;  /* 0x0000034000007945 */ /* 0x000fe40003800000 */
[----:B------:R-:W-:Y:S01]  /*69a0*/  SHF.R.S32.HI R7, RZ, 0x1f, R0 ;  /* 0x0000001fff077819 */ /* 0x000fe20000011400 */
[----:B------:R-:W-:-:S04]  /*69b0*/  IMAD.WIDE.U32 R8, R0, c[0x0][0x198], RZ ;  /* 0x0000660000087a25 */ /* 0x000fc800078e00ff */
[----:B------:R-:W-:Y:S01]  /*69c0*/  IMAD R7, R7, c[0x0][0x198], RZ ;  /* 0x0000660007077a24 */ /* 0x000fe200078e02ff */
[----:B------:R-:W-:-:S03]  /*69d0*/  LEA R5, P5, R8, R204, 0x6 ;  /* 0x000000cc08057211 */ /* 0x000fc600078a30ff */
[----:B------:R-:W-:Y:S01]  /*69e0*/  IMAD R7, R0, c[0x0][0x19c], R7 ;  /* 0x0000670000077a24 */ /* 0x000fe200078e0207 */
[C---:B------:R-:W-:Y:S02]  /*69f0*/  @!P4 LEA R6, P0, R5.reuse, c[0x0][0x168], 0x1 ;  /* 0x00005a000506ca11 */ /* 0x040fe400078008ff */
[----:B------:R-:W-:Y:S01]  /*6a00*/  IADD3 R0, P6, R5, UR11, RZ ;  /* 0x0000000b05007c10 */ /* 0x000fe2000ffde0ff */
[----:B------:R-:W-:-:S05]  /*6a10*/  IMAD.IADD R7, R9, 0x1, R7 ;  /* 0x0000000109077824 */ /* 0x000fca00078e0207 */
[----:B------:R-:W-:Y:S02]  /*6a20*/  LEA.HI.X R2, R8, R207, R7, 0x6, P5 ;  /* 0x000000cf08027211 */ /* 0x000fe400028f3407 */
[C---:B------:R-:W-:Y:S02]  /*6a30*/  @!P3 LEA R10, P5, R5.reuse, c[0x0][0x168], 0x1 ;  /* 0x00005a00050aba11 */ /* 0x040fe400078a08ff */
[C-C-:B------:R-:W-:Y:S02]  /*6a40*/  @!P4 LEA.HI.X R7, R5.reuse, c[0x0][0x16c], R2.reuse, 0x1, P0 ;  /* 0x00005b000507ca11 */ /* 0x140fe400000f0c02 */
[C---:B------:R-:W-:Y:S02]  /*6a50*/  @!P2 LEA R8, P0, R5.reuse, c[0x0][0x168], 0x1 ;  /* 0x00005a000508aa11 */ /* 0x040fe400078008ff */
[C-C-:B------:R-:W-:Y:S01]  /*6a60*/  @!P3 LEA.HI.X R11, R5.reuse, c[0x0][0x16c], R2.reuse, 0x1, P5 ;  /* 0x00005b00050bba11 */ /* 0x140fe200028f0c02 */
[----:B------:R-:W-:Y:S01]  /*6a70*/  @!PT LDS RZ, [RZ] ;  /* 0x00000000fffff984 */ /* 0x000fe20000000800 */
[----:B------:R-:W-:Y:S01]  /*6a80*/  @!PT LDS RZ, [RZ] ;  /* 0x00000000fffff984 */ /* 0x000fe20000000800 */
[----:B------:R-:W-:Y:S01]  /*6a90*/  @!PT LDS RZ, [RZ] ;  /* 0x00000000fffff984 */ /* 0x000fe20000000800 */
[----:B------:R1:W-:Y:S01]  /*6aa0*/  @!P4 LDGSTS.E.BYPASS.LTC128B.128 [R202+0xc000], [R6.64] ;  /* 0x0c00000006cacfae */ /* 0x0003e2000b901d4c */
[----:B------:R-:W-:-:S02]  /*6ab0*/  @!P2 LEA.HI.X R9, R5, c[0x0][0x16c], R2, 0x1, P0 ;  /* 0x00005b000509aa11 */ /* 0x000fc400000f0c02 */
[----:B------:R-:W-:Y:S01]  /*6ac0*/  @!P4 LEA R16, P5, R0, c[0x0][0x168], 0x1 ;  /* 0x00005a000010ca11 */ /* 0x000fe200078a08ff */
[----:B------:R1:W-:Y:S01]  /*6ad0*/  @P3 STS.128 [R202+0xe000], RZ ;  /* 0x00e000ffca003388 */ /* 0x0003e20000000c00 */
[----:B------:R-:W-:Y:S02]  /*6ae0*/  IADD3.X R5, R2, UR6, RZ, P6, !PT ;  /* 0x0000000602057c10 */ /* 0x000fe4000b7fe4ff */
[C---:B------:R-:W-:Y:S01]  /*6af0*/  @!P3 LEA R18, P0, R0.reuse, c[0x0][0x168], 0x1 ;  /* 0x00005a000012ba11 */ /* 0x040fe200078008ff */
[----:B------:R-:W-:Y:S01]  /*6b00*/  @!PT LDS RZ, [RZ] ;  /* 0x00000000fffff984 */ /* 0x000fe20000000800 */
[----:B------:R-:W-:Y:S01]  /*6b10*/  @!PT LDS RZ, [RZ] ;  /* 0x00000000fffff984 */ /* 0x000fe20000000800 */
[----:B------:R-:W-:Y:S01]  /*6b20*/  @!PT LDS RZ, [RZ] ;  /* 0x00000000fffff984 */ /* 0x000fe20000000800 */
[----:B------:R1:W-:Y:S01]  /*6b30*/  @!P3 LDGSTS.E.BYPASS.LTC128B.128 [R202+0xe000], [R10.64+0x80] ;  /* 0x0e0000800acabfae */ /* 0x0003e2000b901d4c */
[C-C-:B------:R-:W-:Y:S02]  /*6b40*/  @!P4 LEA.HI.X R17, R0.reuse, c[0x0][0x16c], R5.reuse, 0x1, P5 ;  /* 0x00005b000011ca11 */ /* 0x140fe400028f0c05 */
        /* <DEDUP_REMOVED lines=24> */
.L_x_329:
[----:B------:R-:W-:Y:S05]  /*6cd0*/  BSYNC B0 ;  /* 0x0000000000007941 */ /* 0x000fea0003800000 */
.L_x_328:
[----:B------:R-:W0:Y:S02]  /*6ce0*/  LDGDEPBAR ;  /* 0x00000000000079af */ /* 0x000e240000000000 */
.L_x_327:
[----:B-1----:R-:W-:Y:S01]  /*6cf0*/  FMNMX.FTZ R6, R132, R29, !PT ;  /* 0x0000001d84067209 */ /* 0x002fe20007810000 */
[----:B------:R-:W-:Y:S01]  /*6d00*/  LDSM.16.MT88.4 R16, [R188+0x12000] ;  /* 0x01200000bc10783b */ /* 0x000fe20000004200 */
[----:B--2---:R-:W-:Y:S02]  /*6d10*/  FMNMX.FTZ R5, R3, R26, !PT ;  /* 0x0000001a03057209 */ /* 0x004fe40007810000 */
[----:B------:R-:W-:Y:S01]  /*6d20*/  FMNMX.FTZ R6, R27, R6, !PT ;  /* 0x000000061b067209 */ /* 0x000fe20007810000 */
[----:B------:R-:W-:Y:S01]  /*6d30*/  LDSM.16.MT88.4 R8, [R185+0x12000] ;  /* 0x01200000b908783b */ /* 0x000fe20000004200 */
[----:B------:R-:W-:Y:S02]  /*6d40*/  FMNMX.FTZ R5, R28, R5, !PT ;  /* 0x000000051c057209 */ /* 0x000fe40007810000 */
[----:B------:R-:W-:Y:S01]  /*6d50*/  FMNMX.FTZ R6, R31, R6, !PT ;  /* 0x000000061f067209 */ /* 0x000fe20007810000 */
[----:B------:R-:W-:Y:S01]  /*6d60*/  LDSM.16.MT88.4 R136, [R186+0x12800] ;  /* 0x01280000ba88783b */ /* 0x000fe20000004200 */
[----:B------:R-:W-:-:S02]  /*6d70*/  FMNMX.FTZ R5, R14, R5, !PT ;  /* 0x000000050e057209 */ /* 0x000fc40007810000 */
[----:B------:R-:W-:Y:S01]  /*6d80*/  FMNMX.FTZ R6, R13, R6, !PT ;  /* 0x000000060d067209 */ /* 0x000fe20007810000 */
[----:B------:R-:W-:Y:S01]  /*6d90*/  LDSM.16.MT88.4 R32, [R185+0x12800] ;  /* 0x01280000b920783b */ /* 0x000fe20000004200 */
        /* <DEDUP_REMOVED lines=40> */
[----:B------:R-:W-:Y:S01]  /*7020*/  FFMA.FTZ R147, R13, c[0x0][0x23c], -R156 ;  /* 0x00008f000d937a23 */ /* 0x000fe2000001089c */
[----:B------:R-:W-:Y:S01]  /*7030*/  FSEL R6, R0, RZ, P0 ;  /* 0x000000ff00067208 */ /* 0x000fe20000000000 */
[----:B------:R-:W-:-:S02]  /*7040*/  FADD.FTZ R4, R132, -R5 ;  /* 0x8000000584047221 */ /* 0x000fc40000010000 */
[--C-:B------:R-:W-:Y:S02]  /*7050*/  FFMA.FTZ R144, R14, c[0x0][0x23c], -R153.reuse ;  /* 0x00008f000e907a23 */ /* 0x100fe40000010899 */
[--C-:B------:R-:W-:Y:S01]  /*7060*/  FFMA.FTZ R151, R12, c[0x0][0x23c], -R153.reuse ;  /* 0x00008f000c977a23 */ /* 0x100fe20000010899 */
[----:B------:R-:W-:Y:S01]  /*7070*/  MUFU.EX2 R147, R147 ;  /* 0x0000009300937308 */ /* 0x000fe20000000800 */
[----:B------:R-:W1:Y:S01]  /*7080*/  LDSM.16.MT88.4 R12, [R186+0x12000] ;  /* 0x01200000ba0c783b */ /* 0x000e620000004200 */
[----:B------:R-:W-:Y:S02]  /*7090*/  FADD.FTZ R6, R3, -R6 ;  /* 0x8000000603067221 */ /* 0x000fe40000010000 */
[--C-:B------:R-:W-:Y:S02]  /*70a0*/  FFMA.FTZ R150, R29, c[0x0][0x23c], -R156.reuse ;  /* 0x00008f001d967a23 */ /* 0x100fe4000001089c */
[--C-:B------:R-:W-:Y:S02]  /*70b0*/  FFMA.FTZ R149, R27, c[0x0][0x23c], -R156.reuse ;  /* 0x00008f001b957a23 */ /* 0x100fe4000001089c */
[----:B------:R-:W-:Y:S01]  /*70c0*/  FFMA.FTZ R148, R31, c[0x0][0x23c], -R156 ;  /* 0x00008f001f947a23 */ /* 0x000fe2000001089c */
[----:B------:R-:W-:Y:S01]  /*70d0*/  MUFU.EX2 R144, R144 ;  /* 0x0000009000907308 */ /* 0x000fe20000000800 */
[----:B------:R-:W-:-:S02]  /*70e0*/  FFMA.FTZ R146, R26, c[0x0][0x23c], -R153 ;  /* 0x00008f001a927a23 */ /* 0x000fc40000010899 */
[----:B------:R-:W-:Y:S02]  /*70f0*/  FFMA.FTZ R145, R28, c[0x0][0x23c], -R153 ;  /* 0x00008f001c917a23 */ /* 0x000fe40000010899 */
[----:B------:R-:W-:Y:S01]  /*7100*/  FMUL.FTZ R132, R4, c[0x0][0x23c] ;  /* 0x00008f0004847a20 */ /* 0x000fe20000410000 */
[----:B------:R-:W-:Y:S01]  /*7110*/  LDSM.16.MT88.4 R28, [R184+0x12800] ;  /* 0x01280000b81c783b */ /* 0x000fe20000004200 */
[----:B------:R-:W-:Y:S01]  /*7120*/  FMUL.FTZ R3, R6, c[0x0][0x23c] ;  /* 0x00008f0006037a20 */ /* 0x000fe20000410000 */
[----:B------:R-:W-:Y:S01]  /*7130*/  MUFU.EX2 R150, R150 ;  /* 0x0000009600967308 */ /* 0x000fe20000000800 */
[--C-:B------:R-:W-:Y:S02]  /*7140*/  FFMA.FTZ R159, R161, c[0x0][0x23c], -R156.reuse ;  /* 0x00008f00a19f7a23 */ /* 0x100fe4000001089c */
[--C-:B------:R-:W-:Y:S02]  /*7150*/  FFMA.FTZ R158, R25, c[0x0][0x23c], -R156.reuse ;  /* 0x00008f00199e7a23 */ /* 0x100fe4000001089c */
[----:B------:R-:W-:-:S02]  /*7160*/  FFMA.FTZ R160, R23, c[0x0][0x23c], -R156 ;  /* 0x00008f0017a07a23 */ /* 0x000fc4000001089c */
[--C-:B------:R-:W-:Y:S01]  /*7170*/  FFMA.FTZ R161, R21, c[0x0][0x23c], -R156.reuse ;  /* 0x00008f0015a17a23 */ /* 0x100fe2000001089c */
[----:B------:R-:W2:Y:S01]  /*7180*/  MUFU.EX2 R149, R149 ;  /* 0x0000009500957308 */ /* 0x000ea20000000800 */
[--C-:B------:R-:W-:Y:S02]  /*7190*/  FFMA.FTZ R162, R162, c[0x0][0x23c], -R153.reuse ;  /* 0x00008f00a2a27a23 */ /* 0x100fe40000010899 */
[--C-:B------:R-:W-:Y:S02]  /*71a0*/  FFMA.FTZ R165, R24, c[0x0][0x23c], -R153.reuse ;  /* 0x00008f0018a57a23 */ /* 0x100fe40000010899 */
[--C-:B------:R-:W-:Y:S01]  /*71b0*/  FFMA.FTZ R163, R22, c[0x0][0x23c], -R153.reuse ;  /* 0x00008f0016a37a23 */ /* 0x100fe20000010899 */
[----:B------:R-:W-:Y:S01]  /*71c0*/  LDSM.16.MT88.4 R24, [R188+0x14800] ;  /* 0x01480000bc18783b */ /* 0x000fe20000004200 */
[----:B------:R-:W-:Y:S01]  /*71d0*/  FFMA.FTZ R164, R20, c[0x0][0x23c], -R153 ;  /* 0x00008f0014a47a23 */ /* 0x000fe20000010899 */
[----:B------:R-:W3:Y:S01]  /*71e0*/  MUFU.EX2 R148, R148 ;  /* 0x0000009400947308 */ /* 0x000ee20000000800 */
[--C-:B------:R-:W-:Y:S01]  /*71f0*/  FFMA.FTZ R166, R169, c[0x0][0x23c], -R156.reuse ;  /* 0x00008f00a9a67a23 */ /* 0x100fe2000001089c */
[----:B------:R-:W-:Y:S01]  /*7200*/  LDSM.16.MT88.4 R20, [R186+0x14800] ;  /* 0x01480000ba14783b */ /* 0x000fe20000004200 */
[----:B------:R-:W-:-:S02]  /*7210*/  FFMA.FTZ R169, R171, c[0x0][0x23c], -R156 ;  /* 0x00008f00aba97a23 */ /* 0x000fc4000001089c */
[--C-:B------:R-:W-:Y:S02]  /*7220*/  FFMA.FTZ R220, R223, c[0x0][0x23c], -R156.reuse ;  /* 0x00008f00dfdc7a23 */ /* 0x100fe4000001089c */
[--C-:B------:R-:W-:Y:S01]  /*7230*/  FFMA.FTZ R171, R216, c[0x0][0x23c], -R153.reuse ;  /* 0x00008f00d8ab7a23 */ /* 0x100fe20000010899 */
[----:B------:R-:W-:Y:S01]  /*7240*/  MUFU.EX2 R146, R146 ;  /* 0x0000009200927308 */ /* 0x000fe20000000800 */
[----:B--2---:R-:W-:Y:S01]  /*7250*/  F2FP.BF16.PACK_AB R4, R149, R150 ;  /* 0x000000969504723e */ /* 0x004fe200000010ff */
[----:B------:R-:W-:Y:S02]  /*7260*/  FFMA.FTZ R167, R225, c[0x0][0x23c], -R156 ;  /* 0x00008f00e1a77a23 */ /* 0x000fe4000001089c */
[--C-:B------:R-:W-:Y:S02]  /*7270*/  FFMA.FTZ R170, R170, c[0x0][0x23c], -R153.reuse ;  /* 0x00008f00aaaa7a23 */ /* 0x100fe40000010899 */
[--C-:B------:R-:W-:Y:S02]  /*7280*/  FFMA.FTZ R216, R218, c[0x0][0x23c], -R153.reuse ;  /* 0x00008f00dad87a23 */ /* 0x100fe40000010899 */
[----:B------:R-:W2:Y:S01]  /*7290*/  MUFU.EX2 R145, R145 ;  /* 0x0000009100917308 */ /* 0x000ea20000000800 */
[----:B---3--:R-:W-:Y:S01]  /*72a0*/  F2FP.BF16.PACK_AB R6, R147, R148 ;  /* 0x000000949306723e */ /* 0x008fe200000010ff */
[----:B------:R-:W-:-:S02]  /*72b0*/  FFMA.FTZ R223, R168, c[0x0][0x23c], -R153 ;  /* 0x00008f00a8df7a23 */ /* 0x000fc40000010899 */
[--C-:B------:R-:W-:Y:S02]  /*72c0*/  FFMA.FTZ R168, R155, c[0x0][0x23c], -R156.reuse ;  /* 0x00008f009ba87a23 */ /* 0x100fe4000001089c */
[--C-:B------:R-:W-:Y:S02]  /*72d0*/  FFMA.FTZ R157, R157, c[0x0][0x23c], -R156.reuse ;  /* 0x00008f009d9d7a23 */ /* 0x100fe4000001089c */
[----:B------:R-:W3:Y:S01]  /*72e0*/  MUFU.EX2 R151, R151 ;  /* 0x0000009700977308 */ /* 0x000ee20000000800 */
[--C-:B------:R-:W-:Y:S02]  /*72f0*/  FFMA.FTZ R155, R143, c[0x0][0x23c], -R156.reuse ;  /* 0x00008f008f9b7a23 */ /* 0x100fe4000001089c */
[--C-:B------:R-:W-:Y:S02]  /*7300*/  FFMA.FTZ R154, R154, c[0x0][0x23c], -R153.reuse ;  /* 0x00008f009a9a7a23 */ /* 0x100fe40000010899 */
[--C-:B------:R-:W-:Y:S02]  /*7310*/  FFMA.FTZ R225, R142, c[0x0][0x23c], -R153.reuse ;  /* 0x00008f008ee17a23 */ /* 0x100fe40000010899 */
[----:B------:R-:W-:Y:S01]  /*7320*/  FFMA.FTZ R218, R140, c[0x0][0x23c], -R153 ;  /* 0x00008f008cda7a23 */ /* 0x000fe20000010899 */
[----:B------:R-:W4:Y:S01]  /*7330*/  MUFU.EX2 R132, R132 ;  /* 0x0000008400847308 */ /* 0x000f220000000800 */
[----:B--2---:R-:W-:Y:S01]  /*7340*/  F2FP.BF16.PACK_AB R5, R145, R146 ;  /* 0x000000929105723e */ /* 0x004fe200000010ff */
[----:B------:R-:W-:-:S02]  /*7350*/  FFMA.FTZ R156, R141, c[0x0][0x23c], -R156 ;  /* 0x00008f008d9c7a23 */ /* 0x000fc4000001089c */
[----:B------:R-:W-:Y:S01]  /*7360*/  FFMA.FTZ R153, R152, c[0x0][0x23c], -R153 ;  /* 0x00008f0098997a23 */ /* 0x000fe20000010899 */
[----:B------:R-:W-:Y:S03]  /*7370*/  LDSM.16.MT88.4 R140, [R186+0x13800] ;  /* 0x01380000ba8c783b */ /* 0x000fe60000004200 */
[----:B------:R-:W2:Y:S01]  /*7380*/  MUFU.EX2 R3, R3 ;  /* 0x0000000300037308 */ /* 0x000ea20000000800 */
[----:B---3--:R-:W-:Y:S01]  /*7390*/  F2FP.BF16.PACK_AB R7, R151, R144 ;  /* 0x000000909707723e */ /* 0x008fe200000010ff */
[----:B----4-:R-:W-:-:S06]  /*73a0*/  FMUL.FTZ R120, R120, R132 ;  /* 0x0000008478787220 */ /* 0x010fcc0000410000 */
[----:B------:R-:W-:Y:S01]  /*73b0*/  MUFU.EX2 R158, R158 ;  /* 0x0000009e009e7308 */ /* 0x000fe20000000800 */
[-C--:B------:R-:W-:Y:S02]  /*73c0*/  FMUL.FTZ R121, R121, R132.reuse ;  /* 0x0000008479797220 */ /* 0x080fe40000410000 */
[-C--:B------:R-:W-:Y:S02]  /*73d0*/  FMUL.FTZ R116, R116, R132.reuse ;  /* 0x0000008474747220 */ /* 0x080fe40000410000 */
[----:B------:R-:W-:Y:S02]  /*73e0*/  FMUL.FTZ R117, R117, R132 ;  /* 0x0000008475757220 */ /* 0x000fe40000410000 */
[-C--:B--2---:R-:W-:Y:S01]  /*73f0*/  FMUL.FTZ R122, R122, R3.reuse ;  /* 0x000000037a7a7220 */ /* 0x084fe20000410000 */
[----:B------:R-:W2:Y:S01]  /*7400*/  MUFU.EX2 R159, R159 ;  /* 0x0000009f009f7308 */ /* 0x000ea20000000800 */
[-C--:B------:R-:W-:Y:S02]  /*7410*/  FMUL.FTZ R123, R123, R3.reuse ;  /* 0x000000037b7b7220 */ /* 0x080fe40000410000 */
[----:B------:R-:W-:-:S02]  /*7420*/  FMUL.FTZ R118, R118, R3 ;  /* 0x0000000376767220 */ /* 0x000fc40000410000 */
[-C--:B------:R-:W-:Y:S02]  /*7430*/  FMUL.FTZ R119, R119, R3.reuse ;  /* 0x0000000377777220 */ /* 0x080fe40000410000 */
[-C--:B------:R-:W-:Y:S01]  /*7440*/  FMUL.FTZ R128, R128, R132.reuse ;  /* 0x0000008480807220 */ /* 0x080fe20000410000 */
[C---:B-1----:R-:W-:Y:S01]  /*7450*/  HMMA.16816.F32.BF16 R120, R4.reuse, R12, R120 ;  /* 0x0000000c0478723c */ /* 0x042fe20000041878 */
[-C--:B------:R-:W-:Y:S01]  /*7460*/  FMUL.FTZ R129, R129, R132.reuse ;  /* 0x0000008481817220 */ /* 0x080fe20000410000 */
[----:B------:R-:W-:Y:S01]  /*7470*/  MUFU.EX2 R160, R160 ;  /* 0x000000a000a07308 */ /* 0x000fe20000000800 */
[-C--:B------:R-:W-:Y:S02]  /*7480*/  FMUL.FTZ R130, R130, R3.reuse ;  /* 0x0000000382827220 */ /* 0x080fe40000410000 */
[-C--:B------:R-:W-:Y:S02]  /*7490*/  FMUL.FTZ R131, R131, R3.reuse ;  /* 0x0000000383837220 */ /* 0x080fe40000410000 */
[-C--:B------:R-:W-:Y:S01]  /*74a0*/  FMUL.FTZ R124, R124, R132.reuse ;  /* 0x000000847c7c7220 */ /* 0x080fe20000410000 */
[----:B------:R-:W-:Y:S01]  /*74b0*/  HMMA.16816.F32.BF16 R116, R4, R14, R116 ;  /* 0x0000000e0474723c */ /* 0x000fe20000041874 */
[----:B------:R-:W1:Y:S01]  /*74c0*/  LDSM.16.MT88.4 R12, [R188+0x14000] ;  /* 0x01400000bc0c783b */ /* 0x000e620000004200 */
        /* <DEDUP_REMOVED lines=28> */
[----:B------:R-:W2:Y:S01]  /*7690*/  MUFU.EX2 R164, R164 ;  /* 0x000000a400a47308 */ /* 0x000ea20000000800 */
[-C--:B------:R-:W-:Y:S02]  /*76a0*/  FMUL.FTZ R43, R43, R3.reuse ;  /* 0x000000032b2b7220 */ /* 0x080fe40000410000 */
[C---:B-1----:R-:W-:Y:S01]  /*76b0*/  HMMA.16816.F32.BF16 R36, R4.reuse, R12, R36 ;  /* 0x0000000c0424723c */ /* 0x042fe20000041824 */
[-C--:B------:R-:W-:Y:S02]  /*76c0*/  FMUL.FTZ R104, R104, R132.reuse ;  /* 0x0000008468687220 */ /* 0x080fe40000410000 */
[-C--:B------:R-:W-:Y:S02]  /*76d0*/  FMUL.FTZ R105, R105, R132.reuse ;  /* 0x0000008469697220 */ /* 0x080fe40000410000 */
[-C--:B------:R-:W-:Y:S01]  /*76e0*/  FMUL.FTZ R106, R106, R3.reuse ;  /* 0x000000036a6a7220 */ /* 0x080fe20000410000 */
[----:B------:R-:W-:Y:S01]  /*76f0*/  MUFU.EX2 R166, R166 ;  /* 0x000000a600a67308 */ /* 0x000fe20000000800 */
[----:B------:R-:W-:Y:S01]  /*7700*/  FMUL.FTZ R107, R107, R3 ;  /* 0x000000036b6b7220 */ /* 0x000fe20000410000 */
[----:B------:R-:W-:Y:S01]  /*7710*/  HMMA.16816.F32.BF16 R40, R4, R14, R40 ;  /* 0x0000000e0428723c */ /* 0x000fe20000041828 */
[----:B------:R-:W1:Y:S01]  /*7720*/  LDSM.16.MT88.4 R12, [R184+0x14000] ;  /* 0x01400000b80c783b */ /* 0x000e620000004200 */
        /* <DEDUP_REMOVED lines=29> */
[----:B------:R-:W2:Y:S01]  /*7900*/  MUFU.EX2 R170, R170 ;  /* 0x000000aa00aa7308 */ /* 0x000ea20000000800 */
[----:B------:R-:W-:-:S02]  /*7910*/  FMUL.FTZ R67, R67, R3 ;  /* 0x0000000343437220 */ /* 0x000fc40000410000 */
        /* <DEDUP_REMOVED lines=68> */
[----:B------:R-:W-:Y:S01]  /*7d60*/  FADD.FTZ R149, R149, R132 ;  /* 0x0000008495957221 */ /* 0x000fe20000010000 */
[----:B------:R-:W-:Y:S01]  /*7d70*/  MOV R132, R2 ;  /* 0x0000000200847202 */ /* 0x000fe20000000f00 */
[----:B------:R-:W-:Y:S02]  /*7d80*/  FADD.FTZ R145, R145, R146 ;  /* 0x0000009291917221 */ /* 0x000fe40000010000 */
[----:B------:R-:W-:Y:S01]  /*7d90*/  FADD.FTZ R148, R148, R149 ;  /* 0x0000009594947221 */ /* 0x000fe20000010000 */
[----:B------:R-:W-:Y:S01]  /*7da0*/  HMMA.16816.F32.BF16 R96, R4, R10, R96 ;  /* 0x0000000a0460723c */ /* 0x000fe20000041860 */
[----:B------:R-:W-:Y:S01]  /*7db0*/  LDSM.16.MT88.4 R8, [R184+0x14800] ;  /* 0x01480000b808783b */ /* 0x000fe20000004200 */
[----:B------:R-:W-:Y:S02]  /*7dc0*/  FADD.FTZ R144, R144, R145 ;  /* 0x0000009190907221 */ /* 0x000fe40000010000 */
[----:B------:R-:W-:Y:S02]  /*7dd0*/  FADD.FTZ R147, R147, R148 ;  /* 0x0000009493937221 */ /* 0x000fe40000010000 */
[----:B------:R-:W-:Y:S01]  /*7de0*/  FADD.FTZ R151, R151, R144 ;  /* 0x0000009097977221 */ /* 0x000fe20000010000 */
[----:B--2---:R-:W-:Y:S01]  /*7df0*/  F2FP.BF16.PACK_AB R4, R159, R158 ;  /* 0x0000009e9f04723e */ /* 0x004fe200000010ff */
[----:B------:R-:W-:Y:S01]  /*7e00*/  FADD.FTZ R158, R158, R147 ;  /* 0x000000939e9e7221 */ /* 0x000fe20000010000 */
[----:B----4-:R-:W-:-:S02]  /*7e10*/  F2FP.BF16.PACK_AB R5, R165, R162 ;  /* 0x000000a2a505723e */ /* 0x010fc400000010ff */
[----:B------:R-:W-:Y:S01]  /*7e20*/  F2FP.BF16.PACK_AB R6, R161, R160 ;  /* 0x000000a0a106723e */ /* 0x000fe200000010ff */
[----:B------:R-:W-:Y:S01]  /*7e30*/  FADD.FTZ R159, R159, R158 ;  /* 0x0000009e9f9f7221 */ /* 0x000fe20000010000 */
[----:B------:R-:W-:-:S03]  /*7e40*/  F2FP.BF16.PACK_AB R7, R164, R163 ;  /* 0x000000a3a407723e */ /* 0x000fc600000010ff */
[----:B------:R-:W-:-:S04]  /*7e50*/  FADD.FTZ R160, R160, R159 ;  /* 0x0000009fa0a07221 */ /* 0x000fc80000010000 */
[----:B-1----:R-:W-:Y:S01]  /*7e60*/  HMMA.16816.F32.BF16 R128, R4, R12, R128 ;  /* 0x0000000c0480723c */ /* 0x002fe20000041880 */
        /* <DEDUP_REMOVED lines=70> */
[C---:B---3--:R-:W-:Y:S08]  /*82d0*/  HMMA.16816.F32.BF16 R84, R4.reuse, R16, R84 ;  /* 0x000000100454723c */ /* 0x048ff00000041854 */
[C---:B------:R-:W-:Y:S01]  /*82e0*/  HMMA.16816.F32.BF16 R88, R4.reuse, R18, R88 ;  /* 0x000000120458723c */ /* 0x040fe20000041858 */
[----:B------:R-:W-:Y:S07]  /*82f0*/  LDSM.16.MT88.4 R16, [R184+0x15800] ;  /* 0x01580000b810783b */ /* 0x000fee0000004200 */
        /* <DEDUP_REMOVED lines=10> */
[C---:B--2---:R-:W-:Y:S08]  /*83a0*/  HMMA.16816.F32.BF16 R36, R4.reuse, R24, R36 ;  /* 0x000000180424723c */ /* 0x044ff00000041824 */
[C---:B------:R-:W-:Y:S01]  /*83b0*/  HMMA.16816.F32.BF16 R40, R4.reuse, R26, R40 ;  /* 0x0000001a0428723c */ /* 0x040fe20000041828 */
[----:B------:R-:W2:Y:S07]  /*83c0*/  LDSM.16.MT88.4 R24, [R185+0x17800] ;  /* 0x01780000b918783b */ /* 0x000eae0000004200 */
[C---:B-1----:R-:W-:Y:S08]  /*83d0*/  HMMA.16816.F32.BF16 R68, R4.reuse, R12, R68 ;  /* 0x0000000c0444723c */ /* 0x042ff00000041844 */
[C---:B------:R-:W-:Y:S01]  /*83e0*/  HMMA.16816.F32.BF16 R72, R4.reuse, R14, R72 ;  /* 0x0000000e0448723c */ /* 0x040fe20000041848 */
[----:B------:R-:W1:Y:S07]  /*83f0*/  LDSM.16.MT88.4 R12, [R184+0x17800] ;  /* 0x01780000b80c783b */ /* 0x000e6e0000004200 */
[C---:B------:R-:W-:Y:S08]  /*8400*/  HMMA.16816.F32.BF16 R120, R4.reuse, R140, R120 ;  /* 0x0000008c0478723c */ /* 0x040ff00000041878 */
        /* <DEDUP_REMOVED lines=18> */
[----:B------:R-:W-:Y:S01]  /*8530*/  FADD.FTZ R223, R223, R216 ;  /* 0x000000d8dfdf7221 */ /* 0x000fe20000010000 */
[----:B------:R-:W-:Y:S01]  /*8540*/  MOV R216, R219 ;  /* 0x000000db00d87202 */ /* 0x000fe20000000f00 */
[----:B------:R-:W-:-:S02]  /*8550*/  FADD.FTZ R168, R168, R157 ;  /* 0x0000009da8a87221 */ /* 0x000fc40000010000 */
[----:B------:R-:W-:Y:S01]  /*8560*/  FADD.FTZ R154, R154, R223 ;  /* 0x000000df9a9a7221 */ /* 0x000fe20000010000 */
[C---:B------:R-:W-:Y:S01]  /*8570*/  HMMA.16816.F32.BF16 R100, R4.reuse, R34, R100 ;  /* 0x000000220464723c */ /* 0x040fe20000041864 */
[----:B------:R-:W-:Y:S02]  /*8580*/  FADD.FTZ R155, R155, R168 ;  /* 0x000000a89b9b7221 */ /* 0x000fe40000010000 */
[----:B------:R-:W-:Y:S02]  /*8590*/  FADD.FTZ R225, R225, R154 ;  /* 0x0000009ae1e17221 */ /* 0x000fe40000010000 */
[----:B------:R-:W-:Y:S02]  /*85a0*/  FADD.FTZ R221, R156, R155 ;  /* 0x0000009b9cdd7221 */ /* 0x000fe40000010000 */
        /* <DEDUP_REMOVED lines=14> */
[----:B------:R-:W-:Y:S01]  /*8690*/  IADD3 R216, R133, -0x3, RZ ;  /* 0xfffffffd85d87810 */ /* 0x000fe20007ffe0ff */
[----:B------:R-:W-:-:S04]  /*86a0*/  DEPBAR.LE SB0, 0x0 ;  /* 0x000080000000791a */ /* 0x000fc80000000000 */
[----:B------:R-:W-:Y:S01]  /*86b0*/  SHF.R.S32.HI R3, RZ, 0x1f, R216 ;  /* 0x0000001fff037819 */ /* 0x000fe200000114d8 */
[----:B------:R-:W-:Y:S01]  /*86c0*/  BAR.SYNC.DEFER_BLOCKING 0x0 ;  /* 0x0000000000007b1d */ /* 0x000fe20000010000 */
[----:B------:R-:W-:-:S04]  /*86d0*/  IMAD.WIDE.U32 R8, R216, c[0x0][0x1a0], RZ ;  /* 0x00006800d8087a25 */ /* 0x000fc800078e00ff */
[----:B------:R-:W-:Y:S01]  /*86e0*/  IMAD R3, R3, c[0x0][0x1a0], RZ ;  /* 0x0000680003037a24 */ /* 0x000fe200078e02ff */
[----:B------:R-:W-:-:S03]  /*86f0*/  LEA R5, P0, R8, R134, 0x6 ;  /* 0x0000008608057211 */ /* 0x000fc600078030ff */
[----:B------:R-:W-:Y:S01]  /*8700*/  IMAD R3, R216, c[0x0][0x1a4], R3 ;  /* 0x00006900d8037a24 */ /* 0x000fe200078e0203 */
[C---:B------:R-:W-:Y:S02]  /*8710*/  @!P4 LEA R6, P5, R5.reuse, c[0x0][0x170], 0x1 ;  /* 0x00005c000506ca11 */ /* 0x040fe400078a08ff */
[----:B------:R-:W-:Y:S01]  /*8720*/  @!P3 LEA R10, P1, R5, c[0x0][0x170], 0x1 ;  /* 0x00005c00050aba11 */ /* 0x000fe200078208ff */
[----:B------:R-:W-:-:S05]  /*8730*/  IMAD.IADD R3, R9, 0x1, R3 ;  /* 0x0000000109037824 */ /* 0x000fca00078e0203 */
[----:B------:R-:W-:Y:S02]  /*8740*/  LEA.HI.X R4, R8, R215, R3, 0x6, P0 ;  /* 0x000000d708047211 */ /* 0x000fe400000f3403 */
[C---:B------:R-:W-:Y:S02]  /*8750*/  @!P2 LEA R8, P0, R5.reuse, c[0x0][0x170], 0x1 ;  /* 0x00005c000508aa11 */ /* 0x040fe400078008ff */
[C---:B------:R-:W-:Y:S02]  /*8760*/  IADD3 R3, P6, R5.reuse, UR15, RZ ;  /* 0x0000000f05037c10 */ /* 0x040fe4000ffde0ff */
        /* <DEDUP_REMOVED lines=8> */
[----:B------:R-:W-:-:S02]  /*87f0*/  @!P4 LEA R12, P5, R3, c[0x0][0x170], 0x1 ;  /* 0x00005c00030cca11 */ /* 0x000fc400078a08ff */
[----:B------:R-:W-:Y:S01]  /*8800*/  IADD3.X R4, R4, UR5, RZ, P6, !PT ;  /* 0x0000000504047c10 */ /* 0x000fe2000b7fe4ff */
[----:B------:R-:W-:Y:S01]  /*8810*/  @P3 STS.128 [R202+0x14000], RZ ;  /* 0x014000ffca003388 */ /* 0x000fe20000000c00 */
[C---:B------:R-:W-:Y:S02]  /*8820*/  @!P3 LEA R14, P1, R3.reuse, c[0x0][0x170], 0x1 ;  /* 0x00005c00030eba11 */ /* 0x040fe400078208ff */
[C---:B------:R-:W-:Y:S01]  /*8830*/  @!P2 LEA R28, P0, R3.reuse, c[0x0][0x170], 0x1 ;  /* 0x00005c00031caa11 */ /* 0x040fe200078008ff */
[----:B------:R-:W-:Y:S01]  /*8840*/  @!PT LDS RZ, [RZ] ;  /* 0x00000000fffff984 */ /* 0x000fe20000000800 */
[----:B------:R-:W-:Y:S01]  /*8850*/  @!PT LDS RZ, [RZ] ;  /* 0x00000000fffff984 */ /* 0x000fe20000000800 */
[----:B------:R-:W-:Y:S01]  /*8860*/  @!PT LDS RZ, [RZ] ;  /* 0x00000000fffff984 */ /* 0x000fe20000000800 */
[----:B------:R2:W-:Y:S01]  /*8870*/  @!P3 LDGSTS.E.BYPASS.LTC128B.128 [R202+0x14000], [R10.64+0x80] ;  /* 0x140000800acabfae */ /* 0x0005e2000b901d4c */
[C-C-:B------:R-:W-:Y:S02]  /*8880*/  @!P4 LEA.HI.X R13, R3.reuse, c[0x0][0x174], R4.reuse, 0x1, P5 ;  /* 0x00005d00030dca11 */ /* 0x140fe400028f0c04 */
[C-C-:B------:R-:W-:Y:S01]  /*8890*/  @!P3 LEA.HI.X R15, R3.reuse, c[0x0][0x174], R4.reuse, 0x1, P1 ;  /* 0x00005d00030fba11 */ /* 0x140fe200008f0c04 */
[----:B------:R-:W-:Y:S01]  /*88a0*/  @P2 STS.128 [R202+0x16000], RZ ;  /* 0x016000ffca002388 */ /* 0x000fe20000000c00 */
[----:B------:R-:W-:-:S02]  /*88b0*/  @!P2 LEA.HI.X R29, R3, c[0x0][0x174], R4, 0x1, P0 ;  /* 0x00005d00031daa11 */ /* 0x000fc400000f0c04 */
[----:B------:R-:W-:Y:S01]  /*88c0*/  ISETP.GT.AND P0, PT, R216, R198, PT ;  /* 0x000000c6d800720c */ /* 0x000fe20003f04270 */
        /* <DEDUP_REMOVED lines=20> */
[----:B------:R-:W5:Y:S04]  /*8a10*/  LDSM.16.M88.4 R148, [R193+0xc000] ;  /* 0x00c00000c194783b */ /* 0x000f680000000200 */
[----:B------:R-:W4:Y:S04]  /*8a20*/  LDSM.16.M88.4 R140, [R193+0xc800] ;  /* 0x00c80000c18c783b */ /* 0x000f280000000200 */
[----:B------:R-:W4:Y:S04]  /*8a30*/  LDSM.16.M88.4 R32, [R193+0xd000] ;  /* 0x00d00000c120783b */ /* 0x000f280000000200 */
[----:B------:R-:W4:Y:S04]  /*8a40*/  LDSM.16.M88.4 R156, [R193+0xd800] ;  /* 0x00d80000c19c783b */ /* 0x000f280000000200 */
[----:B-1----:R-:W-:Y:S04]  /*8a50*/  LDSM.16.M88.4 R4, [R192] ;  /* 0x00000000c004783b */ /* 0x002fe80000000200 */
[----:B------:R-:W1:Y:S04]  /*8a60*/  LDSM.16.M88.4 R20, [R191] ;  /* 0x00000000bf14783b */ /* 0x000e680000000200 */
[----:B------:R-:W1:Y:S04]  /*8a70*/  LDSM.16.M88.4 R16, [R183] ;  /* 0x00000000b710783b */ /* 0x000e680000000200 */
[----:B---3--:R-:W3:Y:S04]  /*8a80*/  LDSM.16.M88.4 R12, [R182] ;  /* 0x00000000b60c783b */ /* 0x008ee80000000200 */
[----:B--2---:R-:W2:Y:S04]  /*8a90*/  LDSM.16.M88.4 R8, [R181] ;  /* 0x00000000b508783b */ /* 0x004ea80000000200 */
[----:B------:R-:W-:Y:S01]  /*8aa0*/  LDSM.16.M88.4 R224, [R187+0xc000] ;  /* 0x00c00000bbe0783b */ /* 0x000fe20000000200 */
[C---:B-----5:R-:W-:Y:S03]  /*8ab0*/  HMMA.16816.F32.BF16 R152, R24.reuse, R148, RZ ;  /* 0x000000941898723c */ /* 0x060fe600000418ff */
[----:B------:R-:W-:Y:S04]  /*8ac0*/  LDSM.16.M88.4 R168, [R187+0xc800] ;  /* 0x00c80000bba8783b */ /* 0x000fe80000000200 */
[----:B------:R-:W-:Y:S01]  /*8ad0*/  LDSM.16.M88.4 R164, [R187+0xd000] ;  /* 0x00d00000bba4783b */ /* 0x000fe20000000200 */
[C---:B----4-:R-:W-:Y:S03]  /*8ae0*/  HMMA.16816.F32.BF16 R144, R24.reuse, R140, RZ ;  /* 0x0000008c1890723c */ /* 0x050fe600000418ff */
[----:B------:R-:W-:Y:S04]  /*8af0*/  LDSM.16.M88.4 R160, [R187+0xd800] ;  /* 0x00d80000bba0783b */ /* 0x000fe80000000200 */
[----:B------:R-:W0:Y:S01]  /*8b00*/  LDGDEPBAR ;  /* 0x00000000000079af */ /* 0x000e220000000000 */
[C---:B------:R-:W-:Y:S08]  /*8b10*/  HMMA.16816.F32.BF16 R136, R24.reuse, R32, RZ ;  /* 0x000000201888723c */ /* 0x040ff000000418ff */
[C---:B------:R-:W-:Y:S08]  /*8b20*/  HMMA.16816.F32.BF16 R148, R24.reuse, R150, RZ ;  /* 0x000000961894723c */ /* 0x040ff000000418ff */
[C---:B------:R-:W-:Y:S08]  /*8b30*/  HMMA.16816.F32.BF16 R140, R24.reuse, R142, RZ ;  /* 0x0000008e188c723c */ /* 0x040ff000000418ff */
[C---:B------:R-:W-:Y:S08]  /*8b40*/  HMMA.16816.F32.BF16 R32, R24.reuse, R34, RZ ;  /* 0x000000221820723c */ /* 0x040ff000000418ff */
[C---:B------:R-:W-:Y:S08]  /*8b50*/  HMMA.16816.F32.BF16 R28, R24.reuse, R156, RZ ;  /* 0x0000009c181c723c */ /* 0x040ff000000418ff */
[----:B------:R-:W-:Y:S01]  /*8b60*/  HMMA.16816.F32.BF16 R24, R24, R158, RZ ;  /* 0x0000009e1818723c */ /* 0x000fe200000418ff */
[----:B------:R-:W4:Y:S07]  /*8b70*/  LDSM.16.M88.4 R156, [R190] ;  /* 0x00000000be9c783b */ /* 0x000f2e0000000200 */
[C---:B-1----:R-:W-:Y:S08]  /*8b80*/  HMMA.16816.F32.BF16 R152, R4.reuse, R20, R152 ;  /* 0x000000140498723c */ /* 0x042ff00000041898 */
[C---:B------:R-:W-:Y:S01]  /*8b90*/  HMMA.16816.F32.BF16 R148, R4.reuse, R22, R148 ;  /* 0x000000160494723c */ /* 0x040fe20000041894 */
[----:B------:R-:W-:Y:S07]  /*8ba0*/  LDSM.16.M88.4 R20, [R180] ;  /* 0x00000000b414783b */ /* 0x000fee0000000200 */
        /* <DEDUP_REMOVED lines=8> */
[----:B------:R-:W1:Y:S04]  /*8c30*/  LDSM.16.M88.4 R4, [R189] ;  /* 0x00000000bd04783b */ /* 0x000e680000000200 */
[----:B------:R-:W2:Y:S03]  /*8c40*/  LDSM.16.M88.4 R8, [R180+0x1800] ;  /* 0x00180000b408783b */ /* 0x000ea60000000200 */
[C---:B----4-:R-:W-:Y:S08]  /*8c50*/  HMMA.16816.F32.BF16 R152, R156.reuse, R224, R152 ;  /* 0x000000e09c98723c */ /* 0x050ff00000041898 */
        /* <DEDUP_REMOVED lines=21> */
[C---:B--2---:R-:W-:Y:S08]  /*8db0*/  HMMA.16816.F32.BF16 R28, R4.reuse, R8, R28 ;  /* 0x00000008041c723c */ /* 0x044ff0000004181c */
[----:B------:R-:W-:Y:S01]  /*8dc0*/  HMMA.16816.F32.BF16 R24, R4, R10, R24 ;  /* 0x0000000a0418723c */ /* 0x000fe20000041818 */
[----:B------:R-:W1:Y:S04]  /*8dd0*/  LDSM.16.M88.4 R4, [R192+0x4000] ;  /* 0x00400000c004783b */ /* 0x000e680000000200 */
[----:B------:R-:W2:Y:S03]  /*8de0*/  LDSM.16.M88.4 R8, [R176] ;  /* 0x00000000b008783b */ /* 0x000ea60000000200 */
[C---:B---3--:R-:W-:Y:S08]  /*8df0*/  HMMA.16816.F32.BF16 R152, R156.reuse, R224, R152 ;  /* 0x000000e09c98723c */ /* 0x048ff00000041898 */
        /* <DEDUP_REMOVED lines=21> */
[C---:B--2---:R-:W-:Y:S08]  /*8f50*/  HMMA.16816.F32.BF16 R28, R4.reuse, R8, R28 ;  /* 0x00000008041c723c */ /* 0x044ff0000004181c */
[----:B------:R-:W-:Y:S01]  /*8f60*/  HMMA.16816.F32.BF16 R24, R4, R10, R24 ;  /* 0x0000000a0418723c */ /* 0x000fe20000041818 */
[----:B------:R-:W1:Y:S04]  /*8f70*/  LDSM.16.M88.4 R4, [R189+0x4000] ;  /* 0x00400000bd04783b */ /* 0x000e680000000200 */
[----:B------:R-:W2:Y:S03]  /*8f80*/  LDSM.16.M88.4 R8, [R180+0x3800] ;  /* 0x00380000b408783b */ /* 0x000ea60000000200 */
        /* <DEDUP_REMOVED lines=31> */
[----:B------:R-:W3:Y:S07]  /*9180*/  LDSM.16.M88.4 R168, [R187+0x10000] ;  /* 0x01000000bba8783b */ /* 0x000eee0000000200 */
        /* <DEDUP_REMOVED lines=16> */
[C---:B--2---:R-:W-:Y:S08]  /*9290*/  HMMA.16816.F32.BF16 R28, R4.reuse, R8, R28 ;  /* 0x00000008041c723c */ /* 0x044ff0000004181c */
[----:B------:R-:W-:Y:S01]  /*92a0*/  HMMA.16816.F32.BF16 R24, R4, R10, R24 ;  /* 0x0000000a0418723c */ /* 0x000fe20000041818 */
[----:B------:R-:W2:Y:S04]  /*92b0*/  LDSM.16.M88.4 R8, [R180+0x5000] ;  /* 0x00500000b408783b */ /* 0x000ea80000000200 */
[----:B------:R-:W1:Y:S01]  /*92c0*/  LDSM.16.M88.4 R4, [R180+0x5800] ;  /* 0x00580000b404783b */ /* 0x000e620000000200 */
[----:B------:R-:W-:-:S04]  /*92d0*/  DEPBAR.LE SB0, 0x0 ;  /* 0x000080000000791a */ /* 0x000fc80000000000 */
[C---:B---3--:R-:W-:Y:S08]  /*92e0*/  HMMA.16816.F32.BF16 R152, R224.reuse, R168, R152 ;  /* 0x000000a8e098723c */ /* 0x048ff00000041898 */
        /* <DEDUP_REMOVED lines=11> */
[C---:B--2---:R-:W-:Y:S08]  /*93a0*/  HMMA.16816.F32.BF16 R136, R20.reuse, R8, R136 ;  /* 0x000000081488723c */ /* 0x044ff00000041888 */
[C---:B------:R-:W-:Y:S08]  /*93b0*/  HMMA.16816.F32.BF16 R32, R20.reuse, R10, R32 ;  /* 0x0000000a1420723c */ /* 0x040ff00000041820 */
[C---:B------:R-:W-:Y:S08]  /*93c0*/  HMMA.16816.F32.BF16 R28, R20.reuse, R4, R28 ;  /* 0x00000004141c723c */ /* 0x040ff0000004181c */
[----:B------:R-:W-:Y:S01]  /*93d0*/  HMMA.16816.F32.BF16 R24, R20, R6, R24 ;  /* 0x000000061418723c */ /* 0x000fe20000041818 */
[----:B------:R-:W-:Y:S06]  /*93e0*/  BAR.SYNC.DEFER_BLOCKING 0x0 ;  /* 0x0000000000007b1d */ /* 0x000fec0000010000 */
        /* <DEDUP_REMOVED lines=15> */
[C-C-:B------:R-:W-:Y:S02]  /*94e0*/  @!P4 LEA.HI.X R15, R5.reuse, c[0x0][0x16c], R4.reuse, 0x1, P5 ;  /* 0x00005b00050fca11 */ /* 0x140fe400028f0c04 */
        /* <DEDUP_REMOVED lines=8> */
[----:B------:R1:W-:Y:S01]  /*9570*/  @P3 STS.128 [R202+0xe000], RZ ;  /* 0x00e000ffca003388 */ /* 0x0003e20000000c00 */
[C---:B------:R-:W-:Y:S02]  /*9580*/  @!P3 LEA R6, P0, R3.reuse, c[0x0][0x168], 0x1 ;  /* 0x00005a000306ba11 */ /* 0x040fe400078008ff */
[C-C-:B------:R-:W-:Y:S01]  /*9590*/  @!P4 LEA.HI.X R13, R3.reuse, c[0x0][0x16c], R4.reuse, 0x1, P5 ;  /* 0x00005b00030dca11 */ /* 0x140fe200028f0c04 */
[----:B------:R-:W-:Y:S01]  /*95a0*/  @!PT LDS RZ, [RZ] ;  /* 0x00000000fffff984 */ /* 0x000fe20000000800 */
[----:B------:R-:W-:Y:S01]  /*95b0*/  @!PT LDS RZ, [RZ] ;  /* 0x00000000fffff984 */ /* 0x000fe20000000800 */
[----:B------:R-:W-:Y:S01]  /*95c0*/  @!PT LDS RZ, [RZ] ;  /* 0x00000000fffff984 */ /* 0x000fe20000000800 */
[----:B------:R1:W-:Y:S01]  /*95d0*/  @!P3 LDGSTS.E.BYPASS.LTC128B.128 [R202+0xe000], [R10.64+0x80] ;  /* 0x0e0000800acabfae */ /* 0x0003e2000b901d4c */
[----:B------:R-:W-:-:S03]  /*95e0*/  @!P3 LEA.HI.X R7, R3, c[0x0][0x16c], R4, 0x1, P0 ;  /* 0x00005b000307ba11 */ /* 0x000fc600000f0c04 */
        /* <DEDUP_REMOVED lines=23> */
.L_x_332:
[----:B------:R-:W-:Y:S05]  /*9760*/  BSYNC B0 ;  /* 0x0000000000007941 */ /* 0x000fea0003800000 */
.L_x_331:
[----:B------:R-:W0:Y:S02]  /*9770*/  LDGDEPBAR ;  /* 0x00000000000079af */ /* 0x000e240000000000 */
.L_x_330:
[----:B-1----:R-:W-:-:S05]  /*9780*/  IMAD R8, R216, 0x40, R201 ;  /* 0x00000040d8087824 */ /* 0x002fca00078e02c9 */
        /* <DEDUP_REMOVED lines=12> */
[C---:B------:R-:W-:Y:S02]  /*9850*/  IADD3 R6, R8.reuse, 0x9, RZ ;  /* 0x0000000908067810 */ /* 0x040fe40007ffe0ff */
        /* <DEDUP_REMOVED lines=79> */
[----:B------:R-:W-:Y:S02]  /*9d50*/  ISETP.GE.AND P1, PT, R10, R208, PT ;  /* 0x000000d00a00720c */ /* 0x000fe40003f26270 */
        /* <DEDUP_REMOVED lines=9> */
[----:B------:R-:W-:Y:S01]  /*9df0*/  IADD3 R10, R8, 0x38, RZ ;  /* 0x00000038080a7810 */ /* 0x000fe20007ffe0ff */
[----:B------:R-:W-:Y:S01]  /*9e00*/  LDSM.16.MT88.4 R136, [R186+0x12800] ;  /* 0x01280000ba88783b */ /* 0x000fe20000004200 */
        /* <DEDUP_REMOVED lines=21> */
[----:B------:R-:W-:Y:S01]  /*9f60*/  FSEL R141, R25, -INF , !P5 ;  /* 0xff800000198d7808 */ /* 0x000fe20006800000 */
[----:B------:R-:W-:Y:S01]  /*9f70*/  LDSM.16.MT88.4 R32, [R185+0x12800] ;  /* 0x01280000b920783b */ /* 0x000fe20000004200 */
[----:B------:R-:W-:-:S02]  /*9f80*/  FMNMX.FTZ R14, R143, R14, !PT ;  /* 0x0000000e8f0e7209 */ /* 0x000fc40007810000 */
[-C--:B------:R-:W-:Y:S02]  /*9f90*/  ISETP.GE.AND P2, PT, R12, R208.reuse, PT ;  /* 0x000000d00c00720c */ /* 0x080fe40003f46270 */
[----:B------:R-:W-:Y:S02]  /*9fa0*/  FMNMX.FTZ R15, R168, R13, !PT ;  /* 0x0000000da80f7209 */ /* 0x000fe40007810000 */
[----:B------:R-:W-:Y:S02]  /*9fb0*/  ISETP.GE.AND P1, PT, R10, R208, PT ;  /* 0x000000d00a00720c */ /* 0x000fe40003f26270 */
[----:B------:R-:W-:Y:S02]  /*9fc0*/  FMNMX.FTZ R13, R141, R14, !PT ;  /* 0x0000000e8d0d7209 */ /* 0x000fe40007810000 */
[----:B------:R-:W-:Y:S02]  /*9fd0*/  ISETP.LT.OR P2, PT, R12, R209, P2 ;  /* 0x000000d10c00720c */ /* 0x000fe40001741670 */
[----:B------:R-:W-:-:S02]  /*9fe0*/  FSEL R154, R30, -INF , !P0 ;  /* 0xff8000001e9a7808 */ /* 0x000fc40004000000 */
[----:B------:R-:W-:Y:S02]  /*9ff0*/  FMNMX.FTZ R15, R166, R15, !PT ;  /* 0x0000000fa60f7209 */ /* 0x000fe40007810000 */
[----:B------:R-:W-:Y:S02]  /*a000*/  ISETP.LT.OR P1, PT, R10, R209, P1 ;  /* 0x000000d10a00720c */ /* 0x000fe40000f21670 */
[----:B------:R-:W-:Y:S01]  /*a010*/  ISETP.GE.AND P0, PT, R8, R208, PT ;  /* 0x000000d00800720c */ /* 0x000fe20003f06270 */
[----:B------:R-:W1:Y:S01]  /*a020*/  SHFL.BFLY PT, R10, R13, 0x2, 0x1f ;  /* 0x0c401f000d0a7f89 */ /* 0x000e6200000e0000 */
        /* <DEDUP_REMOVED lines=9> */
[----:B------:R-:W-:-:S05]  /*a0c0*/  FMNMX.FTZ R17, R152, R15, !PT ;  /* 0x0000000f98117209 */ /* 0x000fca0007810000 */
[----:B------:R-:W2:Y:S01]  /*a0d0*/  SHFL.BFLY PT, R8, R17, 0x2, 0x1f ;  /* 0x0c401f0011087f89 */ /* 0x000ea200000e0000 */
[----:B-1----:R-:W-:-:S05]  /*a0e0*/  FMNMX.FTZ R15, R13, R10, !PT ;  /* 0x0000000a0d0f7209 */ /* 0x002fca0007810000 */
[----:B------:R-:W1:Y:S01]  /*a0f0*/  SHFL.BFLY PT, R132, R15, 0x1, 0x1f ;  /* 0x0c201f000f847f89 */ /* 0x000e6200000e0000 */
[----:B--2---:R-:W-:-:S03]  /*a100*/  FMNMX.FTZ R13, R17, R8, !PT ;  /* 0x00000008110d7209 */ /* 0x004fc60007810000 */
[----:B------:R-:W-:Y:S04]  /*a110*/  LDSM.16.MT88.4 R16, [R188+0x12000] ;  /* 0x01200000bc10783b */ /* 0x000fe80000004200 */
[----:B------:R-:W2:Y:S01]  /*a120*/  SHFL.BFLY PT, R8, R13, 0x1, 0x1f ;  /* 0x0c201f000d087f89 */ /* 0x000ea200000e0000 */
[----:B-1----:R-:W-:-:S04]  /*a130*/  FMNMX.FTZ R132, R15, R132, !PT ;  /* 0x000000840f847209 */ /* 0x002fc80007810000 */
        /* <DEDUP_REMOVED lines=8> */
[----:B--2---:R-:W-:Y:S01]  /*a1c0*/  FMNMX.FTZ R3, R13, R8, !PT ;  /* 0x000000080d037209 */ /* 0x004fe20007810000 */
[--C-:B------:R-:W-:Y:S01]  /*a1d0*/  FFMA.FTZ R158, R159, c[0x0][0x23c], -R156.reuse ;  /* 0x00008f009f9e7a23 */ /* 0x100fe2000001089c */
[----:B------:R-:W1:Y:S01]  /*a1e0*/  LDSM.16.MT88.4 R12, [R186+0x12000] ;  /* 0x01200000ba0c783b */ /* 0x000e620000004200 */
[--C-:B------:R-:W-:Y:S01]  /*a1f0*/  FFMA.FTZ R157, R157, c[0x0][0x23c], -R156.reuse ;  /* 0x00008f009d9d7a23 */ /* 0x100fe2000001089c */
[C---:B------:R-:W-:Y:S01]  /*a200*/  FSETP.NEU.FTZ.AND P0, PT, R3.reuse, -INF , PT ;  /* 0xff8000000300780b */ /* 0x040fe20003f1d000 */
[C---:B------:R-:W-:Y:S01]  /*a210*/  FMUL.FTZ R151, R3.reuse, c[0x0][0x23c] ;  /* 0x00008f0003977a20 */ /* 0x040fe20000410000 */
[----:B------:R-:W2:Y:S01]  /*a220*/  LDSM.16.MT88.4 R8, [R185+0x12000] ;  /* 0x01200000b908783b */ /* 0x000ea20000004200 */
[----:B------:R-:W3:Y:S01]  /*a230*/  MUFU.EX2 R148, R148 ;  /* 0x0000009400947308 */ /* 0x000ee20000000800 */
[----:B------:R-:W-:Y:S01]  /*a240*/  FSEL R7, R3, RZ, P0 ;  /* 0x000000ff03077208 */ /* 0x000fe20000000000 */
[--C-:B------:R-:W-:Y:S01]  /*a250*/  FFMA.FTZ R159, R23, c[0x0][0x23c], -R156.reuse ;  /* 0x00008f00179f7a23 */ /* 0x100fe2000001089c */
[----:B------:R-:W-:Y:S01]  /*a260*/  FSEL R151, R151, RZ, P0 ;  /* 0x000000ff97977208 */ /* 0x000fe20000000000 */
[----:B------:R-:W-:-:S02]  /*a270*/  FFMA.FTZ R160, R21, c[0x0][0x23c], -R156 ;  /* 0x00008f0015a07a23 */ /* 0x000fc4000001089c */
[----:B------:R-:W-:Y:S02]  /*a280*/  FADD.FTZ R7, R0, -R7 ;  /* 0x8000000700077221 */ /* 0x000fe40000010000 */
[--C-:B------:R-:W-:Y:S01]  /*a290*/  FFMA.FTZ R145, R5, c[0x0][0x23c], -R151.reuse ;  /* 0x00008f0005917a23 */ /* 0x100fe20000010897 */
[----:B------:R-:W-:Y:S01]  /*a2a0*/  FSEL R5, R132, RZ, P1 ;  /* 0x000000ff84057208 */ /* 0x000fe20000800000 */
[--C-:B------:R-:W-:Y:S01]  /*a2b0*/  FFMA.FTZ R133, R150, c[0x0][0x23c], -R151.reuse ;  /* 0x00008f0096857a23 */ /* 0x100fe20000010897 */
[----:B------:R-:W-:Y:S01]  /*a2c0*/  MUFU.EX2 R147, R147 ;  /* 0x0000009300937308 */ /* 0x000fe20000000800 */
[----:B------:R-:W-:Y:S02]  /*a2d0*/  FFMA.FTZ R144, R6, c[0x0][0x23c], -R151 ;  /* 0x00008f0006907a23 */ /* 0x000fe40000010897 */
[----:B------:R-:W-:Y:S02]  /*a2e0*/  FADD.FTZ R5, R2, -R5 ;  /* 0x8000000502057221 */ /* 0x000fe40000010000 */
[----:B------:R-:W-:Y:S01]  /*a2f0*/  FFMA.FTZ R2, R4, c[0x0][0x23c], -R151 ;  /* 0x00008f0004027a23 */ /* 0x000fe20000010897 */
[----:B---3--:R-:W-:Y:S01]  /*a300*/  F2FP.BF16.PACK_AB R4, R148, R149 ;  /* 0x000000959404723e */ /* 0x008fe200000010ff */
[----:B------:R-:W-:Y:S01]  /*a310*/  FMUL.FTZ R150, R5, c[0x0][0x23c] ;  /* 0x00008f0005967a20 */ /* 0x000fe20000410000 */
[----:B------:R-:W3:Y:S01]  /*a320*/  MUFU.EX2 R146, R146 ;  /* 0x0000009200927308 */ /* 0x000ee20000000800 */
[----:B------:R-:W-:-:S02]  /*a330*/  FMUL.FTZ R0, R7, c[0x0][0x23c] ;  /* 0x00008f0007007a20 */ /* 0x000fc40000410000 */
[--C-:B------:R-:W-:Y:S02]  /*a340*/  FFMA.FTZ R161, R162, c[0x0][0x23c], -R151.reuse ;  /* 0x00008f00a2a17a23 */ /* 0x100fe40000010897 */
[--C-:B------:R-:W-:Y:S02]  /*a350*/  FFMA.FTZ R162, R164, c[0x0][0x23c], -R151.reuse ;  /* 0x00008f00a4a27a23 */ /* 0x100fe40000010897 */
[--C-:B------:R-:W-:Y:S01]  /*a360*/  FFMA.FTZ R163, R22, c[0x0][0x23c], -R151.reuse ;  /* 0x00008f0016a37a23 */ /* 0x100fe20000010897 */
[----:B------:R-:W-:Y:S01]  /*a370*/  MUFU.EX2 R145, R145 ;  /* 0x0000009100917308 */ /* 0x000fe20000000800 */
[----:B------:R-:W-:Y:S02]  /*a380*/  FFMA.FTZ R164, R20, c[0x0][0x23c], -R151 ;  /* 0x00008f0014a47a23 */ /* 0x000fe40000010897 */
[----:B------:R-:W-:Y:S01]  /*a390*/  LDSM.16.MT88.4 R20, [R186+0x14800] ;  /* 0x01480000ba14783b */ /* 0x000fe20000004200 */
[--C-:B------:R-:W-:Y:S02]  /*a3a0*/  FFMA.FTZ R220, R171, c[0x0][0x23c], -R156.reuse ;  /* 0x00008f00abdc7a23 */ /* 0x100fe4000001089c */
[----:B------:R-:W-:-:S02]  /*a3b0*/  FFMA.FTZ R222, R165, c[0x0][0x23c], -R156 ;  /* 0x00008f00a5de7a23 */ /* 0x000fc4000001089c */
[----:B------:R-:W4:Y:S01]  /*a3c0*/  MUFU.EX2 R144, R144 ;  /* 0x0000009000907308 */ /* 0x000f220000000800 */
[----:B---3--:R-:W-:Y:S01]  /*a3d0*/  F2FP.BF16.PACK_AB R6, R146, R147 ;  /* 0x000000939206723e */ /* 0x008fe200000010ff */
[--C-:B------:R-:W-:Y:S02]  /*a3e0*/  FFMA.FTZ R169, R169, c[0x0][0x23c], -R156.reuse ;  /* 0x00008f00a9a97a23 */ /* 0x100fe4000001089c */
[----:B------:R-:W-:Y:S02]  /*a3f0*/  FFMA.FTZ R167, R167, c[0x0][0x23c], -R156 ;  /* 0x00008f00a7a77a23 */ /* 0x000fe4000001089c */
[--C-:B------:R-:W-:Y:S02]  /*a400*/  FFMA.FTZ R165, R218, c[0x0][0x23c], -R151.reuse ;  /* 0x00008f00daa57a23 */ /* 0x100fe40000010897 */
[----:B------:R-:W-:Y:S01]  /*a410*/  MUFU.EX2 R133, R133 ;  /* 0x0000008500857308 */ /* 0x000fe20000000800 */
[--C-:B------:R-:W-:Y:S02]  /*a420*/  FFMA.FTZ R170, R170, c[0x0][0x23c], -R151.reuse ;  /* 0x00008f00aaaa7a23 */ /* 0x100fe40000010897 */
[----:B------:R-:W-:-:S02]  /*a430*/  FFMA.FTZ R168, R168, c[0x0][0x23c], -R151 ;  /* 0x00008f00a8a87a23 */ /* 0x000fc40000010897 */
[--C-:B------:R-:W-:Y:S02]  /*a440*/  FFMA.FTZ R171, R166, c[0x0][0x23c], -R151.reuse ;  /* 0x00008f00a6ab7a23 */ /* 0x100fe40000010897 */
[--C-:B------:R-:W-:Y:S01]  /*a450*/  FFMA.FTZ R166, R153, c[0x0][0x23c], -R156.reuse ;  /* 0x00008f0099a67a23 */ /* 0x100fe2000001089c */
[----:B------:R-:W3:Y:S01]  /*a460*/  MUFU.EX2 R2, R2 ;  /* 0x0000000200027308 */ /* 0x000ee20000000800 */
[----:B----4-:R-:W-:Y:S01]  /*a470*/  F2FP.BF16.PACK_AB R5, R144, R145 ;  /* 0x000000919005723e */ /* 0x010fe200000010ff */
[--C-:B------:R-:W-:Y:S02]  /*a480*/  FFMA.FTZ R155, R155, c[0x0][0x23c], -R156.reuse ;  /* 0x00008f009b9b7a23 */ /* 0x100fe4000001089c */
[----:B------:R-:W-:Y:S02]  /*a490*/  FFMA.FTZ R153, R143, c[0x0][0x23c], -R156 ;  /* 0x00008f008f997a23 */ /* 0x000fe4000001089c */
[--C-:B------:R-:W-:Y:S02]  /*a4a0*/  FFMA.FTZ R154, R154, c[0x0][0x23c], -R151.reuse ;  /* 0x00008f009a9a7a23 */ /* 0x100fe40000010897 */
[----:B------:R-:W4:Y:S01]  /*a4b0*/  MUFU.EX2 R150, R150 ;  /* 0x0000009600967308 */ /* 0x000f220000000800 */
[----:B------:R-:W-:-:S02]  /*a4c0*/  FFMA.FTZ R219, R140, c[0x0][0x23c], -R151 ;  /* 0x00008f008cdb7a23 */ /* 0x000fc40000010897 */
[--C-:B------:R-:W-:Y:S02]  /*a4d0*/  FFMA.FTZ R218, R142, c[0x0][0x23c], -R151.reuse ;  /* 0x00008f008eda7a23 */ /* 0x100fe40000010897 */
[----:B------:R-:W-:Y:S02]  /*a4e0*/  FFMA.FTZ R156, R141, c[0x0][0x23c], -R156 ;  /* 0x00008f008d9c7a23 */ /* 0x000fe4000001089c */
[----:B------:R-:W-:Y:S01]  /*a4f0*/  FFMA.FTZ R151, R152, c[0x0][0x23c], -R151 ;  /* 0x00008f0098977a23 */ /* 0x000fe20000010897 */
[----:B------:R-:W5:Y:S01]  /*a500*/  MUFU.EX2 R0, R0 ;  /* 0x0000000000007308 */ /* 0x000f620000000800 */
[----:B---3--:R-:W-:Y:S01]  /*a510*/  F2FP.BF16.PACK_AB R7, R2, R133 ;  /* 0x000000850207723e */ /* 0x008fe200000010ff */
[----:B------:R-:W-:Y:S01]  /*a520*/  LDSM.16.MT88.4 R140, [R186+0x13800] ;  /* 0x01380000ba8c783b */ /* 0x000fe20000004200 */
[----:B----4-:R-:W-:-:S05]  /*a530*/  FMUL.FTZ R120, R120, R150 ;  /* 0x0000009678787220 */ /* 0x010fca0000410000 */
        /* <DEDUP_REMOVED lines=10> */
[C---:B-1----:R-:W-:Y:S01]  /*a5e0*/  HMMA.16816.F32.BF16 R120, R4.reuse, R12, R120 ;  /* 0x0000000c0478723c */ /* 0x042fe20000041878 */
[----:B------:R-:W-:Y:S01]  /*a5f0*/  FMUL.FTZ R129, R129, R150 ;  /* 0x0000009681817220 */ /* 0x000fe20000410000 */
[----:B------:R-:W-:Y:S01]  /*a600*/  MUFU.EX2 R159, R159 ;  /* 0x0000009f009f7308 */ /* 0x000fe20000000800 */
[-C--:B------:R-:W-:Y:S02]  /*a610*/  FMUL.FTZ R130, R130, R0.reuse ;  /* 0x0000000082827220 */ /* 0x080fe40000410000 */
[----:B------:R-:W-:Y:S02]  /*a620*/  FMUL.FTZ R131, R131, R0 ;  /* 0x0000000083837220 */ /* 0x000fe40000410000 */
[-C--:B------:R-:W-:Y:S01]  /*a630*/  FMUL.FTZ R124, R124, R150.reuse ;  /* 0x000000967c7c7220 */ /* 0x080fe20000410000 */
[----:B------:R-:W-:Y:S01]  /*a640*/  HMMA.16816.F32.BF16 R116, R4, R14, R116 ;  /* 0x0000000e0474723c */ /* 0x000fe20000041874 */
[----:B------:R-:W1:Y:S01]  /*a650*/  LDSM.16.MT88.4 R12, [R188+0x14000] ;  /* 0x01400000bc0c783b */ /* 0x000e620000004200 */
        /* <DEDUP_REMOVED lines=15> */
[----:B------:R-:W1:Y:S01]  /*a750*/  MUFU.EX2 R162, R162 ;  /* 0x000000a200a27308 */ /* 0x000e620000000800 */
[----:B------:R-:W-:-:S02]  /*a760*/  FMUL.FTZ R111, R111, R0 ;  /* 0x000000006f6f7220 */ /* 0x000fc40000410000 */
[-C--:B------:R-:W-:Y:S01]  /*a770*/  FMUL.FTZ R36, R36, R150.reuse ;  /* 0x0000009624247220 */ /* 0x080fe20000410000 */
[C---:B--2---:R-:W-:Y:S01]  /*a780*/  HMMA.16816.F32.BF16 R112, R4.reuse, R8, R112 ;  /* 0x000000080470723c */ /* 0x044fe20000041870 */
[----:B------:R-:W-:Y:S02]  /*a790*/  FMUL.FTZ R37, R37, R150 ;  /* 0x0000009625257220 */ /* 0x000fe40000410000 */
[-C--:B------:R-:W-:Y:S01]  /*a7a0*/  FMUL.FTZ R38, R38, R0.reuse ;  /* 0x0000000026267220 */ /* 0x080fe20000410000 */
[----:B------:R-:W-:Y:S01]  /*a7b0*/  MUFU.EX2 R163, R163 ;  /* 0x000000a300a37308 */ /* 0x000fe20000000800 */
[----:B------:R-:W-:Y:S02]  /*a7c0*/  FMUL.FTZ R39, R39, R0 ;  /* 0x0000000027277220 */ /* 0x000fe40000410000 */
[-C--:B------:R-:W-:Y:S01]  /*a7d0*/  FMUL.FTZ R40, R40, R150.reuse ;  /* 0x0000009628287220 */ /* 0x080fe20000410000 */
[----:B------:R-:W-:Y:S01]  /*a7e0*/  HMMA.16816.F32.BF16 R108, R4, R10, R108 ;  /* 0x0000000a046c723c */ /* 0x000fe2000004186c */
[----:B------:R-:W2:Y:S01]  /*a7f0*/  LDSM.16.MT88.4 R8, [R186+0x14000] ;  /* 0x01400000ba08783b */ /* 0x000ea20000004200 */
[----:B------:R-:W-:-:S02]  /*a800*/  FMUL.FTZ R41, R41, R150 ;  /* 0x0000009629297220 */ /* 0x000fc40000410000 */
[-C--:B------:R-:W-:Y:S01]  /*a810*/  FMUL.FTZ R42, R42, R0.reuse ;  /* 0x000000002a2a7220 */ /* 0x080fe20000410000 */
[----:B------:R-:W2:Y:S01]  /*a820*/  MUFU.EX2 R164, R164 ;  /* 0x000000a400a47308 */ /* 0x000ea20000000800 */
[----:B------:R-:W-:Y:S02]  /*a830*/  FMUL.FTZ R43, R43, R0 ;  /* 0x000000002b2b7220 */ /* 0x000fe40000410000 */
[C---:B-1----:R-:W-:Y:S01]  /*a840*/  HMMA.16816.F32.BF16 R36, R4.reuse, R12, R36 ;  /* 0x0000000c0424723c */ /* 0x042fe20000041824 */
[-C--:B------:R-:W-:Y:S02]  /*a850*/  FMUL.FTZ R104, R104, R150.reuse ;  /* 0x0000009668687220 */ /* 0x080fe40000410000 */
[----:B------:R-:W-:Y:S02]  /*a860*/  FMUL.FTZ R105, R105, R150 ;  /* 0x0000009669697220 */ /* 0x000fe40000410000 */
[-C--:B------:R-:W-:Y:S01]  /*a870*/  FMUL.FTZ R106, R106, R0.reuse ;  /* 0x000000006a6a7220 */ /* 0x080fe20000410000 */
[----:B------:R-:W-:Y:S01]  /*a880*/  MUFU.EX2 R169, R169 ;  /* 0x000000a900a97308 */ /* 0x000fe20000000800 */
[----:B------:R-:W-:Y:S01]  /*a890*/  FMUL.FTZ R107, R107, R0 ;  /* 0x000000006b6b7220 */ /* 0x000fe20000410000 */
[----:B------:R-:W-:Y:S01]  /*a8a0*/  HMMA.16816.F32.BF16 R40, R4, R14, R40 ;  /* 0x0000000e0428723c */ /* 0x000fe20000041828 */
[----:B------:R-:W1:Y:S01]  /*a8b0*/  LDSM.16.MT88.4 R12, [R184+0x14000] ;  /* 0x01400000b80c783b */ /* 0x000e620000004200 */
        /* <DEDUP_REMOVED lines=16> */
[----:B------:R-:W1:Y:S01]  /*a9c0*/  MUFU.EX2 R222, R222 ;  /* 0x000000de00de7308 */ /* 0x000e620000000800 */
[----:B------:R-:W-:Y:S02]  /*a9d0*/  FMUL.FTZ R51, R51, R0 ;  /* 0x0000000033337220 */ /* 0x000fe40000410000 */
[-C--:B------:R-:W-:Y:S01]  /*a9e0*/  FMUL.FTZ R60, R60, R150.reuse ;  /* 0x000000963c3c7220 */ /* 0x080fe20000410000 */
[----:B--2---:R-:W-:Y:S01]  /*a9f0*/  HMMA.16816.F32.BF16 R44, R4, R8, R44 ;  /* 0x00000008042c723c */ /* 0x004fe2000004182c */
[----:B------:R-:W-:-:S02]  /*aa00*/  FMUL.FTZ R61, R61, R150 ;  /* 0x000000963d3d7220 */ /* 0x000fc40000410000 */
[-C--:B------:R-:W-:Y:S01]  /*aa10*/  FMUL.FTZ R62, R62, R0.reuse ;  /* 0x000000003e3e7220 */ /* 0x080fe20000410000 */
[----:B------:R-:W-:Y:S01]  /*aa20*/  MUFU.EX2 R165, R165 ;  /* 0x000000a500a57308 */ /* 0x000fe20000000800 */
[----:B------:R-:W-:Y:S02]  /*aa30*/  FMUL.FTZ R63, R63, R0 ;  /* 0x000000003f3f7220 */ /* 0x000fe40000410000 */
[-C--:B------:R-:W-:Y:S01]  /*aa40*/  FMUL.FTZ R64, R64, R150.reuse ;  /* 0x0000009640407220 */ /* 0x080fe20000410000 */
[----:B------:R-:W-:Y:S01]  /*aa50*/  HMMA.16816.F32.BF16 R48, R4, R10, R48 ;  /* 0x0000000a0430723c */ /* 0x000fe20000041830 */
[----:B------:R-:W2:Y:S01]  /*aa60*/  LDSM.16.MT88.4 R8, [R188+0x16000] ;  /* 0x01600000bc08783b */ /* 0x000ea20000004200 */
[----:B------:R-:W-:Y:S02]  /*aa70*/  FMUL.FTZ R65, R65, R150 ;  /* 0x0000009641417220 */ /* 0x000fe40000410000 */
[-C--:B------:R-:W-:Y:S01]  /*aa80*/  FMUL.FTZ R66, R66, R0.reuse ;  /* 0x0000000042427220 */ /* 0x080fe20000410000 */
[----:B------:R-:W2:Y:S01]  /*aa90*/  MUFU.EX2 R170, R170 ;  /* 0x000000aa00aa7308 */ /* 0x000ea20000000800 */
[----:B------:R-:W-:-:S02]  /*aaa0*/  FMUL.FTZ R67, R67, R0 ;  /* 0x0000000043437220 */ /* 0x000fc40000410000 */
        /* <DEDUP_REMOVED lines=65> */
[----:B------:R-:W-:Y:S01]  /*aec0*/  FFMA.FTZ R149, R221, R150, R149 ;  /* 0x00000096dd957223 */ /* 0x000fe20000010095 */
[----:B--2---:R-:W-:Y:S01]  /*aed0*/  HMMA.16816.F32.BF16 R92, R4, R8, R92 ;  /* 0x00000008045c723c */ /* 0x004fe2000004185c */
        /* <DEDUP_REMOVED lines=144> */
.L_x_326:
[----:B------:R-:W-:-:S13]  /*b7e0*/  ISETP.GT.AND P0, PT, R216, R198, PT ;  /* 0x000000c6d800720c */ /* 0x000fda0003f04270 */
[----:B------:R-:W-:Y:S05]  /*b7f0*/  @!P0 BRA `(.L_x_333) ;  /* 0x000031e000008947 */ /* 0x000fea0003800000 */
[----:B------:R-:W-:Y:S01]  /*b800*/  IMAD.MOV.U32 R0, RZ, RZ, R3 ;  /* 0x000000ffff007224 */ /* 0x000fe200078e0003 */
[----:B------:R-:W-:Y:S01]  /*b810*/  ISETP.GE.AND P4, PT, R212, c[0x0][0x220], PT ;  /* 0x00008800d4007a0c */ /* 0x000fe20003f86270 */
[----:B------:R-:W-:Y:S01]  /*b820*/  IMAD.MOV.U32 R2, RZ, RZ, R132 ;  /* 0x000000ffff027224 */ /* 0x000fe200078e0084 */
[----:B------:R-:W-:Y:S01]  /*b830*/  ISETP.GE.AND P3, PT, R197, c[0x0][0x220], PT ;  /* 0x00008800c5007a0c */ /* 0x000fe20003f66270 */
[----:B------:R-:W-:Y:S01]  /*b840*/  IMAD.MOV.U32 R219, RZ, RZ, R215 ;  /* 0x000000ffffdb7224 */ /* 0x000fe200078e00d7 */
[----:B------:R-:W-:Y:S02]  /*b850*/  ISETP.GE.AND P2, PT, R196, c[0x0][0x220], PT ;  /* 0x00008800c4007a0c */ /* 0x000fe40003f46270 */
[----:B------:R-:W-:Y:S01]  /*b860*/  MOV R218, R134 ;  /* 0x0000008600da7202 */ /* 0x000fe20000000f00 */
[----:B------:R-:W-:Y:S05]  /*b870*/  BRA `(.L_x_334) ;  /* 0x0000036000007947 */ /* 0x000fea0003800000 */
.L_x_336:
        /* <DEDUP_REMOVED lines=8> */
[C---:B------:R-:W-:Y:S01]  /*b900*/  @!P2 LEA R140, P5, R134.reuse, c[0x0][0x168], 0x1 ;  /* 0x00005a00868caa11 */ /* 0x040fe200078a08ff */
[----:B------:R-:W-:Y:S01]  /*b910*/  IMAD.IADD R133, R137, 0x1, R133 ;  /* 0x0000000189857824 */ /* 0x000fe200078e0285 */
[----:B------:R-:W-:Y:S04]  /*b920*/  IADD3 R132, P6, R134, UR11, RZ ;  /* 0x0000000b86847c10 */ /* 0x000fe8000ffde0ff */
[----:B------:R-:W-:Y:S02]  /*b930*/  LEA.HI.X R133, R136, R207, R133, 0x6, P0 ;  /* 0x000000cf88857211 */ /* 0x000fe400000f3485 */
[C---:B------:R-:W-:Y:S02]  /*b940*/  @!P3 LEA R142, P0, R134.reuse, c[0x0][0x168], 0x1 ;  /* 0x00005a00868eba11 */ /* 0x040fe400078008ff */
[C-C-:B------:R-:W-:Y:S02]  /*b950*/  @!P4 LEA.HI.X R147, R134.reuse, c[0x0][0x16c], R133.reuse, 0x1, P1 ;  /* 0x00005b008693ca11 */ /* 0x140fe400008f0c85 */
[C-C-:B------:R-:W-:Y:S02]  /*b960*/  @!P3 LEA.HI.X R143, R134.reuse, c[0x0][0x16c], R133.reuse, 0x1, P0 ;  /* 0x00005b00868fba11 */ /* 0x140fe400000f0c85 */
[----:B------:R-:W-:Y:S01]  /*b970*/  @!P2 LEA.HI.X R141, R134, c[0x0][0x16c], R133, 0x1, P5 ;  /* 0x00005b00868daa11 */ /* 0x000fe200028f0c85 */
[----:B------:R-:W-:Y:S01]  /*b980*/  @!PT LDS RZ, [RZ] ;  /* 0x00000000fffff984 */ /* 0x000fe20000000800 */
[----:B------:R-:W-:Y:S01]  /*b990*/  @!PT LDS RZ, [RZ] ;  /* 0x00000000fffff984 */ /* 0x000fe20000000800 */
[----:B------:R-:W-:Y:S01]  /*b9a0*/  @!PT LDS RZ, [RZ] ;  /* 0x00000000fffff984 */ /* 0x000fe20000000800 */
[----:B------:R1:W-:Y:S01]  /*b9b0*/  @!P4 LDGSTS.E.BYPASS.LTC128B.128 [R202+0xc000], [R146.64] ;  /* 0x0c00000092cacfae */ /* 0x0003e2000b901d4c */
[C---:B------:R-:W-:Y:S02]  /*b9c0*/  @!P3 LEA R138, P1, R132.reuse, c[0x0][0x168], 0x1 ;  /* 0x00005a00848aba11 */ /* 0x040fe400078208ff */
        /* <DEDUP_REMOVED lines=9> */
[C-C-:B------:R-:W-:Y:S01]  /*ba60*/  @!P4 LEA.HI.X R145, R132.reuse, c[0x0][0x16c], R3.reuse, 0x1, P6 ;  /* 0x00005b008491ca11 */ /* 0x140fe200030f0c03 */
[----:B------:R1:W-:Y:S01]  /*ba70*/  @P2 STS.128 [R202+0x10000], RZ ;  /* 0x010000ffca002388 */ /* 0x0003e20000000c00 */
[----:B------:R-:W-:Y:S03]  /*ba80*/  @!P2 LEA.HI.X R137, R132, c[0x0][0x16c], R3, 0x1, P0 ;  /* 0x00005b008489aa11 */ /* 0x000fe600000f0c03 */
        /* <DEDUP_REMOVED lines=21> */
.L_x_334:
[----:B------:R-:W-:Y:S04]  /*bbe0*/  DEPBAR.LE SB0, 0x0 ;  /* 0x000080000000791a */ /* 0x000fe80000000000 */
[----:B------:R-:W-:Y:S01]  /*bbf0*/  BAR.SYNC.DEFER_BLOCKING 0x0 ;  /* 0x0000000000007b1d */ /* 0x000fe20000010000 */
[----:B------:R-:W-:Y:S04]  /*bc00*/  IADD3 R215, R216, -0x1, RZ ;  /* 0xffffffffd8d77810 */ /* 0x000fe80007ffe0ff */
[----:B------:R-:W-:Y:S01]  /*bc10*/  SHF.R.S32.HI R214, RZ, 0x1f, R215 ;  /* 0x0000001fffd67819 */ /* 0x000fe200000114d7 */
[C---:B------:R-:W-:Y:S02]  /*bc20*/  IMAD R3, R215.reuse, UR8, RZ ;  /* 0x00000008d7037c24 */ /* 0x040fe4000f8e02ff */
[----:B------:R-:W-:Y:S04]  /*bc30*/  IMAD.WIDE.U32 R230, R215, UR14, R218 ;  /* 0x0000000ed7e67c25 */ /* 0x000fe8000f8e00da */
[----:B------:R-:W-:Y:S01]  /*bc40*/  IMAD R3, R214, UR14, R3 ;  /* 0x0000000ed6037c24 */ /* 0x000fe2000f8e0203 */
[C---:B------:R-:W-:Y:S02]  /*bc50*/  @!P4 LEA R234, P1, R230.reuse, c[0x0][0x170], 0x1 ;  /* 0x00005c00e6eaca11 */ /* 0x040fe400078208ff */
[C---:B------:R-:W-:Y:S01]  /*bc60*/  @!P3 LEA R228, P0, R230.reuse, c[0x0][0x170], 0x1 ;  /* 0x00005c00e6e4ba11 */ /* 0x040fe200078008ff */
[----:B------:R-:W-:Y:S01]  /*bc70*/  IMAD.IADD R220, R231, 0x1, R3 ;  /* 0x00000001e7dc7824 */ /* 0x000fe200078e0203 */
[C---:B------:R-:W-:Y:S02]  /*bc80*/  @!P2 LEA R226, P5, R230.reuse, c[0x0][0x170], 0x1 ;  /* 0x00005c00e6e2aa11 */ /* 0x040fe400078a08ff */
[C---:B------:R-:W-:Y:S02]  /*bc90*/  IADD3 R214, P6, R230.reuse, UR15, RZ ;  /* 0x0000000fe6d67c10 */ /* 0x040fe4000ffde0ff */
[C-C-:B------:R-:W-:Y:S02]  /*bca0*/  @!P4 LEA.HI.X R235, R230.reuse, c[0x0][0x174], R220.reuse, 0x1, P1 ;  /* 0x00005d00e6ebca11 */ /* 0x140fe400008f0cdc */
[C-C-:B------:R-:W-:Y:S01]  /*bcb0*/  @!P3 LEA.HI.X R229, R230.reuse, c[0x0][0x174], R220.reuse, 0x1, P0 ;  /* 0x00005d00e6e5ba11 */ /* 0x140fe200000f0cdc */
[----:B------:R-:W-:Y:S01]  /*bcc0*/  @P4 STS.128 [R202+0x12000], RZ ;  /* 0x012000ffca004388 */ /* 0x000fe20000000c00 */
[----:B------:R-:W-:Y:S02]  /*bcd0*/  @!P2 LEA.HI.X R227, R230, c[0x0][0x174], R220, 0x1, P5 ;  /* 0x00005d00e6e3aa11 */ /* 0x000fe400028f0cdc */
[----:B------:R-:W-:Y:S01]  /*bce0*/  IADD3.X R3, R220, UR5, RZ, P6, !PT ;  /* 0x00000005dc037c10 */ /* 0x000fe2000b7fe4ff */
[----:B------:R-:W-:Y:S01]  /*bcf0*/  @!PT LDS RZ, [RZ] ;  /* 0x00000000fffff984 */ /* 0x000fe20000000800 */
[----:B------:R-:W-:Y:S01]  /*bd00*/  @!PT LDS RZ, [RZ] ;  /* 0x00000000fffff984 */ /* 0x000fe20000000800 */
[----:B------:R-:W-:Y:S01]  /*bd10*/  @!PT LDS RZ, [RZ] ;  /* 0x00000000fffff984 */ /* 0x000fe20000000800 */
[----:B------:R1:W-:Y:S01]  /*bd20*/  @!P4 LDGSTS.E.BYPASS.LTC128B.128 [R202+0x12000], [R234.64] ;  /* 0x12000000eacacfae */ /* 0x0003e2000b901d4c */
[C---:B------:R-:W-:Y:S02]  /*bd30*/  @!P4 LEA R232, P6, R214.reuse, c[0x0][0x170], 0x1 ;  /* 0x00005c00d6e8ca11 */ /* 0x040fe400078c08ff */
[C---:B------:R-:W-:Y:S01]  /*bd40*/  @!P3 LEA R224, P1, R214.reuse, c[0x0][0x170], 0x1 ;  /* 0x00005c00d6e0ba11 */ /* 0x040fe200078208ff */
[----:B------:R-:W-:Y:S01]  /*bd50*/  @P3 STS.128 [R202+0x14000], RZ ;  /* 0x014000ffca003388 */ /* 0x000fe20000000c00 */
[C-C-:B------:R-:W-:Y:S02]  /*bd60*/  @!P4 LEA.HI.X R233, R214.reuse, c[0x0][0x174], R3.reuse, 0x1, P6 ;  /* 0x00005d00d6e9ca11 */ /* 0x140fe400030f0c03 */
[C-C-:B------:R-:W-:Y:S01]  /*bd70*/  @!P3 LEA.HI.X R225, R214.reuse, c[0x0][0x174], R3.reuse, 0x1, P1 ;  /* 0x00005d00d6e1ba11 */ /* 0x140fe200008f0c03 */
[----:B------:R-:W-:Y:S01]  /*bd80*/  @!PT LDS RZ, [RZ] ;  /* 0x00000000fffff984 */ /* 0x000fe20000000800 */
[----:B------:R-:W-:Y:S01]  /*bd90*/  @!PT LDS RZ, [RZ] ;  /* 0x00000000fffff984 */ /* 0x000fe20000000800 */
[----:B------:R-:W-:Y:S01]  /*bda0*/  @!PT LDS RZ, [RZ] ;  /* 0x00000000fffff984 */ /* 0x000fe20000000800 */
[----:B------:R1:W-:Y:S01]  /*bdb0*/  @!P3 LDGSTS.E.BYPASS.LTC128B.128 [R202+0x14000], [R228.64+0x80] ;  /* 0x14000080e4cabfae */ /* 0x0003e2000b901d4c */
[C---:B------:R-:W-:Y:S03]  /*bdc0*/  @!P2 LEA R222, P0, R214.reuse, c[0x0][0x170], 0x1 ;  /* 0x00005c00d6deaa11 */ /* 0x040fe600078008ff */
[----:B------:R-:W-:Y:S01]  /*bdd0*/  @P2 STS.128 [R202+0x16000], RZ ;  /* 0x016000ffca002388 */ /* 0x000fe20000000c00 */
[----:B------:R-:W-:Y:S02]  /*bde0*/  @!P2 LEA.HI.X R223, R214, c[0x0][0x174], R3, 0x1, P0 ;  /* 0x00005d00d6dfaa11 */ /* 0x000fe400000f0c03 */
        /* <DEDUP_REMOVED lines=180> */
.L_x_335:
[----:B------:R-:W-:Y:S05]  /*c930*/  IMAD R3, R215, 0x40, R201 ;  /* 0x00000040d7037824 */ /* 0x000fea00078e02c9 */
[C---:B------:R-:W-:Y:S02]  /*c940*/  IADD3 R132, R3.reuse, 0x1, RZ ;  /* 0x0000000103847810 */ /* 0x040fe40007ffe0ff */
[CC--:B------:R-:W-:Y:S02]  /*c950*/  ISETP.GE.AND P6, PT, R3.reuse, R211.reuse, PT ;  /* 0x000000d30300720c */ /* 0x0c0fe40003fc6270 */
[C---:B------:R-:W-:Y:S02]  /*c960*/  ISETP.GE.AND P5, PT, R132.reuse, R211, PT ;  /* 0x000000d38400720c */ /* 0x040fe40003fa6270 */
[CC--:B------:R-:W-:Y:S02]  /*c970*/  ISETP.GE.AND P0, PT, R132.reuse, R209.reuse, PT ;  /* 0x000000d18400720c */ /* 0x0c0fe40003f06270 */
[C---:B------:R-:W-:Y:S02]  /*c980*/  IADD3 R133, R3.reuse, 0x8, RZ ;  /* 0x0000000803857810 */ /* 0x040fe40007ffe0ff */
[C---:B------:R-:W-:Y:S02]  /*c990*/  ISETP.GE.OR P0, PT, R132.reuse, R208, !P0 ;  /* 0x000000d08400720c */ /* 0x040fe40004706670 */
[C---:B------:R-:W-:Y:S02]  /*c9a0*/  ISETP.GE.AND P1, PT, R3.reuse, R209, PT ;  /* 0x000000d10300720c */ /* 0x040fe40003f26270 */
[-C--:B------:R-:W-:Y:S02]  /*c9b0*/  ISETP.GE.OR P5, PT, R132, R210.reuse, !P5 ;  /* 0x000000d28400720c */ /* 0x080fe40006fa6670 */
[C---:B------:R-:W-:Y:S02]  /*c9c0*/  IADD3 R132, R3.reuse, 0x9, RZ ;  /* 0x0000000903847810 */ /* 0x040fe40007ffe0ff */
[----:B------:R-:W-:Y:S02]  /*c9d0*/  ISETP.GE.OR P6, PT, R3, R210, !P6 ;  /* 0x000000d20300720c */ /* 0x000fe400077c6670 */
[----:B------:R-:W-:Y:S02]  /*c9e0*/  FSEL R7, R7, -INF , !P0 ;  /* 0xff80000007077808 */ /* 0x000fe40004000000 */
[----:B------:R-:W-:Y:S02]  /*c9f0*/  FSEL R134, R4, -INF , !P6 ;  /* 0xff80000004867808 */ /* 0x000fe40007000000 */
[----:B-1----:R-:W-:Y:S02]  /*ca00*/  FSEL R144, R5, -INF , !P5 ;  /* 0xff80000005907808 */ /* 0x002fe40006800000 */
[-C--:B------:R-:W-:Y:S02]  /*ca10*/  ISETP.GE.AND P6, PT, R133, R211.reuse, PT ;  /* 0x000000d38500720c */ /* 0x080fe40003fc6270 */
[C---:B------:R-:W-:Y:S02]  /*ca20*/  ISETP.GE.AND P5, PT, R132.reuse, R211, PT ;  /* 0x000000d38400720c */ /* 0x040fe40003fa6270 */
[-C--:B------:R-:W-:Y:S02]  /*ca30*/  ISETP.GE.AND P0, PT, R132, R209.reuse, PT ;  /* 0x000000d18400720c */ /* 0x080fe40003f06270 */
[----:B------:R-:W-:Y:S02]  /*ca40*/  ISETP.GE.OR P1, PT, R3, R208, !P1 ;  /* 0x000000d00300720c */ /* 0x000fe40004f26670 */
[-C--:B------:R-:W-:Y:S02]  /*ca50*/  ISETP.GE.OR P6, PT, R133, R210.reuse, !P6 ;  /* 0x000000d28500720c */ /* 0x080fe400077c6670 */
[----:B------:R-:W-:Y:S02]  /*ca60*/  FSEL R135, R6, -INF , !P1 ;  /* 0xff80000006877808 */ /* 0x000fe40004800000 */
        /* <DEDUP_REMOVED lines=9> */
[----:B------:R-:W-:Y:S02]  /*cb00*/  ISETP.GE.AND P0, PT, R6, R209, PT ;  /* 0x000000d10600720c */ /* 0x000fe40003f06270 */
[----:B------:R-:W-:Y:S02]  /*cb10*/  ISETP.GE.AND P5, PT, R4, R211, PT ;  /* 0x000000d30400720c */ /* 0x000fe40003fa6270 */
[C---:B------:R-:W-:Y:S02]  /*cb20*/  ISETP.GE.OR P6, PT, R6.reuse, R210, !P6 ;  /* 0x000000d20600720c */ /* 0x040fe400077c6670 */
[----:B------:R-:W-:Y:S02]  /*cb30*/  ISETP.GE.OR P0, PT, R6, R208, !P0 ;  /* 0x000000d00600720c */ /* 0x000fe40004706670 */
[----:B------:R-:W-:Y:S02]  /*cb40*/  ISETP.GE.OR P5, PT, R4, R210, !P5 ;  /* 0x000000d20400720c */ /* 0x000fe40006fa6670 */
[----:B------:R-:W-:Y:S02]  /*cb50*/  ISETP.GE.OR P1, PT, R133, R208, !P1 ;  /* 0x000000d08500720c */ /* 0x000fe40004f26670 */
[----:B------:R-:W-:Y:S02]  /*cb60*/  IADD3 R6, R3, 0x18, RZ ;  /* 0x0000001803067810 */ /* 0x000fe40007ffe0ff */
[----:B------:R-:W-:Y:S02]  /*cb70*/  FSEL R162, R12, -INF , !P6 ;  /* 0xff8000000ca27808 */ /* 0x000fe40007000000 */
[----:B------:R-:W-:Y:S02]  /*cb80*/  FSEL R160, R13, -INF , !P5 ;  /* 0xff8000000da07808 */ /* 0x000fe40006800000 */
[----:B------:R-:W-:Y:S02]  /*cb90*/  FSEL R5, R10, -INF , !P1 ;  /* 0xff8000000a057808 */ /* 0x000fe40004800000 */
[----:B------:R-:W-:Y:S02]  /*cba0*/  ISETP.GE.AND P1, PT, R4, R209, PT ;  /* 0x000000d10400720c */ /* 0x000fe40003f26270 */
[C---:B------:R-:W-:Y:S02]  /*cbb0*/  ISETP.GE.AND P6, PT, R6.reuse, R211, PT ;  /* 0x000000d30600720c */ /* 0x040fe40003fc6270 */
[----:B------:R-:W-:Y:S02]  /*cbc0*/  ISETP.GE.AND P5, PT, R6, R209, PT ;  /* 0x000000d10600720c */ /* 0x000fe40003fa6270 */
[----:B------:R-:W-:Y:S02]  /*cbd0*/  FMNMX.FTZ R13, R134, R2, !PT ;  /* 0x00000002860d7209 */ /* 0x000fe40007810000 */
[----:B------:R-:W-:Y:S02]  /*cbe0*/  ISETP.GE.OR P1, PT, R4, R208, !P1 ;  /* 0x000000d00400720c */ /* 0x000fe40004f26670 */
[C---:B------:R-:W-:Y:S02]  /*cbf0*/  ISETP.GE.OR P6, PT, R6.reuse, R210, !P6 ;  /* 0x000000d20600720c */ /* 0x040fe400077c6670 */
[----:B------:R-:W-:Y:S02]  /*cc00*/  ISETP.GE.OR P5, PT, R6, R208, !P5 ;  /* 0x000000d00600720c */ /* 0x000fe40006fa6670 */
[C---:B------:R-:W-:Y:S02]  /*cc10*/  IADD3 R4, R3.reuse, 0x19, RZ ;  /* 0x0000001903047810 */ /* 0x040fe40007ffe0ff */
[----:B------:R-:W-:Y:S02]  /*cc20*/  IADD3 R6, R3, 0x20, RZ ;  /* 0x0000002003067810 */ /* 0x000fe40007ffe0ff */
[----:B------:R-:W-:Y:S02]  /*cc30*/  FMNMX.FTZ R13, R144, R13, !PT ;  /* 0x0000000d900d7209 */ /* 0x000fe40007810000 */
[----:B------:R-:W-:Y:S02]  /*cc40*/  FSEL R165, R14, -INF , !P0 ;  /* 0xff8000000ea57808 */ /* 0x000fe40004000000 */
[----:B------:R-:W-:Y:S02]  /*cc50*/  FSEL R163, R15, -INF , !P1 ;  /* 0xff8000000fa37808 */ /* 0x000fe40004800000 */
[----:B------:R-:W-:Y:S02]  /*cc60*/  FSEL R142, R16, -INF , !P6 ;  /* 0xff800000108e7808 */ /* 0x000fe40007000000 */
[----:B------:R-:W-:Y:S02]  /*cc70*/  FMNMX.FTZ R13, R138, R13, !PT ;  /* 0x0000000d8a0d7209 */ /* 0x000fe40007810000 */
[C---:B------:R-:W-:Y:S02]  /*cc80*/  ISETP.GE.AND P0, PT, R4.reuse, R211, PT ;  /* 0x000000d30400720c */ /* 0x040fe40003f06270 */
[----:B------:R-:W-:Y:S02]  /*cc90*/  ISETP.GE.AND P1, PT, R4, R209, PT ;  /* 0x000000d10400720c */ /* 0x000fe40003f26270 */
[----:B------:R-:W-:Y:S02]  /*cca0*/  ISETP.GE.AND P6, PT, R6, R211, PT ;  /* 0x000000d30600720c */ /* 0x000fe40003fc6270 */
[----:B------:R-:W-:Y:S02]  /*ccb0*/  FMNMX.FTZ R10, R135, R0, !PT ;  /* 0x00000000870a7209 */ /* 0x000fe40007810000 */
[C---:B------:R-:W-:Y:S02]  /*ccc0*/  ISETP.GE.OR P0, PT, R4.reuse, R210, !P0 ;  /* 0x000000d20400720c */ /* 0x040fe40004706670 */
[----:B------:R-:W-:Y:S02]  /*ccd0*/  ISETP.GE.OR P1, PT, R4, R208, !P1 ;  /* 0x000000d00400720c */ /* 0x000fe40004f26670 */
[----:B------:R-:W-:Y:S02]  /*cce0*/  ISETP.GE.OR P6, PT, R6, R210, !P6 ;  /* 0x000000d20600720c */ /* 0x000fe400077c6670 */
[----:B------:R-:W-:Y:S02]  /*ccf0*/  FMNMX.FTZ R13, R136, R13, !PT ;  /* 0x0000000d880d7209 */ /* 0x000fe40007810000 */
        /* <DEDUP_REMOVED lines=11> */
[----:B------:R-:W-:Y:S02]  /*cdb0*/  FMNMX.FTZ R13, R160, R13, !PT ;  /* 0x0000000da00d7209 */ /* 0x000fe40007810000 */
[C---:B------:R-:W-:Y:S02]  /*cdc0*/  ISETP.GE.OR P1, PT, R4.reuse, R210, !P1 ;  /* 0x000000d20400720c */ /* 0x040fe40004f26670 */
[----:B------:R-:W-:Y:S02]  /*cdd0*/  ISETP.GE.OR P5, PT, R4, R208, !P5 ;  /* 0x000000d00400720c */ /* 0x000fe40006fa6670 */
[C---:B------:R-:W-:Y:S02]  /*cde0*/  IADD3 R9, R3.reuse, 0x29, RZ ;  /* 0x0000002903097810 */ /* 0x040fe40007ffe0ff */
[----:B------:R-:W-:Y:S02]  /*cdf0*/  ISETP.GE.OR P6, PT, R8, R210, !P6 ;  /* 0x000000d20800720c */ /* 0x000fe400077c6670 */
[----:B------:R-:W-:Y:S02]  /*ce00*/  IADD3 R4, R3, 0x30, RZ ;  /* 0x0000003003047810 */ /* 0x000fe40007ffe0ff */
[----:B------:R-:W-:Y:S02]  /*ce10*/  FMNMX.FTZ R10, R11, R10, !PT ;  /* 0x0000000a0b0a7209 */ /* 0x000fe40007810000 */
[----:B------:R-:W-:Y:S02]  /*ce20*/  FSEL R140, R17, -INF , !P0 ;  /* 0xff800000118c7808 */ /* 0x000fe40004000000 */
[----:B------:R-:W-:Y:S02]  /*ce30*/  FSEL R156, R21, -INF , !P1 ;  /* 0xff800000159c7808 */ /* 0x000fe40004800000 */
[----:B------:R-:W-:Y:S02]  /*ce40*/  FSEL R154, R24, -INF , !P6 ;  /* 0xff800000189a7808 */ /* 0x000fe40007000000 */
[----:B------:R-:W-:Y:S02]  /*ce50*/  FMNMX.FTZ R13, R142, R13, !PT ;  /* 0x0000000d8e0d7209 */ /* 0x000fe40007810000 */
[----:B------:R-:W-:Y:S02]  /*ce60*/  ISETP.GE.AND P1, PT, R9, R211, PT ;  /* 0x000000d30900720c */ /* 0x000fe40003f26270 */
[----:B------:R-:W-:Y:S02]  /*ce70*/  ISETP.GE.AND P0, PT, R6, R209, PT ;  /* 0x000000d10600720c */ /* 0x000fe40003f06270 */
[----:B------:R-:W-:Y:S02]  /*ce80*/  ISETP.GE.AND P6, PT, R4, R211, PT ;  /* 0x000000d30400720c */ /* 0x000fe40003fc6270 */
[----:B------:R-:W-:Y:S02]  /*ce90*/  FMNMX.FTZ R10, R165, R10, !PT ;  /* 0x0000000aa50a7209 */ /* 0x000fe40007810000 */
[----:B------:R-:W-:Y:S02]  /*cea0*/  FMNMX.FTZ R13, R140, R13, !PT ;  /* 0x0000000d8c0d7209 */ /* 0x000fe40007810000 */
[----:B------:R-:W-:Y:S02]  /*ceb0*/  ISETP.GE.OR P0, PT, R6, R208, !P0 ;  /* 0x000000d00600720c */ /* 0x000fe40004706670 */
[-C--:B------:R-:W-:Y:S02]  /*cec0*/  ISETP.GE.OR P1, PT, R9, R210.reuse, !P1 ;  /* 0x000000d20900720c */ /* 0x080fe40004f26670 */
[----:B------:R-:W-:Y:S02]  /*ced0*/  ISETP.GE.OR P6, PT, R4, R210, !P6 ;  /* 0x000000d20400720c */ /* 0x000fe400077c6670 */
[----:B------:R-:W-:Y:S02]  /*cee0*/  IADD3 R6, R3, 0x31, RZ ;  /* 0x0000003103067810 */ /* 0x000fe40007ffe0ff */
[----:B------:R-:W-:Y:S02]  /*cef0*/  FMNMX.FTZ R10, R163, R10, !PT ;  /* 0x0000000aa30a7209 */ /* 0x000fe40007810000 */
[----:B------:R-:W-:Y:S02]  /*cf00*/  FSEL R152, R25, -INF , !P1 ;  /* 0xff80000019987808 */ /* 0x000fe40004800000 */
[----:B------:R-:W-:Y:S02]  /*cf10*/  FSEL R151, R28, -INF , !P6 ;  /* 0xff8000001c977808 */ /* 0x000fe40007000000 */
[----:B------:R-:W-:Y:S02]  /*cf20*/  FMNMX.FTZ R13, R158, R13, !PT ;  /* 0x0000000d9e0d7209 */ /* 0x000fe40007810000 */
[----:B------:R-:W-:Y:S02]  /*cf30*/  ISETP.GE.AND P1, PT, R8, R209, PT ;  /* 0x000000d10800720c */ /* 0x000fe40003f26270 */
[----:B------:R-:W-:Y:S02]  /*cf40*/  ISETP.GE.AND P6, PT, R6, R211, PT ;  /* 0x000000d30600720c */ /* 0x000fe40003fc6270 */
[----:B------:R-:W-:Y:S02]  /*cf50*/  FMNMX.FTZ R10, R143, R10, !PT ;  /* 0x0000000a8f0a7209 */ /* 0x000fe40007810000 */
[----:B------:R-:W-:Y:S02]  /*cf60*/  FMNMX.FTZ R13, R156, R13, !PT ;  /* 0x0000000d9c0d7209 */ /* 0x000fe40007810000 */
[----:B------:R-:W-:Y:S02]  /*cf70*/  ISETP.GE.OR P1, PT, R8, R208, !P1 ;  /* 0x000000d00800720c */ /* 0x000fe40004f26670 */
[----:B------:R-:W-:Y:S02]  /*cf80*/  ISETP.GE.OR P6, PT, R6, R210, !P6 ;  /* 0x000000d20600720c */ /* 0x000fe400077c6670 */
[----:B------:R-:W-:Y:S02]  /*cf90*/  IADD3 R8, R3, 0x38, RZ ;  /* 0x0000003803087810 */ /* 0x000fe40007ffe0ff */
[----:B------:R-:W-:Y:S02]  /*cfa0*/  FSEL R161, R22, -INF , !P0 ;  /* 0xff80000016a17808 */ /* 0x000fe40004000000 */
[----:B------:R-:W-:Y:S02]  /*cfb0*/  FMNMX.FTZ R10, R141, R10, !PT ;  /* 0x0000000a8d0a7209 */ /* 0x000fe40007810000 */
[----:B------:R-:W-:Y:S02]  /*cfc0*/  FSEL R150, R29, -INF , !P6 ;  /* 0xff8000001d967808 */ /* 0x000fe40007000000 */
[----:B------:R-:W-:Y:S02]  /*cfd0*/  FMNMX.FTZ R13, R154, R13, !PT ;  /* 0x0000000d9a0d7209 */ /* 0x000fe40007810000 */
[----:B------:R-:W-:Y:S02]  /*cfe0*/  ISETP.GE.AND P6, PT, R8, R211, PT ;  /* 0x000000d30800720c */ /* 0x000fe40003fc6270 */
[----:B------:R-:W-:Y:S02]  /*cff0*/  FSEL R159, R23, -INF , !P5 ;  /* 0xff800000179f7808 */ /* 0x000fe40006800000 */
[----:B------:R-:W-:Y:S01]  /*d000*/  FMNMX.FTZ R10, R161, R10, !PT ;  /* 0x0000000aa10a7209 */ /* 0x000fe20007810000 */
[----:B------:R-:W-:Y:S01]  /*d010*/  LDSM.16.MT88.4 R20, [R186+0x12000] ;  /* 0x01200000ba14783b */ /* 0x000fe20000004200 */
[----:B------:R-:W-:Y:S02]  /*d020*/  ISETP.GE.AND P0, PT, R9, R209, PT ;  /* 0x000000d10900720c */ /* 0x000fe40003f06270 */
[----:B------:R-:W-:Y:S02]  /*d030*/  FMNMX.FTZ R12, R152, R13, !PT ;  /* 0x0000000d980c7209 */ /* 0x000fe40007810000 */
[----:B------:R-:W-:Y:S02]  /*d040*/  ISETP.GE.OR P6, PT, R8, R210, !P6 ;  /* 0x000000d20800720c */ /* 0x000fe400077c6670 */
[----:B------:R-:W-:Y:S02]  /*d050*/  IADD3 R3, R3, 0x39, RZ ;  /* 0x0000003903037810 */ /* 0x000fe40007ffe0ff */
[----:B------:R-:W-:Y:S02]  /*d060*/  FSEL R157, R26, -INF , !P1 ;  /* 0xff8000001a9d7808 */ /* 0x000fe40004800000 */
[----:B------:R-:W-:Y:S02]  /*d070*/  FMNMX.FTZ R10, R159, R10, !PT ;  /* 0x0000000a9f0a7209 */ /* 0x000fe40007810000 */
[----:B------:R-:W-:Y:S02]  /*d080*/  ISETP.GE.OR P0, PT, R9, R208, !P0 ;  /* 0x000000d00900720c */ /* 0x000fe40004706670 */
[----:B------:R-:W-:Y:S02]  /*d090*/  ISETP.GE.AND P5, PT, R4, R209, PT ;  /* 0x000000d10400720c */ /* 0x000fe40003fa6270 */
[----:B------:R-:W-:Y:S02]  /*d0a0*/  FSEL R148, R32, -INF , !P6 ;  /* 0xff80000020947808 */ /* 0x000fe40007000000 */
        /* <DEDUP_REMOVED lines=10> */
[----:B------:R-:W-:Y:S02]  /*d150*/  ISETP.GE.AND P0, PT, R8, R209, PT ;  /* 0x000000d10800720c */ /* 0x000fe40003f06270 */
[----:B------:R-:W-:Y:S02]  /*d160*/  ISETP.GE.OR P5, PT, R6, R208, !P5 ;  /* 0x000000d00600720c */ /* 0x000fe40006fa6670 */
        /* <DEDUP_REMOVED lines=14> */
[----:B------:R-:W1:Y:S03]  /*d250*/  SHFL.BFLY PT, R4, R9, 0x2, 0x1f ;  /* 0x0c401f0009047f89 */ /* 0x000e6600000e0000 */
[----:B------:R-:W-:Y:S05]  /*d260*/  FMNMX.FTZ R6, R133, R8, !PT ;  /* 0x0000000885067209 */ /* 0x000fea0007810000 */
[----:B------:R-:W2:Y:S01]  /*d270*/  SHFL.BFLY PT, R3, R6, 0x2, 0x1f ;  /* 0x0c401f0006037f89 */ /* 0x000ea200000e0000 */
[----:B-1----:R-:W-:Y:S07]  /*d280*/  FMNMX.FTZ R9, R9, R4, !PT ;  /* 0x0000000409097209 */ /* 0x002fee0007810000 */
[----:B------:R-:W1:Y:S01]  /*d290*/  SHFL.BFLY PT, R132, R9, 0x1, 0x1f ;  /* 0x0c201f0009847f89 */ /* 0x000e6200000e0000 */
[----:B--2---:R-:W-:Y:S07]  /*d2a0*/  FMNMX.FTZ R4, R6, R3, !PT ;  /* 0x0000000306047209 */ /* 0x004fee0007810000 */
[----:B------:R-:W2:Y:S01]  /*d2b0*/  SHFL.BFLY PT, R3, R4, 0x1, 0x1f ;  /* 0x0c201f0004037f89 */ /* 0x000ea200000e0000 */
[----:B-1----:R-:W-:Y:S04]  /*d2c0*/  FMNMX.FTZ R132, R9, R132, !PT ;  /* 0x0000008409847209 */ /* 0x002fe80007810000 */
[C---:B------:R-:W-:Y:S01]  /*d2d0*/  FSETP.NEU.FTZ.AND P1, PT, R132.reuse, -INF , PT ;  /* 0xff8000008400780b */ /* 0x040fe20003f3d000 */
[----:B------:R-:W-:Y:S01]  /*d2e0*/  FMUL.FTZ R153, R132, c[0x0][0x23c] ;  /* 0x00008f0084997a20 */ /* 0x000fe20000410000 */
[----:B--2---:R-:W-:Y:S04]  /*d2f0*/  FMNMX.FTZ R3, R4, R3, !PT ;  /* 0x0000000304037209 */ /* 0x004fe80007810000 */
[----:B------:R-:W-:Y:S02]  /*d300*/  FSEL R153, R153, RZ, P1 ;  /* 0x000000ff99997208 */ /* 0x000fe40000800000 */
[C---:B------:R-:W-:Y:S03]  /*d310*/  FSETP.NEU.FTZ.AND P0, PT, R3.reuse, -INF , PT ;  /* 0xff8000000300780b */ /* 0x040fe60003f1d000 */
        /* <DEDUP_REMOVED lines=17> */
[----:B------:R-:W-:Y:S01]  /*d430*/  ISETP.GT.AND P0, PT, R215, R198, PT ;  /* 0x000000c6d700720c */ /* 0x000fe20003f04270 */
        /* <DEDUP_REMOVED lines=236> */
[C---:B------:R-:W-:Y:S04]  /*e300*/  HMMA.16816.F32.BF16 R28, R100.reuse, R120, R28 ;  /* 0x00000078641c723c */ /* 0x040fe8000004181c */
[----:B------:R-:W-:Y:S04]  /*e310*/  IMAD.MOV.U32 R2, RZ, RZ, R132 ;  /* 0x000000ffff027224 */ /* 0x000fe800078e0084 */
        /* <DEDUP_REMOVED lines=108> */
.L_x_333:
[----:B------:R-:W1:Y:S01]  /*e9e0*/  SHFL.BFLY PT, R0, R221, 0x2, 0x1f ;  /* 0x0c401f00dd007f89 */ /* 0x000e6200000e0000 */
[C---:B------:R-:W-:Y:S01]  /*e9f0*/  ISETP.NE.AND P1, PT, R199.reuse, -0x1, PT ;  /* 0xffffffffc700780c */ /* 0x040fe20003f25270 */
[----:B------:R-:W-:Y:S01]  /*ea00*/  BSSY B0, `(.L_x_337) ;  /* 0x000014c000007945 */ /* 0x000fe20003800000 */
[----:B------:R-:W-:Y:S01]  /*ea10*/  MOV R12, 0x3f800000 ;  /* 0x3f800000000c7802 */ /* 0x000fe20000000f00 */
[----:B------:R-:W2:Y:S04]  /*ea20*/  SHFL.BFLY PT, R2, R217, 0x2, 0x1f ;  /* 0x0c401f00d9027f89 */ /* 0x000ea800000e0000 */
[----:B------:R-:W3:Y:S04]  /*ea30*/  S2R R7, SR_TID.X ;  /* 0x0000000000077919 */ /* 0x000ee80000002100 */
[----:B------:R-:W4:Y:S02]  /*ea40*/  S2R R4, SR_CTAID.Y ;  /* 0x0000000000047919 */ /* 0x000f240000002600 */
[----:B------:R-:W-:-:S04]  /*ea50*/  @P1 IMAD.WIDE.U32 R14, R199, c[0x0][0x1e8], RZ ;  /* 0x00007a00c70e1a25 */ /* 0x000fc800078e00ff */
[----:B------:R-:W-:Y:S01]  /*ea60*/  @P1 IMAD R10, R199, c[0x0][0x1ec], R15 ;  /* 0x00007b00c70a1a24 */ /* 0x000fe200078e020f */
[----:B------:R-:W-:Y:S01]  /*ea70*/  @P1 MOV R11, R14 ;  /* 0x0000000e000b1202 */ /* 0x000fe20000000f00 */
[----:B-1----:R-:W-:Y:S02]  /*ea80*/  FADD.FTZ R0, R0, R221 ;  /* 0x000000dd00007221 */ /* 0x002fe40000010000 */
[----:B--2---:R-:W-:-:S03]  /*ea90*/  FADD.FTZ R5, R2, R217 ;  /* 0x000000d902057221 */ /* 0x004fc60000010000 */
[----:B------:R-:W1:Y:S01]  /*eaa0*/  SHFL.BFLY PT, R9, R0, 0x1, 0x1f ;  /* 0x0c201f0000097f89 */ /* 0x000e6200000e0000 */
[----:B---3--:R-:W-:-:S03]  /*eab0*/  SHF.R.S32.HI R6, RZ, 0x1f, R7 ;  /* 0x0000001fff067819 */ /* 0x008fc60000011407 */
[----:B------:R-:W2:Y:S01]  /*eac0*/  SHFL.BFLY PT, R8, R5, 0x1, 0x1f ;  /* 0x0c201f0005087f89 */ /* 0x000ea200000e0000 */
[----:B----4-:R-:W-:Y:S01]  /*ead0*/  @!P1 SHF.R.S32.HI R13, RZ, 0x1f, R4 ;  /* 0x0000001fff0d9819 */ /* 0x010fe20000011404 */
[----:B------:R-:W-:-:S04]  /*eae0*/  @!P1 IMAD.WIDE.U32 R14, R4, c[0x0][0x1e0], RZ ;  /* 0x00007800040e9a25 */ /* 0x000fc800078e00ff */
[----:B------:R-:W-:Y:S01]  /*eaf0*/  @!P1 IMAD R13, R13, c[0x0][0x1e0], RZ ;  /* 0x000078000d0d9a24 */ /* 0x000fe200078e02ff */
[----:B------:R-:W-:-:S03]  /*eb00*/  @!P1 MOV R11, R14 ;  /* 0x0000000e000b9202 */ /* 0x000fc60000000f00 */
[----:B------:R-:W-:Y:S01]  /*eb10*/  @!P1 IMAD R2, R4, c[0x0][0x1e4], R13 ;  /* 0x0000790004029a24 */ /* 0x000fe200078e020d */
[----:B------:R-:W-:-:S04]  /*eb20*/  MOV R13, 0x3f800000 ;  /* 0x3f800000000d7802 */ /* 0x000fc80000000f00 */
[----:B------:R-:W-:Y:S01]  /*eb30*/  @!P1 IADD3 R10, R15, R2, RZ ;  /* 0x000000020f0a9210 */ /* 0x000fe20007ffe0ff */
[----:B-1----:R-:W-:Y:S02]  /*eb40*/  FADD.FTZ R9, R0, R9 ;  /* 0x0000000900097221 */ /* 0x002fe40000010000 */
[----:B--2---:R-:W-:Y:S01]  /*eb50*/  FADD.FTZ R8, R5, R8 ;  /* 0x0000000805087221 */ /* 0x004fe20000010000 */
[----:B------:R-:W-:Y:S02]  /*eb60*/  LEA.HI R5, R6, R7, RZ, 0x5 ;  /* 0x0000000706057211 */ /* 0x000fe400078f28ff */
[----:B------:R-:W-:Y:S02]  /*eb70*/  FSETP.NE.FTZ.AND P3, PT, R9, RZ, PT ;  /* 0x000000ff0900720b */ /* 0x000fe40003f75000 */
[----:B------:R-:W-:Y:S02]  /*eb80*/  FSETP.NE.FTZ.AND P0, PT, R8, RZ, PT ;  /* 0x000000ff0800720b */ /* 0x000fe40003f15000 */
[----:B------:R-:W-:-:S04]  /*eb90*/  LOP3.LUT R0, R5, 0xffffffe0, RZ, 0xc0, !PT ;  /* 0xffffffe005007812 */ /* 0x000fc800078ec0ff */
[----:B------:R-:W-:-:S04]  /*eba0*/  IADD3 R0, -R0, R7, RZ ;  /* 0x0000000700007210 */ /* 0x000fc80007ffe1ff */
[----:B------:R-:W-:Y:S01]  /*ebb0*/  LOP3.LUT P4, RZ, R0, 0x3, RZ, 0xc0, !PT ;  /* 0x0000000300ff7812 */ /* 0x000fe2000788c0ff */
[----:B------:R-:W1:Y:S01]  /*ebc0*/  @P3 MUFU.RCP R12, R9 ;  /* 0x00000009000c3308 */ /* 0x000e620000001000 */
[----:B------:R-:W-:-:S04]  /*ebd0*/  LEA.HI R0, R6, R7, RZ, 0x2 ;  /* 0x0000000706007211 */ /* 0x000fc800078f10ff */
[--C-:B------:R-:W-:Y:S02]  /*ebe0*/  SHF.R.S32.HI R15, RZ, 0x2, R0.reuse ;  /* 0x00000002ff0f7819 */ /* 0x100fe40000011400 */
[----:B------:R-:W-:Y:S01]  /*ebf0*/  SHF.R.S32.HI R2, RZ, 0x1f, R0 ;  /* 0x0000001fff027819 */ /* 0x000fe20000011400 */
[----:B------:R-:W2:Y:S03]  /*ec00*/  @P0 MUFU.RCP R13, R8 ;  /* 0x00000008000d0308 */ /* 0x000ea60000001000 */
[----:B------:R-:W-:-:S04]  /*ec10*/  LEA.HI R2, R2, R15, RZ, 0x3 ;  /* 0x0000000f02027211 */ /* 0x000fc800078f18ff */
[----:B------:R-:W-:Y:S01]  /*ec20*/  LOP3.LUT R2, R2, 0xfffffff8, RZ, 0xc0, !PT ;  /* 0xfffffff802027812 */ /* 0x000fe200078ec0ff */
[C---:B-1----:R-:W-:Y:S01]  /*ec30*/  FMUL.FTZ R128, R12.reuse, R128 ;  /* 0x000000800c807220 */ /* 0x042fe20000410000 */
[----:B------:R-:W-:Y:S01]  /*ec40*/  @P0 MUFU.LG2 R8, R8 ;  /* 0x0000000800080308 */ /* 0x000fe20000000c00 */
[C---:B------:R-:W-:Y:S01]  /*ec50*/  FMUL.FTZ R129, R12.reuse, R129 ;  /* 0x000000810c817220 */ /* 0x040fe20000410000 */
[----:B------:R-:W-:Y:S01]  /*ec60*/  IADD3 R2, R15, -R2, RZ ;  /* 0x800000020f027210 */ /* 0x000fe20007ffe0ff */
        /* <DEDUP_REMOVED lines=46> */
[C---:B------:R-:W-:Y:S01]  /*ef50*/  FMUL.FTZ R68, R12.reuse, R68 ;  /* 0x000000440c447220 */ /* 0x040fe20000410000 */
[----:B------:R-:W3:Y:S01]  /*ef60*/  S2R R61, SR_CTAID.Z ;  /* 0x00000000003d7919 */ /* 0x000ee20000002700 */
        /* <DEDUP_REMOVED lines=22> */
[----:B------:R-:W-:Y:S01]  /*f0d0*/  LOP3.LUT R12, R0, 0x3ffffffc, RZ, 0xc0, !PT ;  /* 0x3ffffffc000c7812 */ /* 0x000fe200078ec0ff */
[C---:B--2---:R-:W-:Y:S01]  /*f0e0*/  FMUL.FTZ R131, R13.reuse, R131 ;  /* 0x000000830d837220 */ /* 0x044fe20000410000 */
[----:B------:R-:W-:Y:S01]  /*f0f0*/  SHF.R.S32.HI R0, RZ, 0x5, R5 ;  /* 0x00000005ff007819 */ /* 0x000fe20000011405 */
[C---:B------:R-:W-:Y:S01]  /*f100*/  FMUL.FTZ R130, R13.reuse, R130 ;  /* 0x000000820d827220 */ /* 0x040fe20000410000 */
[----:B------:R-:W-:Y:S01]  /*f110*/  IADD3 R5, -R12, R7, RZ ;  /* 0x000000070c057210 */ /* 0x000fe20007ffe1ff */
[C---:B------:R-:W-:Y:S01]  /*f120*/  FMUL.FTZ R127, R13.reuse, R127 ;  /* 0x0000007f0d7f7220 */ /* 0x040fe20000410000 */
[----:B------:R-:W-:Y:S01]  /*f130*/  LOP3.LUT R12, R2, 0x1, RZ, 0xc0, !PT ;  /* 0x00000001020c7812 */ /* 0x000fe200078ec0ff */
[C---:B------:R-:W-:Y:S01]  /*f140*/  FMUL.FTZ R126, R13.reuse, R126 ;  /* 0x0000007e0d7e7220 */ /* 0x040fe20000410000 */
[----:B------:R-:W-:Y:S01]  /*f150*/  LEA R5, R0, R5, 0x9 ;  /* 0x0000000500057211 */ /* 0x000fe200078e48ff */
[C---:B------:R-:W-:Y:S01]  /*f160*/  FMUL.FTZ R123, R13.reuse, R123 ;  /* 0x0000007b0d7b7220 */ /* 0x040fe20000410000 */
[----:B------:R-:W-:Y:S01]  /*f170*/  ISETP.NE.U32.AND P5, PT, R12, 0x1, PT ;  /* 0x000000010c00780c */ /* 0x000fe20003fa5070 */
[----:B------:R-:W-:Y:S01]  /*f180*/  FMUL.FTZ R122, R13, R122 ;  /* 0x0000007a0d7a7220 */ /* 0x000fe20000410000 */
[----:B------:R-:W-:Y:S01]  /*f190*/  F2FP.BF16.PACK_AB R130, R131, R130 ;  /* 0x000000828382723e */ /* 0x000fe200000010ff */
[C---:B------:R-:W-:Y:S01]  /*f1a0*/  FMUL.FTZ R119, R13.reuse, R119 ;  /* 0x000000770d777220 */ /* 0x040fe20000410000 */
[----:B------:R-:W-:Y:S01]  /*f1b0*/  R2P PR, R2, 0x6 ;  /* 0x0000000602007804 */ /* 0x000fe20000000000 */
        /* <DEDUP_REMOVED lines=15> */
[----:B------:R-:W-:Y:S01]  /*f2b0*/  SHF.R.S32.HI R69, RZ, 0x1f, R0 ;  /* 0x0000001fff457819 */ /* 0x000fe20000011400 */
[----:B------:R-:W-:Y:S01]  /*f2c0*/  FMUL.FTZ R102, R13, R102 ;  /* 0x000000660d667220 */ /* 0x000fe20000410000 */
[----:B------:R-:W-:Y:S01]  /*f2d0*/  F2FP.BF16.PACK_AB R106, R107, R106 ;  /* 0x0000006a6b6a723e */ /* 0x000fe200000010ff */
[----:B------:R-:W-:Y:S01]  /*f2e0*/  FMUL.FTZ R39, R13, R39 ;  /* 0x000000270d277220 */ /* 0x000fe20000410000 */
[----:B------:R-:W-:Y:S01]  /*f2f0*/  LEA.HI R69, R69, R0, RZ, 0x3 ;  /* 0x0000000045457211 */ /* 0x000fe200078f18ff */
[----:B------:R-:W-:Y:S01]  /*f300*/  FMUL.FTZ R38, R13, R38 ;  /* 0x000000260d267220 */ /* 0x000fe20000410000 */
[----:B------:R-:W-:Y:S01]  /*f310*/  F2FP.BF16.PACK_AB R102, R103, R102 ;  /* 0x000000666766723e */ /* 0x000fe200000010ff */
[----:B------:R-:W-:Y:S01]  /*f320*/  FMUL.FTZ R43, R13, R43 ;  /* 0x0000002b0d2b7220 */ /* 0x000fe20000410000 */
[----:B------:R-:W-:Y:S01]  /*f330*/  LOP3.LUT R69, R69, 0xffffff8, RZ, 0xc0, !PT ;  /* 0x0ffffff845457812 */ /* 0x000fe200078ec0ff */
[----:B------:R-:W-:Y:S01]  /*f340*/  FMUL.FTZ R42, R13, R42 ;  /* 0x0000002a0d2a7220 */ /* 0x000fe20000410000 */
[----:B------:R-:W-:Y:S01]  /*f350*/  F2FP.BF16.PACK_AB R38, R39, R38 ;  /* 0x000000262726723e */ /* 0x000fe200000010ff */
[C---:B------:R-:W-:Y:S01]  /*f360*/  FMUL.FTZ R47, R13.reuse, R47 ;  /* 0x0000002f0d2f7220 */ /* 0x040fe20000410000 */
[----:B------:R-:W-:Y:S01]  /*f370*/  IADD3 R69, R0, -R69, RZ ;  /* 0x8000004500457210 */ /* 0x000fe20007ffe0ff */
[----:B------:R-:W-:Y:S01]  /*f380*/  FMUL.FTZ R46, R13, R46 ;  /* 0x0000002e0d2e7220 */ /* 0x000fe20000410000 */
[----:B------:R-:W-:Y:S01]  /*f390*/  F2FP.BF16.PACK_AB R42, R43, R42 ;  /* 0x0000002a2b2a723e */ /* 0x000fe200000010ff */
[C---:B------:R-:W-:Y:S01]  /*f3a0*/  FMUL.FTZ R51, R13.reuse, R51 ;  /* 0x000000330d337220 */ /* 0x040fe20000410000 */
[----:B------:R-:W-:Y:S01]  /*f3b0*/  MOV R0, 0x7f800000 ;  /* 0x7f80000000007802 */ /* 0x000fe20000000f00 */
        /* <DEDUP_REMOVED lines=38> */
[----:B------:R-:W-:Y:S01]  /*f620*/  IMAD.SHL.U32 R13, R2, 0x40, RZ ;  /* 0x00000040020d7824 */ /* 0x000fe200078e00ff */
[----:B------:R-:W-:Y:S01]  /*f630*/  MOV R2, 0x20 ;  /* 0x0000002000027802 */ /* 0x000fe20000000f00 */
[----:B------:R-:W-:Y:S01]  /*f640*/  IMAD.MOV.U32 R12, RZ, RZ, 0x40 ;  /* 0x00000040ff0c7424 */ /* 0x000fe200078e00ff */
[----:B------:R-:W-:Y:S01]  /*f650*/  F2FP.BF16.PACK_AB R98, R99, R98 ;  /* 0x000000626362723e */ /* 0x000fe200000010ff */
[----:B-1----:R-:W-:Y:S01]  /*f660*/  @P3 FMUL.FTZ R9, R9, 0.69314718246459960938 ;  /* 0x3f31721809093820 */ /* 0x002fe20000410000 */
[----:B------:R-:W-:-:S02]  /*f670*/  LOP3.LUT R13, R13, 0x1c0, RZ, 0xc0, !PT ;  /* 0x000001c00d0d7812 */ /* 0x000fc400078ec0ff */
[----:B------:R-:W-:Y:S01]  /*f680*/  SEL R2, R2, 0xffffffe0, !P1 ;  /* 0xffffffe002027807 */ /* 0x000fe20004800000 */
[----:B------:R-:W-:Y:S01]  /*f690*/  @P3 FFMA.FTZ R0, R132, c[0x0][0x238], R9 ;  /* 0x00008e0084003a23 */ /* 0x000fe20000010009 */
[----:B------:R-:W-:Y:S02]  /*f6a0*/  LEA.HI R14, R13, R13, RZ, 0x1d ;  /* 0x0000000d0d0e7211 */ /* 0x000fe400078fe8ff */
[----:B------:R-:W-:Y:S02]  /*f6b0*/  SEL R12, R12, 0xffffffc0, !P2 ;  /* 0xffffffc00c0c7807 */ /* 0x000fe40005000000 */
[----:B------:R-:W-:Y:S02]  /*f6c0*/  LEA R5, R5, R14, 0x1 ;  /* 0x0000000e05057211 */ /* 0x000fe400078e08ff */
[----:B------:R-:W1:Y:S02]  /*f6d0*/  LDC.U8 R14, c[0x0][0x329] ;  /* 0x0000ca40ff0e7b82 */ /* 0x000e640000000000 */
[----:B------:R-:W-:-:S04]  /*f6e0*/  SHF.L.U32 R5, R5, 0x1, RZ ;  /* 0x0000000105057819 */ /* 0x000fc800000006ff */
[C---:B------:R-:W-:Y:S01]  /*f6f0*/  IADD3 R13, R5.reuse, -0x10, RZ ;  /* 0xfffffff0050d7810 */ /* 0x040fe20007ffe0ff */
[----:B------:R-:W-:Y:S01]  /*f700*/  STS [R5], R128 ;  /* 0x0000008005007388 */ /* 0x000fe20000000800 */
[C---:B------:R-:W-:Y:S02]  /*f710*/  @P5 IADD3 R13, R5.reuse, 0x10, RZ ;  /* 0x00000010050d5810 */ /* 0x040fe40007ffe0ff */
[C---:B------:R-:W-:Y:S01]  /*f720*/  IADD3 R15, R5.reuse, R2, RZ ;  /* 0x00000002050f7210 */ /* 0x040fe20007ffe0ff */
[----:B------:R-:W-:Y:S01]  /*f730*/  STS [R5+0x400], R130 ;  /* 0x0004008205007388 */ /* 0x000fe20000000800 */
[-C--:B------:R-:W-:Y:S02]  /*f740*/  IADD3 R17, R2, R13.reuse, RZ ;  /* 0x0000000d02117210 */ /* 0x080fe40007ffe0ff */
[-C--:B------:R-:W-:Y:S01]  /*f750*/  IADD3 R19, R5, R12.reuse, RZ ;  /* 0x0000000c05137210 */ /* 0x080fe20007ffe0ff */
[----:B------:R-:W-:Y:S01]  /*f760*/  STS [R13], R124 ;  /* 0x0000007c0d007388 */ /* 0x000fe20000000800 */
[----:B------:R-:W-:Y:S01]  /*f770*/  IADD3 R21, R12, R13, RZ ;  /* 0x0000000d0c157210 */ /* 0x000fe20007ffe0ff */
[----:B------:R-:W-:Y:S01]  /*f780*/  IMAD.IADD R23, R17, 0x1, R12 ;  /* 0x0000000111177824 */ /* 0x000fe200078e020c */
[----:B------:R-:W-:Y:S01]  /*f790*/  IADD3 R25, R15, R12, RZ ;  /* 0x0000000c0f197210 */ /* 0x000fe20007ffe0ff */
[----:B------:R-:W-:Y:S01]  /*f7a0*/  STS [R13+0x400], R126 ;  /* 0x0004007e0d007388 */ /* 0x000fe20000000800 */
[----:B------:R-:W2:Y:S03]  /*f7b0*/  LDC.U8 R12, c[0x0][0x328] ;  /* 0x0000ca00ff0c7b82 */ /* 0x000ea60000000000 */
[----:B------:R-:W-:Y:S01]  /*f7c0*/  STS [R15], R120 ;  /* 0x000000780f007388 */ /* 0x000fe20000000800 */
[----:B-1----:R-:W-:-:S03]  /*f7d0*/  ISETP.NE.AND P2, PT, R14, RZ, PT ;  /* 0x000000ff0e00720c */ /* 0x002fc60003f45270 */
[----:B------:R-:W-:Y:S04]  /*f7e0*/  STS [R15+0x400], R122 ;  /* 0x0004007a0f007388 */ /* 0x000fe80000000800 */
[----:B------:R-:W-:Y:S04]  /*f7f0*/  STS [R17], R116 ;  /* 0x0000007411007388 */ /* 0x000fe80000000800 */
[----:B------:R-:W-:Y:S02]  /*f800*/  STS [R17+0x400], R118 ;  /* 0x0004007611007388 */ /* 0x000fe40000000800 */
[----:B------:R-:W-:-:S02]  /*f810*/  @P2 MOV R63, 0x1 ;  /* 0x00000001003f2802 */ /* 0x000fc40000000f00 */
[----:B------:R-:W-:Y:S01]  /*f820*/  STS [R19], R112 ;  /* 0x0000007013007388 */ /* 0x000fe20000000800 */
[----:B------:R-:W-:Y:S01]  /*f830*/  @P2 MOV R65, c[0x0][0x210] ;  /* 0x0000840000412a02 */ /* 0x000fe20000000f00 */
[----:B------:R-:W-:Y:S02]  /*f840*/  @!P2 IMAD.MOV.U32 R65, RZ, RZ, 0x1 ;  /* 0x00000001ff41a424 */ /* 0x000fe400078e00ff */
[----:B------:R-:W-:Y:S01]  /*f850*/  STS [R19+0x400], R114 ;  /* 0x0004007213007388 */ /* 0x000fe20000000800 */
[----:B--2---:R-:W-:-:S03]  /*f860*/  ISETP.NE.AND P1, PT, R12, RZ, PT ;  /* 0x000000ff0c00720c */ /* 0x004fc60003f25270 */
[----:B------:R-:W-:Y:S01]  /*f870*/  STS [R21], R108 ;  /* 0x0000006c15007388 */ /* 0x000fe20000000800 */
[----:B------:R-:W-:-:S03]  /*f880*/  ISETP.NE.OR P5, PT, R14, RZ, !P1 ;  /* 0x000000ff0e00720c */ /* 0x000fc60004fa5670 */
        /* <DEDUP_REMOVED lines=21> */
[----:B------:R-:W-:Y:S04]  /*f9e0*/  STS [R5+0x8000], R68 ;  /* 0x0080004405007388 */ /* 0x000fe80000000800 */
[----:B------:R2:W-:Y:S04]  /*f9f0*/  STS [R5+0x8400], R70 ;  /* 0x0084004605007388 */ /* 0x0005e80000000800 */
[----:B------:R4:W-:Y:S04]  /*fa00*/  STS [R13+0x8000], R72 ;  /* 0x008000480d007388 */ /* 0x0009e80000000800 */
[----:B------:R4:W-:Y:S01]  /*fa10*/  STS [R13+0x8400], R74 ;  /* 0x0084004a0d007388 */ /* 0x0009e20000000800 */
[----:B-1----:R-:W-:-:S03]  /*fa20*/  @P2 MOV R62, c[0x0][0x210] ;  /* 0x00008400003e2a02 */ /* 0x002fc60000000f00 */
[----:B------:R4:W-:Y:S02]  /*fa30*/  STS [R15+0x8000], R76 ;  /* 0x0080004c0f007388 */ /* 0x0009e40000000800 */
[----:B------:R-:W-:Y:S02]  /*fa40*/  @P2 IMAD R62, R62, c[0x0][0x214], RZ ;  /* 0x000085003e3e2a24 */ /* 0x000fe400078e02ff */
[----:B------:R4:W-:Y:S04]  /*fa50*/  STS [R15+0x8400], R78 ;  /* 0x0084004e0f007388 */ /* 0x0009e80000000800 */
[----:B------:R4:W-:Y:S04]  /*fa60*/  STS [R17+0x8000], R80 ;  /* 0x0080005011007388 */ /* 0x0009e80000000800 */
[----:B------:R4:W-:Y:S01]  /*fa70*/  STS [R17+0x8400], R82 ;  /* 0x0084005211007388 */ /* 0x0009e20000000800 */
[----:B--2---:R-:W-:Y:S01]  /*fa80*/  @!P2 MOV R5, c[0x0][0x214] ;  /* 0x000085000005aa02 */ /* 0x004fe20000000f00 */
[----:B------:R-:W-:-:S02]  /*fa90*/  CS2R R70, SRZ ;  /* 0x0000000000467805 */ /* 0x000fc4000001ff00 */
[----:B------:R4:W-:Y:S01]  /*faa0*/  STS [R19+0x8000], R84 ;  /* 0x0080005413007388 */ /* 0x0009e20000000800 */
[----:B------:R-:W-:Y:S02]  /*fab0*/  @!P2 SEL R62, R5, c[0x0][0x234], !P1 ;  /* 0x00008d00053eaa07 */ /* 0x000fe40004800000 */
[----:B------:R-:W-:Y:S01]  /*fac0*/  ISETP.NE.OR P1, PT, R199, -0x1, P5 ;  /* 0xffffffffc700780c */ /* 0x000fe20002f25670 */
[----:B------:R4:W-:Y:S02]  /*fad0*/  STS [R19+0x8400], R86 ;  /* 0x0084005613007388 */ /* 0x0009e40000000800 */
[----:B------:R-:W-:Y:S02]  /*fae0*/  @!P2 IMAD R63, R62, c[0x0][0x1c0], RZ ;  /* 0x000070003e3faa24 */ /* 0x000fe400078e02ff */
[----:B------:R4:W-:Y:S02]  /*faf0*/  STS [R21+0x8000], R88 ;  /* 0x0080005815007388 */ /* 0x0009e40000000800 */
[----:B------:R-:W-:-:S02]  /*fb00*/  IMAD R63, R4, R63, RZ ;  /* 0x0000003f043f7224 */ /* 0x000fc400078e02ff */
[----:B------:R4:W-:Y:S03]  /*fb10*/  STS [R21+0x8400], R90 ;  /* 0x0084005a15007388 */ /* 0x0009e60000000800 */
[----:B------:R-:W-:Y:S01]  /*fb20*/  SEL R63, R63, RZ, P5 ;  /* 0x000000ff3f3f7207 */ /* 0x000fe20002800000 */
[----:B------:R4:W-:Y:S01]  /*fb30*/  STS [R25+0x8000], R92 ;  /* 0x0080005c19007388 */ /* 0x0009e20000000800 */
[----:B------:R-:W-:-:S03]  /*fb40*/  @!P1 IMAD R199, R4, c[0x0][0x214], RZ ;  /* 0x0000850004c79a24 */ /* 0x000fc600078e02ff */
[----:B------:R4:W-:Y:S01]  /*fb50*/  STS [R25+0x8400], R94 ;  /* 0x0084005e19007388 */ /* 0x0009e20000000800 */
[----:B---3--:R-:W-:Y:S01]  /*fb60*/  IMAD R63, R61, R62, R63 ;  /* 0x0000003e3d3f7224 */ /* 0x008fe200078e023f */
[----:B------:R-:W-:Y:S02]  /*fb70*/  @!P5 MOV R70, R199 ;  /* 0x000000c70046d202 */ /* 0x000fe40000000f00 */
[----:B------:R4:W-:Y:S01]  /*fb80*/  STS [R23+0x8000], R96 ;  /* 0x0080006017007388 */ /* 0x0009e20000000800 */
[----:B------:R-:W-:Y:S02]  /*fb90*/  @!P5 SHF.R.S32.HI R71, RZ, 0x1f, R199 ;  /* 0x0000001fff47d819 */ /* 0x000fe400000114c7 */
[----:B------:R-:W-:Y:S01]  /*fba0*/  MOV R62, 0x7f800000 ;  /* 0x7f800000003e7802 */ /* 0x000fe20000000f00 */
[----:B------:R4:W-:Y:S04]  /*fbb0*/  STS [R23+0x8400], R98 ;  /* 0x0084006217007388 */ /* 0x0009e80000000800 */
[----:B------:R-:W1:Y:S04]  /*fbc0*/  S2R R2, SR_TID.X ;  /* 0x0000000000027919 */ /* 0x000e680000002100 */
[----:B------:R-:W-:Y:S06]  /*fbd0*/  BAR.SYNC.DEFER_BLOCKING 0x0 ;  /* 0x0000000000007b1d */ /* 0x000fec0000010000 */
[----:B------:R-:W2:Y:S01]  /*fbe0*/  S2R R60, SR_CTAID.X ;  /* 0x00000000003c7919 */ /* 0x000ea20000002500 */
[----:B-1----:R-:W-:-:S03]  /*fbf0*/  SHF.R.S32.HI R5, RZ, 0x1f, R2 ;  /* 0x0000001fff057819 */ /* 0x002fc60000011402 */
[----:B------:R4:W1:Y:S01]  /*fc00*/  LDS.128 R52, [R202] ;  /* 0x00000000ca347984 */ /* 0x0008620000000c00 */
[----:B------:R-:W-:-:S03]  /*fc10*/  LEA.HI R64, R5, R2, RZ, 0x5 ;  /* 0x0000000205407211 */ /* 0x000fc600078f28ff */
[----:B------:R4:W3:Y:S01]  /*fc20*/  LDS.128 R48, [R202+0x1000] ;  /* 0x00100000ca307984 */ /* 0x0008e20000000c00 */
[----:B------:R-:W-:Y:S01]  /*fc30*/  LOP3.LUT R67, R64, 0xffffffe0, RZ, 0xc0, !PT ;  /* 0xffffffe040437812 */ /* 0x000fe200078ec0ff */
[----:B------:R-:W-:Y:S02]  /*fc40*/  @P0 FMUL.FTZ R64, R8, 0.69314718246459960938 ;  /* 0x3f31721808400820 */ /* 0x000fe40000410000 */
[----:B------:R4:W1:Y:S01]  /*fc50*/  LDS.128 R44, [R202+0x2000] ;  /* 0x00200000ca2c7984 */ /* 0x0008620000000c00 */
[----:B------:R-:W-:Y:S01]  /*fc60*/  IADD3 R4, -R67, R2, RZ ;  /* 0x0000000243047210 */ /* 0x000fe20007ffe1ff */
[----:B------:R-:W-:Y:S02]  /*fc70*/  @P0 FFMA.FTZ R62, R3, c[0x0][0x238], R64 ;  /* 0x00008e00033e0a23 */ /* 0x000fe40000010040 */
[----:B------:R4:W1:Y:S01]  /*fc80*/  LDS.128 R40, [R202+0x3000] ;  /* 0x00300000ca287984 */ /* 0x0008620000000c00 */
[----:B------:R-:W-:-:S03]  /*fc90*/  SHF.R.S32.HI R67, RZ, 0x1f, R4 ;  /* 0x0000001fff437819 */ /* 0x000fc60000011404 */
[----:B------:R4:W1:Y:S01]  /*fca0*/  LDS.128 R36, [R202+0x4000] ;  /* 0x00400000ca247984 */ /* 0x0008620000000c00 */
[----:B------:R-:W-:Y:S01]  /*fcb0*/  LEA.HI R67, R67, R4, RZ, 0x2 ;  /* 0x0000000443437211 */ /* 0x000fe200078f10ff */
[----:B--2---:R-:W-:Y:S02]  /*fcc0*/  IMAD R4, R60, R65, RZ ;  /* 0x000000413c047224 */ /* 0x004fe400078e02ff */
[----:B------:R4:W2:Y:S01]  /*fcd0*/  LDS.128 R32, [R202+0x5000] ;  /* 0x00500000ca207984 */ /* 0x0008a20000000c00 */
[----:B------:R-:W-:Y:S02]  /*fce0*/  SHF.R.S32.HI R66, RZ, 0x2, R67 ;  /* 0x00000002ff427819 */ /* 0x000fe40000011443 */
[----:B------:R-:W-:Y:S01]  /*fcf0*/  SHF.L.U32 R4, R4, 0x7, RZ ;  /* 0x0000000704047819 */ /* 0x000fe200000006ff */
[----:B------:R4:W1:Y:S01]  /*fd00*/  LDS.128 R28, [R202+0x6000] ;  /* 0x00600000ca1c7984 */ /* 0x0008620000000c00 */
[----:B------:R-:W-:Y:S02]  /*fd10*/  LEA R66, R69, R66, 0x4 ;  /* 0x0000004245427211 */ /* 0x000fe400078e20ff */
[----:B------:R-:W-:Y:S01]  /*fd20*/  SHF.R.S32.HI R8, RZ, 0x1f, R4 ;  /* 0x0000001fff087819 */ /* 0x000fe20000011404 */
[----:B------:R4:W1:Y:S01]  /*fd30*/  LDS.128 R24, [R202+0x7000] ;  /* 0x00700000ca187984 */ /* 0x0008620000000c00 */
[----:B------:R-:W-:-:S02]  /*fd40*/  IADD3 R4, P2, P1, R4, R70, R63 ;  /* 0x0000004604047210 */ /* 0x000fc4000795e03f */
[----:B------:R-:W-:Y:S01]  /*fd50*/  SHF.R.S32.HI R63, RZ, 0x1f, R63 ;  /* 0x0000001fff3f7819 */ /* 0x000fe2000001143f */
[----:B------:R4:W1:Y:S03]  /*fd60*/  LDS.128 R20, [R202+0x8000] ;  /* 0x00800000ca147984 */ /* 0x0008660000000c00 */
[----:B------:R-:W-:Y:S01]  /*fd70*/  IADD3.X R8, R8, R71, R63, P2, P1 ;  /* 0x0000004708087210 */ /* 0x000fe200017e243f */
[----:B------:R4:W1:Y:S04]  /*fd80*/  LDS.128 R16, [R202+0x9000] ;  /* 0x00900000ca107984 */ /* 0x0008680000000c00 */
[----:B------:R4:W1:Y:S04]  /*fd90*/  LDS.128 R12, [R202+0xa000] ;  /* 0x00a00000ca0c7984 */ /* 0x0008680000000c00 */
[----:B------:R4:W1:Y:S01]  /*fda0*/  LDS.128 R56, [R202+0xb000] ;  /* 0x00b00000ca387984 */ /* 0x0008620000000c00 */
[----:B------:R-:W-:Y:S05]  /*fdb0*/  @P4 BRA `(.L_x_338) ;  /* 0x0000010000004947 */ /* 0x000fea0003800000 */
[----:B---3--:R-:W-:Y:S01]  /*fdc0*/  IMAD R3, R60, -0x80, R203 ;  /* 0xffffff803c037824 */ /* 0x008fe200078e02cb */
        /* <DEDUP_REMOVED lines=15> */
.L_x_338:
[----:B---3--:R-:W-:Y:S05]  /*fec0*/  BSYNC B0 ;  /* 0x0000000000007941 */ /* 0x008fea0003800000 */
.L_x_337:
[----:B------:R-:W-:Y:S01]  /*fed0*/  IADD3 R4, P0, R212, R11, RZ ;  /* 0x0000000bd4047210 */ /* 0x000fe20007f1e0ff */
[----:B------:R-:W-:Y:S01]  /*fee0*/  IMAD R60, R60, -0x80, R203 ;  /* 0xffffff803c3c7824 */ /* 0x000fe200078e02cb */
[----:B------:R-:W-:Y:S01]  /*fef0*/  SHF.R.S32.HI R3, RZ, 0x1f, R212 ;  /* 0x0000001fff037819 */ /* 0x000fe200000114d4 */
[----:B------:R-:W-:Y:S01]  /*ff00*/  BSSY B0, `(.L_x_339) ;  /* 0x000001c000007945 */ /* 0x000fe20003800000 */
[----:B------:R-:W-:Y:S02]  /*ff10*/  LEA.HI R6, R6, R7, RZ, 0x3 ;  /* 0x0000000706067211 */ /* 0x000fe400078f18ff */
[----:B------:R-:W-:Y:S01]  /*ff20*/  LEA.HI R2, R5, R2, RZ, 0x3 ;  /* 0x0000000205027211 */ /* 0x000fe200078f18ff */
[----:B------:R-:W-:Y:S01]  /*ff30*/  IMAD.X R5, R3, 0x1, R10, P0 ;  /* 0x0000000103057824 */ /* 0x000fe200000e060a */
[----:B------:R-:W-:-:S02]  /*ff40*/  SHF.R.S32.HI R3, RZ, 0x3, R6 ;  /* 0x00000003ff037819 */ /* 0x000fc40000011406 */
[----:B------:R-:W-:Y:S01]  /*ff50*/  SHF.R.S32.HI R0, RZ, 0x1f, R61 ;  /* 0x0000001fff007819 */ /* 0x000fe2000001143d */
[----:B------:R-:W-:Y:S01]  /*ff60*/  IMAD.WIDE.U32 R4, R61, c[0x0][0x1f0], R4 ;  /* 0x00007c003d047a25 */ /* 0x000fe200078e0004 */
[----:B------:R-:W-:Y:S02]  /*ff70*/  ISETP.GE.AND P0, PT, R3, R60, PT ;  /* 0x0000003c0300720c */ /* 0x000fe40003f06270 */
[----:B------:R-:W-:Y:S01]  /*ff80*/  SHF.R.S32.HI R6, RZ, 0x3, R2 ;  /* 0x00000003ff067819 */ /* 0x000fe20000011402 */
[----:B------:R-:W-:-:S03]  /*ff90*/  IMAD R0, R0, c[0x0][0x1f0], RZ ;  /* 0x00007c0000007a24 */ /* 0x000fc600078e02ff */
[----:B------:R-:W-:Y:S01]  /*ffa0*/  SHF.R.S32.HI R7, RZ, 0x1f, R6 ;  /* 0x0000001fff077819 */ /* 0x000fe20000011406 */
[----:B------:R-:W-:-:S04]  /*ffb0*/  IMAD R0, R61, c[0x0][0x1f4], R0 ;  /* 0x00007d003d007a24 */ /* 0x000fc800078e0200 */
[----:B------:R-:W-:-:S04]  /*ffc0*/  IMAD.WIDE R200, R200, 0x80, R6 ;  /* 0x00000080c8c87825 */ /* 0x000fc800078e0206 */
[----:B------:R-:W-:Y:S01]  /*ffd0*/  IMAD.IADD R9, R0, 0x1, R5 ;  /* 0x0000000100097824 */ /* 0x000fe200078e0205 */
        /* <DEDUP_REMOVED lines=11> */
[----:B-1----:R1:W-:Y:S04]  /*10090*/  @!P2 STG.E.128 [R10.64], R52 ;  /* 0x000000340a00a986 */ /* 0x0023e8000c101d0c */
[----:B------:R1:W-:Y:S04]  /*100a0*/  @!P1 STG.E.128 [R10.64+0x80], R36 ;  /* 0x000080240a009986 */ /* 0x0003e8000c101d0c */
[----:B------:R1:W-:Y:S02]  /*100b0*/  @!P0 STG.E.128 [R10.64+0x100], R20 ;  /* 0x000100140a008986 */ /* 0x0003e4000c101d0c */
.L_x_340:
[----:B------:R-:W-:Y:S05]  /*100c0*/  BSYNC B0 ;  /* 0x0000000000007941 */ /* 0x000fea0003800000 */
.L_x_339:
        /* <DEDUP_REMOVED lines=18> */
[----:B--2---:R1:W-:Y:S04]  /*101f0*/  @!P1 STG.E.128 [R2.64+0x80], R32 ;  /* 0x0000802002009986 */ /* 0x0043e8000c101d0c */
[----:B------:R1:W-:Y:S02]  /*10200*/  @!P0 STG.E.128 [R2.64+0x100], R16 ;  /* 0x0001001002008986 */ /* 0x0003e4000c101d0c */
.L_x_342:
[----:B------:R-:W-:Y:S05]  /*10210*/  BSYNC B0 ;  /* 0x0000000000007941 */ /* 0x000fea0003800000 */
.L_x_341:
        /* <DEDUP_REMOVED lines=20> */
.L_x_344:
[----:B------:R-:W-:Y:S05]  /*10360*/  BSYNC B0 ;  /* 0x0000000000007941 */ /* 0x000fea0003800000 */
.L_x_343:
        /* <DEDUP_REMOVED lines=20> */
.L_x_345:
        /* <DEDUP_REMOVED lines=13> */
.L_x_1282:


//--------------------- .text._ZN5flash16flash_fwd_kernelI23Flash_fwd_kernel_traitsILi192ELi128ELi64ELi8ELb0ELb0EN7cutlass10bfloat16_tE19Flash_kernel_traitsILi192ELi128ELi64ELi8ES3_EELb0ELb0ELb1ELb0ELb0ELb0ELb1ELb0EEEvNS_16Flash_fwd_paramsE --------------------------
	.section	.text._ZN5flash16flash_fwd_kernelI23Flash_fwd_kernel_traitsILi192ELi128ELi64ELi8ELb0ELb0EN7cutlass10bfloat16_tE19Flash_kernel_traitsILi192ELi128ELi64ELi8ES3_EELb0ELb0ELb1ELb0ELb0ELb0ELb1ELb0EEEvNS_16Flash_fwd_paramsE,"ax",@progbits
	.sectioninfo	@"SHI_REGISTERS=255"
	.align	128
        .global         _ZN5flash16flash_fwd_kernelI23Flash_fwd_kernel_traitsILi192ELi128ELi64ELi8ELb0ELb0EN7cutlass10bfloat16_tE19Flash_kernel_traitsILi192ELi128ELi64ELi8ES3_EELb0ELb0ELb1ELb0ELb0ELb0ELb1ELb0EEEvNS_16Flash_fwd_paramsE
        .type           _ZN5flash16flash_fwd_kernelI23Flash_fwd_kernel_traitsILi192ELi128ELi64ELi8ELb0ELb0EN7cutlass10bfloat16_tE19Flash_kernel_traitsILi192ELi128ELi64ELi8ES3_EELb0ELb0ELb1ELb0ELb0ELb0ELb1ELb0EEEvNS_16Flash_fwd_paramsE,@function
        .size           _ZN5flash16flash_fwd_kernelI23Flash_fwd_kernel_traitsILi192ELi128ELi64ELi8ELb0ELb0EN7cutlass10bfloat16_tE19Flash_kernel_traitsILi192ELi128ELi64ELi8ES3_EELb0ELb0ELb1ELb0ELb0ELb0ELb1ELb0EEEvNS_16Flash_fwd_paramsE,(.L_x_1283 - _ZN5flash16flash_fwd_kernelI23Flash_fwd_kernel_traitsILi192ELi128ELi64ELi8ELb0ELb0EN7cutlass10bfloat16_tE19Flash_kernel_traitsILi192ELi128ELi64ELi8ES3_EELb0ELb0ELb1ELb0ELb0ELb0ELb1ELb0EEEvNS_16Flash_fwd_paramsE)
        .other          _ZN5flash16flash_fwd_kernelI23Flash_fwd_kernel_traitsILi192ELi128ELi64ELi8ELb0ELb0EN7cutlass10bfloat16_tE19Flash_kernel_traitsILi192ELi128ELi64ELi8ES3_EELb0ELb0ELb1ELb0ELb0ELb0ELb1ELb0EEEvNS_16Flash_fwd_paramsE,@"STO_CUDA_ENTRY STV_DEFAULT"
_ZN5flash16flash_fwd_kernelI23Flash_fwd_kernel_traitsILi192ELi128ELi64ELi8ELb0ELb0EN7cutlass10bfloat16_tE19Flash_kernel_traitsILi192ELi128ELi64ELi8ES3_EELb0ELb0ELb1ELb0ELb0ELb0ELb1ELb0EEEvNS_16Flash_fwd_paramsE:
.text._ZN5flash16flash_fwd_kernelI23Flash_fwd_kernel_traitsILi192ELi128ELi64ELi8ELb0ELb0EN7cutlass10bfloat16_tE19Flash_kernel_traitsILi192ELi128ELi64ELi8ES3_EELb0ELb0ELb1ELb0ELb0ELb0ELb1ELb0EEEvNS_16Flash_fwd_paramsE:
        /* <DEDUP_REMOVED lines=33> */
.L_x_346:
[----:B-1-34-:R-:W-:Y:S02]  /*0210*/  MOV R5, c[0x0][0x218] ;  /* 0x0000860000057a02 */ /* 0x01afe40000000f00 */
.L_x_347:
        /* <DEDUP_REMOVED lines=100> */
.L_x_350:
[----:B------:R-:W-:Y:S05]  /*0860*/  BSYNC B0 ;  /* 0x0000000000007941 */ /* 0x000fea0003800000 */
.L_x_349:
        /* <DEDUP_REMOVED lines=20> */
.L_x_352:
[----:B------:R-:W-:Y:S05]  /*09b0*/  BSYNC B0 ;  /* 0x0000000000007941 */ /* 0x000fea0003800000 */
.L_x_351:
        /* <DEDUP_REMOVED lines=20> */
.L_x_354:
[----:B------:R-:W-:Y:S05]  /*0b00*/  BSYNC B0 ;  /* 0x0000000000007941 */ /* 0x000fea0003800000 */
.L_x_353:
        /* <DEDUP_REMOVED lines=19> */
.L_x_356:
[----:B------:R-:W-:Y:S05]  /*0c40*/  BSYNC B0 ;  /* 0x0000000000007941 */ /* 0x000fea0003800000 */
.L_x_355:
        /* <DEDUP_REMOVED lines=35> */
.L_x_348:
        /* <DEDUP_REMOVED lines=24> */
.L_x_357:
        /* <DEDUP_REMOVED lines=41> */
.L_x_358:
        /* <DEDUP_REMOVED lines=108> */
.L_x_360:
[----:B------:R-:W-:Y:S05]  /*1950*/  BSYNC B0 ;  /* 0x0000000000007941 */ /* 0x000fea0003800000 */
.L_x_359:
        /* <DEDUP_REMOVED lines=37> */
.L_x_362:
[----:B------:R-:W-:Y:S05]  /*1bb0*/  BSYNC B0 ;  /* 0x0000000000007941 */ /* 0x000fea0003800000 */
.L_x_361:
        /* <DEDUP_REMOVED lines=37> */
.L_x_364:
[----:B------:R-:W-:Y:S05]  /*1e10*/  BSYNC B0 ;  /* 0x0000000000007941 */ /* 0x000fea0003800000 */
.L_x_363:
        /* <DEDUP_REMOVED lines=40> */
.L_x_366:
[----:B------:R-:W-:Y:S05]  /*20a0*/  BSYNC B0 ;  /* 0x0000000000007941 */ /* 0x000fea0003800000 */
.L_x_365:
        /* <DEDUP_REMOVED lines=36> */
.L_x_368:
[----:B------:R-:W-:Y:S05]  /*22f0*/  BSYNC B0 ;  /* 0x0000000000007941 */ /* 0x000fea0003800000 */
.L_x_367:
        /* <DEDUP_REMOVED lines=37> */
.L_x_370:
[----:B------:R-:W-:Y:S05]  /*2550*/  BSYNC B0 ;  /* 0x0000000000007941 */ /* 0x000fea0003800000 */
.L_x_369:
        /* <DEDUP_REMOVED lines=44> */
.L_x_372:
[----:B------:R-:W-:Y:S05]  /*2820*/  BSYNC B0 ;  /* 0x0000000000007941 */ /* 0x000fea0003800000 */
.L_x_371:
        /* <DEDUP_REMOVED lines=36> */
.L_x_374:
[----:B------:R-:W-:Y:S05]  /*2a70*/  BSYNC B0 ;  /* 0x0000000000007941 */ /* 0x000fea0003800000 */
.L_x_373:
        /* <DEDUP_REMOVED lines=17> */
[----:B------:R-:W-:-:S02]  /*2b90*/  IADD3 R6, R4, 0x1, -R211 ;  /* 0x0000000104067810 */ /* 0x000fc40007ffe8d3 */
[----:B------:R-:W-:Y:S01]  /*2ba0*/  IMAD R201, R201, 0x200, R8 ;  /* 0x00000200c9c97824 */ /* 0x000fe200078e0208 */
[----:B------:R-:W-:Y:S01]  /*2bb0*/  LDSM.16.M88.4 R60, [R198] ;  /* 0x00000000c63c783b */ /* 0x000fe20000000200 */
[----:B------:R-:W-:Y:S02]  /*2bc0*/  IADD3 R6, R6, c[0x0][0x2e8], RZ ;  /* 0x0000ba0006067a10 */ /* 0x000fe40007ffe0ff */
[----:B------:R-:W-:Y:S01]  /*2bd0*/  IMAD.SHL.U32 R201, R201, 0x2, RZ ;  /* 0x00000002c9c97824 */ /* 0x000fe200078e00ff */
[----:B------:R-:W-:Y:S04]  /*2be0*/  LDSM.16.M88.4 R84, [R197+0x4000] ;  /* 0x00400000c554783b */ /* 0x000fe80000000200 */
[----:B-1----:R-:W1:Y:S01]  /*2bf0*/  LDSM.16.M88.4 R12, [R201+0xc000] ;  /* 0x00c00000c90c783b */ /* 0x002e620000000200 */
[----:B------:R-:W-:-:S02]  /*2c00*/  IADD3 R2, R201, 0xc000, RZ ;  /* 0x0000c000c9027810 */ /* 0x000fc40007ffe0ff */
        /* <DEDUP_REMOVED lines=14> */
[----:B---3--:R-:W3:Y:S01]  /*2cf0*/  LDSM.16.M88.4 R16, [R199+0x800] ;  /* 0x00080000c710783b */ /* 0x008ee20000000200 */
[C---:B------:R-:W-:Y:S02]  /*2d00*/  IADD3 R186, R199.reuse, 0x2800, RZ ;  /* 0x00002800c7ba7810 */ /* 0x040fe40007ffe0ff */
[C---:B------:R-:W-:Y:S01]  /*2d10*/  IADD3 R185, R199.reuse, 0x3000, RZ ;  /* 0x00003000c7b97810 */ /* 0x040fe20007ffe0ff */
[----:B------:R-:W2:Y:S01]  /*2d20*/  LDSM.16.M88.4 R8, [R199+0x1000] ;  /* 0x00100000c708783b */ /* 0x000ea20000000200 */
[----:B------:R-:W-:-:S02]  /*2d30*/  IADD3 R184, R199, 0x3800, RZ ;  /* 0x00003800c7b87810 */ /* 0x000fc40007ffe0ff */
[C---:B------:R-:W-:Y:S01]  /*2d40*/  IADD3 R183, R199.reuse, 0x4000, RZ ;  /* 0x00004000c7b77810 */ /* 0x040fe20007ffe0ff */
[----:B------:R-:W2:Y:S01]  /*2d50*/  LDSM.16.M88.4 R80, [R199+0x1800] ;  /* 0x00180000c750783b */ /* 0x000ea20000000200 */
[C---:B------:R-:W-:Y:S02]  /*2d60*/  IADD3 R182, R199.reuse, 0x4800, RZ ;  /* 0x00004800c7b67810 */ /* 0x040fe40007ffe0ff */
[C---:B------:R-:W-:Y:S01]  /*2d70*/  IADD3 R181, R199.reuse, 0x5000, RZ ;  /* 0x00005000c7b57810 */ /* 0x040fe20007ffe0ff */
[----:B------:R-:W2:Y:S01]  /*2d80*/  LDSM.16.M88.4 R56, [R195+0xc000] ;  /* 0x00c00000c338783b */ /* 0x000ea20000000200 */
[----:B------:R-:W-:-:S03]  /*2d90*/  IADD3 R180, R199, 0x5800, RZ ;  /* 0x00005800c7b47810 */ /* 0x000fc60007ffe0ff */
[----:B------:R-:W3:Y:S01]  /*2da0*/  LDSM.16.M88.4 R36, [R195+0xc800] ;  /* 0x00c80000c324783b */ /* 0x000ee20000000200 */
[C---:B-1----:R-:W-:Y:S03]  /*2db0*/  HMMA.16816.F32.BF16 R20, R48.reuse, R12, RZ ;  /* 0x0000000c3014723c */ /* 0x042fe600000418ff */
[----:B------:R-:W1:Y:S04]  /*2dc0*/  LDSM.16.M88.4 R24, [R195+0xd000] ;  /* 0x00d00000c318783b */ /* 0x000e680000000200 */
[----:B------:R-:W1:Y:S01]  /*2dd0*/  LDSM.16.M88.4 R52, [R195+0xd800] ;  /* 0x00d80000c334783b */ /* 0x000e620000000200 */
[C---:B-----5:R-:W-:Y:S03]  /*2de0*/  HMMA.16816.F32.BF16 R32, R48.reuse, R44, RZ ;  /* 0x0000002c3020723c */ /* 0x060fe600000418ff */
[----:B------:R-:W-:Y:S04]  /*2df0*/  LDSM.16.M88.4 R92, [R201+0x10800] ;  /* 0x01080000c95c783b */ /* 0x000fe80000000200 */
[----:B------:R-:W-:Y:S01]  /*2e00*/  LDSM.16.M88.4 R88, [R195+0x10000] ;  /* 0x01000000c358783b */ /* 0x000fe20000000200 */
[C---:B------:R-:W-:Y:S08]  /*2e10*/  HMMA.16816.F32.BF16 R12, R48.reuse, R14, RZ ;  /* 0x0000000e300c723c */ /* 0x040ff000000418ff */
        /* <DEDUP_REMOVED lines=8> */
[----:B------:R-:W-:Y:S07]  /*2ea0*/  LDSM.16.M88.4 R28, [R188+0x800] ;  /* 0x00080000bc1c783b */ /* 0x000fee0000000200 */
[C---:B---3--:R-:W-:Y:S08]  /*2eb0*/  HMMA.16816.F32.BF16 R32, R76.reuse, R16, R32 ;  /* 0x000000104c20723c */ /* 0x048ff00000041820 */
[C---:B------:R-:W-:Y:S01]  /*2ec0*/  HMMA.16816.F32.BF16 R44, R76.reuse, R18, R44 ;  /* 0x000000124c2c723c */ /* 0x040fe2000004182c */
[----:B------:R-:W2:Y:S07]  /*2ed0*/  LDSM.16.M88.4 R16, [R197] ;  /* 0x00000000c510783b */ /* 0x000eae0000000200 */
[C---:B------:R-:W-:Y:S08]  /*2ee0*/  HMMA.16816.F32.BF16 R72, R76.reuse, R8, R72 ;  /* 0x000000084c48723c */ /* 0x040ff00000041848 */
[C---:B------:R-:W-:Y:S01]  /*2ef0*/  HMMA.16816.F32.BF16 R68, R76.reuse, R10, R68 ;  /* 0x0000000a4c44723c */ /* 0x040fe20000041844 */
[----:B------:R-:W3:Y:S07]  /*2f00*/  LDSM.16.M88.4 R8, [R188+0x1000] ;  /* 0x00100000bc08783b */ /* 0x000eee0000000200 */
[C---:B------:R-:W-:Y:S08]  /*2f10*/  HMMA.16816.F32.BF16 R64, R76.reuse, R80, R64 ;  /* 0x000000504c40723c */ /* 0x040ff00000041840 */
[----:B------:R-:W-:Y:S01]  /*2f20*/  HMMA.16816.F32.BF16 R48, R76, R82, R48 ;  /* 0x000000524c30723c */ /* 0x000fe20000041830 */
[----:B------:R-:W-:Y:S04]  /*2f30*/  LDSM.16.M88.4 R80, [R188+0x3000] ;  /* 0x00300000bc50783b */ /* 0x000fe80000000200 */
[----:B------:R-:W-:Y:S03]  /*2f40*/  LDSM.16.M88.4 R76, [R188+0x3800] ;  /* 0x00380000bc4c783b */ /* 0x000fe60000000200 */
[C---:B------:R-:W-:Y:S08]  /*2f50*/  HMMA.16816.F32.BF16 R20, R60.reuse, R56, R20 ;  /* 0x000000383c14723c */ /* 0x040ff00000041814 */
[C---:B------:R-:W-:Y:S01]  /*2f60*/  HMMA.16816.F32.BF16 R12, R60.reuse, R58, R12 ;  /* 0x0000003a3c0c723c */ /* 0x040fe2000004180c */
[----:B------:R-:W-:Y:S07]  /*2f70*/  LDSM.16.M88.4 R56, [R201+0xe000] ;  /* 0x00e00000c938783b */ /* 0x000fee0000000200 */
[C---:B------:R-:W-:Y:S08]  /*2f80*/  HMMA.16816.F32.BF16 R32, R60.reuse, R36, R32 ;  /* 0x000000243c20723c */ /* 0x040ff00000041820 */
[C---:B------:R-:W-:Y:S01]  /*2f90*/  HMMA.16816.F32.BF16 R44, R60.reuse, R38, R44 ;  /* 0x000000263c2c723c */ /* 0x040fe2000004182c */
[----:B------:R-:W4:Y:S07]  /*2fa0*/  LDSM.16.M88.4 R36, [R188+0x1800] ;  /* 0x00180000bc24783b */ /* 0x000f2e0000000200 */
[C---:B-1----:R-:W-:Y:S08]  /*2fb0*/  HMMA.16816.F32.BF16 R72, R60.reuse, R24, R72 ;  /* 0x000000183c48723c */ /* 0x042ff00000041848 */
[C---:B------:R-:W-:Y:S01]  /*2fc0*/  HMMA.16816.F32.BF16 R68, R60.reuse, R26, R68 ;  /* 0x0000001a3c44723c */ /* 0x040fe20000041844 */
[----:B------:R-:W1:Y:S07]  /*2fd0*/  LDSM.16.M88.4 R24, [R202+0x4000] ;  /* 0x00400000ca18783b */ /* 0x000e6e0000000200 */
[C---:B------:R-:W-:Y:S08]  /*2fe0*/  HMMA.16816.F32.BF16 R64, R60.reuse, R52, R64 ;  /* 0x000000343c40723c */ /* 0x040ff00000041840 */
[----:B------:R-:W-:Y:S01]  /*2ff0*/  HMMA.16816.F32.BF16 R60, R60, R54, R48 ;  /* 0x000000363c3c723c */ /* 0x000fe20000041830 */
[----:B------:R-:W5:Y:S04]  /*3000*/  LDSM.16.M88.4 R52, [R201+0xe800] ;  /* 0x00e80000c934783b */ /* 0x000f680000000200 */
[----:B------:R-:W-:Y:S03]  /*3010*/  LDSM.16.M88.4 R48, [R200+0x4000] ;  /* 0x00400000c830783b */ /* 0x000fe60000000200 */
[C---:B--2---:R-:W-:Y:S08]  /*3020*/  HMMA.16816.F32.BF16 R20, R16.reuse, R40, R20 ;  /* 0x000000281014723c */ /* 0x044ff00000041814 */
[C---:B------:R-:W-:Y:S01]  /*3030*/  HMMA.16816.F32.BF16 R12, R16.reuse, R42, R12 ;  /* 0x0000002a100c723c */ /* 0x040fe2000004180c */
[----:B------:R-:W2:Y:S07]  /*3040*/  LDSM.16.M88.4 R40, [R201+0xf000] ;  /* 0x00f00000c928783b */ /* 0x000eae0000000200 */
[C---:B------:R-:W-:Y:S08]  /*3050*/  HMMA.16816.F32.BF16 R32, R16.reuse, R28, R32 ;  /* 0x0000001c1020723c */ /* 0x040ff00000041820 */
[C---:B------:R-:W-:Y:S01]  /*3060*/  HMMA.16816.F32.BF16 R44, R16.reuse, R30, R44 ;  /* 0x0000001e102c723c */ /* 0x040fe2000004182c */
[----:B------:R-:W2:Y:S07]  /*3070*/  LDSM.16.M88.4 R28, [R201+0xf800] ;  /* 0x00f80000c91c783b */ /* 0x000eae0000000200 */
[C---:B---3--:R-:W-:Y:S08]  /*3080*/  HMMA.16816.F32.BF16 R72, R16.reuse, R8, R72 ;  /* 0x000000081048723c */ /* 0x048ff00000041848 */
[C---:B------:R-:W-:Y:S01]  /*3090*/  HMMA.16816.F32.BF16 R68, R16.reuse, R10, R68 ;  /* 0x0000000a1044723c */ /* 0x040fe20000041844 */
[----:B------:R-:W3:Y:S07]  /*30a0*/  LDSM.16.M88.4 R8, [R199+0x2000] ;  /* 0x00200000c708783b */ /* 0x000eee0000000200 */
[C---:B----4-:R-:W-:Y:S08]  /*30b0*/  HMMA.16816.F32.BF16 R64, R16.reuse, R36, R64 ;  /* 0x000000241040723c */ /* 0x050ff00000041840 */
[----:B------:R-:W-:Y:S01]  /*30c0*/  HMMA.16816.F32.BF16 R60, R16, R38, R60 ;  /* 0x00000026103c723c */ /* 0x000fe2000004183c */
[----:B------:R-:W4:Y:S04]  /*30d0*/  LDSM.16.M88.4 R36, [R199+0x2800] ;  /* 0x00280000c724783b */ /* 0x000f280000000200 */
[----:B------:R-:W3:Y:S03]  /*30e0*/  LDSM.16.M88.4 R16, [R199+0x3000] ;  /* 0x00300000c710783b */ /* 0x000ee60000000200 */
[C---:B-1----:R-:W-:Y:S08]  /*30f0*/  HMMA.16816.F32.BF16 R20, R24.reuse, R56, R20 ;  /* 0x000000381814723c */ /* 0x042ff00000041814 */
[C---:B------:R-:W-:Y:S01]  /*3100*/  HMMA.16816.F32.BF16 R12, R24.reuse, R58, R12 ;  /* 0x0000003a180c723c */ /* 0x040fe2000004180c */
[----:B------:R-:W-:Y:S07]  /*3110*/  LDSM.16.M88.4 R56, [R202+0x8000] ;  /* 0x00800000ca38783b */ /* 0x000fee0000000200 */
[C---:B-----5:R-:W-:Y:S08]  /*3120*/  HMMA.16816.F32.BF16 R32, R24.reuse, R52, R32 ;  /* 0x000000341820723c */ /* 0x060ff00000041820 */
[C---:B------:R-:W-:Y:S01]  /*3130*/  HMMA.16816.F32.BF16 R44, R24.reuse, R54, R44 ;  /* 0x00000036182c723c */ /* 0x040fe2000004182c */
[----:B------:R-:W-:Y:S07]  /*3140*/  LDSM.16.M88.4 R52, [R199+0x3800] ;  /* 0x00380000c734783b */ /* 0x000fee0000000200 */
[C---:B--2---:R-:W-:Y:S08]  /*3150*/  HMMA.16816.F32.BF16 R72, R24.reuse, R40, R72 ;  /* 0x000000281848723c */ /* 0x044ff00000041848 */
[C---:B------:R-:W-:Y:S01]  /*3160*/  HMMA.16816.F32.BF16 R68, R24.reuse, R42, R68 ;  /* 0x0000002a1844723c */ /* 0x040fe20000041844 */
[----:B------:R-:W-:Y:S07]  /*3170*/  LDSM.16.M88.4 R40, [R195+0xe000] ;  /* 0x00e00000c328783b */ /* 0x000fee0000000200 */
[C---:B------:R-:W-:Y:S08]  /*3180*/  HMMA.16816.F32.BF16 R64, R24.reuse, R28, R64 ;  /* 0x0000001c1840723c */ /* 0x040ff00000041840 */
[----:B------:R-:W-:Y:S01]  /*3190*/  HMMA.16816.F32.BF16 R60, R24, R30, R60 ;  /* 0x0000001e183c723c */ /* 0x000fe2000004183c */
[----:B------:R-:W1:Y:S04]  /*31a0*/  LDSM.16.M88.4 R28, [R198+0x4000] ;  /* 0x00400000c61c783b */ /* 0x000e680000000200 */
[----:B------:R-:W2:Y:S03]  /*31b0*/  LDSM.16.M88.4 R24, [R195+0xe800] ;  /* 0x00e80000c318783b */ /* 0x000ea60000000200 */
[C---:B---3--:R-:W-:Y:S08]  /*31c0*/  HMMA.16816.F32.BF16 R20, R48.reuse, R8, R20 ;  /* 0x000000083014723c */ /* 0x048ff00000041814 */
[C---:B------:R-:W-:Y:S01]  /*31d0*/  HMMA.16816.F32.BF16 R12, R48.reuse, R10, R12 ;  /* 0x0000000a300c723c */ /* 0x040fe2000004180c */
[----:B------:R-:W3:Y:S07]  /*31e0*/  LDSM.16.M88.4 R8, [R195+0xf000] ;  /* 0x00f00000c308783b */ /* 0x000eee0000000200 */
[C---:B----4-:R-:W-:Y:S08]  /*31f0*/  HMMA.16816.F32.BF16 R32, R48.reuse, R36, R32 ;  /* 0x000000243020723c */ /* 0x050ff00000041820 */
[C---:B------:R-:W-:Y:S01]  /*3200*/  HMMA.16816.F32.BF16 R44, R48.reuse, R38, R44 ;  /* 0x00000026302c723c */ /* 0x040fe2000004182c */
[----:B------:R-:W-:Y:S07]  /*3210*/  LDSM.16.M88.4 R36, [R195+0xf800] ;  /* 0x00f80000c324783b */ /* 0x000fee0000000200 */
[C---:B------:R-:W-:Y:S08]  /*3220*/  HMMA.16816.F32.BF16 R72, R48.reuse, R16, R72 ;  /* 0x000000103048723c */ /* 0x040ff00000041848 */
[----:B------:R-:W-:Y:S01]  /*3230*/  HMMA.16816.F32.BF16 R68, R48, R18, R68 ;  /* 0x000000123044723c */ /* 0x000fe20000041844 */
[----:B------:R-:W4:Y:S07]  /*3240*/  LDSM.16.M88.4 R16, [R188+0x2000] ;  /* 0x00200000bc10783b */ /* 0x000f2e0000000200 */
[C---:B-1----:R-:W-:Y:S08]  /*3250*/  HMMA.16816.F32.BF16 R20, R28.reuse, R40, R20 ;  /* 0x000000281c14723c */ /* 0x042ff00000041814 */
[----:B------:R-:W-:Y:S01]  /*3260*/  HMMA.16816.F32.BF16 R12, R28, R42, R12 ;  /* 0x0000002a1c0c723c */ /* 0x000fe2000004180c */
[----:B------:R-:W-:Y:S07]  /*3270*/  LDSM.16.M88.4 R40, [R200+0x8000] ;  /* 0x00800000c828783b */ /* 0x000fee0000000200 */
[C---:B------:R-:W-:Y:S08]  /*3280*/  HMMA.16816.F32.BF16 R64, R48.reuse, R52, R64 ;  /* 0x000000343040723c */ /* 0x040ff00000041840 */
[----:B------:R-:W-:Y:S01]  /*3290*/  HMMA.16816.F32.BF16 R60, R48, R54, R60 ;  /* 0x00000036303c723c */ /* 0x000fe2000004183c */
[----:B------:R-:W-:Y:S07]  /*32a0*/  LDSM.16.M88.4 R52, [R201+0x11000] ;  /* 0x01100000c934783b */ /* 0x000fee0000000200 */
[C---:B--2---:R-:W-:Y:S08]  /*32b0*/  HMMA.16816.F32.BF16 R32, R28.reuse, R24, R32 ;  /* 0x000000181c20723c */ /* 0x044ff00000041820 */
[C---:B------:R-:W-:Y:S01]  /*32c0*/  HMMA.16816.F32.BF16 R44, R28.reuse, R26, R44 ;  /* 0x0000001a1c2c723c */ /* 0x040fe2000004182c */
[----:B------:R-:W1:Y:S07]  /*32d0*/  LDSM.16.M88.4 R24, [R201+0x10000] ;  /* 0x01000000c918783b */ /* 0x000e6e0000000200 */
[C---:B---3--:R-:W-:Y:S08]  /*32e0*/  HMMA.16816.F32.BF16 R72, R28.reuse, R8, R72 ;  /* 0x000000081c48723c */ /* 0x048ff00000041848 */
[----:B------:R-:W-:Y:S01]  /*32f0*/  HMMA.16816.F32.BF16 R68, R28, R10, R68 ;  /* 0x0000000a1c44723c */ /* 0x000fe20000041844 */
[----:B------:R-:W2:Y:S07]  /*3300*/  LDSM.16.M88.4 R8, [R188+0x2800] ;  /* 0x00280000bc08783b */ /* 0x000eae0000000200 */
[C---:B----4-:R-:W-:Y:S08]  /*3310*/  HMMA.16816.F32.BF16 R48, R84.reuse, R16, R20 ;  /* 0x000000105430723c */ /* 0x050ff00000041814 */
[----:B------:R-:W-:Y:S01]  /*3320*/  HMMA.16816.F32.BF16 R20, R84, R18, R12 ;  /* 0x000000125414723c */ /* 0x000fe2000004180c */
[----:B------:R-:W-:Y:S07]  /*3330*/  LDSM.16.M88.4 R12, [R198+0x8000] ;  /* 0x00800000c60c783b */ /* 0x000fee0000000200 */
[C---:B------:R-:W-:Y:S08]  /*3340*/  HMMA.16816.F32.BF16 R64, R28.reuse, R36, R64 ;  /* 0x000000241c40723c */ /* 0x040ff00000041840 */
[----:B------:R-:W-:Y:S01]  /*3350*/  HMMA.16816.F32.BF16 R60, R28, R38, R60 ;  /* 0x000000261c3c723c */ /* 0x000fe2000004183c */
[----:B------:R-:W3:Y:S04]  /*3360*/  LDSM.16.M88.4 R28, [R199+0x4000] ;  /* 0x00400000c71c783b */ /* 0x000ee80000000200 */
[----:B------:R-:W4:Y:S03]  /*3370*/  LDSM.16.M88.4 R36, [R199+0x4800] ;  /* 0x00480000c724783b */ /* 0x000f260000000200 */
[C---:B-1----:R-:W-:Y:S01]  /*3380*/  HMMA.16816.F32.BF16 R16, R56.reuse, R24, R48 ;  /* 0x000000183810723c */ /* 0x042fe20000041830 */
[----:B------:R-:W-:Y:S07]  /*3390*/  LDSM.16.M88.4 R48, [R201+0x11800] ;  /* 0x01180000c930783b */ /* 0x000fee0000000200 */
[----:B------:R-:W-:Y:S01]  /*33a0*/  HMMA.16816.F32.BF16 R24, R56, R26, R20 ;  /* 0x0000001a3818723c */ /* 0x000fe20000041814 */
[----:B------:R-:W-:Y:S07]  /*33b0*/  LDSM.16.M88.4 R20, [R188+0x4000] ;  /* 0x00400000bc14783b */ /* 0x000fee0000000200 */
[C---:B--2---:R-:W-:Y:S08]  /*33c0*/  HMMA.16816.F32.BF16 R32, R84.reuse, R8, R32 ;  /* 0x000000085420723c */ /* 0x044ff00000041820 */
[C---:B------:R-:W-:Y:S01]  /*33d0*/  HMMA.16816.F32.BF16 R44, R84.reuse, R10, R44 ;  /* 0x0000000a542c723c */ /* 0x040fe2000004182c */
[----:B------:R-:W1:Y:S07]  /*33e0*/  LDSM.16.M88.4 R8, [R197+0x8000] ;  /* 0x00800000c508783b */ /* 0x000e6e0000000200 */
[----:B------:R-:W-:Y:S08]  /*33f0*/  HMMA.16816.F32.BF16 R72, R84, R80, R72 ;  /* 0x000000505448723c */ /* 0x000ff00000041848 */
[C---:B---3--:R-:W-:Y:S08]  /*3400*/  HMMA.16816.F32.BF16 R16, R40.reuse, R28, R16 ;  /* 0x0000001c2810723c */ /* 0x048ff00000041810 */
[----:B------:R-:W-:Y:S01]  /*3410*/  HMMA.16816.F32.BF16 R24, R40, R30, R24 ;  /* 0x0000001e2818723c */ /* 0x000fe20000041818 */
[----:B------:R-:W2:Y:S07]  /*3420*/  LDSM.16.M88.4 R28, [R195+0x10800] ;  /* 0x01080000c31c783b */ /* 0x000eae0000000200 */
[----:B------:R-:W-:Y:S08]  /*3430*/  HMMA.16816.F32.BF16 R32, R56, R92, R32 ;  /* 0x0000005c3820723c */ /* 0x000ff00000041820 */
[----:B------:R-:W-:Y:S08]  /*3440*/  HMMA.16816.F32.BF16 R16, R12, R88, R16 ;  /* 0x000000580c10723c */ /* 0x000ff00000041810 */
[----:B------:R-:W-:Y:S08]  /*3450*/  HMMA.16816.F32.BF16 R44, R56, R94, R44 ;  /* 0x0000005e382c723c */ /* 0x000ff0000004182c */
[C---:B------:R-:W-:Y:S08]  /*3460*/  HMMA.16816.F32.BF16 R64, R84.reuse, R76, R64 ;  /* 0x0000004c5440723c */ /* 0x040ff00000041840 */
[----:B------:R-:W-:Y:S01]  /*3470*/  HMMA.16816.F32.BF16 R60, R84, R78, R60 ;  /* 0x0000004e543c723c */ /* 0x000fe2000004183c */
[----:B------:R-:W3:Y:S07]  /*3480*/  LDSM.16.M88.4 R76, [R199+0x5000] ;  /* 0x00500000c74c783b */ /* 0x000eee0000000200 */
[----:B------:R-:W-:Y:S08]  /*3490*/  HMMA.16816.F32.BF16 R24, R12, R90, R24 ;  /* 0x0000005a0c18723c */ /* 0x000ff00000041818 */
[----:B----4-:R-:W-:Y:S08]  /*34a0*/  HMMA.16816.F32.BF16 R32, R40, R36, R32 ;  /* 0x000000242820723c */ /* 0x010ff00000041820 */
[----:B------:R-:W-:Y:S08]  /*34b0*/  HMMA.16816.F32.BF16 R68, R84, R82, R68 ;  /* 0x000000525444723c */ /* 0x000ff00000041844 */
[----:B------:R-:W-:Y:S01]  /*34c0*/  HMMA.16816.F32.BF16 R80, R56, R52, R72 ;  /* 0x000000343850723c */ /* 0x000fe20000041848 */
[----:B------:R-:W4:Y:S07]  /*34d0*/  LDSM.16.M88.4 R72, [R188+0x4800] ;  /* 0x00480000bc48783b */ /* 0x000f2e0000000200 */
[----:B-1----:R-:W-:Y:S08]  /*34e0*/  HMMA.16816.F32.BF16 R16, R8, R20, R16 ;  /* 0x000000140810723c */ /* 0x002ff00000041810 */
[----:B------:R-:W-:Y:S01]  /*34f0*/  HMMA.16816.F32.BF16 R44, R40, R38, R44 ;  /* 0x00000026282c723c */ /* 0x000fe2000004182c */
[----:B------:R-:W-:Y:S07]  /*3500*/  LDSM.16.M88.4 R36, [R199+0x5800] ;  /* 0x00580000c724783b */ /* 0x000fee0000000200 */
[----:B------:R-:W-:Y:S01]  /*3510*/  HMMA.16816.F32.BF16 R24, R8, R22, R24 ;  /* 0x000000160818723c */ /* 0x000fe20000041818 */
[----:B------:R-:W1:Y:S07]  /*3520*/  LDSM.16.M88.4 R20, [R195+0x11000] ;  /* 0x01100000c314783b */ /* 0x000e6e0000000200 */
[----:B--2---:R-:W-:Y:S01]  /*3530*/  HMMA.16816.F32.BF16 R32, R12, R28, R32 ;  /* 0x0000001c0c20723c */ /* 0x004fe20000041820 */
[----:B------:R-:W-:-:S02]  /*3540*/  FMUL.FTZ R17, R17, c[0x0][0x2ec] ;  /* 0x0000bb0011117a20 */ /* 0x000fc40000410000 */
[----:B------:R-:W-:Y:S02]  /*3550*/  FMUL.FTZ R18, R18, c[0x0][0x2ec] ;  /* 0x0000bb0012127a20 */ /* 0x000fe40000410000 */
[----:B------:R-:W-:Y:S01]  /*3560*/  FMUL.FTZ R2, R16, c[0x0][0x2ec] ;  /* 0x0000bb0010027a20 */ /* 0x000fe20000410000 */
[----:B------:R-:W-:Y:S02]  /*3570*/  MUFU.TANH R28, R17 ;  /* 0x00000011001c7308 */ /* 0x000fe40000002400 */
[----:B------:R-:W-:Y:S06]  /*3580*/  HMMA.16816.F32.BF16 R68, R56, R54, R68 ;  /* 0x000000363844723c */ /* 0x000fec0000041844 */
[----:B------:R2:W-:Y:S02]  /*3590*/  MUFU.TANH R29, R18 ;  /* 0x00000012001d7308 */ /* 0x0005e40000002400 */
[----:B---3--:R-:W-:Y:S01]  /*35a0*/  HMMA.16816.F32.BF16 R80, R40, R76, R80 ;  /* 0x0000004c2850723c */ /* 0x008fe20000041850 */
[----:B------:R-:W-:-:S02]  /*35b0*/  FMUL.FTZ R24, R24, c[0x0][0x2ec] ;  /* 0x0000bb0018187a20 */ /* 0x000fc40000410000 */
[----:B------:R-:W-:Y:S02]  /*35c0*/  FMUL.FTZ R25, R25, c[0x0][0x2ec] ;  /* 0x0000bb0019197a20 */ /* 0x000fe40000410000 */
[----:B------:R-:W-:Y:S01]  /*35d0*/  FMUL.FTZ R26, R26, c[0x0][0x2ec] ;  /* 0x0000bb001a1a7a20 */ /* 0x000fe20000410000 */
[----:B------:R-:W3:Y:S02]  /*35e0*/  MUFU.TANH R2, R2 ;  /* 0x0000000200027308 */ /* 0x000ee40000002400 */
[----:B------:R-:W-:Y:S06]  /*35f0*/  HMMA.16816.F32.BF16 R44, R12, R30, R44 ;  /* 0x0000001e0c2c723c */ /* 0x000fec000004182c */
[----:B------:R-:W-:Y:S01]  /*3600*/  MUFU.TANH R31, R24 ;  /* 0x00000018001f7308 */ /* 0x000fe20000002400 */
[----:B------:R-:W-:Y:S01]  /*3610*/  FMUL.FTZ R30, R19, c[0x0][0x2ec] ;  /* 0x0000bb00131e7a20 */ /* 0x000fe20000410000 */
[----:B----4-:R-:W-:Y:S01]  /*3620*/  HMMA.16816.F32.BF16 R32, R8, R72, R32 ;  /* 0x000000480820723c */ /* 0x010fe20000041820 */
[----:B--2---:R-:W2:Y:S05]  /*3630*/  LDSM.16.M88.4 R16, [R188+0x5000] ;  /* 0x00500000bc10783b */ /* 0x004eaa0000000200 */
[----:B------:R-:W4:Y:S02]  /*3640*/  MUFU.TANH R30, R30 ;  /* 0x0000001e001e7308 */ /* 0x000f240000002400 */
[----:B------:R-:W-:Y:S08]  /*3650*/  HMMA.16816.F32.BF16 R68, R40, R78, R68 ;  /* 0x0000004e2844723c */ /* 0x000ff00000041844 */
[----:B------:R-:W-:Y:S01]  /*3660*/  HMMA.16816.F32.BF16 R64, R56, R48, R64 ;  /* 0x000000303840723c */ /* 0x000fe20000041840 */
[----:B------:R-:W-:Y:S07]  /*3670*/  MUFU.TANH R48, R25 ;  /* 0x0000001900307308 */ /* 0x000fee0000002400 */
[----:B-1----:R-:W-:Y:S01]  /*3680*/  HMMA.16816.F32.BF16 R80, R12, R20, R80 ;  /* 0x000000140c50723c */ /* 0x002fe20000041850 */
[----:B------:R-:W-:-:S02]  /*3690*/  FMUL.FTZ R34, R34, c[0x0][0x2ec] ;  /* 0x0000bb0022227a20 */ /* 0x000fc40000410000 */
[----:B------:R-:W-:-:S04]  /*36a0*/  FMUL.FTZ R35, R35, c[0x0][0x2ec] ;  /* 0x0000bb0023237a20 */ /* 0x000fc80000410000 */
[----:B------:R-:W-:Y:S01]  /*36b0*/  FMUL.FTZ R21, R32, c[0x0][0x2ec] ;  /* 0x0000bb0020157a20 */ /* 0x000fe20000410000 */
[----:B------:R-:W-:Y:S01]  /*36c0*/  HMMA.16816.F32.BF16 R68, R12, R22, R68 ;  /* 0x000000160c44723c */ /* 0x000fe20000041844 */
[----:B------:R-:W-:Y:S01]  /*36d0*/  FMUL.FTZ R32, R33, c[0x0][0x2ec] ;  /* 0x0000bb0021207a20 */ /* 0x000fe20000410000 */
[----:B------:R-:W-:Y:S01]  /*36e0*/  IADD3 R33, R3, 0x8, RZ ;  /* 0x0000000803217810 */ /* 0x000fe20007ffe0ff */
[----:B------:R-:W-:Y:S01]  /*36f0*/  FMUL.FTZ R20, R27, c[0x0][0x2ec] ;  /* 0x0000bb001b147a20 */ /* 0x000fe20000410000 */
[----:B------:R-:W-:Y:S03]  /*3700*/  MUFU.TANH R23, R34 ;  /* 0x0000002200177308 */ /* 0x000fe60000002400 */
[----:B------:R-:W-:Y:S01]  /*3710*/  IADD3 R22, R4, -c[0x0][0x2e4], -R211 ;  /* 0x8000b90004167a10 */ /* 0x000fe20007ffe8d3 */
[----:B------:R-:W-:Y:S04]  /*3720*/  HMMA.16816.F32.BF16 R64, R40, R36, R64 ;  /* 0x000000242840723c */ /* 0x000fe80000041840 */
[----:B------:R1:W5:Y:S01]  /*3730*/  MUFU.TANH R36, R26 ;  /* 0x0000001a00247308 */ /* 0x0003620000002400 */
[----:B------:R-:W-:-:S02]  /*3740*/  IMAD.IADD R219, R3, 0x1, R22 ;  /* 0x0000000103db7824 */ /* 0x000fc400078e0216 */
[--C-:B------:R-:W-:Y:S01]  /*3750*/  IMAD.IADD R217, R22, 0x1, R33.reuse ;  /* 0x0000000116d97824 */ /* 0x100fe200078e0221 */
[----:B--2---:R-:W-:Y:S01]  /*3760*/  HMMA.16816.F32.BF16 R80, R8, R16, R80 ;  /* 0x000000100850723c */ /* 0x004fe20000041850 */
[----:B------:R-:W-:Y:S01]  /*3770*/  IMAD.IADD R3, R3, 0x1, R6 ;  /* 0x0000000103037824 */ /* 0x000fe200078e0206 */
[----:B------:R-:W-:Y:S01]  /*3780*/  IMNMX R219, RZ, R219, !PT ;  /* 0x000000dbffdb7217 */ /* 0x000fe20007800200 */
[----:B------:R-:W-:Y:S01]  /*3790*/  IMAD.IADD R33, R6, 0x1, R33 ;  /* 0x0000000106217824 */ /* 0x000fe200078e0221 */
[----:B------:R-:W-:Y:S01]  /*37a0*/  IMNMX R217, RZ, R217, !PT ;  /* 0x000000d9ffd97217 */ /* 0x000fe20007800200 */
[----:B------:R-:W-:Y:S01]  /*37b0*/  IMAD R6, R231, 0x40, R209 ;  /* 0x00000040e7067824 */ /* 0x000fe200078e02d1 */
[-C--:B------:R-:W-:Y:S01]  /*37c0*/  IMNMX R218, R3, R4.reuse, PT ;  /* 0x0000000403da7217 */ /* 0x080fe20003800200 */
[----:B------:R-:W2:Y:S01]  /*37d0*/  MUFU.TANH R21, R21 ;  /* 0x0000001500157308 */ /* 0x000ea20000002400 */
[----:B------:R-:W-:Y:S01]  /*37e0*/  IMNMX R216, R33, R4, PT ;  /* 0x0000000421d87217 */ /* 0x000fe20003800200 */
[----:B------:R-:W-:Y:S01]  /*37f0*/  HMMA.16816.F32.BF16 R60, R56, R50, R60 ;  /* 0x00000032383c723c */ /* 0x000fe2000004183c */
[C---:B------:R-:W-:Y:S01]  /*3800*/  IADD3 R16, R6.reuse, 0x1, RZ ;  /* 0x0000000106107810 */ /* 0x040fe20007ffe0ff */
[----:B-1----:R-:W1:Y:S01]  /*3810*/  LDSM.16.M88.4 R24, [R195+0x11800] ;  /* 0x01180000c318783b */ /* 0x002e620000000200 */
[----:B------:R-:W-:-:S02]  /*3820*/  IADD3 R3, R6, 0x8, RZ ;  /* 0x0000000806037810 */ /* 0x000fc40007ffe0ff */
[C---:B------:R-:W-:Y:S01]  /*3830*/  ISETP.GE.AND P6, PT, R16.reuse, R218, PT ;  /* 0x000000da1000720c */ /* 0x040fe20003fc6270 */
[----:B------:R-:W1:Y:S01]  /*3840*/  MUFU.TANH R20, R20 ;  /* 0x0000001400147308 */ /* 0x000e620000002400 */
[C---:B------:R-:W-:Y:S01]  /*3850*/  ISETP.GE.AND P1, PT, R16.reuse, R216, PT ;  /* 0x000000d81000720c */ /* 0x040fe20003f26270 */
[C---:B------:R-:W-:Y:S01]  /*3860*/  HMMA.16816.F32.BF16 R68, R8.reuse, R18, R68 ;  /* 0x000000120844723c */ /* 0x040fe20000041844 */
[C---:B------:R-:W-:Y:S02]  /*3870*/  ISETP.LT.OR P6, PT, R16.reuse, R219, P6 ;  /* 0x000000db1000720c */ /* 0x040fe400037c1670 */
[----:B------:R-:W-:Y:S02]  /*3880*/  ISETP.LT.OR P1, PT, R16, R217, P1 ;  /* 0x000000d91000720c */ /* 0x000fe40000f21670 */
[C---:B------:R-:W-:Y:S02]  /*3890*/  IADD3 R16, R6.reuse, 0x9, RZ ;  /* 0x0000000906107810 */ /* 0x040fe40007ffe0ff */
[----:B------:R-:W-:Y:S01]  /*38a0*/  FMUL.FTZ R83, R83, c[0x0][0x2ec] ;  /* 0x0000bb0053537a20 */ /* 0x000fe20000410000 */
[-C--:B------:R-:W-:Y:S01]  /*38b0*/  ISETP.GE.AND P4, PT, R6, R218.reuse, PT ;  /* 0x000000da0600720c */ /* 0x080fe20003f86270 */
[----:B------:R-:W-:Y:S01]  /*38c0*/  HMMA.16816.F32.BF16 R44, R8, R74, R44 ;  /* 0x0000004a082c723c */ /* 0x000fe2000004182c */
[C---:B------:R-:W-:Y:S01]  /*38d0*/  ISETP.GE.AND P3, PT, R16.reuse, R218, PT ;  /* 0x000000da1000720c */ /* 0x040fe20003f66270 */
[----:B------:R-:W-:Y:S01]  /*38e0*/  MUFU.TANH R22, R35 ;  /* 0x0000002300167308 */ /* 0x000fe20000002400 */
[----:B------:R-:W-:Y:S01]  /*38f0*/  ISETP.GE.AND P2, PT, R16, R216, PT ;  /* 0x000000d81000720c */ /* 0x000fe20003f46270 */
[----:B------:R-:W-:Y:S01]  /*3900*/  FMUL.FTZ R80, R80, c[0x0][0x2ec] ;  /* 0x0000bb0050507a20 */ /* 0x000fe20000410000 */
[----:B------:R-:W-:Y:S01]  /*3910*/  ISETP.LT.OR P3, PT, R16, R219, P3 ;  /* 0x000000db1000720c */ /* 0x000fe20001f61670 */
[----:B------:R-:W-:Y:S01]  /*3920*/  FMUL.FTZ R82, R82, c[0x0][0x2ec] ;  /* 0x0000bb0052527a20 */ /* 0x000fe20000410000 */
[----:B------:R-:W-:Y:S01]  /*3930*/  ISETP.LT.OR P2, PT, R16, R217, P2 ;  /* 0x000000d91000720c */ /* 0x000fe20001741670 */
[----:B------:R-:W-:Y:S01]  /*3940*/  HMMA.16816.F32.BF16 R60, R40, R38, R60 ;  /* 0x00000026283c723c */ /* 0x000fe2000004183c */
[----:B------:R-:W2:Y:S01]  /*3950*/  LDSM.16.M88.4 R16, [R188+0x5800] ;  /* 0x00580000bc10783b */ /* 0x000ea20000000200 */
[C---:B------:R-:W-:Y:S01]  /*3960*/  ISETP.GE.AND P0, PT, R3.reuse, R218, PT ;  /* 0x000000da0300720c */ /* 0x040fe20003f06270 */
[----:B------:R-:W-:Y:S01]  /*3970*/  MUFU.TANH R170, R83 ;  /* 0x0000005300aa7308 */ /* 0x000fe20000002400 */
[----:B------:R-:W-:Y:S01]  /*3980*/  ISETP.GE.AND P5, PT, R3, R216, PT ;  /* 0x000000d80300720c */ /* 0x000fe20003fa6270 */
[----:B------:R-:W-:Y:S01]  /*3990*/  FMUL.FTZ R81, R81, c[0x0][0x2ec] ;  /* 0x0000bb0051517a20 */ /* 0x000fe20000410000 */
[----:B------:R-:W-:Y:S01]  /*39a0*/  ISETP.LT.OR P4, PT, R6, R219, P4 ;  /* 0x000000db0600720c */ /* 0x000fe20002781670 */
[----:B------:R-:W-:-:S04]  /*39b0*/  DEPBAR.LE SB0, 0x0 ;  /* 0x000080000000791a */ /* 0x000fc80000000000 */
[C---:B------:R-:W-:Y:S01]  /*39c0*/  ISETP.LT.OR P0, PT, R3.reuse, R219, P0 ;  /* 0x000000db0300720c */ /* 0x040fe20000701670 */
[----:B------:R-:W-:Y:S01]  /*39d0*/  MUFU.TANH R165, R80 ;  /* 0x0000005000a57308 */ /* 0x000fe20000002400 */
[-C--:B------:R-:W-:Y:S01]  /*39e0*/  ISETP.LT.OR P5, PT, R3, R217.reuse, P5 ;  /* 0x000000d90300720c */ /* 0x080fe20002fa1670 */
[----:B------:R-:W-:Y:S01]  /*39f0*/  FMUL.FTZ R68, R68, c[0x0][0x2ec] ;  /* 0x0000bb0044447a20 */ /* 0x000fe20000410000 */
[----:B---3--:R-:W-:Y:S01]  /*3a00*/  FSEL R3, R2, -INF , !P4 ;  /* 0xff80000002037808 */ /* 0x008fe20006000000 */
[----:B------:R-:W-:Y:S01]  /*3a10*/  FMUL.FTZ R34, R44, c[0x0][0x2ec] ;  /* 0x0000bb002c227a20 */ /* 0x000fe20000410000 */
[----:B------:R-:W-:Y:S01]  /*3a20*/  ISETP.GE.AND P4, PT, R6, R216, PT ;  /* 0x000000d80600720c */ /* 0x000fe20003f86270 */
[C---:B-1----:R-:W-:Y:S01]  /*3a30*/  HMMA.16816.F32.BF16 R64, R12.reuse, R24, R64 ;  /* 0x000000180c40723c */ /* 0x042fe20000041840 */
[----:B------:R-:W-:Y:S01]  /*3a40*/  FMUL.FTZ R4, R45, c[0x0][0x2ec] ;  /* 0x0000bb002d047a20 */ /* 0x000fe20000410000 */
[----:B----4-:R-:W-:Y:S01]  /*3a50*/  FSEL R30, R30, -INF , !P1 ;  /* 0xff8000001e1e7808 */ /* 0x010fe20004800000 */
[----:B------:R-:W-:Y:S01]  /*3a60*/  FMUL.FTZ R33, R46, c[0x0][0x2ec] ;  /* 0x0000bb002e217a20 */ /* 0x000fe20000410000 */
[----:B------:R-:W-:Y:S01]  /*3a70*/  ISETP.LT.OR P4, PT, R6, R217, P4 ;  /* 0x000000d90600720c */ /* 0x000fe20002781670 */
[----:B------:R-:W1:Y:S01]  /*3a80*/  MUFU.TANH R34, R34 ;  /* 0x0000002200227308 */ /* 0x000e620000002400 */
[----:B-----5:R-:W-:Y:S01]  /*3a90*/  FSEL R36, R36, -INF , !P5 ;  /* 0xff80000024247808 */ /* 0x020fe20006800000 */
[----:B------:R-:W-:Y:S01]  /*3aa0*/  FMUL.FTZ R47, R47, c[0x0][0x2ec] ;  /* 0x0000bb002f2f7a20 */ /* 0x000fe20000410000 */
[----:B------:R-:W-:Y:S01]  /*3ab0*/  HMMA.16816.F32.BF16 R60, R12, R26, R60 ;  /* 0x0000001a0c3c723c */ /* 0x000fe2000004183c */
[----:B------:R-:W-:Y:S01]  /*3ac0*/  IADD3 R25, R6, 0x10, RZ ;  /* 0x0000001006197810 */ /* 0x000fe20007ffe0ff */
[----:B------:R-:W-:Y:S01]  /*3ad0*/  FMUL.FTZ R69, R69, c[0x0][0x2ec] ;  /* 0x0000bb0045457a20 */ /* 0x000fe20000410000 */
[----:B------:R-:W-:Y:S01]  /*3ae0*/  FSEL R29, R29, -INF , !P4 ;  /* 0xff8000001d1d7808 */ /* 0x000fe20006000000 */
[----:B------:R-:W-:Y:S01]  /*3af0*/  FMUL.FTZ R70, R70, c[0x0][0x2ec] ;  /* 0x0000bb0046467a20 */ /* 0x000fe20000410000 */
[----:B------:R-:W-:Y:S01]  /*3b00*/  ISETP.GE.AND P4, PT, R25, R218, PT ;  /* 0x000000da1900720c */ /* 0x000fe20003f86270 */
[----:B------:R-:W3:Y:S01]  /*3b10*/  MUFU.TANH R4, R4 ;  /* 0x0000000400047308 */ /* 0x000ee20000002400 */
[----:B------:R-:W-:Y:S01]  /*3b20*/  IADD3 R12, R6, 0x18, RZ ;  /* 0x00000018060c7810 */ /* 0x000fe20007ffe0ff */
[----:B------:R-:W-:Y:S01]  /*3b30*/  FMUL.FTZ R71, R71, c[0x0][0x2ec] ;  /* 0x0000bb0047477a20 */ /* 0x000fe20000410000 */
[----:B------:R-:W-:-:S02]  /*3b40*/  ISETP.GE.AND P1, PT, R25, R216, PT ;  /* 0x000000d81900720c */ /* 0x000fc40003f26270 */
[C---:B------:R-:W-:Y:S02]  /*3b50*/  ISETP.LT.OR P4, PT, R25.reuse, R219, P4 ;  /* 0x000000db1900720c */ /* 0x040fe40002781670 */
[----:B------:R-:W-:Y:S01]  /*3b60*/  IADD3 R13, R6, 0x19, RZ ;  /* 0x00000019060d7810 */ /* 0x000fe20007ffe0ff */
[----:B------:R-:W4:Y:S01]  /*3b70*/  MUFU.TANH R160, R82 ;  /* 0x0000005200a07308 */ /* 0x000f220000002400 */
[-C--:B------:R-:W-:Y:S01]  /*3b80*/  ISETP.GE.AND P5, PT, R12, R218.reuse, PT ;  /* 0x000000da0c00720c */ /* 0x080fe20003fa6270 */
[C---:B--2---:R-:W-:Y:S01]  /*3b90*/  HMMA.16816.F32.BF16 R64, R8.reuse, R16, R64 ;  /* 0x000000100840723c */ /* 0x044fe20000041840 */
[----:B------:R-:W-:Y:S02]  /*3ba0*/  ISETP.LT.OR P1, PT, R25, R217, P1 ;  /* 0x000000d91900720c */ /* 0x000fe40000f21670 */
[----:B------:R-:W-:Y:S02]  /*3bb0*/  IADD3 R24, R6, 0x11, RZ ;  /* 0x0000001106187810 */ /* 0x000fe40007ffe0ff */
[----:B------:R-:W-:Y:S01]  /*3bc0*/  FSEL R25, R48, -INF , !P3 ;  /* 0xff80000030197808 */ /* 0x000fe20005800000 */
[----:B------:R-:W2:Y:S01]  /*3bd0*/  MUFU.TANH R32, R32 ;  /* 0x0000002000207308 */ /* 0x000ea20000002400 */
[----:B------:R-:W-:Y:S01]  /*3be0*/  FSEL R15, R21, -INF , !P4 ;  /* 0xff800000150f7808 */ /* 0x000fe20006000000 */
[----:B------:R-:W-:Y:S01]  /*3bf0*/  HMMA.16816.F32.BF16 R60, R8, R18, R60 ;  /* 0x00000012083c723c */ /* 0x000fe2000004183c */
[----:B------:R-:W-:-:S02]  /*3c00*/  ISETP.GE.AND P3, PT, R13, R218, PT ;  /* 0x000000da0d00720c */ /* 0x000fc40003f66270 */
[-C--:B------:R-:W-:Y:S02]  /*3c10*/  ISETP.GE.AND P4, PT, R13, R216.reuse, PT ;  /* 0x000000d80d00720c */ /* 0x080fe40003f86270 */
[-C--:B------:R-:W-:Y:S01]  /*3c20*/  ISETP.LT.OR P5, PT, R12, R219.reuse, P5 ;  /* 0x000000db0c00720c */ /* 0x080fe20002fa1670 */
[----:B------:R-:W5:Y:S01]  /*3c30*/  MUFU.TANH R33, R33 ;  /* 0x0000002100217308 */ /* 0x000f620000002400 */
[----:B------:R-:W-:Y:S02]  /*3c40*/  FSEL R31, R31, -INF , !P0 ;  /* 0xff8000001f1f7808 */ /* 0x000fe40004000000 */
[----:B------:R-:W-:Y:S02]  /*3c50*/  IADD3 R16, R6, 0x21, RZ ;  /* 0x0000002106107810 */ /* 0x000fe40007ffe0ff */
[-C--:B------:R-:W-:Y:S02]  /*3c60*/  ISETP.GE.AND P0, PT, R24, R216.reuse, PT ;  /* 0x000000d81800720c */ /* 0x080fe40003f06270 */
[C---:B------:R-:W-:Y:S01]  /*3c70*/  ISETP.LT.OR P3, PT, R13.reuse, R219, P3 ;  /* 0x000000db0d00720c */ /* 0x040fe20001f61670 */
[----:B------:R-:W2:Y:S01]  /*3c80*/  MUFU.TANH R2, R47 ;  /* 0x0000002f00027308 */ /* 0x000ea20000002400 */
[-C--:B------:R-:W-:Y:S01]  /*3c90*/  ISETP.LT.OR P4, PT, R13, R217.reuse, P4 ;  /* 0x000000d90d00720c */ /* 0x080fe20002781670 */
[----:B------:R-:W-:Y:S01]  /*3ca0*/  FMUL.FTZ R66, R66, c[0x0][0x2ec] ;  /* 0x0000bb0042427a20 */ /* 0x000fe20000410000 */
[----:B------:R-:W-:Y:S01]  /*3cb0*/  FSEL R20, R20, -INF , !P2 ;  /* 0xff80000014147808 */ /* 0x000fe20005000000 */
[----:B------:R-:W-:Y:S01]  /*3cc0*/  FMUL.FTZ R64, R64, c[0x0][0x2ec] ;  /* 0x0000bb0040407a20 */ /* 0x000fe20000410000 */
[----:B-1----:R-:W-:Y:S01]  /*3cd0*/  FSEL R13, R34, -INF , !P5 ;  /* 0xff800000220d7808 */ /* 0x002fe20006800000 */
[----:B------:R-:W-:Y:S01]  /*3ce0*/  FMUL.FTZ R65, R65, c[0x0][0x2ec] ;  /* 0x0000bb0041417a20 */ /* 0x000fe20000410000 */
[-C--:B------:R-:W-:Y:S01]  /*3cf0*/  ISETP.GE.AND P2, PT, R12, R216.reuse, PT ;  /* 0x000000d80c00720c */ /* 0x080fe20003f46270 */
[----:B------:R-:W1:Y:S01]  /*3d00*/  MUFU.TANH R162, R66 ;  /* 0x0000004200a27308 */ /* 0x000e620000002400 */
[----:B------:R-:W-:Y:S01]  /*3d10*/  ISETP.GE.AND P5, PT, R16, R216, PT ;  /* 0x000000d81000720c */ /* 0x000fe20003fa6270 */
[----:B------:R-:W-:Y:S01]  /*3d20*/  FMUL.FTZ R67, R67, c[0x0][0x2ec] ;  /* 0x0000bb0043437a20 */ /* 0x000fe20000410000 */
[-C--:B------:R-:W-:Y:S01]  /*3d30*/  ISETP.LT.OR P0, PT, R24, R217.reuse, P0 ;  /* 0x000000d91800720c */ /* 0x080fe20000701670 */
[----:B------:R-:W-:Y:S01]  /*3d40*/  FMUL.FTZ R60, R60, c[0x0][0x2ec] ;  /* 0x0000bb003c3c7a20 */ /* 0x000fe20000410000 */
[----:B------:R-:W-:Y:S01]  /*3d50*/  IADD3 R21, R6, 0x20, RZ ;  /* 0x0000002006157810 */ /* 0x000fe20007ffe0ff */
[----:B------:R-:W-:Y:S01]  /*3d60*/  FMUL.FTZ R61, R61, c[0x0][0x2ec] ;  /* 0x0000bb003d3d7a20 */ /* 0x000fe20000410000 */
[-C--:B------:R-:W-:Y:S01]  /*3d70*/  ISETP.LT.OR P2, PT, R12, R217.reuse, P2 ;  /* 0x000000d90c00720c */ /* 0x080fe20001741670 */
[----:B------:R-:W1:Y:S01]  /*3d80*/  MUFU.TANH R157, R81 ;  /* 0x00000051009d7308 */ /* 0x000e620000002400 */
[----:B------:R-:W-:Y:S01]  /*3d90*/  ISETP.LT.OR P5, PT, R16, R217, P5 ;  /* 0x000000d91000720c */ /* 0x000fe20002fa1670 */
[----:B------:R-:W-:Y:S01]  /*3da0*/  FMUL.FTZ R62, R62, c[0x0][0x2ec] ;  /* 0x0000bb003e3e7a20 */ /* 0x000fe20000410000 */
[----:B---3--:R-:W-:Y:S01]  /*3db0*/  FSEL R9, R4, -INF , !P3 ;  /* 0xff80000004097808 */ /* 0x008fe20005800000 */
[----:B------:R-:W-:Y:S01]  /*3dc0*/  FMUL.FTZ R63, R63, c[0x0][0x2ec] ;  /* 0x0000bb003f3f7a20 */ /* 0x000fe20000410000 */
[----:B------:R-:W-:-:S02]  /*3dd0*/  FSEL R14, R23, -INF , !P1 ;  /* 0xff800000170e7808 */ /* 0x000fc40004800000 */
[----:B------:R-:W-:Y:S01]  /*3de0*/  FSEL R12, R22, -INF , !P0 ;  /* 0xff800000160c7808 */ /* 0x000fe20004000000 */
[----:B------:R-:W3:Y:S01]  /*3df0*/  MUFU.TANH R163, R68 ;  /* 0x0000004400a37308 */ /* 0x000ee20000002400 */
[----:B------:R-:W-:Y:S02]  /*3e00*/  IADD3 R4, R6, 0x30, RZ ;  /* 0x0000003006047810 */ /* 0x000fe40007ffe0ff */
[----:B------:R-:W-:Y:S02]  /*3e10*/  FSEL R28, R28, -INF , !P6 ;  /* 0xff8000001c1c7808 */ /* 0x000fe40007000000 */
[C---:B------:R-:W-:Y:S02]  /*3e20*/  ISETP.GE.AND P1, PT, R21.reuse, R218, PT ;  /* 0x000000da1500720c */ /* 0x040fe40003f26270 */
[----:B------:R-:W-:Y:S01]  /*3e30*/  ISETP.GE.AND P0, PT, R21, R216, PT ;  /* 0x000000d81500720c */ /* 0x000fe20003f06270 */
[----:B------:R-:W-:Y:S01]  /*3e40*/  MUFU.TANH R159, R69 ;  /* 0x00000045009f7308 */ /* 0x000fe20000002400 */
[----:B------:R-:W-:-:S02]  /*3e50*/  ISETP.GE.AND P6, PT, R24, R218, PT ;  /* 0x000000da1800720c */ /* 0x000fc40003fc6270 */
[----:B------:R-:W-:Y:S02]  /*3e60*/  FSEL R170, R170, -INF , !P5 ;  /* 0xff800000aaaa7808 */ /* 0x000fe40006800000 */
[----:B------:R-:W-:Y:S02]  /*3e70*/  ISETP.GE.AND P5, PT, R4, R216, PT ;  /* 0x000000d80400720c */ /* 0x000fe40003fa6270 */
[C---:B------:R-:W-:Y:S01]  /*3e80*/  ISETP.LT.OR P1, PT, R21.reuse, R219, P1 ;  /* 0x000000db1500720c */ /* 0x040fe20000f21670 */
[----:B------:R-:W1:Y:S01]  /*3e90*/  MUFU.TANH R168, R70 ;  /* 0x0000004600a87308 */ /* 0x000e620000002400 */
[----:B------:R-:W-:Y:S02]  /*3ea0*/  ISETP.LT.OR P0, PT, R21, R217, P0 ;  /* 0x000000d91500720c */ /* 0x000fe40000701670 */
[----:B------:R-:W-:Y:S02]  /*3eb0*/  ISETP.LT.OR P6, PT, R24, R219, P6 ;  /* 0x000000db1800720c */ /* 0x000fe400037c1670 */
[----:B------:R-:W-:-:S02]  /*3ec0*/  IADD3 R10, R6, 0x29, RZ ;  /* 0x00000029060a7810 */ /* 0x000fc40007ffe0ff */
[----:B------:R-:W-:Y:S01]  /*3ed0*/  IADD3 R11, R6, 0x28, RZ ;  /* 0x00000028060b7810 */ /* 0x000fe20007ffe0ff */
[----:B------:R-:W1:Y:S01]  /*3ee0*/  MUFU.TANH R166, R71 ;  /* 0x0000004700a67308 */ /* 0x000e620000002400 */
[----:B------:R-:W-:Y:S02]  /*3ef0*/  ISETP.LT.OR P5, PT, R4, R217, P5 ;  /* 0x000000d90400720c */ /* 0x000fe40002fa1670 */
[----:B------:R-:W-:Y:S02]  /*3f00*/  FSEL R165, R165, -INF , !P1 ;  /* 0xff800000a5a57808 */ /* 0x000fe40004800000 */
[----:B----4-:R-:W-:Y:S02]  /*3f10*/  FSEL R160, R160, -INF , !P0 ;  /* 0xff800000a0a07808 */ /* 0x010fe40004000000 */
[----:B--2---:R-:W-:Y:S01]  /*3f20*/  FSEL R17, R32, -INF , !P6 ;  /* 0xff80000020117808 */ /* 0x004fe20007000000 */
[----:B------:R-:W2:Y:S01]  /*3f30*/  MUFU.TANH R169, R64 ;  /* 0x0000004000a97308 */ /* 0x000ea20000002400 */
[----:B-----5:R-:W-:-:S02]  /*3f40*/  FSEL R8, R33, -INF , !P2 ;  /* 0xff80000021087808 */ /* 0x020fc40005000000 */
[----:B------:R-:W-:Y:S02]  /*3f50*/  ISETP.GE.AND P3, PT, R10, R218, PT ;  /* 0x000000da0a00720c */ /* 0x000fe40003f66270 */
[----:B------:R-:W-:Y:S02]  /*3f60*/  FSEL R2, R2, -INF , !P4 ;  /* 0xff80000002027808 */ /* 0x000fe40006000000 */
[----:B------:R-:W-:Y:S01]  /*3f70*/  ISETP.GE.AND P1, PT, R10, R216, PT ;  /* 0x000000d80a00720c */ /* 0x000fe20003f26270 */
[----:B------:R-:W4:Y:S01]  /*3f80*/  MUFU.TANH R167, R65 ;  /* 0x0000004100a77308 */ /* 0x000f220000002400 */
[-C--:B------:R-:W-:Y:S02]  /*3f90*/  ISETP.GE.AND P0, PT, R4, R218.reuse, PT ;  /* 0x000000da0400720c */ /* 0x080fe40003f06270 */
[-C--:B------:R-:W-:Y:S02]  /*3fa0*/  ISETP.GE.AND P6, PT, R16, R218.reuse, PT ;  /* 0x000000da1000720c */ /* 0x080fe40003fc6270 */
[----:B------:R-:W-:-:S02]  /*3fb0*/  ISETP.GE.AND P2, PT, R11, R218, PT ;  /* 0x000000da0b00720c */ /* 0x000fc40003f46270 */
[----:B------:R-:W-:Y:S01]  /*3fc0*/  ISETP.GE.AND P4, PT, R11, R216, PT ;  /* 0x000000d80b00720c */ /* 0x000fe20003f86270 */
[----:B------:R-:W5:Y:S01]  /*3fd0*/  MUFU.TANH R142, R67 ;  /* 0x00000043008e7308 */ /* 0x000f620000002400 */
[----:B-1----:R-:W-:Y:S02]  /*3fe0*/  FSEL R162, R162, -INF , !P5 ;  /* 0xff800000a2a27808 */ /* 0x002fe40006800000 */
[----:B------:R-:W-:Y:S02]  /*3ff0*/  ISETP.GT.AND P5, PT, R231, R206, PT ;  /* 0x000000cee700720c */ /* 0x000fe40003fa4270 */
[C---:B------:R-:W-:Y:S02]  /*4000*/  ISETP.LT.OR P3, PT, R10.reuse, R219, P3 ;  /* 0x000000db0a00720c */ /* 0x040fe40001f61670 */
[----:B------:R-:W-:Y:S01]  /*4010*/  ISETP.LT.OR P1, PT, R10, R217, P1 ;  /* 0x000000d90a00720c */ /* 0x000fe20000f21670 */
[----:B------:R-:W1:Y:S01]  /*4020*/  MUFU.TANH R143, R60 ;  /* 0x0000003c008f7308 */ /* 0x000e620000002400 */
[----:B------:R-:W-:-:S02]  /*4030*/  ISETP.LT.OR P0, PT, R4, R219, P0 ;  /* 0x000000db0400720c */ /* 0x000fc40000701670 */
[-C--:B------:R-:W-:Y:S02]  /*4040*/  ISETP.LT.OR P6, PT, R16, R219.reuse, P6 ;  /* 0x000000db1000720c */ /* 0x080fe400037c1670 */
[C---:B------:R-:W-:Y:S02]  /*4050*/  ISETP.LT.OR P2, PT, R11.reuse, R219, P2 ;  /* 0x000000db0b00720c */ /* 0x040fe40001741670 */
[----:B------:R-:W-:Y:S01]  /*4060*/  ISETP.LT.OR P4, PT, R11, R217, P4 ;  /* 0x000000d90b00720c */ /* 0x000fe20002781670 */
[----:B------:R-:W-:Y:S01]  /*4070*/  MUFU.TANH R141, R61 ;  /* 0x0000003d008d7308 */ /* 0x000fe20000002400 */
[C---:B------:R-:W-:Y:S02]  /*4080*/  IADD3 R10, R6.reuse, 0x31, RZ ;  /* 0x00000031060a7810 */ /* 0x040fe40007ffe0ff */
[C---:B------:R-:W-:Y:S02]  /*4090*/  IADD3 R4, R6.reuse, 0x38, RZ ;  /* 0x0000003806047810 */ /* 0x040fe40007ffe0ff */
[----:B------:R-:W-:-:S02]  /*40a0*/  IADD3 R6, R6, 0x39, RZ ;  /* 0x0000003906067810 */ /* 0x000fc40007ffe0ff */
[----:B------:R-:W-:Y:S01]  /*40b0*/  FSEL R157, R157, -INF , !P6 ;  /* 0xff8000009d9d7808 */ /* 0x000fe20007000000 */
[----:B------:R-:W1:Y:S01]  /*40c0*/  MUFU.TANH R140, R62 ;  /* 0x0000003e008c7308 */ /* 0x000e620000002400 */
[----:B---3--:R-:W-:Y:S02]  /*40d0*/  FSEL R163, R163, -INF , !P2 ;  /* 0xff800000a3a37808 */ /* 0x008fe40005000000 */
[----:B------:R-:W-:Y:S02]  /*40e0*/  FSEL R168, R168, -INF , !P4 ;  /* 0xff800000a8a87808 */ /* 0x000fe40006000000 */
[----:B------:R-:W-:Y:S02]  /*40f0*/  FSEL R159, R159, -INF , !P3 ;  /* 0xff8000009f9f7808 */ /* 0x000fe40005800000 */
[----:B------:R-:W-:Y:S01]  /*4100*/  FSEL R166, R166, -INF , !P1 ;  /* 0xff800000a6a67808 */ /* 0x000fe20004800000 */
[----:B------:R-:W3:Y:S01]  /*4110*/  MUFU.TANH R158, R63 ;  /* 0x0000003f009e7308 */ /* 0x000ee20000002400 */
[----:B--2---:R-:W-:Y:S01]  /*4120*/  FSEL R169, R169, -INF , !P0 ;  /* 0xff800000a9a97808 */ /* 0x004fe20004000000 */
[----:B------:R-:W-:Y:S01]  /*4130*/  BAR.SYNC.DEFER_BLOCKING 0x0 ;  /* 0x0000000000007b1d */ /* 0x000fe20000010000 */
[----:B------:R-:W-:-:S02]  /*4140*/  ISETP.GE.AND P6, PT, R10, R218, PT ;  /* 0x000000da0a00720c */ /* 0x000fc40003fc6270 */
[----:B------:R-:W-:Y:S02]  /*4150*/  ISETP.GE.AND P2, PT, R10, R216, PT ;  /* 0x000000d80a00720c */ /* 0x000fe40003f46270 */
[-C--:B------:R-:W-:Y:S02]  /*4160*/  ISETP.GE.AND P4, PT, R4, R218.reuse, PT ;  /* 0x000000da0400720c */ /* 0x080fe40003f86270 */
[----:B------:R-:W-:Y:S02]  /*4170*/  ISETP.GE.AND P3, PT, R6, R218, PT ;  /* 0x000000da0600720c */ /* 0x000fe40003f66270 */
[-C--:B------:R-:W-:Y:S02]  /*4180*/  ISETP.GE.AND P1, PT, R4, R216.reuse, PT ;  /* 0x000000d80400720c */ /* 0x080fe40003f26270 */
        /* <DEDUP_REMOVED lines=8> */
[----:B-----5:R-:W-:Y:S02]  /*4210*/  FSEL R142, R142, -INF , !P2 ;  /* 0xff8000008e8e7808 */ /* 0x020fe40005000000 */
[----:B-1----:R-:W-:Y:S02]  /*4220*/  FSEL R143, R143, -INF , !P4 ;  /* 0xff8000008f8f7808 */ /* 0x002fe40006000000 */
[----:B------:R-:W-:Y:S02]  /*4230*/  FSEL R140, R140, -INF , !P1 ;  /* 0xff8000008c8c7808 */ /* 0x000fe40004800000 */
[----:B------:R-:W-:Y:S02]  /*4240*/  FSEL R141, R141, -INF , !P3 ;  /* 0xff8000008d8d7808 */ /* 0x000fe40005800000 */
[----:B---3--:R-:W-:Y:S01]  /*4250*/  FSEL R158, R158, -INF , !P0 ;  /* 0xff8000009e9e7808 */ /* 0x008fe20004000000 */
[----:B------:R-:W-:Y:S05]  /*4260*/  @!P5 BRA `(.L_x_375) ;  /* 0x000003900000d947 */ /* 0x000fea0003800000 */
[----:B------:R-:W-:Y:S01]  /*4270*/  IADD3 R19, R223, -0x2, RZ ;  /* 0xfffffffedf137810 */ /* 0x000fe20007ffe0ff */
        /* <DEDUP_REMOVED lines=54> */
.L_x_377:
[----:B------:R-:W-:Y:S05]  /*45e0*/  BSYNC B0 ;  /* 0x0000000000007941 */ /* 0x000fea0003800000 */
.L_x_376:
[----:B------:R-:W0:Y:S02]  /*45f0*/  LDGDEPBAR ;  /* 0x00000000000079af */ /* 0x000e240000000000 */
.L_x_375:
        /* <DEDUP_REMOVED lines=76> */
[----:B------:R-:W-:Y:S01]  /*4ac0*/  LDSM.16.MT88.4 R28, [R192+0x12800] ;  /* 0x01280000c01c783b */ /* 0x000fe20000004200 */
[--C-:B------:R-:W-:Y:S01]  /*4ad0*/  FFMA.FTZ R147, R20, c[0x0][0x23c], -R161.reuse ;  /* 0x00008f0014937a23 */ /* 0x100fe200000108a1 */
[----:B------:R-:W-:Y:S01]  /*4ae0*/  MUFU.EX2 R151, R151 ;  /* 0x0000009700977308 */ /* 0x000fe20000000800 */
[--C-:B------:R-:W-:Y:S01]  /*4af0*/  FFMA.FTZ R145, R8, c[0x0][0x23c], -R161.reuse ;  /* 0x00008f0008917a23 */ /* 0x100fe200000108a1 */
[----:B------:R-:W-:Y:S01]  /*4b00*/  LDSM.16.MT88.4 R20, [R196+0x12800] ;  /* 0x01280000c414783b */ /* 0x000fe20000004200 */
[--C-:B------:R-:W-:Y:S02]  /*4b10*/  FFMA.FTZ R135, R13, c[0x0][0x23c], -R164.reuse ;  /* 0x00008f000d877a23 */ /* 0x100fe400000108a4 */
[--C-:B------:R-:W-:Y:S01]  /*4b20*/  FFMA.FTZ R146, R14, c[0x0][0x23c], -R161.reuse ;  /* 0x00008f000e927a23 */ /* 0x100fe200000108a1 */
[----:B------:R-:W2:Y:S01]  /*4b30*/  LDSM.16.MT88.4 R8, [R196+0x14800] ;  /* 0x01480000c408783b */ /* 0x000ea20000004200 */
[--C-:B------:R-:W-:Y:S01]  /*4b40*/  FFMA.FTZ R133, R12, c[0x0][0x23c], -R161.reuse ;  /* 0x00008f000c857a23 */ /* 0x100fe200000108a1 */
[----:B------:R-:W3:Y:S01]  /*4b50*/  MUFU.EX2 R144, R144 ;  /* 0x0000009000907308 */ /* 0x000ee20000000800 */
[----:B-1----:R-:W-:Y:S01]  /*4b60*/  F2FP.BF16.PACK_AB R96, R148, R153 ;  /* 0x000000999460723e */ /* 0x002fe200000010ff */
[----:B------:R-:W-:Y:S01]  /*4b70*/  FFMA.FTZ R2, R2, c[0x0][0x23c], -R161 ;  /* 0x00008f0002027a23 */ /* 0x000fe200000108a1 */
[----:B------:R-:W1:Y:S01]  /*4b80*/  LDSM.16.MT88.4 R12, [R192+0x14800] ;  /* 0x01480000c00c783b */ /* 0x000e620000004200 */
[----:B------:R-:W-:-:S02]  /*4b90*/  FFMA.FTZ R154, R165, c[0x0][0x23c], -R164 ;  /* 0x00008f00a59a7a23 */ /* 0x000fc400000108a4 */
[--C-:B------:R-:W-:Y:S02]  /*4ba0*/  FFMA.FTZ R156, R163, c[0x0][0x23c], -R164.reuse ;  /* 0x00008f00a39c7a23 */ /* 0x100fe400000108a4 */
        /* <DEDUP_REMOVED lines=15> */
[----:B------:R-:W3:Y:S01]  /*4ca0*/  MUFU.EX2 R147, R147 ;  /* 0x0000009300937308 */ /* 0x000ee20000000800 */
[----:B----4-:R-:W-:Y:S01]  /*4cb0*/  F2FP.BF16.PACK_AB R97, R155, R150 ;  /* 0x000000969b61723e */ /* 0x010fe200000010ff */
        /* <DEDUP_REMOVED lines=57> */
[C---:B--2---:R-:W-:Y:S07]  /*5050*/  HMMA.16816.F32.BF16 R92, R96.reuse, R4, RZ ;  /* 0x00000004605c723c */ /* 0x044fee00000418ff */
        /* <DEDUP_REMOVED lines=194> */
[----:B------:R-:W4:Y:S04]  /*5c80*/  LDSM.16.M88.4 R144, [R201+0xc800] ;  /* 0x00c80000c990783b */ /* 0x000f280000000200 */
[----:B------:R-:W5:Y:S04]  /*5c90*/  LDSM.16.M88.4 R136, [R201+0xd000] ;  /* 0x00d00000c988783b */ /* 0x000f680000000200 */
[----:B------:R-:W4:Y:S04]  /*5ca0*/  LDSM.16.M88.4 R152, [R201+0xd800] ;  /* 0x00d80000c998783b */ /* 0x000f280000000200 */
[----:B------:R-:W-:Y:S04]  /*5cb0*/  LDSM.16.M88.4 R4, [R200] ;  /* 0x00000000c804783b */ /* 0x000fe80000000200 */
[----:B------:R-:W5:Y:S04]  /*5cc0*/  LDSM.16.M88.4 R28, [R199] ;  /* 0x00000000c71c783b */ /* 0x000f680000000200 */
[----:B------:R-:W5:Y:S04]  /*5cd0*/  LDSM.16.M88.4 R20, [R191] ;  /* 0x00000000bf14783b */ /* 0x000f680000000200 */
[----:B------:R-:W5:Y:S04]  /*5ce0*/  LDSM.16.M88.4 R172, [R190] ;  /* 0x00000000beac783b */ /* 0x000f680000000200 */
[----:B---3--:R-:W3:Y:S04]  /*5cf0*/  LDSM.16.M88.4 R16, [R189] ;  /* 0x00000000bd10783b */ /* 0x008ee80000000200 */
[----:B-1----:R-:W-:Y:S01]  /*5d00*/  LDSM.16.M88.4 R8, [R198] ;  /* 0x00000000c608783b */ /* 0x002fe20000000200 */
[C---:B--2---:R-:W-:Y:S03]  /*5d10*/  HMMA.16816.F32.BF16 R12, R164.reuse, R24, RZ ;  /* 0x00000018a40c723c */ /* 0x044fe600000418ff */
[----:B------:R-:W1:Y:S04]  /*5d20*/  LDSM.16.M88.4 R168, [R195+0xc000] ;  /* 0x00c00000c3a8783b */ /* 0x000e680000000200 */
[----:B------:R-:W2:Y:S01]  /*5d30*/  LDSM.16.M88.4 R160, [R195+0xc800] ;  /* 0x00c80000c3a0783b */ /* 0x000ea20000000200 */
[C---:B------:R-:W-:Y:S03]  /*5d40*/  HMMA.16816.F32.BF16 R24, R164.reuse, R26, RZ ;  /* 0x0000001aa418723c */ /* 0x040fe600000418ff */
[----:B------:R-:W1:Y:S04]  /*5d50*/  LDSM.16.M88.4 R156, [R195+0xd000] ;  /* 0x00d00000c39c783b */ /* 0x000e680000000200 */
[----:B------:R-:W-:Y:S01]  /*5d60*/  LDSM.16.M88.4 R232, [R183] ;  /* 0x00000000b7e8783b */ /* 0x000fe20000000200 */
[C---:B----4-:R-:W-:Y:S03]  /*5d70*/  HMMA.16816.F32.BF16 R148, R164.reuse, R144, RZ ;  /* 0x00000090a494723c */ /* 0x050fe600000418ff */
[----:B------:R-:W0:Y:S05]  /*5d80*/  LDGDEPBAR ;  /* 0x00000000000079af */ /* 0x000e2a0000000000 */
[C---:B-----5:R-:W-:Y:S08]  /*5d90*/  HMMA.16816.F32.BF16 R140, R164.reuse, R136, RZ ;  /* 0x00000088a48c723c */ /* 0x060ff000000418ff */
[C---:B------:R-:W-:Y:S08]  /*5da0*/  HMMA.16816.F32.BF16 R144, R164.reuse, R146, RZ ;  /* 0x00000092a490723c */ /* 0x040ff000000418ff */
[C---:B------:R-:W-:Y:S08]  /*5db0*/  HMMA.16816.F32.BF16 R136, R164.reuse, R138, RZ ;  /* 0x0000008aa488723c */ /* 0x040ff000000418ff */
[C---:B------:R-:W-:Y:S08]  /*5dc0*/  HMMA.16816.F32.BF16 R32, R164.reuse, R152, RZ ;  /* 0x00000098a420723c */ /* 0x040ff000000418ff */
[----:B------:R-:W-:Y:S01]  /*5dd0*/  HMMA.16816.F32.BF16 R164, R164, R154, RZ ;  /* 0x0000009aa4a4723c */ /* 0x000fe200000418ff */
[----:B------:R-:W4:Y:S07]  /*5de0*/  LDSM.16.M88.4 R152, [R195+0xd800] ;  /* 0x00d80000c398783b */ /* 0x000f2e0000000200 */
[C---:B------:R-:W-:Y:S08]  /*5df0*/  HMMA.16816.F32.BF16 R12, R4.reuse, R28, R12 ;  /* 0x0000001c040c723c */ /* 0x040ff0000004180c */
[C---:B------:R-:W-:Y:S01]  /*5e00*/  HMMA.16816.F32.BF16 R24, R4.reuse, R30, R24 ;  /* 0x0000001e0418723c */ /* 0x040fe20000041818 */
[----:B------:R-:W-:Y:S07]  /*5e10*/  LDSM.16.M88.4 R28, [R188] ;  /* 0x00000000bc1c783b */ /* 0x000fee0000000200 */
[C---:B------:R-:W-:Y:S08]  /*5e20*/  HMMA.16816.F32.BF16 R148, R4.reuse, R20, R148 ;  /* 0x000000140494723c */ /* 0x040ff00000041894 */
[C---:B------:R-:W-:Y:S01]  /*5e30*/  HMMA.16816.F32.BF16 R144, R4.reuse, R22, R144 ;  /* 0x000000160490723c */ /* 0x040fe20000041890 */
[----:B------:R-:W5:Y:S07]  /*5e40*/  LDSM.16.M88.4 R20, [R197] ;  /* 0x00000000c514783b */ /* 0x000f6e0000000200 */
[C---:B------:R-:W-:Y:S08]  /*5e50*/  HMMA.16816.F32.BF16 R140, R4.reuse, R172, R140 ;  /* 0x000000ac048c723c */ /* 0x040ff0000004188c */
[C---:B------:R-:W-:Y:S01]  /*5e60*/  HMMA.16816.F32.BF16 R136, R4.reuse, R174, R136 ;  /* 0x000000ae0488723c */ /* 0x040fe20000041888 */
[----:B------:R-:W-:Y:S07]  /*5e70*/  LDSM.16.M88.4 R172, [R185] ;  /* 0x00000000b9ac783b */ /* 0x000fee0000000200 */
[C---:B---3--:R-:W-:Y:S08]  /*5e80*/  HMMA.16816.F32.BF16 R32, R4.reuse, R16, R32 ;  /* 0x000000100420723c */ /* 0x048ff00000041820 */
[----:B------:R-:W-:Y:S01]  /*5e90*/  HMMA.16816.F32.BF16 R164, R4, R18, R164 ;  /* 0x0000001204a4723c */ /* 0x000fe200000418a4 */
[----:B------:R-:W3:Y:S04]  /*5ea0*/  LDSM.16.M88.4 R16, [R188+0x800] ;  /* 0x00080000bc10783b */ /* 0x000ee80000000200 */
[----:B------:R-:W3:Y:S03]  /*5eb0*/  LDSM.16.M88.4 R4, [R188+0x1000] ;  /* 0x00100000bc04783b */ /* 0x000ee60000000200 */
[C---:B-1----:R-:W-:Y:S08]  /*5ec0*/  HMMA.16816.F32.BF16 R12, R8.reuse, R168, R12 ;  /* 0x000000a8080c723c */ /* 0x042ff0000004180c */
[C---:B------:R-:W-:Y:S01]  /*5ed0*/  HMMA.16816.F32.BF16 R24, R8.reuse, R170, R24 ;  /* 0x000000aa0818723c */ /* 0x040fe20000041818 */
[----:B------:R-:W1:Y:S07]  /*5ee0*/  LDSM.16.M88.4 R168, [R188+0x1800] ;  /* 0x00180000bca8783b */ /* 0x000e6e0000000200 */
[C---:B--2---:R-:W-:Y:S08]  /*5ef0*/  HMMA.16816.F32.BF16 R148, R8.reuse, R160, R148 ;  /* 0x000000a00894723c */ /* 0x044ff00000041894 */
        /* <DEDUP_REMOVED lines=9> */
[C---:B-----5:R-:W-:Y:S08]  /*5f90*/  HMMA.16816.F32.BF16 R12, R20.reuse, R28, R12 ;  /* 0x0000001c140c723c */ /* 0x060ff0000004180c */
[C---:B------:R-:W-:Y:S01]  /*5fa0*/  HMMA.16816.F32.BF16 R24, R20.reuse, R30, R24 ;  /* 0x0000001e1418723c */ /* 0x040fe20000041818 */
[----:B------:R-:W5:Y:S07]  /*5fb0*/  LDSM.16.M88.4 R28, [R201+0xf800] ;  /* 0x00f80000c91c783b */ /* 0x000f6e0000000200 */
[C---:B---3--:R-:W-:Y:S08]  /*5fc0*/  HMMA.16816.F32.BF16 R148, R20.reuse, R16, R148 ;  /* 0x000000101494723c */ /* 0x048ff00000041894 */
[C---:B------:R-:W-:Y:S01]  /*5fd0*/  HMMA.16816.F32.BF16 R144, R20.reuse, R18, R144 ;  /* 0x000000121490723c */ /* 0x040fe20000041890 */
[----:B------:R-:W-:Y:S07]  /*5fe0*/  LDSM.16.M88.4 R16, [R200+0x4000] ;  /* 0x00400000c810783b */ /* 0x000fee0000000200 */
[C---:B------:R-:W-:Y:S08]  /*5ff0*/  HMMA.16816.F32.BF16 R140, R20.reuse, R4, R140 ;  /* 0x00000004148c723c */ /* 0x040ff0000004188c */
[C---:B------:R-:W-:Y:S01]  /*6000*/  HMMA.16816.F32.BF16 R136, R20.reuse, R6, R136 ;  /* 0x000000061488723c */ /* 0x040fe20000041888 */
[----:B------:R-:W3:Y:S07]  /*6010*/  LDSM.16.M88.4 R4, [R187] ;  /* 0x00000000bb04783b */ /* 0x000eee0000000200 */
[C---:B-1----:R-:W-:Y:S08]  /*6020*/  HMMA.16816.F32.BF16 R32, R20.reuse, R168, R32 ;  /* 0x000000a81420723c */ /* 0x042ff00000041820 */
[----:B------:R-:W-:Y:S01]  /*6030*/  HMMA.16816.F32.BF16 R164, R20, R170, R164 ;  /* 0x000000aa14a4723c */ /* 0x000fe200000418a4 */
[----:B------:R-:W1:Y:S04]  /*6040*/  LDSM.16.M88.4 R20, [R186] ;  /* 0x00000000ba14783b */ /* 0x000e680000000200 */
[----:B------:R-:W-:Y:S03]  /*6050*/  LDSM.16.M88.4 R168, [R197+0x4000] ;  /* 0x00400000c5a8783b */ /* 0x000fe60000000200 */
[C---:B--2---:R-:W-:Y:S08]  /*6060*/  HMMA.16816.F32.BF16 R12, R8.reuse, R160, R12 ;  /* 0x000000a0080c723c */ /* 0x044ff0000004180c */
[C---:B------:R-:W-:Y:S01]  /*6070*/  HMMA.16816.F32.BF16 R24, R8.reuse, R162, R24 ;  /* 0x000000a20818723c */ /* 0x040fe20000041818 */
[----:B------:R-:W-:Y:S07]  /*6080*/  LDSM.16.M88.4 R160, [R184] ;  /* 0x00000000b8a0783b */ /* 0x000fee0000000200 */
[C---:B------:R-:W-:Y:S08]  /*6090*/  HMMA.16816.F32.BF16 R148, R8.reuse, R156, R148 ;  /* 0x0000009c0894723c */ /* 0x040ff00000041894 */
        /* <DEDUP_REMOVED lines=8> */
[----:B------:R-:W2:Y:S03]  /*6120*/  LDSM.16.M88.4 R8, [R195+0xe000] ;  /* 0x00e00000c308783b */ /* 0x000ea60000000200 */
[C---:B---3--:R-:W-:Y:S08]  /*6130*/  HMMA.16816.F32.BF16 R12, R16.reuse, R4, R12 ;  /* 0x00000004100c723c */ /* 0x048ff0000004180c */
[C---:B------:R-:W-:Y:S01]  /*6140*/  HMMA.16816.F32.BF16 R24, R16.reuse, R6, R24 ;  /* 0x000000061018723c */ /* 0x040fe20000041818 */
[----:B------:R-:W3:Y:S07]  /*6150*/  LDSM.16.M88.4 R4, [R195+0xe800] ;  /* 0x00e80000c304783b */ /* 0x000eee0000000200 */
[C---:B-1----:R-:W-:Y:S08]  /*6160*/  HMMA.16816.F32.BF16 R148, R16.reuse, R20, R148 ;  /* 0x000000141094723c */ /* 0x042ff00000041894 */
[C---:B------:R-:W-:Y:S01]  /*6170*/  HMMA.16816.F32.BF16 R144, R16.reuse, R22, R144 ;  /* 0x000000161090723c */ /* 0x040fe20000041890 */
[----:B------:R-:W1:Y:S07]  /*6180*/  LDSM.16.M88.4 R20, [R188+0x2000] ;  /* 0x00200000bc14783b */ /* 0x000e6e0000000200 */
[----:B------:R-:W-:Y:S08]  /*6190*/  HMMA.16816.F32.BF16 R140, R16, R172, R140 ;  /* 0x000000ac108c723c */ /* 0x000ff0000004188c */
[----:B--2---:R-:W-:Y:S08]  /*61a0*/  HMMA.16816.F32.BF16 R12, R28, R8, R12 ;  /* 0x000000081c0c723c */ /* 0x004ff0000004180c */
[C---:B------:R-:W-:Y:S01]  /*61b0*/  HMMA.16816.F32.BF16 R136, R16.reuse, R174, R136 ;  /* 0x000000ae1088723c */ /* 0x040fe20000041888 */
[----:B------:R-:W-:Y:S07]  /*61c0*/  LDSM.16.M88.4 R172, [R188+0x3800] ;  /* 0x00380000bcac783b */ /* 0x000fee0000000200 */
[C---:B------:R-:W-:Y:S08]  /*61d0*/  HMMA.16816.F32.BF16 R32, R16.reuse, R160, R32 ;  /* 0x000000a01020723c */ /* 0x040ff00000041820 */
[----:B------:R-:W-:Y:S01]  /*61e0*/  HMMA.16816.F32.BF16 R164, R16, R162, R164 ;  /* 0x000000a210a4723c */ /* 0x000fe200000418a4 */
[----:B------:R-:W-:Y:S04]  /*61f0*/  LDSM.16.M88.4 R160, [R202+0x8000] ;  /* 0x00800000caa0783b */ /* 0x000fe80000000200 */
[----:B------:R-:W-:Y:S03]  /*6200*/  LDSM.16.M88.4 R16, [R188+0x2800] ;  /* 0x00280000bc10783b */ /* 0x000fe60000000200 */
[C---:B---3--:R-:W-:Y:S08]  /*6210*/  HMMA.16816.F32.BF16 R148, R28.reuse, R4, R148 ;  /* 0x000000041c94723c */ /* 0x048ff00000041894 */
[C---:B------:R-:W-:Y:S01]  /*6220*/  HMMA.16816.F32.BF16 R144, R28.reuse, R6, R144 ;  /* 0x000000061c90723c */ /* 0x040fe20000041890 */
[----:B------:R-:W2:Y:S07]  /*6230*/  LDSM.16.M88.4 R4, [R201+0x10000] ;  /* 0x01000000c904783b */ /* 0x000eae0000000200 */
[----:B------:R-:W-:Y:S01]  /*6240*/  HMMA.16816.F32.BF16 R24, R28, R10, R24 ;  /* 0x0000000a1c18723c */ /* 0x000fe20000041818 */
[----:B------:R-:W-:Y:S07]  /*6250*/  LDSM.16.M88.4 R8, [R188+0x3000] ;  /* 0x00300000bc08783b */ /* 0x000fee0000000200 */
[----:B-1----:R-:W-:Y:S08]  /*6260*/  HMMA.16816.F32.BF16 R12, R168, R20, R12 ;  /* 0x00000014a80c723c */ /* 0x002ff0000004180c */
[C---:B------:R-:W-:Y:S08]  /*6270*/  HMMA.16816.F32.BF16 R140, R28.reuse, R156, R140 ;  /* 0x0000009c1c8c723c */ /* 0x040ff0000004188c */
[C---:B------:R-:W-:Y:S01]  /*6280*/  HMMA.16816.F32.BF16 R136, R28.reuse, R158, R136 ;  /* 0x0000009e1c88723c */ /* 0x040fe20000041888 */
[----:B------:R-:W-:Y:S07]  /*6290*/  LDSM.16.M88.4 R156, [R201+0x10800] ;  /* 0x01080000c99c783b */ /* 0x000fee0000000200 */
[C---:B------:R-:W-:Y:S08]  /*62a0*/  HMMA.16816.F32.BF16 R32, R28.reuse, R152, R32 ;  /* 0x000000981c20723c */ /* 0x040ff00000041820 */
[----:B------:R-:W-:Y:S01]  /*62b0*/  HMMA.16816.F32.BF16 R164, R28, R154, R164 ;  /* 0x0000009a1ca4723c */ /* 0x000fe200000418a4 */
[----:B------:R-:W1:Y:S04]  /*62c0*/  LDSM.16.M88.4 R28, [R200+0x8000] ;  /* 0x00800000c81c783b */ /* 0x000e680000000200 */
[----:B------:R-:W-:Y:S03]  /*62d0*/  LDSM.16.M88.4 R152, [R201+0x11000] ;  /* 0x01100000c998783b */ /* 0x000fe60000000200 */
[----:B------:R-:W-:Y:S01]  /*62e0*/  HMMA.16816.F32.BF16 R24, R168, R22, R24 ;  /* 0x00000016a818723c */ /* 0x000fe20000041818 */
[----:B------:R-:W-:Y:S07]  /*62f0*/  LDSM.16.M88.4 R20, [R198+0x8000] ;  /* 0x00800000c614783b */ /* 0x000fee0000000200 */
[----:B--2---:R-:W-:Y:S08]  /*6300*/  HMMA.16816.F32.BF16 R12, R160, R4, R12 ;  /* 0x00000004a00c723c */ /* 0x004ff0000004180c */
[C---:B------:R-:W-:Y:S08]  /*6310*/  HMMA.16816.F32.BF16 R148, R168.reuse, R16, R148 ;  /* 0x00000010a894723c */ /* 0x040ff00000041894 */
[----:B------:R-:W-:Y:S01]  /*6320*/  HMMA.16816.F32.BF16 R144, R168, R18, R144 ;  /* 0x00000012a890723c */ /* 0x000fe20000041890 */
[----:B------:R-:W2:Y:S07]  /*6330*/  LDSM.16.M88.4 R16, [R195+0x10000] ;  /* 0x01000000c310783b */ /* 0x000eae0000000200 */
[----:B------:R-:W-:Y:S01]  /*6340*/  HMMA.16816.F32.BF16 R24, R160, R6, R24 ;  /* 0x00000006a018723c */ /* 0x000fe20000041818 */
[----:B------:R-:W-:Y:S07]  /*6350*/  LDSM.16.M88.4 R4, [R188+0x4000] ;  /* 0x00400000bc04783b */ /* 0x000fee0000000200 */
[----:B-1----:R-:W-:Y:S08]  /*6360*/  HMMA.16816.F32.BF16 R12, R28, R232, R12 ;  /* 0x000000e81c0c723c */ /* 0x002ff0000004180c */
[C---:B------:R-:W-:Y:S08]  /*6370*/  HMMA.16816.F32.BF16 R140, R168.reuse, R8, R140 ;  /* 0x00000008a88c723c */ /* 0x040ff0000004188c */
[C---:B------:R-:W-:Y:S01]  /*6380*/  HMMA.16816.F32.BF16 R136, R168.reuse, R10, R136 ;  /* 0x0000000aa888723c */ /* 0x040fe20000041888 */
[----:B------:R-:W1:Y:S07]  /*6390*/  LDSM.16.M88.4 R8, [R197+0x8000] ;  /* 0x00800000c508783b */ /* 0x000e6e0000000200 */
[C---:B------:R-:W-:Y:S08]  /*63a0*/  HMMA.16816.F32.BF16 R32, R168.reuse, R172, R32 ;  /* 0x000000aca820723c */ /* 0x040ff00000041820 */
[----:B------:R-:W-:Y:S01]  /*63b0*/  HMMA.16816.F32.BF16 R168, R168, R174, R164 ;  /* 0x000000aea8a8723c */ /* 0x000fe200000418a4 */
[----:B------:R-:W3:Y:S04]  /*63c0*/  LDSM.16.M88.4 R164, [R182] ;  /* 0x00000000b6a4783b */ /* 0x000ee80000000200 */
[----:B------:R-:W-:Y:S03]  /*63d0*/  LDSM.16.M88.4 R172, [R181] ;  /* 0x00000000b5ac783b */ /* 0x000fe60000000200 */
[----:B------:R-:W-:Y:S08]  /*63e0*/  HMMA.16816.F32.BF16 R24, R28, R234, R24 ;  /* 0x000000ea1c18723c */ /* 0x000ff00000041818 */
[----:B--2---:R-:W-:Y:S08]  /*63f0*/  HMMA.16816.F32.BF16 R12, R20, R16, R12 ;  /* 0x00000010140c723c */ /* 0x004ff0000004180c */
[C---:B------:R-:W-:Y:S08]  /*6400*/  HMMA.16816.F32.BF16 R148, R160.reuse, R156, R148 ;  /* 0x0000009ca094723c */ /* 0x040ff00000041894 */
[C---:B------:R-:W-:Y:S08]  /*6410*/  HMMA.16816.F32.BF16 R144, R160.reuse, R158, R144 ;  /* 0x0000009ea090723c */ /* 0x040ff00000041890 */
[----:B------:R-:W-:Y:S01]  /*6420*/  HMMA.16816.F32.BF16 R156, R160, R152, R140 ;  /* 0x00000098a09c723c */ /* 0x000fe2000004188c */
[----:B------:R-:W2:Y:S07]  /*6430*/  LDSM.16.M88.4 R140, [R195+0x10800] ;  /* 0x01080000c38c783b */ /* 0x000eae0000000200 */
[----:B------:R-:W-:Y:S01]  /*6440*/  HMMA.16816.F32.BF16 R24, R20, R18, R24 ;  /* 0x000000121418723c */ /* 0x000fe20000041818 */
[----:B------:R-:W4:Y:S07]  /*6450*/  LDSM.16.M88.4 R16, [R201+0x11800] ;  /* 0x01180000c910783b */ /* 0x000f2e0000000200 */
[----:B-1----:R-:W-:Y:S08]  /*6460*/  HMMA.16816.F32.BF16 R12, R8, R4, R12 ;  /* 0x00000004080c723c */ /* 0x002ff0000004180c */
[----:B---3--:R-:W-:Y:S08]  /*6470*/  HMMA.16816.F32.BF16 R148, R28, R164, R148 ;  /* 0x000000a41c94723c */ /* 0x008ff00000041894 */
[----:B------:R-:W-:Y:S01]  /*6480*/  HMMA.16816.F32.BF16 R152, R160, R154, R136 ;  /* 0x0000009aa098723c */ /* 0x000fe20000041888 */
[----:B------:R-:W1:Y:S07]  /*6490*/  LDSM.16.M88.4 R136, [R188+0x4800] ;  /* 0x00480000bc88783b */ /* 0x000e6e0000000200 */
[----:B------:R-:W-:Y:S01]  /*64a0*/  FMUL.FTZ R0, R12, c[0x0][0x2ec] ;  /* 0x0000bb000c007a20 */ /* 0x000fe20000410000 */
[----:B------:R-:W-:Y:S01]  /*64b0*/  HMMA.16816.F32.BF16 R24, R8, R6, R24 ;  /* 0x000000060818723c */ /* 0x000fe20000041818 */
[----:B------:R-:W-:Y:S01]  /*64c0*/  FMUL.FTZ R2, R13, c[0x0][0x2ec] ;  /* 0x0000bb000d027a20 */ /* 0x000fe20000410000 */
[----:B------:R-:W-:Y:S01]  /*64d0*/  LDSM.16.M88.4 R4, [R195+0x11000] ;  /* 0x01100000c304783b */ /* 0x000fe20000000200 */
[----:B------:R-:W-:-:S02]  /*64e0*/  FMUL.FTZ R134, R14, c[0x0][0x2ec] ;  /* 0x0000bb000e867a20 */ /* 0x000fc40000410000 */
[----:B------:R-:W-:Y:S01]  /*64f0*/  FMUL.FTZ R135, R15, c[0x0][0x2ec] ;  /* 0x0000bb000f877a20 */ /* 0x000fe20000410000 */
[----:B------:R-:W-:Y:S01]  /*6500*/  MUFU.TANH R0, R0 ;  /* 0x0000000000007308 */ /* 0x000fe20000002400 */
[----:B------:R-:W3:Y:S01]  /*6510*/  LDSM.16.M88.4 R12, [R180] ;  /* 0x00000000b40c783b */ /* 0x000ee20000000200 */
[----:B--2---:R-:W-:Y:S06]  /*6520*/  HMMA.16816.F32.BF16 R148, R20, R140, R148 ;  /* 0x0000008c1494723c */ /* 0x004fec0000041894 */
[----:B------:R-:W-:Y:S02]  /*6530*/  MUFU.TANH R2, R2 ;  /* 0x0000000200027308 */ /* 0x000fe40000002400 */
[----:B----4-:R-:W-:Y:S06]  /*6540*/  HMMA.16816.F32.BF16 R32, R160, R16, R32 ;  /* 0x00000010a020723c */ /* 0x010fec0000041820 */
[----:B------:R-:W2:Y:S02]  /*6550*/  MUFU.TANH R134, R134 ;  /* 0x0000008600867308 */ /* 0x000ea40000002400 */
[----:B------:R-:W-:Y:S01]  /*6560*/  HMMA.16816.F32.BF16 R144, R28, R166, R144 ;  /* 0x000000a61c90723c */ /* 0x000fe20000041890 */
[----:B------:R-:W-:-:S02]  /*6570*/  FMUL.FTZ R24, R24, c[0x0][0x2ec] ;  /* 0x0000bb0018187a20 */ /* 0x000fc40000410000 */
[----:B------:R-:W-:-:S03]  /*6580*/  FMUL.FTZ R141, R27, c[0x0][0x2ec] ;  /* 0x0000bb001b8d7a20 */ /* 0x000fc60000410000 */
[----:B------:R4:W-:Y:S02]  /*6590*/  MUFU.TANH R140, R24 ;  /* 0x00000018008c7308 */ /* 0x0009e40000002400 */
[----:B------:R-:W-:Y:S06]  /*65a0*/  HMMA.16816.F32.BF16 R156, R28, R172, R156 ;  /* 0x000000ac1c9c723c */ /* 0x000fec000004189c */
[----:B------:R-:W5:Y:S02]  /*65b0*/  MUFU.TANH R135, R135 ;  /* 0x0000008700877308 */ /* 0x000f640000002400 */
[----:B-1----:R-:W-:Y:S06]  /*65c0*/  HMMA.16816.F32.BF16 R148, R8, R136, R148 ;  /* 0x000000880894723c */ /* 0x002fec0000041894 */
[----:B------:R-:W-:Y:S01]  /*65d0*/  MUFU.TANH R141, R141 ;  /* 0x0000008d008d7308 */ /* 0x000fe20000002400 */
[----:B------:R-:W-:Y:S01]  /*65e0*/  FMUL.FTZ R136, R25, c[0x0][0x2ec] ;  /* 0x0000bb0019887a20 */ /* 0x000fe20000410000 */
[----:B------:R-:W-:Y:S01]  /*65f0*/  HMMA.16816.F32.BF16 R168, R160, R18, R168 ;  /* 0x00000012a0a8723c */ /* 0x000fe200000418a8 */
[----:B------:R-:W-:Y:S01]  /*6600*/  FMUL.FTZ R137, R26, c[0x0][0x2ec] ;  /* 0x0000bb001a897a20 */ /* 0x000fe20000410000 */
[----:B------:R-:W-:Y:S04]  /*6610*/  LDSM.16.M88.4 R16, [R188+0x5000] ;  /* 0x00500000bc10783b */ /* 0x000fe80000000200 */
[----:B----4-:R-:W1:Y:S01]  /*6620*/  LDSM.16.M88.4 R24, [R195+0x11800] ;  /* 0x01180000c318783b */ /* 0x010e620000000200 */
[----:B------:R-:W-:Y:S01]  /*6630*/  MUFU.TANH R136, R136 ;  /* 0x0000008800887308 */ /* 0x000fe20000002400 */
[C---:B------:R-:W-:Y:S07]  /*6640*/  HMMA.16816.F32.BF16 R152, R28.reuse, R174, R152 ;  /* 0x000000ae1c98723c */ /* 0x040fee0000041898 */
[----:B------:R-:W4:Y:S01]  /*6650*/  MUFU.TANH R137, R137 ;  /* 0x0000008900897308 */ /* 0x000f220000002400 */
[----:B---3--:R-:W-:Y:S07]  /*6660*/  HMMA.16816.F32.BF16 R32, R28, R12, R32 ;  /* 0x0000000c1c20723c */ /* 0x008fee0000041820 */
[----:B------:R-:W-:Y:S01]  /*6670*/  IMAD R13, R133, 0x40, R209 ;  /* 0x00000040850d7824 */ /* 0x000fe200078e02d1 */
[----:B------:R-:W-:Y:S01]  /*6680*/  HMMA.16816.F32.BF16 R144, R20, R142, R144 ;  /* 0x0000008e1490723c */ /* 0x000fe20000041890 */
[----:B------:R-:W-:-:S03]  /*6690*/  FMUL.FTZ R12, R150, c[0x0][0x2ec] ;  /* 0x0000bb00960c7a20 */ /* 0x000fc60000410000 */
[C---:B------:R-:W-:Y:S02]  /*66a0*/  ISETP.GE.AND P1, PT, R13.reuse, R218, PT ;  /* 0x000000da0d00720c */ /* 0x040fe40003f26270 */
[C---:B------:R-:W-:Y:S01]  /*66b0*/  ISETP.GE.AND P5, PT, R13.reuse, R216, PT ;  /* 0x000000d80d00720c */ /* 0x040fe20003fa6270 */
[----:B------:R-:W-:Y:S01]  /*66c0*/  MUFU.TANH R12, R12 ;  /* 0x0000000c000c7308 */ /* 0x000fe20000002400 */
[----:B------:R-:W-:Y:S01]  /*66d0*/  HMMA.16816.F32.BF16 R156, R20, R4, R156 ;  /* 0x00000004149c723c */ /* 0x000fe2000004189c */
[C---:B------:R-:W-:Y:S02]  /*66e0*/  ISETP.LT.OR P1, PT, R13.reuse, R219, P1 ;  /* 0x000000db0d00720c */ /* 0x040fe40000f21670 */
[----:B------:R-:W-:-:S04]  /*66f0*/  ISETP.LT.OR P5, PT, R13, R217, P5 ;  /* 0x000000d90d00720c */ /* 0x000fc80002fa1670 */
[----:B------:R-:W-:Y:S01]  /*6700*/  IADD3 R4, R13, 0x1, RZ ;  /* 0x000000010d047810 */ /* 0x000fe20007ffe0ff */
[----:B------:R-:W-:Y:S01]  /*6710*/  HMMA.16816.F32.BF16 R168, R28, R14, R168 ;  /* 0x0000000e1ca8723c */ /* 0x000fe200000418a8 */
[----:B--2---:R-:W-:Y:S02]  /*6720*/  FSEL R134, R134, -INF , !P5 ;  /* 0xff80000086867808 */ /* 0x004fe40006800000 */
[C---:B------:R-:W-:Y:S02]  /*6730*/  ISETP.GE.AND P6, PT, R4.reuse, R218, PT ;  /* 0x000000da0400720c */ /* 0x040fe40003fc6270 */
[C---:B------:R-:W-:Y:S02]  /*6740*/  ISETP.GE.AND P0, PT, R4.reuse, R216, PT ;  /* 0x000000d80400720c */ /* 0x040fe40003f06270 */
[C---:B------:R-:W-:Y:S01]  /*6750*/  ISETP.LT.OR P6, PT, R4.reuse, R219, P6 ;  /* 0x000000db0400720c */ /* 0x040fe200037c1670 */
[----:B------:R-:W-:Y:S01]  /*6760*/  HMMA.16816.F32.BF16 R152, R20, R6, R152 ;  /* 0x000000061498723c */ /* 0x000fe20000041898 */
[----:B------:R-:W-:Y:S01]  /*6770*/  ISETP.LT.OR P0, PT, R4, R217, P0 ;  /* 0x000000d90400720c */ /* 0x000fe20000701670 */
[----:B------:R-:W-:Y:S01]  /*6780*/  FMUL.FTZ R14, R151, c[0x0][0x2ec] ;  /* 0x0000bb00970e7a20 */ /* 0x000fe20000410000 */
[----:B------:R-:W2:Y:S01]  /*6790*/  LDSM.16.M88.4 R4, [R188+0x5800] ;  /* 0x00580000bc04783b */ /* 0x000ea20000000200 */
[----:B------:R-:W-:Y:S01]  /*67a0*/  FSEL R15, R2, -INF , !P6 ;  /* 0xff800000020f7808 */ /* 0x000fe20007000000 */
[----:B------:R-:W-:-:S04]  /*67b0*/  DEPBAR.LE SB0, 0x0 ;  /* 0x000080000000791a */ /* 0x000fc80000000000 */
[----:B------:R-:W-:Y:S01]  /*67c0*/  HMMA.16816.F32.BF16 R144, R8, R138, R144 ;  /* 0x0000008a0890723c */ /* 0x000fe20000041890 */
[----:B------:R-:W-:Y:S01]  /*67d0*/  MUFU.TANH R14, R14 ;  /* 0x0000000e000e7308 */ /* 0x000fe20000002400 */
[----:B------:R-:W-:-:S05]  /*67e0*/  IADD3 R2, R13, 0x10, RZ ;  /* 0x000000100d027810 */ /* 0x000fca0007ffe0ff */
[----:B------:R-:W-:Y:S01]  /*67f0*/  FMUL.FTZ R138, R148, c[0x0][0x2ec] ;  /* 0x0000bb00948a7a20 */ /* 0x000fe20000410000 */
[----:B-1----:R-:W-:Y:S01]  /*6800*/  HMMA.16816.F32.BF16 R32, R20, R24, R32 ;  /* 0x000000181420723c */ /* 0x002fe20000041820 */
[----:B------:R-:W-:-:S04]  /*6810*/  FMUL.FTZ R139, R149, c[0x0][0x2ec] ;  /* 0x0000bb00958b7a20 */ /* 0x000fc80000410000 */
[----:B------:R-:W1:Y:S03]  /*6820*/  MUFU.TANH R138, R138 ;  /* 0x0000008a008a7308 */ /* 0x000e660000002400 */
[----:B------:R-:W-:Y:S05]  /*6830*/  HMMA.16816.F32.BF16 R156, R8, R16, R156 ;  /* 0x00000010089c723c */ /* 0x000fea000004189c */
[----:B------:R-:W3:Y:S02]  /*6840*/  MUFU.TANH R139, R139 ;  /* 0x0000008b008b7308 */ /* 0x000ee40000002400 */
[----:B------:R-:W-:Y:S01]  /*6850*/  FSEL R17, R0, -INF , !P1 ;  /* 0xff80000000117808 */ /* 0x000fe20004800000 */
[----:B------:R-:W-:Y:S01]  /*6860*/  HMMA.16816.F32.BF16 R168, R20, R26, R168 ;  /* 0x0000001a14a8723c */ /* 0x000fe200000418a8 */
[----:B-----5:R-:W-:Y:S01]  /*6870*/  FSEL R0, R135, -INF , !P0 ;  /* 0xff80000087007808 */ /* 0x020fe20004000000 */
[----:B------:R-:W-:-:S02]  /*6880*/  FMUL.FTZ R28, R144, c[0x0][0x2ec] ;  /* 0x0000bb00901c7a20 */ /* 0x000fc40000410000 */
[----:B------:R-:W-:Y:S02]  /*6890*/  FMUL.FTZ R16, R145, c[0x0][0x2ec] ;  /* 0x0000bb0091107a20 */ /* 0x000fe40000410000 */
[----:B------:R-:W-:Y:S01]  /*68a0*/  FMUL.FTZ R31, R146, c[0x0][0x2ec] ;  /* 0x0000bb00921f7a20 */ /* 0x000fe20000410000 */
[----:B------:R-:W-:Y:S01]  /*68b0*/  IADD3 R20, R13, 0x11, RZ ;  /* 0x000000110d147810 */ /* 0x000fe20007ffe0ff */
[C---:B------:R-:W-:Y:S01]  /*68c0*/  HMMA.16816.F32.BF16 R152, R8.reuse, R18, R152 ;  /* 0x000000120898723c */ /* 0x040fe20000041898 */
[----:B------:R-:W-:Y:S01]  /*68d0*/  FMUL.FTZ R142, R147, c[0x0][0x2ec] ;  /* 0x0000bb00938e7a20 */ /* 0x000fe20000410000 */
[----:B------:R-:W5:Y:S05]  /*68e0*/  MUFU.TANH R28, R28 ;  /* 0x0000001c001c7308 */ /* 0x000f6a0000002400 */
[C---:B------:R-:W-:Y:S01]  /*68f0*/  IADD3 R19, R13.reuse, 0x8, RZ ;  /* 0x000000080d137810 */ /* 0x040fe20007ffe0ff */
[C---:B--2---:R-:W-:Y:S01]  /*6900*/  HMMA.16816.F32.BF16 R32, R8.reuse, R4, R32 ;  /* 0x000000040820723c */ /* 0x044fe20000041820 */
[----:B------:R-:W-:Y:S01]  /*6910*/  IADD3 R18, R13, 0x9, RZ ;  /* 0x000000090d127810 */ /* 0x000fe20007ffe0ff */
[----:B------:R-:W-:Y:S01]  /*6920*/  MUFU.TANH R16, R16 ;  /* 0x0000001000107308 */ /* 0x000fe20000002400 */
[C---:B------:R-:W-:Y:S01]  /*6930*/  ISETP.GE.AND P1, PT, R19.reuse, R218, PT ;  /* 0x000000da1300720c */ /* 0x040fe20003f26270 */
[----:B------:R-:W-:Y:S01]  /*6940*/  FMUL.FTZ R156, R156, c[0x0][0x2ec] ;  /* 0x0000bb009c9c7a20 */ /* 0x000fe20000410000 */
[----:B------:R-:W-:Y:S01]  /*6950*/  ISETP.GE.AND P5, PT, R19, R216, PT ;  /* 0x000000d81300720c */ /* 0x000fe20003fa6270 */
[----:B------:R-:W-:Y:S01]  /*6960*/  FMUL.FTZ R157, R157, c[0x0][0x2ec] ;  /* 0x0000bb009d9d7a20 */ /* 0x000fe20000410000 */
[----:B------:R-:W-:Y:S01]  /*6970*/  ISETP.GE.AND P6, PT, R18, R218, PT ;  /* 0x000000da1200720c */ /* 0x000fe20003fc6270 */
[----:B------:R-:W-:Y:S01]  /*6980*/  FMUL.FTZ R158, R158, c[0x0][0x2ec] ;  /* 0x0000bb009e9e7a20 */ /* 0x000fe20000410000 */
[C---:B------:R-:W-:Y:S01]  /*6990*/  ISETP.GE.AND P0, PT, R18.reuse, R216, PT ;  /* 0x000000d81200720c */ /* 0x040fe20003f06270 */
[----:B------:R-:W2:Y:S01]  /*69a0*/  MUFU.TANH R31, R31 ;  /* 0x0000001f001f7308 */ /* 0x000ea20000002400 */
[----:B------:R-:W-:Y:S01]  /*69b0*/  ISETP.LT.OR P1, PT, R19, R219, P1 ;  /* 0x000000db1300720c */ /* 0x000fe20000f21670 */
[----:B------:R-:W-:Y:S01]  /*69c0*/  FMUL.FTZ R159, R159, c[0x0][0x2ec] ;  /* 0x0000bb009f9f7a20 */ /* 0x000fe20000410000 */
[----:B------:R-:W-:Y:S01]  /*69d0*/  ISETP.LT.OR P5, PT, R19, R217, P5 ;  /* 0x000000d91300720c */ /* 0x000fe20002fa1670 */
[----:B------:R-:W-:Y:S01]  /*69e0*/  HMMA.16816.F32.BF16 R168, R8, R6, R168 ;  /* 0x0000000608a8723c */ /* 0x000fe200000418a8 */
[C---:B------:R-:W-:Y:S01]  /*69f0*/  ISETP.LT.OR P6, PT, R18.reuse, R219, P6 ;  /* 0x000000db1200720c */ /* 0x040fe200037c1670 */
[----:B------:R-:W-:Y:S01]  /*6a00*/  FMUL.FTZ R164, R155, c[0x0][0x2ec] ;  /* 0x0000bb009ba47a20 */ /* 0x000fe20000410000 */
[----:B------:R-:W-:Y:S01]  /*6a10*/  ISETP.LT.OR P0, PT, R18, R217, P0 ;  /* 0x000000d91200720c */ /* 0x000fe20000701670 */
[----:B------:R-:W1:Y:S01]  /*6a20*/  MUFU.TANH R142, R142 ;  /* 0x0000008e008e7308 */ /* 0x000e620000002400 */
[----:B------:R-:W-:Y:S01]  /*6a30*/  FSEL R29, R140, -INF , !P1 ;  /* 0xff8000008c1d7808 */ /* 0x000fe20004800000 */
[----:B------:R-:W-:Y:S01]  /*6a40*/  FMUL.FTZ R152, R152, c[0x0][0x2ec] ;  /* 0x0000bb0098987a20 */ /* 0x000fe20000410000 */
[----:B----4-:R-:W-:Y:S01]  /*6a50*/  FSEL R18, R137, -INF , !P5 ;  /* 0xff80000089127808 */ /* 0x010fe20006800000 */
[----:B------:R-:W-:Y:S01]  /*6a60*/  FMUL.FTZ R153, R153, c[0x0][0x2ec] ;  /* 0x0000bb0099997a20 */ /* 0x000fe20000410000 */
[----:B------:R-:W-:Y:S01]  /*6a70*/  FSEL R19, R136, -INF , !P6 ;  /* 0xff80000088137808 */ /* 0x000fe20007000000 */
[----:B------:R-:W-:Y:S01]  /*6a80*/  FMUL.FTZ R32, R32, c[0x0][0x2ec] ;  /* 0x0000bb0020207a20 */ /* 0x000fe20000410000 */
[----:B------:R-:W-:Y:S01]  /*6a90*/  FSEL R30, R141, -INF , !P0 ;  /* 0xff8000008d1e7808 */ /* 0x000fe20004000000 */
[----:B------:R-:W4:Y:S01]  /*6aa0*/  MUFU.TANH R167, R156 ;  /* 0x0000009c00a77308 */ /* 0x000f220000002400 */
[----:B------:R-:W-:Y:S01]  /*6ab0*/  ISETP.GE.AND P1, PT, R2, R218, PT ;  /* 0x000000da0200720c */ /* 0x000fe20003f26270 */
[----:B------:R-:W-:Y:S01]  /*6ac0*/  FMUL.FTZ R154, R154, c[0x0][0x2ec] ;  /* 0x0000bb009a9a7a20 */ /* 0x000fe20000410000 */
[----:B------:R-:W-:Y:S01]  /*6ad0*/  ISETP.GE.AND P5, PT, R2, R216, PT ;  /* 0x000000d80200720c */ /* 0x000fe20003fa6270 */
[----:B------:R-:W-:Y:S01]  /*6ae0*/  FMUL.FTZ R33, R33, c[0x0][0x2ec] ;  /* 0x0000bb0021217a20 */ /* 0x000fe20000410000 */
[----:B------:R-:W-:Y:S01]  /*6af0*/  ISETP.GE.AND P6, PT, R20, R218, PT ;  /* 0x000000da1400720c */ /* 0x000fe20003fc6270 */
[----:B------:R-:W-:Y:S01]  /*6b00*/  FMUL.FTZ R34, R34, c[0x0][0x2ec] ;  /* 0x0000bb0022227a20 */ /* 0x000fe20000410000 */
[----:B------:R-:W-:Y:S01]  /*6b10*/  ISETP.GE.AND P0, PT, R20, R216, PT ;  /* 0x000000d81400720c */ /* 0x000fe20003f06270 */
[----:B------:R-:W-:Y:S01]  /*6b20*/  MUFU.TANH R173, R157 ;  /* 0x0000009d00ad7308 */ /* 0x000fe20000002400 */
[C---:B------:R-:W-:Y:S01]  /*6b30*/  ISETP.LT.OR P1, PT, R2.reuse, R219, P1 ;  /* 0x000000db0200720c */ /* 0x040fe20000f21670 */
[----:B------:R-:W-:Y:S01]  /*6b40*/  FMUL.FTZ R35, R35, c[0x0][0x2ec] ;  /* 0x0000bb0023237a20 */ /* 0x000fe20000410000 */
[----:B------:R-:W-:Y:S01]  /*6b50*/  ISETP.LT.OR P5, PT, R2, R217, P5 ;  /* 0x000000d90200720c */ /* 0x000fe20002fa1670 */
[----:B------:R-:W-:Y:S01]  /*6b60*/  FMUL.FTZ R143, R168, c[0x0][0x2ec] ;  /* 0x0000bb00a88f7a20 */ /* 0x000fe20000410000 */
[C---:B------:R-:W-:Y:S01]  /*6b70*/  ISETP.LT.OR P6, PT, R20.reuse, R219, P6 ;  /* 0x000000db1400720c */ /* 0x040fe200037c1670 */
[----:B------:R-:W-:Y:S01]  /*6b80*/  FMUL.FTZ R141, R169, c[0x0][0x2ec] ;  /* 0x0000bb00a98d7a20 */ /* 0x000fe20000410000 */
[----:B------:R-:W-:Y:S01]  /*6b90*/  ISETP.LT.OR P0, PT, R20, R217, P0 ;  /* 0x000000d91400720c */ /* 0x000fe20000701670 */
[----:B------:R-:W2:Y:S01]  /*6ba0*/  MUFU.TANH R174, R158 ;  /* 0x0000009e00ae7308 */ /* 0x000ea20000002400 */
[C---:B------:R-:W-:Y:S01]  /*6bb0*/  IADD3 R4, R13.reuse, 0x18, RZ ;  /* 0x000000180d047810 */ /* 0x040fe20007ffe0ff */
[----:B------:R-:W-:Y:S01]  /*6bc0*/  FMUL.FTZ R140, R170, c[0x0][0x2ec] ;  /* 0x0000bb00aa8c7a20 */ /* 0x000fe20000410000 */
[----:B------:R-:W-:Y:S01]  /*6bd0*/  IADD3 R2, R13, 0x19, RZ ;  /* 0x000000190d027810 */ /* 0x000fe20007ffe0ff */
[----:B------:R-:W-:Y:S01]  /*6be0*/  FMUL.FTZ R150, R171, c[0x0][0x2ec] ;  /* 0x0000bb00ab967a20 */ /* 0x000fe20000410000 */
[----:B-1----:R-:W-:-:S02]  /*6bf0*/  FSEL R27, R138, -INF , !P1 ;  /* 0xff8000008a1b7808 */ /* 0x002fc40004800000 */
[----:B------:R-:W-:Y:S01]  /*6c00*/  FSEL R26, R12, -INF , !P5 ;  /* 0xff8000000c1a7808 */ /* 0x000fe20006800000 */
[----:B------:R-:W1:Y:S01]  /*6c10*/  MUFU.TANH R172, R159 ;  /* 0x0000009f00ac7308 */ /* 0x000e620000002400 */
[----:B---3--:R-:W-:Y:S02]  /*6c20*/  FSEL R25, R139, -INF , !P6 ;  /* 0xff8000008b197808 */ /* 0x008fe40007000000 */
[----:B------:R-:W-:Y:S02]  /*6c30*/  FSEL R24, R14, -INF , !P0 ;  /* 0xff8000000e187808 */ /* 0x000fe40004000000 */
[C---:B------:R-:W-:Y:S02]  /*6c40*/  ISETP.GE.AND P1, PT, R4.reuse, R218, PT ;  /* 0x000000da0400720c */ /* 0x040fe40003f26270 */
[----:B------:R-:W-:Y:S01]  /*6c50*/  ISETP.GE.AND P5, PT, R4, R216, PT ;  /* 0x000000d80400720c */ /* 0x000fe20003fa6270 */
[----:B------:R-:W3:Y:S01]  /*6c60*/  MUFU.TANH R165, R152 ;  /* 0x0000009800a57308 */ /* 0x000ee20000002400 */
[----:B------:R-:W-:-:S02]  /*6c70*/  ISETP.GE.AND P6, PT, R2, R218, PT ;  /* 0x000000da0200720c */ /* 0x000fc40003fc6270 */
[----:B------:R-:W-:Y:S02]  /*6c80*/  ISETP.GE.AND P0, PT, R2, R216, PT ;  /* 0x000000d80200720c */ /* 0x000fe40003f06270 */
[C---:B------:R-:W-:Y:S02]  /*6c90*/  ISETP.LT.OR P1, PT, R4.reuse, R219, P1 ;  /* 0x000000db0400720c */ /* 0x040fe40000f21670 */
[----:B------:R-:W-:Y:S01]  /*6ca0*/  ISETP.LT.OR P5, PT, R4, R217, P5 ;  /* 0x000000d90400720c */ /* 0x000fe20002fa1670 */
[----:B------:R-:W1:Y:S01]  /*6cb0*/  MUFU.TANH R163, R153 ;  /* 0x0000009900a37308 */ /* 0x000e620000002400 */
[C---:B------:R-:W-:Y:S02]  /*6cc0*/  ISETP.LT.OR P6, PT, R2.reuse, R219, P6 ;  /* 0x000000db0200720c */ /* 0x040fe400037c1670 */
[----:B------:R-:W-:Y:S02]  /*6cd0*/  ISETP.LT.OR P0, PT, R2, R217, P0 ;  /* 0x000000d90200720c */ /* 0x000fe40000701670 */
[----:B------:R-:W-:-:S02]  /*6ce0*/  IADD3 R2, R13, 0x20, RZ ;  /* 0x000000200d027810 */ /* 0x000fc40007ffe0ff */
[----:B------:R-:W-:Y:S01]  /*6cf0*/  IADD3 R4, R13, 0x21, RZ ;  /* 0x000000210d047810 */ /* 0x000fe20007ffe0ff */
[----:B------:R-:W1:Y:S01]  /*6d00*/  MUFU.TANH R164, R164 ;  /* 0x000000a400a47308 */ /* 0x000e620000002400 */
[----:B-----5:R-:W-:Y:S02]  /*6d10*/  FSEL R23, R28, -INF , !P1 ;  /* 0xff8000001c177808 */ /* 0x020fe40004800000 */
[----:B--2---:R-:W-:Y:S02]  /*6d20*/  FSEL R22, R31, -INF , !P5 ;  /* 0xff8000001f167808 */ /* 0x004fe40006800000 */
[----:B------:R-:W-:Y:S02]  /*6d30*/  FSEL R21, R16, -INF , !P6 ;  /* 0xff80000010157808 */ /* 0x000fe40007000000 */
[----:B------:R-:W-:Y:S01]  /*6d40*/  FSEL R20, R142, -INF , !P0 ;  /* 0xff8000008e147808 */ /* 0x000fe20004000000 */
[----:B------:R-:W2:Y:S01]  /*6d50*/  MUFU.TANH R155, R32 ;  /* 0x00000020009b7308 */ /* 0x000ea20000002400 */
[----:B------:R-:W-:-:S02]  /*6d60*/  ISETP.GE.AND P1, PT, R2, R218, PT ;  /* 0x000000da0200720c */ /* 0x000fc40003f26270 */
[----:B------:R-:W-:Y:S02]  /*6d70*/  ISETP.GE.AND P5, PT, R2, R216, PT ;  /* 0x000000d80200720c */ /* 0x000fe40003fa6270 */
[C---:B------:R-:W-:Y:S02]  /*6d80*/  ISETP.GE.AND P6, PT, R4.reuse, R218, PT ;  /* 0x000000da0400720c */ /* 0x040fe40003fc6270 */
[----:B------:R-:W-:Y:S01]  /*6d90*/  ISETP.GE.AND P0, PT, R4, R216, PT ;  /* 0x000000d80400720c */ /* 0x000fe20003f06270 */
[----:B------:R-:W5:Y:S01]  /*6da0*/  MUFU.TANH R166, R154 ;  /* 0x0000009a00a67308 */ /* 0x000f620000002400 */
[C---:B------:R-:W-:Y:S02]  /*6db0*/  ISETP.LT.OR P1, PT, R2.reuse, R219, P1 ;  /* 0x000000db0200720c */ /* 0x040fe40000f21670 */
[----:B------:R-:W-:Y:S02]  /*6dc0*/  ISETP.LT.OR P5, PT, R2, R217, P5 ;  /* 0x000000d90200720c */ /* 0x000fe40002fa1670 */
[----:B------:R-:W-:-:S02]  /*6dd0*/  ISETP.LT.OR P6, PT, R4, R219, P6 ;  /* 0x000000db0400720c */ /* 0x000fc400037c1670 */
[----:B------:R-:W-:Y:S01]  /*6de0*/  ISETP.LT.OR P0, PT, R4, R217, P0 ;  /* 0x000000d90400720c */ /* 0x000fe20000701670 */
[----:B------:R-:W2:Y:S01]  /*6df0*/  MUFU.TANH R143, R143 ;  /* 0x0000008f008f7308 */ /* 0x000ea20000002400 */
[C---:B------:R-:W-:Y:S02]  /*6e00*/  IADD3 R4, R13.reuse, 0x28, RZ ;  /* 0x000000280d047810 */ /* 0x040fe40007ffe0ff */
[----:B------:R-:W-:Y:S02]  /*6e10*/  IADD3 R2, R13, 0x29, RZ ;  /* 0x000000290d027810 */ /* 0x000fe40007ffe0ff */
[----:B----4-:R-:W-:Y:S02]  /*6e20*/  FSEL R167, R167, -INF , !P1 ;  /* 0xff800000a7a77808 */ /* 0x010fe40004800000 */
[----:B------:R-:W-:Y:S01]  /*6e30*/  FSEL R174, R174, -INF , !P5 ;  /* 0xff800000aeae7808 */ /* 0x000fe20006800000 */
[----:B------:R-:W-:Y:S01]  /*6e40*/  MUFU.TANH R153, R33 ;  /* 0x0000002100997308 */ /* 0x000fe20000002400 */
[----:B------:R-:W-:-:S02]  /*6e50*/  FSEL R173, R173, -INF , !P6 ;  /* 0xff800000adad7808 */ /* 0x000fc40007000000 */
[----:B-1----:R-:W-:Y:S02]  /*6e60*/  FSEL R172, R172, -INF , !P0 ;  /* 0xff800000acac7808 */ /* 0x002fe40004000000 */
[C---:B------:R-:W-:Y:S02]  /*6e70*/  ISETP.GE.AND P1, PT, R4.reuse, R218, PT ;  /* 0x000000da0400720c */ /* 0x040fe40003f26270 */
[----:B------:R-:W-:Y:S01]  /*6e80*/  ISETP.GE.AND P5, PT, R4, R216, PT ;  /* 0x000000d80400720c */ /* 0x000fe20003fa6270 */
[----:B------:R-:W1:Y:S01]  /*6e90*/  MUFU.TANH R152, R34 ;  /* 0x0000002200987308 */ /* 0x000e620000002400 */
[C---:B------:R-:W-:Y:S02]  /*6ea0*/  ISETP.GE.AND P6, PT, R2.reuse, R218, PT ;  /* 0x000000da0200720c */ /* 0x040fe40003fc6270 */
[----:B------:R-:W-:Y:S02]  /*6eb0*/  ISETP.GE.AND P0, PT, R2, R216, PT ;  /* 0x000000d80200720c */ /* 0x000fe40003f06270 */
[----:B------:R-:W-:-:S02]  /*6ec0*/  ISETP.LT.OR P1, PT, R4, R219, P1 ;  /* 0x000000db0400720c */ /* 0x000fc40000f21670 */
[----:B------:R-:W-:Y:S01]  /*6ed0*/  ISETP.LT.OR P5, PT, R4, R217, P5 ;  /* 0x000000d90400720c */ /* 0x000fe20002fa1670 */
[----:B------:R-:W4:Y:S01]  /*6ee0*/  MUFU.TANH R142, R35 ;  /* 0x00000023008e7308 */ /* 0x000f220000002400 */
[C---:B------:R-:W-:Y:S02]  /*6ef0*/  ISETP.LT.OR P6, PT, R2.reuse, R219, P6 ;  /* 0x000000db0200720c */ /* 0x040fe400037c1670 */
[----:B------:R-:W-:Y:S02]  /*6f00*/  ISETP.LT.OR P0, PT, R2, R217, P0 ;  /* 0x000000d90200720c */ /* 0x000fe40000701670 */
[C---:B------:R-:W-:Y:S02]  /*6f10*/  IADD3 R4, R13.reuse, 0x30, RZ ;  /* 0x000000300d047810 */ /* 0x040fe40007ffe0ff */
[----:B------:R-:W-:Y:S01]  /*6f20*/  IADD3 R2, R13, 0x31, RZ ;  /* 0x000000310d027810 */ /* 0x000fe20007ffe0ff */
[----:B------:R-:W-:Y:S01]  /*6f30*/  MUFU.TANH R141, R141 ;  /* 0x0000008d008d7308 */ /* 0x000fe20000002400 */
[----:B---3--:R-:W-:-:S02]  /*6f40*/  FSEL R165, R165, -INF , !P1 ;  /* 0xff800000a5a57808 */ /* 0x008fc40004800000 */
[----:B------:R-:W-:Y:S02]  /*6f50*/  FSEL R163, R163, -INF , !P6 ;  /* 0xff800000a3a37808 */ /* 0x000fe40007000000 */
[----:B------:R-:W-:Y:S01]  /*6f60*/  FSEL R164, R164, -INF , !P0 ;  /* 0xff800000a4a47808 */ /* 0x000fe20004000000 */
[----:B------:R-:W-:Y:S01]  /*6f70*/  BAR.SYNC.DEFER_BLOCKING 0x0 ;  /* 0x0000000000007b1d */ /* 0x000fe20000010000 */
[-C--:B------:R-:W-:Y:S02]  /*6f80*/  ISETP.GE.AND P1, PT, R4, R218.reuse, PT ;  /* 0x000000da0400720c */ /* 0x080fe40003f26270 */
[C---:B------:R-:W-:Y:S02]  /*6f90*/  ISETP.GE.AND P6, PT, R2.reuse, R218, PT ;  /* 0x000000da0200720c */ /* 0x040fe40003fc6270 */
[----:B------:R-:W-:Y:S01]  /*6fa0*/  ISETP.GE.AND P0, PT, R2, R216, PT ;  /* 0x000000d80200720c */ /* 0x000fe20003f06270 */
[----:B------:R-:W3:Y:S01]  /*6fb0*/  MUFU.TANH R140, R140 ;  /* 0x0000008c008c7308 */ /* 0x000ee20000002400 */
[----:B------:R-:W-:-:S02]  /*6fc0*/  ISETP.LT.OR P1, PT, R4, R219, P1 ;  /* 0x000000db0400720c */ /* 0x000fc40000f21670 */
[C---:B------:R-:W-:Y:S02]  /*6fd0*/  ISETP.LT.OR P6, PT, R2.reuse, R219, P6 ;  /* 0x000000db0200720c */ /* 0x040fe400037c1670 */
[----:B------:R-:W-:Y:S02]  /*6fe0*/  ISETP.LT.OR P0, PT, R2, R217, P0 ;  /* 0x000000d90200720c */ /* 0x000fe40000701670 */
[----:B------:R-:W-:Y:S01]  /*6ff0*/  IADD3 R2, R13, 0x38, RZ ;  /* 0x000000380d027810 */ /* 0x000fe20007ffe0ff */
[----:B------:R-:W1:Y:S01]  /*7000*/  MUFU.TANH R150, R150 ;  /* 0x0000009600967308 */ /* 0x000e620000002400 */
[----:B--2---:R-:W-:Y:S02]  /*7010*/  FSEL R155, R155, -INF , !P1 ;  /* 0xff8000009b9b7808 */ /* 0x004fe40004800000 */
[----:B------:R-:W-:Y:S02]  /*7020*/  ISETP.GE.AND P1, PT, R2, R218, PT ;  /* 0x000000da0200720c */ /* 0x000fe40003f26270 */
[----:B-----5:R-:W-:-:S02]  /*7030*/  FSEL R166, R166, -INF , !P5 ;  /* 0xff800000a6a67808 */ /* 0x020fc40006800000 */
[----:B------:R-:W-:Y:S02]  /*7040*/  ISETP.LT.OR P1, PT, R2, R219, P1 ;  /* 0x000000db0200720c */ /* 0x000fe40000f21670 */
[C---:B------:R-:W-:Y:S02]  /*7050*/  ISETP.GE.AND P5, PT, R4.reuse, R216, PT ;  /* 0x000000d80400720c */ /* 0x040fe40003fa6270 */
[----:B------:R-:W-:Y:S02]  /*7060*/  FSEL R143, R143, -INF , !P1 ;  /* 0xff8000008f8f7808 */ /* 0x000fe40004800000 */
[----:B------:R-:W-:Y:S02]  /*7070*/  ISETP.GT.AND P1, PT, R133, R206, PT ;  /* 0x000000ce8500720c */ /* 0x000fe40003f24270 */
[----:B------:R-:W-:Y:S02]  /*7080*/  ISETP.LT.OR P5, PT, R4, R217, P5 ;  /* 0x000000d90400720c */ /* 0x000fe40002fa1670 */
[----:B------:R-:W-:-:S02]  /*7090*/  IADD3 R13, R13, 0x39, RZ ;  /* 0x000000390d0d7810 */ /* 0x000fc40007ffe0ff */
[----:B-1----:R-:W-:Y:S02]  /*70a0*/  FSEL R152, R152, -INF , !P5 ;  /* 0xff80000098987808 */ /* 0x002fe40006800000 */
[----:B------:R-:W-:Y:S02]  /*70b0*/  FSEL R153, R153, -INF , !P6 ;  /* 0xff80000099997808 */ /* 0x000fe40007000000 */
[----:B----4-:R-:W-:Y:S02]  /*70c0*/  FSEL R142, R142, -INF , !P0 ;  /* 0xff8000008e8e7808 */ /* 0x010fe40004000000 */
[----:B------:R-:W-:Y:S02]  /*70d0*/  ISETP.GE.AND P5, PT, R2, R216, PT ;  /* 0x000000d80200720c */ /* 0x000fe40003fa6270 */
[C---:B------:R-:W-:Y:S02]  /*70e0*/  ISETP.GE.AND P6, PT, R13.reuse, R218, PT ;  /* 0x000000da0d00720c */ /* 0x040fe40003fc6270 */
[----:B------:R-:W-:-:S02]  /*70f0*/  ISETP.GE.AND P0, PT, R13, R216, PT ;  /* 0x000000d80d00720c */ /* 0x000fc40003f06270 */
[----:B------:R-:W-:Y:S02]  /*7100*/  ISETP.LT.OR P5, PT, R2, R217, P5 ;  /* 0x000000d90200720c */ /* 0x000fe40002fa1670 */
[C---:B------:R-:W-:Y:S02]  /*7110*/  ISETP.LT.OR P6, PT, R13.reuse, R219, P6 ;  /* 0x000000db0d00720c */ /* 0x040fe400037c1670 */
[----:B------:R-:W-:Y:S02]  /*7120*/  ISETP.LT.OR P0, PT, R13, R217, P0 ;  /* 0x000000d90d00720c */ /* 0x000fe40000701670 */
[----:B---3--:R-:W-:Y:S02]  /*7130*/  FSEL R140, R140, -INF , !P5 ;  /* 0xff8000008c8c7808 */ /* 0x008fe40006800000 */
        /* <DEDUP_REMOVED lines=57> */
.L_x_381:
[----:B------:R-:W-:Y:S05]  /*74d0*/  BSYNC B0 ;  /* 0x0000000000007941 */ /* 0x000fea0003800000 */
.L_x_380:
[----:B------:R-:W0:Y:S02]  /*74e0*/  LDGDEPBAR ;  /* 0x00000000000079af */ /* 0x000e240000000000 */
.L_x_379:
        /* <DEDUP_REMOVED lines=35> */
[----:B------:R-:W-:Y:S01]  /*7720*/  MOV R231, R133 ;  /* 0x0000008500e77202 */ /* 0x000fe20000000f00 */
[----:B------:R-:W1:Y:S04]  /*7730*/  SHFL.BFLY PT, R7, R6, 0x2, 0x1f ;  /* 0x0c401f0006077f89 */ /* 0x000e6800000e0000 */
[----:B------:R-:W2:Y:S01]  /*7740*/  SHFL.BFLY PT, R5, R4, 0x2, 0x1f ;  /* 0x0c401f0004057f89 */ /* 0x000ea200000e0000 */
[----:B-1----:R-:W-:-:S02]  /*7750*/  FMNMX.FTZ R7, R6, R7, !PT ;  /* 0x0000000706077209 */ /* 0x002fc40007810000 */
[----:B--2---:R-:W-:-:S03]  /*7760*/  FMNMX.FTZ R5, R4, R5, !PT ;  /* 0x0000000504057209 */ /* 0x004fc60007810000 */
[----:B------:R-:W1:Y:S04]  /*7770*/  SHFL.BFLY PT, R222, R7, 0x1, 0x1f ;  /* 0x0c201f0007de7f89 */ /* 0x000e6800000e0000 */
[----:B------:R-:W2:Y:S01]  /*7780*/  SHFL.BFLY PT, R2, R5, 0x1, 0x1f ;  /* 0x0c201f0005027f89 */ /* 0x000ea200000e0000 */
[----:B-1----:R-:W-:-:S04]  /*7790*/  FMNMX.FTZ R222, R7, R222, !PT ;  /* 0x000000de07de7209 */ /* 0x002fc80007810000 */
[C---:B------:R-:W-:Y:S01]  /*77a0*/  FSETP.NEU.FTZ.AND P5, PT, R222.reuse, -INF , PT ;  /* 0xff800000de00780b */ /* 0x040fe20003fbd000 */
[C---:B------:R-:W-:Y:S01]  /*77b0*/  FMUL.FTZ R154, R222.reuse, c[0x0][0x23c] ;  /* 0x00008f00de9a7a20 */ /* 0x040fe20000410000 */
[----:B--2---:R-:W-:Y:S02]  /*77c0*/  FMNMX.FTZ R2, R5, R2, !PT ;  /* 0x0000000205027209 */ /* 0x004fe40007810000 */
[----:B------:R-:W-:Y:S02]  /*77d0*/  FSEL R5, R222, RZ, P5 ;  /* 0x000000ffde057208 */ /* 0x000fe40002800000 */
[----:B------:R-:W-:Y:S01]  /*77e0*/  FSEL R154, R154, RZ, P5 ;  /* 0x000000ff9a9a7208 */ /* 0x000fe20002800000 */
[C---:B------:R-:W-:Y:S01]  /*77f0*/  FMUL.FTZ R151, R2.reuse, c[0x0][0x23c] ;  /* 0x00008f0002977a20 */ /* 0x040fe20000410000 */
[----:B------:R-:W-:Y:S01]  /*7800*/  FSETP.NEU.FTZ.AND P0, PT, R2, -INF , PT ;  /* 0xff8000000200780b */ /* 0x000fe20003f1d000 */
[----:B------:R-:W-:Y:S02]  /*7810*/  FADD.FTZ R4, R132, -R5 ;  /* 0x8000000584047221 */ /* 0x000fe40000010000 */
[--C-:B------:R-:W-:Y:S01]  /*7820*/  FFMA.FTZ R146, R15, c[0x0][0x23c], -R154.reuse ;  /* 0x00008f000f927a23 */ /* 0x100fe2000001089a */
[----:B------:R-:W-:Y:S01]  /*7830*/  FSEL R6, R2, RZ, P0 ;  /* 0x000000ff02067208 */ /* 0x000fe20000000000 */
[----:B------:R-:W1:Y:S01]  /*7840*/  LDSM.16.MT88.4 R12, [R194+0x12000] ;  /* 0x01200000c20c783b */ /* 0x000e620000004200 */
[----:B------:R-:W-:Y:S01]  /*7850*/  FSEL R151, R151, RZ, P0 ;  /* 0x000000ff97977208 */ /* 0x000fe20000000000 */
[----:B------:R-:W-:-:S02]  /*7860*/  FFMA.FTZ R147, R17, c[0x0][0x23c], -R154 ;  /* 0x00008f0011937a23 */ /* 0x000fc4000001089a */
[----:B------:R-:W-:Y:S01]  /*7870*/  FADD.FTZ R6, R3, -R6 ;  /* 0x8000000603067221 */ /* 0x000fe20000010000 */
[----:B------:R-:W-:Y:S01]  /*7880*/  MUFU.EX2 R146, R146 ;  /* 0x0000009200927308 */ /* 0x000fe20000000800 */
[--C-:B------:R-:W-:Y:S02]  /*7890*/  FFMA.FTZ R135, R134, c[0x0][0x23c], -R151.reuse ;  /* 0x00008f0086877a23 */ /* 0x100fe40000010897 */
[--C-:B------:R-:W-:Y:S02]  /*78a0*/  FFMA.FTZ R134, R0, c[0x0][0x23c], -R151.reuse ;  /* 0x00008f0000867a23 */ /* 0x100fe40000010897 */
[--C-:B------:R-:W-:Y:S02]  /*78b0*/  FFMA.FTZ R145, R29, c[0x0][0x23c], -R154.reuse ;  /* 0x00008f001d917a23 */ /* 0x100fe4000001089a */
[----:B------:R-:W-:Y:S01]  /*78c0*/  FFMA.FTZ R144, R19, c[0x0][0x23c], -R154 ;  /* 0x00008f0013907a23 */ /* 0x000fe2000001089a */
[----:B------:R-:W2:Y:S01]  /*78d0*/  MUFU.EX2 R147, R147 ;  /* 0x0000009300937308 */ /* 0x000ea20000000800 */
[----:B------:R-:W-:-:S02]  /*78e0*/  FFMA.FTZ R0, R18, c[0x0][0x23c], -R151 ;  /* 0x00008f0012007a23 */ /* 0x000fc40000010897 */
[----:B------:R-:W-:Y:S01]  /*78f0*/  FFMA.FTZ R149, R30, c[0x0][0x23c], -R151 ;  /* 0x00008f001e957a23 */ /* 0x000fe20000010897 */
[----:B------:R-:W3:Y:S01]  /*7900*/  LDSM.16.MT88.4 R16, [R196+0x12000] ;  /* 0x01200000c410783b */ /* 0x000ee20000004200 */
[----:B------:R-:W-:Y:S02]  /*7910*/  FMUL.FTZ R148, R4, c[0x0][0x23c] ;  /* 0x00008f0004947a20 */ /* 0x000fe40000410000 */
[----:B------:R-:W-:Y:S01]  /*7920*/  FMUL.FTZ R132, R6, c[0x0][0x23c] ;  /* 0x00008f0006847a20 */ /* 0x000fe20000410000 */
[----:B------:R-:W-:Y:S01]  /*7930*/  MUFU.EX2 R145, R145 ;  /* 0x0000009100917308 */ /* 0x000fe20000000800 */
[--C-:B------:R-:W-:Y:S01]  /*7940*/  FFMA.FTZ R3, R27, c[0x0][0x23c], -R154.reuse ;  /* 0x00008f001b037a23 */ /* 0x100fe2000001089a */
[----:B------:R-:W-:Y:S01]  /*7950*/  LDSM.16.MT88.4 R28, [R192+0x12800] ;  /* 0x01280000c01c783b */ /* 0x000fe20000004200 */
[--C-:B------:R-:W-:Y:S02]  /*7960*/  FFMA.FTZ R156, R25, c[0x0][0x23c], -R154.reuse ;  /* 0x00008f00199c7a23 */ /* 0x100fe4000001089a */
[----:B------:R-:W-:-:S02]  /*7970*/  FFMA.FTZ R157, R23, c[0x0][0x23c], -R154 ;  /* 0x00008f00179d7a23 */ /* 0x000fc4000001089a */
[----:B------:R-:W-:Y:S01]  /*7980*/  FFMA.FTZ R158, R21, c[0x0][0x23c], -R154 ;  /* 0x00008f00159e7a23 */ /* 0x000fe2000001089a */
[----:B------:R-:W4:Y:S01]  /*7990*/  MUFU.EX2 R144, R144 ;  /* 0x0000009000907308 */ /* 0x000f220000000800 */
[----:B--2---:R-:W-:Y:S01]  /*79a0*/  F2FP.BF16.PACK_AB R4, R146, R147 ;  /* 0x000000939204723e */ /* 0x004fe200000010ff */
[--C-:B------:R-:W-:Y:S02]  /*79b0*/  FFMA.FTZ R159, R26, c[0x0][0x23c], -R151.reuse ;  /* 0x00008f001a9f7a23 */ /* 0x100fe40000010897 */
[--C-:B------:R-:W-:Y:S02]  /*79c0*/  FFMA.FTZ R162, R24, c[0x0][0x23c], -R151.reuse ;  /* 0x00008f0018a27a23 */ /* 0x100fe40000010897 */
[--C-:B------:R-:W-:Y:S01]  /*79d0*/  FFMA.FTZ R160, R22, c[0x0][0x23c], -R151.reuse ;  /* 0x00008f0016a07a23 */ /* 0x100fe20000010897 */
[----:B------:R-:W-:Y:S01]  /*79e0*/  LDSM.16.MT88.4 R24, [R196+0x14800] ;  /* 0x01480000c418783b */ /* 0x000fe20000004200 */
[----:B------:R-:W-:Y:S01]  /*79f0*/  MUFU.EX2 R135, R135 ;  /* 0x0000008700877308 */ /* 0x000fe20000000800 */
[----:B------:R-:W-:-:S02]  /*7a00*/  FFMA.FTZ R161, R20, c[0x0][0x23c], -R151 ;  /* 0x00008f0014a17a23 */ /* 0x000fc40000010897 */
[----:B------:R-:W-:Y:S01]  /*7a10*/  LDSM.16.MT88.4 R20, [R194+0x14800] ;  /* 0x01480000c214783b */ /* 0x000fe20000004200 */
[--C-:B------:R-:W-:Y:S02]  /*7a20*/  FFMA.FTZ R170, R163, c[0x0][0x23c], -R154.reuse ;  /* 0x00008f00a3aa7a23 */ /* 0x100fe4000001089a */
[--C-:B------:R-:W-:Y:S02]  /*7a30*/  FFMA.FTZ R167, R167, c[0x0][0x23c], -R154.reuse ;  /* 0x00008f00a7a77a23 */ /* 0x100fe4000001089a */
[----:B------:R-:W2:Y:S01]  /*7a40*/  MUFU.EX2 R134, R134 ;  /* 0x0000008600867308 */ /* 0x000ea20000000800 */
[----:B----4-:R-:W-:Y:S01]  /*7a50*/  F2FP.BF16.PACK_AB R6, R144, R145 ;  /* 0x000000919006723e */ /* 0x010fe200000010ff */
[--C-:B------:R-:W-:Y:S02]  /*7a60*/  FFMA.FTZ R168, R173, c[0x0][0x23c], -R154.reuse ;  /* 0x00008f00ada87a23 */ /* 0x100fe4000001089a */
[----:B------:R-:W-:Y:S02]  /*7a70*/  FFMA.FTZ R165, R165, c[0x0][0x23c], -R154 ;  /* 0x00008f00a5a57a23 */ /* 0x000fe4000001089a */
[----:B------:R-:W-:-:S02]  /*7a80*/  FFMA.FTZ R163, R174, c[0x0][0x23c], -R151 ;  /* 0x00008f00aea37a23 */ /* 0x000fc40000010897 */
[----:B------:R-:W-:Y:S01]  /*7a90*/  MUFU.EX2 R0, R0 ;  /* 0x0000000000007308 */ /* 0x000fe20000000800 */
[--C-:B------:R-:W-:Y:S02]  /*7aa0*/  FFMA.FTZ R172, R172, c[0x0][0x23c], -R151.reuse ;  /* 0x00008f00acac7a23 */ /* 0x100fe40000010897 */
[--C-:B------:R-:W-:Y:S02]  /*7ab0*/  FFMA.FTZ R166, R166, c[0x0][0x23c], -R151.reuse ;  /* 0x00008f00a6a67a23 */ /* 0x100fe40000010897 */
[----:B------:R-:W-:Y:S02]  /*7ac0*/  FFMA.FTZ R169, R164, c[0x0][0x23c], -R151 ;  /* 0x00008f00a4a97a23 */ /* 0x000fe40000010897 */
[--C-:B------:R-:W-:Y:S01]  /*7ad0*/  FFMA.FTZ R164, R153, c[0x0][0x23c], -R154.reuse ;  /* 0x00008f0099a47a23 */ /* 0x100fe2000001089a */
[----:B------:R-:W4:Y:S01]  /*7ae0*/  MUFU.EX2 R149, R149 ;  /* 0x0000009500957308 */ /* 0x000f220000000800 */
[----:B--2---:R-:W-:Y:S01]  /*7af0*/  F2FP.BF16.PACK_AB R5, R134, R135 ;  /* 0x000000878605723e */ /* 0x004fe200000010ff */
[----:B------:R-:W-:-:S02]  /*7b00*/  FFMA.FTZ R155, R155, c[0x0][0x23c], -R154 ;  /* 0x00008f009b9b7a23 */ /* 0x000fc4000001089a */
[--C-:B------:R-:W-:Y:S02]  /*7b10*/  FFMA.FTZ R153, R143, c[0x0][0x23c], -R154.reuse ;  /* 0x00008f008f997a23 */ /* 0x100fe4000001089a */
[----:B------:R-:W-:Y:S02]  /*7b20*/  FFMA.FTZ R154, R141, c[0x0][0x23c], -R154 ;  /* 0x00008f008d9a7a23 */ /* 0x000fe4000001089a */
[----:B------:R-:W2:Y:S01]  /*7b30*/  MUFU.EX2 R148, R148 ;  /* 0x0000009400947308 */ /* 0x000ea20000000800 */
[--C-:B------:R-:W-:Y:S02]  /*7b40*/  FFMA.FTZ R152, R152, c[0x0][0x23c], -R151.reuse ;  /* 0x00008f0098987a23 */ /* 0x100fe40000010897 */
[--C-:B------:R-:W-:Y:S02]  /*7b50*/  FFMA.FTZ R171, R142, c[0x0][0x23c], -R151.reuse ;  /* 0x00008f008eab7a23 */ /* 0x100fe40000010897 */
[--C-:B------:R-:W-:Y:S02]  /*7b60*/  FFMA.FTZ R173, R140, c[0x0][0x23c], -R151.reuse ;  /* 0x00008f008cad7a23 */ /* 0x100fe40000010897 */
[----:B------:R-:W-:Y:S01]  /*7b70*/  FFMA.FTZ R150, R150, c[0x0][0x23c], -R151 ;  /* 0x00008f0096967a23 */ /* 0x000fe20000010897 */
[----:B------:R-:W5:Y:S01]  /*7b80*/  MUFU.EX2 R132, R132 ;  /* 0x0000008400847308 */ /* 0x000f620000000800 */
[----:B----4-:R-:W-:Y:S01]  /*7b90*/  F2FP.BF16.PACK_AB R7, R149, R0 ;  /* 0x000000009507723e */ /* 0x010fe200000010ff */
[----:B------:R-:W-:Y:S01]  /*7ba0*/  LDSM.16.MT88.4 R140, [R194+0x13800] ;  /* 0x01380000c28c783b */ /* 0x000fe20000004200 */
[----:B--2---:R-:W-:-:S05]  /*7bb0*/  FMUL.FTZ R120, R120, R148 ;  /* 0x0000009478787220 */ /* 0x004fca0000410000 */
[----:B------:R-:W-:Y:S01]  /*7bc0*/  MUFU.EX2 R3, R3 ;  /* 0x0000000300037308 */ /* 0x000fe20000000800 */
[-C--:B------:R-:W-:Y:S02]  /*7bd0*/  FMUL.FTZ R121, R121, R148.reuse ;  /* 0x0000009479797220 */ /* 0x080fe40000410000 */
[-C--:B------:R-:W-:Y:S02]  /*7be0*/  FMUL.FTZ R116, R116, R148.reuse ;  /* 0x0000009474747220 */ /* 0x080fe40000410000 */
[----:B------:R-:W-:Y:S02]  /*7bf0*/  FMUL.FTZ R117, R117, R148 ;  /* 0x0000009475757220 */ /* 0x000fe40000410000 */
[-C--:B-----5:R-:W-:Y:S01]  /*7c00*/  FMUL.FTZ R122, R122, R132.reuse ;  /* 0x000000847a7a7220 */ /* 0x0a0fe20000410000 */
[----:B------:R-:W2:Y:S01]  /*7c10*/  MUFU.EX2 R156, R156 ;  /* 0x0000009c009c7308 */ /* 0x000ea20000000800 */
        /* <DEDUP_REMOVED lines=13> */
[----:B------:R-:W-:Y:S01]  /*7cf0*/  MUFU.EX2 R158, R158 ;  /* 0x0000009e009e7308 */ /* 0x000fe20000000800 */
[----:B------:R-:W-:-:S02]  /*7d00*/  FMUL.FTZ R126, R126, R132 ;  /* 0x000000847e7e7220 */ /* 0x000fc40000410000 */
[----:B------:R-:W-:Y:S02]  /*7d10*/  FMUL.FTZ R127, R127, R132 ;  /* 0x000000847f7f7220 */ /* 0x000fe40000410000 */
[C---:B---3--:R-:W-:Y:S01]  /*7d20*/  HMMA.16816.F32.BF16 R128, R4.reuse, R16, R128 ;  /* 0x000000100480723c */ /* 0x048fe20000041880 */
[-C--:B------:R-:W-:Y:S02]  /*7d30*/  FMUL.FTZ R112, R112, R148.reuse ;  /* 0x0000009470707220 */ /* 0x080fe40000410000 */
[----:B------:R-:W-:Y:S01]  /*7d40*/  FMUL.FTZ R113, R113, R148 ;  /* 0x0000009471717220 */ /* 0x000fe20000410000 */
[----:B------:R-:W-:Y:S01]  /*7d50*/  MUFU.EX2 R159, R159 ;  /* 0x0000009f009f7308 */ /* 0x000fe20000000800 */
[-C--:B------:R-:W-:Y:S02]  /*7d60*/  FMUL.FTZ R114, R114, R132.reuse ;  /* 0x0000008472727220 */ /* 0x080fe40000410000 */
[----:B------:R-:W-:Y:S01]  /*7d70*/  FMUL.FTZ R115, R115, R132 ;  /* 0x0000008473737220 */ /* 0x000fe20000410000 */
[----:B------:R-:W-:Y:S01]  /*7d80*/  HMMA.16816.F32.BF16 R124, R4, R18, R124 ;  /* 0x00000012047c723c */ /* 0x000fe2000004187c */
[----:B------:R-:W3:Y:S01]  /*7d90*/  LDSM.16.MT88.4 R16, [R192+0x12000] ;  /* 0x01200000c010783b */ /* 0x000ee20000004200 */
[----:B------:R-:W-:-:S02]  /*7da0*/  FMUL.FTZ R108, R108, R148 ;  /* 0x000000946c6c7220 */ /* 0x000fc40000410000 */
[----:B------:R-:W-:Y:S01]  /*7db0*/  FMUL.FTZ R109, R109, R148 ;  /* 0x000000946d6d7220 */ /* 0x000fe20000410000 */
[----:B------:R-:W4:Y:S01]  /*7dc0*/  MUFU.EX2 R162, R162 ;  /* 0x000000a200a27308 */ /* 0x000f220000000800 */
[-C--:B------:R-:W-:Y:S02]  /*7dd0*/  FMUL.FTZ R110, R110, R132.reuse ;  /* 0x000000846e6e7220 */ /* 0x080fe40000410000 */
[----:B------:R-:W-:Y:S01]  /*7de0*/  FMUL.FTZ R111, R111, R132 ;  /* 0x000000846f6f7220 */ /* 0x000fe20000410000 */
[----:B------:R-:W-:Y:S01]  /*7df0*/  HMMA.16816.F32.BF16 R112, R4, R8, R112 ;  /* 0x000000080470723c */ /* 0x000fe20000041870 */
[-C--:B------:R-:W-:Y:S02]  /*7e00*/  FMUL.FTZ R36, R36, R148.reuse ;  /* 0x0000009424247220 */ /* 0x080fe40000410000 */
[----:B------:R-:W-:Y:S01]  /*7e10*/  FMUL.FTZ R37, R37, R148 ;  /* 0x0000009425257220 */ /* 0x000fe20000410000 */
[----:B------:R-:W-:Y:S01]  /*7e20*/  MUFU.EX2 R160, R160 ;  /* 0x000000a000a07308 */ /* 0x000fe20000000800 */
[----:B------:R-:W-:-:S02]  /*7e30*/  FMUL.FTZ R38, R38, R132 ;  /* 0x0000008426267220 */ /* 0x000fc40000410000 */
[----:B------:R-:W-:Y:S01]  /*7e40*/  FMUL.FTZ R39, R39, R132 ;  /* 0x0000008427277220 */ /* 0x000fe20000410000 */
[C---:B------:R-:W-:Y:S01]  /*7e50*/  HMMA.16816.F32.BF16 R108, R4.reuse, R10, R108 ;  /* 0x0000000a046c723c */ /* 0x040fe2000004186c */
[----:B------:R-:W5:Y:S01]  /*7e60*/  LDSM.16.MT88.4 R8, [R194+0x14000] ;  /* 0x01400000c208783b */ /* 0x000f620000004200 */
[-C--:B------:R-:W-:Y:S02]  /*7e70*/  FMUL.FTZ R40, R40, R148.reuse ;  /* 0x0000009428287220 */ /* 0x080fe40000410000 */
[----:B------:R-:W-:Y:S01]  /*7e80*/  FMUL.FTZ R41, R41, R148 ;  /* 0x0000009429297220 */ /* 0x000fe20000410000 */
[----:B------:R-:W2:Y:S01]  /*7e90*/  MUFU.EX2 R161, R161 ;  /* 0x000000a100a17308 */ /* 0x000ea20000000800 */
[-C--:B------:R-:W-:Y:S02]  /*7ea0*/  FMUL.FTZ R42, R42, R132.reuse ;  /* 0x000000842a2a7220 */ /* 0x080fe40000410000 */
[----:B------:R-:W-:Y:S01]  /*7eb0*/  FMUL.FTZ R43, R43, R132 ;  /* 0x000000842b2b7220 */ /* 0x000fe20000410000 */
[----:B-1----:R-:W-:Y:S01]  /*7ec0*/  HMMA.16816.F32.BF16 R36, R4, R12, R36 ;  /* 0x0000000c0424723c */ /* 0x002fe20000041824 */
[----:B------:R-:W-:-:S02]  /*7ed0*/  FMUL.FTZ R104, R104, R148 ;  /* 0x0000009468687220 */ /* 0x000fc40000410000 */
[----:B------:R-:W-:Y:S01]  /*7ee0*/  FMUL.FTZ R105, R105, R148 ;  /* 0x0000009469697220 */ /* 0x000fe20000410000 */
[----:B------:R-:W-:Y:S01]  /*7ef0*/  MUFU.EX2 R167, R167 ;  /* 0x000000a700a77308 */ /* 0x000fe20000000800 */
[-C--:B------:R-:W-:Y:S02]  /*7f00*/  FMUL.FTZ R106, R106, R132.reuse ;  /* 0x000000846a6a7220 */ /* 0x080fe40000410000 */
[----:B------:R-:W-:Y:S01]  /*7f10*/  FMUL.FTZ R107, R107, R132 ;  /* 0x000000846b6b7220 */ /* 0x000fe20000410000 */
[----:B------:R-:W-:Y:S01]  /*7f20*/  HMMA.16816.F32.BF16 R40, R4, R14, R40 ;  /* 0x0000000e0428723c */ /* 0x000fe20000041828 */
[----:B------:R-:W1:Y:S01]  /*7f30*/  LDSM.16.MT88.4 R12, [R192+0x14000] ;  /* 0x01400000c00c783b */ /* 0x000e620000004200 */
[-C--:B------:R-:W-:Y:S02]  /*7f40*/  FMUL.FTZ R100, R100, R148.reuse ;  /* 0x0000009464647220 */ /* 0x080fe40000410000 */
[----:B------:R-:W-:Y:S01]  /*7f50*/  FMUL.FTZ R101, R101, R148 ;  /* 0x0000009465657220 */ /* 0x000fe20000410000 */
[----:B------:R-:W1:Y:S01]  /*7f60*/  MUFU.EX2 R168, R168 ;  /* 0x000000a800a87308 */ /* 0x000e620000000800 */
[----:B------:R-:W-:-:S02]  /*7f70*/  FMUL.FTZ R102, R102, R132 ;  /* 0x0000008466667220 */ /* 0x000fc40000410000 */
[----:B------:R-:W-:Y:S01]  /*7f80*/  FMUL.FTZ R103, R103, R132 ;  /* 0x0000008467677220 */ /* 0x000fe20000410000 */
        /* <DEDUP_REMOVED lines=10> */
[----:B------:R-:W-:Y:S01]  /*8030*/  MUFU.EX2 R170, R170 ;  /* 0x000000aa00aa7308 */ /* 0x000fe20000000800 */
[-C--:B------:R-:W-:Y:S02]  /*8040*/  FMUL.FTZ R50, R50, R132.reuse ;  /* 0x0000008432327220 */ /* 0x080fe40000410000 */
[----:B------:R-:W-:Y:S01]  /*8050*/  FMUL.FTZ R51, R51, R132 ;  /* 0x0000008433337220 */ /* 0x000fe20000410000 */
[----:B-----5:R-:W-:Y:S01]  /*8060*/  HMMA.16816.F32.BF16 R44, R4, R8, R44 ;  /* 0x00000008042c723c */ /* 0x020fe2000004182c */
        /* <DEDUP_REMOVED lines=35> */
[----:B------:R-:W1:Y:S01]  /*82a0*/  MUFU.EX2 R164, R164 ;  /* 0x000000a400a47308 */ /* 0x000e620000000800 */
        /* <DEDUP_REMOVED lines=12> */
[----:B------:R-:W-:Y:S01]  /*8370*/  MUFU.EX2 R154, R154 ;  /* 0x0000009a009a7308 */ /* 0x000fe20000000800 */
        /* <DEDUP_REMOVED lines=29> */
[----:B------:R-:W-:-:S04]  /*8550*/  FFMA.FTZ R147, R229, R148, R147 ;  /* 0x00000094e5937223 */ /* 0x000fc80000010093 */
[----:B------:R-:W-:-:S03]  /*8560*/  FADD.FTZ R146, R146, R147 ;  /* 0x0000009392927221 */ /* 0x000fc60000010000 */
[----:B------:R-:W-:Y:S01]  /*8570*/  HMMA.16816.F32.BF16 R96, R4, R10, R96 ;  /* 0x0000000a0460723c */ /* 0x000fe20000041860 */
[----:B------:R-:W-:Y:S01]  /*8580*/  LDSM.16.MT88.4 R8, [R192+0x14800] ;  /* 0x01480000c008783b */ /* 0x000fe20000004200 */
[----:B------:R-:W-:-:S04]  /*8590*/  FADD.FTZ R145, R145, R146 ;  /* 0x0000009291917221 */ /* 0x000fc80000010000 */
[----:B------:R-:W-:Y:S01]  /*85a0*/  FADD.FTZ R144, R144, R145 ;  /* 0x0000009190907221 */ /* 0x000fe20000010000 */
[----:B--2---:R-:W-:Y:S02]  /*85b0*/  F2FP.BF16.PACK_AB R4, R156, R3 ;  /* 0x000000039c04723e */ /* 0x004fe400000010ff */
[----:B----4-:R-:W-:Y:S01]  /*85c0*/  F2FP.BF16.PACK_AB R5, R162, R159 ;  /* 0x0000009fa205723e */ /* 0x010fe200000010ff */
[----:B------:R-:W-:Y:S01]  /*85d0*/  FADD.FTZ R3, R3, R144 ;  /* 0x0000009003037221 */ /* 0x000fe20000010000 */
[----:B------:R-:W-:Y:S02]  /*85e0*/  F2FP.BF16.PACK_AB R6, R158, R157 ;  /* 0x0000009d9e06723e */ /* 0x000fe400000010ff */
[----:B------:R-:W-:Y:S01]  /*85f0*/  F2FP.BF16.PACK_AB R7, R161, R160 ;  /* 0x000000a0a107723e */ /* 0x000fe200000010ff */
[----:B------:R-:W-:-:S04]  /*8600*/  FADD.FTZ R156, R156, R3 ;  /* 0x000000039c9c7221 */ /* 0x000fc80000010000 */
[----:B------:R-:W-:Y:S02]  /*8610*/  FADD.FTZ R157, R157, R156 ;  /* 0x0000009c9d9d7221 */ /* 0x000fe40000010000 */
[----:B-1----:R-:W-:Y:S02]  /*8620*/  HMMA.16816.F32.BF16 R128, R4, R12, R128 ;  /* 0x0000000c0480723c */ /* 0x002fe40000041880 */
[----:B------:R-:W-:-:S06]  /*8630*/  FADD.FTZ R158, R158, R157 ;  /* 0x0000009d9e9e7221 */ /* 0x000fcc0000010000 */
[C---:B------:R-:W-:Y:S01]  /*8640*/  HMMA.16816.F32.BF16 R124, R4.reuse, R14, R124 ;  /* 0x0000000e047c723c */ /* 0x040fe2000004187c */
[----:B------:R-:W1:Y:S07]  /*8650*/  LDSM.16.MT88.4 R12, [R196+0x16800] ;  /* 0x01680000c40c783b */ /* 0x000e6e0000004200 */
[C---:B---3--:R-:W-:Y:S08]  /*8660*/  HMMA.16816.F32.BF16 R52, R4.reuse, R16, R52 ;  /* 0x000000100434723c */ /* 0x048ff00000041834 */
        /* <DEDUP_REMOVED lines=26> */
[C---:B---3--:R-:W-:Y:S08]  /*8810*/  HMMA.16816.F32.BF16 R76, R4.reuse, R24, R76 ;  /* 0x00000018044c723c */ /* 0x048ff0000004184c */
[C---:B------:R-:W-:Y:S01]  /*8820*/  HMMA.16816.F32.BF16 R80, R4.reuse, R26, R80 ;  /* 0x0000001a0450723c */ /* 0x040fe20000041850 */
[----:B------:R-:W3:Y:S07]  /*8830*/  LDSM.16.MT88.4 R24, [R196+0x15000] ;  /* 0x01500000c418783b */ /* 0x000eee0000004200 */
[C---:B----4-:R-:W-:Y:S08]  /*8840*/  HMMA.16816.F32.BF16 R84, R4.reuse, R20, R84 ;  /* 0x000000140454723c */ /* 0x050ff00000041854 */
[----:B------:R-:W-:Y:S01]  /*8850*/  HMMA.16816.F32.BF16 R88, R4, R22, R88 ;  /* 0x000000160458723c */ /* 0x000fe20000041858 */
[----:B------:R-:W-:Y:S06]  /*8860*/  LDSM.16.MT88.4 R20, [R194+0x15000] ;  /* 0x01500000c214783b */ /* 0x000fec0000004200 */
[----:B------:R-:W-:Y:S01]  /*8870*/  F2FP.BF16.PACK_AB R4, R168, R167 ;  /* 0x000000a7a804723e */ /* 0x000fe200000010ff */
[----:B------:R-:W-:Y:S01]  /*8880*/  FADD.FTZ R167, R167, R158 ;  /* 0x0000009ea7a77221 */ /* 0x000fe20000010000 */
[----:B------:R-:W-:-:S02]  /*8890*/  F2FP.BF16.PACK_AB R5, R172, R163 ;  /* 0x000000a3ac05723e */ /* 0x000fc400000010ff */
        /* <DEDUP_REMOVED lines=8> */
[C---:B--2---:R-:W-:Y:S08]  /*8920*/  HMMA.16816.F32.BF16 R52, R4.reuse, R16, R52 ;  /* 0x000000100434723c */ /* 0x044ff00000041834 */
[C---:B------:R-:W-:Y:S01]  /*8930*/  HMMA.16816.F32.BF16 R56, R4.reuse, R18, R56 ;  /* 0x000000120438723c */ /* 0x040fe20000041838 */
[----:B------:R-:W2:Y:S07]  /*8940*/  LDSM.16.MT88.4 R16, [R193+0x17000] ;  /* 0x01700000c110783b */ /* 0x000eae0000004200 */
[C---:B-----5:R-:W-:Y:S08]  /*8950*/  HMMA.16816.F32.BF16 R120, R4.reuse, R8, R120 ;  /* 0x000000080478723c */ /* 0x060ff00000041878 */
        /* <DEDUP_REMOVED lines=27> */
[----:B------:R-:W-:Y:S01]  /*8b10*/  HMMA.16816.F32.BF16 R48, R4, R22, R48 ;  /* 0x000000160430723c */ /* 0x000fe20000041830 */
[----:B------:R-:W1:Y:S06]  /*8b20*/  LDSM.16.MT88.4 R20, [R193+0x15800] ;  /* 0x01580000c114783b */ /* 0x000e6c0000004200 */
[----:B------:R-:W-:Y:S01]  /*8b30*/  F2FP.BF16.PACK_AB R4, R164, R155 ;  /* 0x0000009ba404723e */ /* 0x000fe200000010ff */
[----:B------:R-:W-:Y:S01]  /*8b40*/  FADD.FTZ R155, R155, R170 ;  /* 0x000000aa9b9b7221 */ /* 0x000fe20000010000 */
[----:B------:R-:W-:-:S02]  /*8b50*/  F2FP.BF16.PACK_AB R5, R171, R152 ;  /* 0x00000098ab05723e */ /* 0x000fc400000010ff */
[----:B------:R-:W-:Y:S01]  /*8b60*/  F2FP.BF16.PACK_AB R6, R154, R153 ;  /* 0x000000999a06723e */ /* 0x000fe200000010ff */
[----:B------:R-:W-:Y:S01]  /*8b70*/  FADD.FTZ R164, R164, R155 ;  /* 0x0000009ba4a47221 */ /* 0x000fe20000010000 */
[----:B------:R-:W-:-:S03]  /*8b80*/  F2FP.BF16.PACK_AB R7, R150, R173 ;  /* 0x000000ad9607723e */ /* 0x000fc600000010ff */
[----:B------:R-:W-:-:S04]  /*8b90*/  FADD.FTZ R153, R153, R164 ;  /* 0x000000a499997221 */ /* 0x000fc80000010000 */
[----:B--2---:R-:W-:Y:S01]  /*8ba0*/  HMMA.16816.F32.BF16 R60, R4, R16, R60 ;  /* 0x00000010043c723c */ /* 0x004fe2000004183c */
[----:B------:R-:W-:-:S06]  /*8bb0*/  FADD.FTZ R229, R154, R153 ;  /* 0x000000999ae57221 */ /* 0x000fcc0000010000 */
[----:B------:R-:W-:Y:S01]  /*8bc0*/  FFMA.FTZ R17, R225, R132, R135 ;  /* 0x00000084e1117223 */ /* 0x000fe20000010087 */
[----:B----4-:R-:W-:Y:S01]  /*8bd0*/  HMMA.16816.F32.BF16 R128, R4, R8, R128 ;  /* 0x000000080480723c */ /* 0x010fe20000041880 */
[----:B------:R-:W-:Y:S02]  /*8be0*/  MOV R132, R222 ;  /* 0x000000de00847202 */ /* 0x000fe40000000f00 */
[----:B------:R-:W-:-:S04]  /*8bf0*/  FADD.FTZ R17, R134, R17 ;  /* 0x0000001186117221 */ /* 0x000fc80000010000 */
[----:B------:R-:W-:Y:S01]  /*8c00*/  FADD.FTZ R0, R0, R17 ;  /* 0x0000001100007221 */ /* 0x000fe20000010000 */
[----:B------:R-:W-:Y:S01]  /*8c10*/  HMMA.16816.F32.BF16 R124, R4, R10, R124 ;  /* 0x0000000a047c723c */ /* 0x000fe2000004187c */
[----:B------:R-:W2:Y:S02]  /*8c20*/  LDSM.16.MT88.4 R8, [R194+0x17800] ;  /* 0x01780000c208783b */ /* 0x000ea40000004200 */
[----:B------:R-:W-:-:S04]  /*8c30*/  FADD.FTZ R0, R149, R0 ;  /* 0x0000000095007221 */ /* 0x000fc80000010000 */
[----:B------:R-:W-:Y:S01]  /*8c40*/  FADD.FTZ R159, R159, R0 ;  /* 0x000000009f9f7221 */ /* 0x000fe20000010000 */
[----:B---3--:R-:W-:Y:S03]  /*8c50*/  HMMA.16816.F32.BF16 R36, R4, R24, R36 ;  /* 0x000000180424723c */ /* 0x008fe60000041824 */
[----:B------:R-:W-:-:S04]  /*8c60*/  FADD.FTZ R3, R162, R159 ;  /* 0x0000009fa2037221 */ /* 0x000fc80000010000 */
[----:B------:R-:W-:Y:S01]  /*8c70*/  FADD.FTZ R0, R160, R3 ;  /* 0x00000003a0007221 */ /* 0x000fe20000010000 */
[----:B------:R-:W-:Y:S01]  /*8c80*/  HMMA.16816.F32.BF16 R40, R4, R26, R40 ;  /* 0x0000001a0428723c */ /* 0x000fe20000041828 */
[----:B------:R-:W3:Y:S02]  /*8c90*/  LDSM.16.MT88.4 R24, [R193+0x17800] ;  /* 0x01780000c118783b */ /* 0x000ee40000004200 */
[----:B------:R-:W-:-:S04]  /*8ca0*/  FADD.FTZ R0, R161, R0 ;  /* 0x00000000a1007221 */ /* 0x000fc80000010000 */
[----:B------:R-:W-:Y:S01]  /*8cb0*/  FADD.FTZ R3, R163, R0 ;  /* 0x00000000a3037221 */ /* 0x000fe20000010000 */
[----:B-1----:R-:W-:Y:S03]  /*8cc0*/  HMMA.16816.F32.BF16 R68, R4, R12, R68 ;  /* 0x0000000c0444723c */ /* 0x002fe60000041844 */
[----:B------:R-:W-:-:S04]  /*8cd0*/  FADD.FTZ R3, R172, R3 ;  /* 0x00000003ac037221 */ /* 0x000fc80000010000 */
[----:B------:R-:W-:Y:S01]  /*8ce0*/  FADD.FTZ R166, R166, R3 ;  /* 0x00000003a6a67221 */ /* 0x000fe20000010000 */
[----:B------:R-:W-:Y:S01]  /*8cf0*/  HMMA.16816.F32.BF16 R72, R4, R14, R72 ;  /* 0x0000000e0448723c */ /* 0x000fe20000041848 */
[----:B------:R-:W1:Y:S01]  /*8d00*/  LDSM.16.MT88.4 R12, [R192+0x17800] ;  /* 0x01780000c00c783b */ /* 0x000e620000004200 */
[----:B------:R-:W-:Y:S01]  /*8d10*/  MOV R3, R2 ;  /* 0x0000000200037202 */ /* 0x000fe20000000f00 */
[----:B------:R-:W-:-:S04]  /*8d20*/  FADD.FTZ R169, R169, R166 ;  /* 0x000000a6a9a97221 */ /* 0x000fc80000010000 */
        /* <DEDUP_REMOVED lines=31> */
[----:B------:R-:W-:Y:S02]  /*8f20*/  @!P3 LEA R10, P1, R5, c[0x0][0x170], 0x1 ;  /* 0x00005c00050aba11 */ /* 0x000fe400078208ff */
[----:B------:R-:W-:-:S04]  /*8f30*/  IADD3 R3, R9, R3, RZ ;  /* 0x0000000309037210 */ /* 0x000fc80007ffe0ff */
        /* <DEDUP_REMOVED lines=45> */
[----:B-1----:R-:W2:Y:S04]  /*9210*/  LDSM.16.M88.4 R4, [R201+0xc000] ;  /* 0x00c00000c904783b */ /* 0x002ea80000000200 */
[----:B------:R-:W1:Y:S04]  /*9220*/  LDSM.16.M88.4 R32, [R201+0xc800] ;  /* 0x00c80000c920783b */ /* 0x000e680000000200 */
[----:B------:R-:W-:Y:S04]  /*9230*/  LDSM.16.M88.4 R160, [R200] ;  /* 0x00000000c8a0783b */ /* 0x000fe80000000200 */
[----:B------:R-:W5:Y:S04]  /*9240*/  LDSM.16.M88.4 R132, [R199] ;  /* 0x00000000c784783b */ /* 0x000f680000000200 */
[----:B------:R-:W1:Y:S04]  /*9250*/  LDSM.16.M88.4 R144, [R201+0xd000] ;  /* 0x00d00000c990783b */ /* 0x000e680000000200 */
[----:B------:R-:W5:Y:S04]  /*9260*/  LDSM.16.M88.4 R136, [R201+0xd800] ;  /* 0x00d80000c988783b */ /* 0x000f680000000200 */
[----:B------:R-:W5:Y:S04]  /*9270*/  LDSM.16.M88.4 R28, [R191] ;  /* 0x00000000bf1c783b */ /* 0x000f680000000200 */
[----:B------:R-:W-:Y:S04]  /*9280*/  LDSM.16.M88.4 R156, [R198] ;  /* 0x00000000c69c783b */ /* 0x000fe80000000200 */
[----:B----4-:R-:W4:Y:S04]  /*9290*/  LDSM.16.M88.4 R16, [R195+0xc000] ;  /* 0x00c00000c310783b */ /* 0x010f280000000200 */
[----:B------:R-:W4:Y:S01]  /*92a0*/  LDSM.16.M88.4 R24, [R190] ;  /* 0x00000000be18783b */ /* 0x000f220000000200 */
[C---:B--2---:R-:W-:Y:S03]  /*92b0*/  HMMA.16816.F32.BF16 R8, R164.reuse, R4, RZ ;  /* 0x00000004a408723c */ /* 0x044fe600000418ff */
[----:B------:R-:W2:Y:S04]  /*92c0*/  LDSM.16.M88.4 R168, [R189] ;  /* 0x00000000bda8783b */ /* 0x000ea80000000200 */
[----:B---3--:R-:W3:Y:S01]  /*92d0*/  LDSM.16.M88.4 R12, [R195+0xc800] ;  /* 0x00c80000c30c783b */ /* 0x008ee20000000200 */
[C---:B------:R-:W-:Y:S03]  /*92e0*/  HMMA.16816.F32.BF16 R4, R164.reuse, R6, RZ ;  /* 0x00000006a404723c */ /* 0x040fe600000418ff */
[----:B------:R-:W-:Y:S04]  /*92f0*/  LDSM.16.M88.4 R152, [R195+0xd000] ;  /* 0x00d00000c398783b */ /* 0x000fe80000000200 */
[----:B------:R-:W-:Y:S01]  /*9300*/  LDSM.16.M88.4 R172, [R195+0xd800] ;  /* 0x00d80000c3ac783b */ /* 0x000fe20000000200 */
[C---:B-1----:R-:W-:Y:S03]  /*9310*/  HMMA.16816.F32.BF16 R20, R164.reuse, R32, RZ ;  /* 0x00000020a414723c */ /* 0x042fe600000418ff */
[----:B------:R-:W-:Y:S04]  /*9320*/  LDSM.16.M88.4 R232, [R188+0x3800] ;  /* 0x00380000bce8783b */ /* 0x000fe80000000200 */
[----:B------:R-:W0:Y:S01]  /*9330*/  LDGDEPBAR ;  /* 0x00000000000079af */ /* 0x000e220000000000 */
[----:B------:R-:W-:Y:S08]  /*9340*/  HMMA.16816.F32.BF16 R32, R164, R34, RZ ;  /* 0x00000022a420723c */ /* 0x000ff000000418ff */
[----:B-----5:R-:W-:Y:S08]  /*9350*/  HMMA.16816.F32.BF16 R8, R160, R132, R8 ;  /* 0x00000084a008723c */ /* 0x020ff00000041808 */
[C---:B------:R-:W-:Y:S08]  /*9360*/  HMMA.16816.F32.BF16 R148, R164.reuse, R144, RZ ;  /* 0x00000090a494723c */ /* 0x040ff000000418ff */
[C---:B------:R-:W-:Y:S08]  /*9370*/  HMMA.16816.F32.BF16 R144, R164.reuse, R146, RZ ;  /* 0x00000092a490723c */ /* 0x040ff000000418ff */
[----:B------:R-:W-:Y:S08]  /*9380*/  HMMA.16816.F32.BF16 R140, R164, R136, RZ ;  /* 0x00000088a48c723c */ /* 0x000ff000000418ff */
[----:B------:R-:W-:Y:S01]  /*9390*/  HMMA.16816.F32.BF16 R4, R160, R134, R4 ;  /* 0x00000086a004723c */ /* 0x000fe20000041804 */
[----:B------:R-:W-:Y:S07]  /*93a0*/  LDSM.16.M88.4 R132, [R197] ;  /* 0x00000000c584783b */ /* 0x000fee0000000200 */
[----:B------:R-:W-:Y:S01]  /*93b0*/  HMMA.16816.F32.BF16 R164, R164, R138, RZ ;  /* 0x0000008aa4a4723c */ /* 0x000fe200000418ff */
[----:B------:R-:W1:Y:S07]  /*93c0*/  LDSM.16.M88.4 R136, [R188] ;  /* 0x00000000bc88783b */ /* 0x000e6e0000000200 */
[C---:B------:R-:W-:Y:S08]  /*93d0*/  HMMA.16816.F32.BF16 R20, R160.reuse, R28, R20 ;  /* 0x0000001ca014723c */ /* 0x040ff00000041814 */
[----:B------:R-:W-:Y:S01]  /*93e0*/  HMMA.16816.F32.BF16 R32, R160, R30, R32 ;  /* 0x0000001ea020723c */ /* 0x000fe20000041820 */
[----:B------:R-:W5:Y:S07]  /*93f0*/  LDSM.16.M88.4 R28, [R188+0x800] ;  /* 0x00080000bc1c783b */ /* 0x000f6e0000000200 */
[C---:B----4-:R-:W-:Y:S08]  /*9400*/  HMMA.16816.F32.BF16 R8, R156.reuse, R16, R8 ;  /* 0x000000109c08723c */ /* 0x050ff00000041808 */
[----:B------:R-:W-:Y:S01]  /*9410*/  HMMA.16816.F32.BF16 R4, R156, R18, R4 ;  /* 0x000000129c04723c */ /* 0x000fe20000041804 */
[----:B------:R-:W-:Y:S07]  /*9420*/  LDSM.16.M88.4 R16, [R201+0xe000] ;  /* 0x00e00000c910783b */ /* 0x000fee0000000200 */
[C---:B------:R-:W-:Y:S08]  /*9430*/  HMMA.16816.F32.BF16 R148, R160.reuse, R24, R148 ;  /* 0x00000018a094723c */ /* 0x040ff00000041894 */
[C---:B------:R-:W-:Y:S01]  /*9440*/  HMMA.16816.F32.BF16 R144, R160.reuse, R26, R144 ;  /* 0x0000001aa090723c */ /* 0x040fe20000041890 */
[----:B------:R-:W-:Y:S07]  /*9450*/  LDSM.16.M88.4 R24, [R188+0x1000] ;  /* 0x00100000bc18783b */ /* 0x000fee0000000200 */
[C---:B--2---:R-:W-:Y:S08]  /*9460*/  HMMA.16816.F32.BF16 R140, R160.reuse, R168, R140 ;  /* 0x000000a8a08c723c */ /* 0x044ff0000004188c */
[----:B------:R-:W-:Y:S01]  /*9470*/  HMMA.16816.F32.BF16 R164, R160, R170, R164 ;  /* 0x000000aaa0a4723c */ /* 0x000fe200000418a4 */
[----:B------:R-:W2:Y:S04]  /*9480*/  LDSM.16.M88.4 R168, [R202+0x4000] ;  /* 0x00400000caa8783b */ /* 0x000ea80000000200 */
[----:B------:R-:W4:Y:S03]  /*9490*/  LDSM.16.M88.4 R160, [R188+0x1800] ;  /* 0x00180000bca0783b */ /* 0x000f260000000200 */
[C---:B---3--:R-:W-:Y:S08]  /*94a0*/  HMMA.16816.F32.BF16 R20, R156.reuse, R12, R20 ;  /* 0x0000000c9c14723c */ /* 0x048ff00000041814 */
[----:B------:R-:W-:Y:S01]  /*94b0*/  HMMA.16816.F32.BF16 R32, R156, R14, R32 ;  /* 0x0000000e9c20723c */ /* 0x000fe20000041820 */
[----:B------:R-:W3:Y:S07]  /*94c0*/  LDSM.16.M88.4 R12, [R201+0xe800] ;  /* 0x00e80000c90c783b */ /* 0x000eee0000000200 */
[C---:B-1----:R-:W-:Y:S08]  /*94d0*/  HMMA.16816.F32.BF16 R8, R132.reuse, R136, R8 ;  /* 0x000000888408723c */ /* 0x042ff00000041808 */
[----:B------:R-:W-:Y:S01]  /*94e0*/  HMMA.16816.F32.BF16 R4, R132, R138, R4 ;  /* 0x0000008a8404723c */ /* 0x000fe20000041804 */
[----:B------:R-:W-:Y:S07]  /*94f0*/  LDSM.16.M88.4 R136, [R187] ;  /* 0x00000000bb88783b */ /* 0x000fee0000000200 */
[C---:B------:R-:W-:Y:S08]  /*9500*/  HMMA.16816.F32.BF16 R148, R156.reuse, R152, R148 ;  /* 0x000000989c94723c */ /* 0x040ff00000041894 */
[C---:B------:R-:W-:Y:S01]  /*9510*/  HMMA.16816.F32.BF16 R144, R156.reuse, R154, R144 ;  /* 0x0000009a9c90723c */ /* 0x040fe20000041890 */
[----:B------:R-:W-:Y:S07]  /*9520*/  LDSM.16.M88.4 R152, [R201+0xf000] ;  /* 0x00f00000c998783b */ /* 0x000fee0000000200 */
[C---:B------:R-:W-:Y:S08]  /*9530*/  HMMA.16816.F32.BF16 R140, R156.reuse, R172, R140 ;  /* 0x000000ac9c8c723c */ /* 0x040ff0000004188c */
[----:B------:R-:W-:Y:S01]  /*9540*/  HMMA.16816.F32.BF16 R164, R156, R174, R164 ;  /* 0x000000ae9ca4723c */ /* 0x000fe200000418a4 */
[----:B------:R-:W1:Y:S04]  /*9550*/  LDSM.16.M88.4 R156, [R200+0x4000] ;  /* 0x00400000c89c783b */ /* 0x000e680000000200 */
[----:B------:R-:W1:Y:S03]  /*9560*/  LDSM.16.M88.4 R172, [R201+0xf800] ;  /* 0x00f80000c9ac783b */ /* 0x000e660000000200 */
[C---:B-----5:R-:W-:Y:S08]  /*9570*/  HMMA.16816.F32.BF16 R20, R132.reuse, R28, R20 ;  /* 0x0000001c8414723c */ /* 0x060ff00000041814 */
[----:B------:R-:W-:Y:S01]  /*9580*/  HMMA.16816.F32.BF16 R32, R132, R30, R32 ;  /* 0x0000001e8420723c */ /* 0x000fe20000041820 */
[----:B------:R-:W5:Y:S07]  /*9590*/  LDSM.16.M88.4 R28, [R186] ;  /* 0x00000000ba1c783b */ /* 0x000f6e0000000200 */
[C---:B--2---:R-:W-:Y:S08]  /*95a0*/  HMMA.16816.F32.BF16 R8, R168.reuse, R16, R8 ;  /* 0x00000010a808723c */ /* 0x044ff00000041808 */
[----:B------:R-:W-:Y:S01]  /*95b0*/  HMMA.16816.F32.BF16 R4, R168, R18, R4 ;  /* 0x00000012a804723c */ /* 0x000fe20000041804 */
[----:B------:R-:W-:Y:S07]  /*95c0*/  LDSM.16.M88.4 R16, [R195+0xe000] ;  /* 0x00e00000c310783b */ /* 0x000fee0000000200 */
[C---:B------:R-:W-:Y:S08]  /*95d0*/  HMMA.16816.F32.BF16 R148, R132.reuse, R24, R148 ;  /* 0x000000188494723c */ /* 0x040ff00000041894 */
[C---:B------:R-:W-:Y:S01]  /*95e0*/  HMMA.16816.F32.BF16 R144, R132.reuse, R26, R144 ;  /* 0x0000001a8490723c */ /* 0x040fe20000041890 */
[----:B------:R-:W-:Y:S07]  /*95f0*/  LDSM.16.M88.4 R24, [R185] ;  /* 0x00000000b918783b */ /* 0x000fee0000000200 */
[C---:B----4-:R-:W-:Y:S08]  /*9600*/  HMMA.16816.F32.BF16 R140, R132.reuse, R160, R140 ;  /* 0x000000a0848c723c */ /* 0x050ff0000004188c */
[----:B------:R-:W-:Y:S01]  /*9610*/  HMMA.16816.F32.BF16 R164, R132, R162, R164 ;  /* 0x000000a284a4723c */ /* 0x000fe200000418a4 */
[----:B------:R-:W2:Y:S04]  /*9620*/  LDSM.16.M88.4 R132, [R198+0x4000] ;  /* 0x00400000c684783b */ /* 0x000ea80000000200 */
[----:B------:R-:W4:Y:S03]  /*9630*/  LDSM.16.M88.4 R160, [R184] ;  /* 0x00000000b8a0783b */ /* 0x000f260000000200 */
[C---:B---3--:R-:W-:Y:S08]  /*9640*/  HMMA.16816.F32.BF16 R20, R168.reuse, R12, R20 ;  /* 0x0000000ca814723c */ /* 0x048ff00000041814 */
        /* <DEDUP_REMOVED lines=12> */
[C---:B-----5:R-:W-:Y:S08]  /*9710*/  HMMA.16816.F32.BF16 R20, R156.reuse, R28, R20 ;  /* 0x0000001c9c14723c */ /* 0x060ff00000041814 */
[----:B------:R-:W-:Y:S01]  /*9720*/  HMMA.16816.F32.BF16 R32, R156, R30, R32 ;  /* 0x0000001e9c20723c */ /* 0x000fe20000041820 */
[----:B------:R-:W1:Y:S07]  /*9730*/  LDSM.16.M88.4 R28, [R188+0x2000] ;  /* 0x00200000bc1c783b */ /* 0x000e6e0000000200 */
[C---:B--2---:R-:W-:Y:S08]  /*9740*/  HMMA.16816.F32.BF16 R8, R132.reuse, R16, R8 ;  /* 0x000000108408723c */ /* 0x044ff00000041808 */
[----:B------:R-:W-:Y:S01]  /*9750*/  HMMA.16816.F32.BF16 R4, R132, R18, R4 ;  /* 0x000000128404723c */ /* 0x000fe20000041804 */
[----:B------:R-:W-:Y:S07]  /*9760*/  LDSM.16.M88.4 R16, [R188+0x3000] ;  /* 0x00300000bc10783b */ /* 0x000fee0000000200 */
[C---:B------:R-:W-:Y:S08]  /*9770*/  HMMA.16816.F32.BF16 R148, R156.reuse, R24, R148 ;  /* 0x000000189c94723c */ /* 0x040ff00000041894 */
[C---:B------:R-:W-:Y:S01]  /*9780*/  HMMA.16816.F32.BF16 R144, R156.reuse, R26, R144 ;  /* 0x0000001a9c90723c */ /* 0x040fe20000041890 */
[----:B------:R-:W-:Y:S07]  /*9790*/  LDSM.16.M88.4 R24, [R188+0x2800] ;  /* 0x00280000bc18783b */ /* 0x000fee0000000200 */
[C---:B----4-:R-:W-:Y:S08]  /*97a0*/  HMMA.16816.F32.BF16 R140, R156.reuse, R160, R140 ;  /* 0x000000a09c8c723c */ /* 0x050ff0000004188c */
[----:B------:R-:W-:Y:S01]  /*97b0*/  HMMA.16816.F32.BF16 R164, R156, R162, R164 ;  /* 0x000000a29ca4723c */ /* 0x000fe200000418a4 */
[----:B------:R-:W-:Y:S04]  /*97c0*/  LDSM.16.M88.4 R160, [R202+0x8000] ;  /* 0x00800000caa0783b */ /* 0x000fe80000000200 */
[----:B------:R-:W-:Y:S03]  /*97d0*/  LDSM.16.M88.4 R156, [R201+0x11000] ;  /* 0x01100000c99c783b */ /* 0x000fe60000000200 */
[C---:B---3--:R-:W-:Y:S08]  /*97e0*/  HMMA.16816.F32.BF16 R20, R132.reuse, R12, R20 ;  /* 0x0000000c8414723c */ /* 0x048ff00000041814 */
[----:B------:R-:W-:Y:S01]  /*97f0*/  HMMA.16816.F32.BF16 R32, R132, R14, R32 ;  /* 0x0000000e8420723c */ /* 0x000fe20000041820 */
[----:B------:R-:W2:Y:S07]  /*9800*/  LDSM.16.M88.4 R12, [R201+0x10000] ;  /* 0x01000000c90c783b */ /* 0x000eae0000000200 */
[C---:B-1----:R-:W-:Y:S08]  /*9810*/  HMMA.16816.F32.BF16 R8, R168.reuse, R28, R8 ;  /* 0x0000001ca808723c */ /* 0x042ff00000041808 */
[----:B------:R-:W-:Y:S01]  /*9820*/  HMMA.16816.F32.BF16 R4, R168, R30, R4 ;  /* 0x0000001ea804723c */ /* 0x000fe20000041804 */
[----:B------:R-:W-:Y:S07]  /*9830*/  LDSM.16.M88.4 R28, [R198+0x8000] ;  /* 0x00800000c61c783b */ /* 0x000fee0000000200 */
[C---:B------:R-:W-:Y:S08]  /*9840*/  HMMA.16816.F32.BF16 R148, R132.reuse, R152, R148 ;  /* 0x000000988494723c */ /* 0x040ff00000041894 */
[C---:B------:R-:W-:Y:S01]  /*9850*/  HMMA.16816.F32.BF16 R144, R132.reuse, R154, R144 ;  /* 0x0000009a8490723c */ /* 0x040fe20000041890 */
[----:B------:R-:W-:Y:S07]  /*9860*/  LDSM.16.M88.4 R152, [R183] ;  /* 0x00000000b798783b */ /* 0x000fee0000000200 */
[C---:B------:R-:W-:Y:S08]  /*9870*/  HMMA.16816.F32.BF16 R140, R132.reuse, R136, R140 ;  /* 0x00000088848c723c */ /* 0x040ff0000004188c */
[----:B------:R-:W-:Y:S01]  /*9880*/  HMMA.16816.F32.BF16 R164, R132, R138, R164 ;  /* 0x0000008a84a4723c */ /* 0x000fe200000418a4 */
[----:B------:R-:W1:Y:S04]  /*9890*/  LDSM.16.M88.4 R136, [R200+0x8000] ;  /* 0x00800000c888783b */ /* 0x000e680000000200 */
[----:B------:R-:W-:Y:S03]  /*98a0*/  LDSM.16.M88.4 R132, [R195+0x10000] ;  /* 0x01000000c384783b */ /* 0x000fe60000000200 */
[----:B--2---:R-:W-:Y:S08]  /*98b0*/  HMMA.16816.F32.BF16 R8, R160, R12, R8 ;  /* 0x0000000ca008723c */ /* 0x004ff00000041808 */
[C---:B------:R-:W-:Y:S08]  /*98c0*/  HMMA.16816.F32.BF16 R20, R168.reuse, R24, R20 ;  /* 0x00000018a814723c */ /* 0x040ff00000041814 */
[----:B------:R-:W-:Y:S01]  /*98d0*/  HMMA.16816.F32.BF16 R32, R168, R26, R32 ;  /* 0x0000001aa820723c */ /* 0x000fe20000041820 */
[----:B------:R-:W2:Y:S07]  /*98e0*/  LDSM.16.M88.4 R24, [R201+0x10800] ;  /* 0x01080000c918783b */ /* 0x000eae0000000200 */
[----:B------:R-:W-:Y:S01]  /*98f0*/  HMMA.16816.F32.BF16 R4, R160, R14, R4 ;  /* 0x0000000ea004723c */ /* 0x000fe20000041804 */
[----:B------:R-:W-:Y:S07]  /*9900*/  LDSM.16.M88.4 R12, [R188+0x4000] ;  /* 0x00400000bc0c783b */ /* 0x000fee0000000200 */
[----:B------:R-:W-:Y:S08]  /*9910*/  HMMA.16816.F32.BF16 R148, R168, R16, R148 ;  /* 0x00000010a894723c */ /* 0x000ff00000041894 */
[C---:B-1----:R-:W-:Y:S08]  /*9920*/  HMMA.16816.F32.BF16 R8, R136.reuse, R152, R8 ;  /* 0x000000988808723c */ /* 0x042ff00000041808 */
[----:B------:R-:W-:Y:S01]  /*9930*/  HMMA.16816.F32.BF16 R4, R136, R154, R4 ;  /* 0x0000009a8804723c */ /* 0x000fe20000041804 */
[----:B------:R-:W-:Y:S07]  /*9940*/  LDSM.16.M88.4 R152, [R201+0x11800] ;  /* 0x01180000c998783b */ /* 0x000fee0000000200 */
[----:B------:R-:W-:Y:S01]  /*9950*/  HMMA.16816.F32.BF16 R144, R168, R18, R144 ;  /* 0x00000012a890723c */ /* 0x000fe20000041890 */
[----:B------:R-:W1:Y:S07]  /*9960*/  LDSM.16.M88.4 R16, [R197+0x8000] ;  /* 0x00800000c510783b */ /* 0x000e6e0000000200 */
[----:B--2---:R-:W-:Y:S08]  /*9970*/  HMMA.16816.F32.BF16 R20, R160, R24, R20 ;  /* 0x00000018a014723c */ /* 0x004ff00000041814 */
[----:B------:R-:W-:Y:S08]  /*9980*/  HMMA.16816.F32.BF16 R8, R28, R132, R8 ;  /* 0x000000841c08723c */ /* 0x000ff00000041808 */
[----:B------:R-:W-:Y:S01]  /*9990*/  HMMA.16816.F32.BF16 R32, R160, R26, R32 ;  /* 0x0000001aa020723c */ /* 0x000fe20000041820 */
[----:B------:R-:W2:Y:S07]  /*99a0*/  LDSM.16.M88.4 R24, [R195+0x10800] ;  /* 0x01080000c318783b */ /* 0x000eae0000000200 */
[----:B------:R-:W-:Y:S01]  /*99b0*/  HMMA.16816.F32.BF16 R4, R28, R134, R4 ;  /* 0x000000861c04723c */ /* 0x000fe20000041804 */
[----:B------:R-:W3:Y:S07]  /*99c0*/  LDSM.16.M88.4 R132, [R181] ;  /* 0x00000000b584783b */ /* 0x000eee0000000200 */
[----:B------:R-:W-:Y:S08]  /*99d0*/  HMMA.16816.F32.BF16 R140, R168, R232, R140 ;  /* 0x000000e8a88c723c */ /* 0x000ff0000004188c */
[----:B------:R-:W-:Y:S08]  /*99e0*/  HMMA.16816.F32.BF16 R20, R136, R172, R20 ;  /* 0x000000ac8814723c */ /* 0x000ff00000041814 */
[----:B------:R-:W-:Y:S08]  /*99f0*/  HMMA.16816.F32.BF16 R148, R160, R156, R148 ;  /* 0x0000009ca094723c */ /* 0x000ff00000041894 */
[----:B-1----:R-:W-:Y:S08]  /*9a00*/  HMMA.16816.F32.BF16 R8, R16, R12, R8 ;  /* 0x0000000c1008723c */ /* 0x002ff00000041808 */
[----:B------:R-:W-:Y:S01]  /*9a10*/  HMMA.16816.F32.BF16 R156, R160, R158, R144 ;  /* 0x0000009ea09c723c */ /* 0x000fe20000041890 */
[----:B------:R-:W1:Y:S07]  /*9a20*/  LDSM.16.M88.4 R144, [R188+0x4800] ;  /* 0x00480000bc90783b */ /* 0x000e6e0000000200 */
[----:B------:R-:W-:Y:S01]  /*9a30*/  HMMA.16816.F32.BF16 R4, R16, R14, R4 ;  /* 0x0000000e1004723c */ /* 0x000fe20000041804 */
[----:B------:R-:W4:Y:S07]  /*9a40*/  LDSM.16.M88.4 R12, [R195+0x11000] ;  /* 0x01100000c30c783b */ /* 0x000f2e0000000200 */
[----:B------:R-:W-:Y:S01]  /*9a50*/  HMMA.16816.F32.BF16 R164, R168, R234, R164 ;  /* 0x000000eaa8a4723c */ /* 0x000fe200000418a4 */
[----:B------:R-:W-:-:S06]  /*9a60*/  FMUL.FTZ R3, R8, c[0x0][0x2ec] ;  /* 0x0000bb0008037a20 */ /* 0x000fcc0000410000 */
[----:B------:R-:W1:Y:S01]  /*9a70*/  MUFU.TANH R3, R3 ;  /* 0x0000000300037308 */ /* 0x000e620000002400 */
[----:B--2---:R-:W-:Y:S08]  /*9a80*/  HMMA.16816.F32.BF16 R20, R28, R24, R20 ;  /* 0x000000181c14723c */ /* 0x004ff00000041814 */
[----:B------:R-:W-:Y:S01]  /*9a90*/  HMMA.16816.F32.BF16 R140, R160, R152, R140 ;  /* 0x00000098a08c723c */ /* 0x000fe2000004188c */
[----:B------:R-:W-:-:S06]  /*9aa0*/  FMUL.FTZ R4, R4, c[0x0][0x2ec] ;  /* 0x0000bb0004047a20 */ /* 0x000fcc0000410000 */
[----:B------:R-:W-:Y:S01]  /*9ab0*/  FMUL.FTZ R152, R9, c[0x0][0x2ec] ;  /* 0x0000bb0009987a20 */ /* 0x000fe20000410000 */
[----:B---3--:R-:W-:Y:S01]  /*9ac0*/  HMMA.16816.F32.BF16 R148, R136, R132, R148 ;  /* 0x000000848894723c */ /* 0x008fe20000041894 */
[----:B------:R-:W-:-:S04]  /*9ad0*/  FMUL.FTZ R153, R5, c[0x0][0x2ec] ;  /* 0x0000bb0005997a20 */ /* 0x000fc80000410000 */
[----:B------:R-:W2:Y:S02]  /*9ae0*/  MUFU.TANH R152, R152 ;  /* 0x0000009800987308 */ /* 0x000ea40000002400 */
[----:B------:R-:W-:Y:S01]  /*9af0*/  FMUL.FTZ R132, R10, c[0x0][0x2ec] ;  /* 0x0000bb000a847a20 */ /* 0x000fe20000410000 */
[----:B------:R-:W-:Y:S01]  /*9b00*/  HMMA.16816.F32.BF16 R164, R160, R154, R164 ;  /* 0x0000009aa0a4723c */ /* 0x000fe200000418a4 */
[----:B------:R-:W-:Y:S02]  /*9b10*/  FMUL.FTZ R133, R11, c[0x0][0x2ec] ;  /* 0x0000bb000b857a20 */ /* 0x000fe40000410000 */
[----:B------:R-:W3:Y:S02]  /*9b20*/  LDSM.16.M88.4 R8, [R180] ;  /* 0x00000000b408783b */ /* 0x000ee40000000200 */
[----:B------:R-:W2:Y:S03]  /*9b30*/  MUFU.TANH R132, R132 ;  /* 0x0000008400847308 */ /* 0x000ea60000002400 */
[----:B-1----:R-:W-:Y:S05]  /*9b40*/  HMMA.16816.F32.BF16 R20, R16, R144, R20 ;  /* 0x000000901014723c */ /* 0x002fea0000041814 */
[----:B------:R1:W1:Y:S02]  /*9b50*/  MUFU.TANH R144, R4 ;  /* 0x0000000400907308 */ /* 0x0002640000002400 */
[----:B------:R-:W-:Y:S01]  /*9b60*/  FMUL.FTZ R145, R7, c[0x0][0x2ec] ;  /* 0x0000bb0007917a20 */ /* 0x000fe20000410000 */
[C---:B------:R-:W-:Y:S05]  /*9b70*/  HMMA.16816.F32.BF16 R156, R136.reuse, R134, R156 ;  /* 0x00000086889c723c */ /* 0x040fea000004189c */
[----:B------:R-:W2:Y:S02]  /*9b80*/  MUFU.TANH R133, R133 ;  /* 0x0000008500857308 */ /* 0x000ea40000002400 */
[----:B------:R-:W-:Y:S01]  /*9b90*/  FMUL.FTZ R135, R6, c[0x0][0x2ec] ;  /* 0x0000bb0006877a20 */ /* 0x000fe20000410000 */
[----:B------:R-:W-:Y:S01]  /*9ba0*/  HMMA.16816.F32.BF16 R32, R136, R174, R32 ;  /* 0x000000ae8820723c */ /* 0x000fe20000041820 */
[----:B-1----:R-:W1:Y:S04]  /*9bb0*/  LDSM.16.M88.4 R4, [R195+0x11800] ;  /* 0x01180000c304783b */ /* 0x002e680000000200 */
[----:B------:R-:W1:Y:S03]  /*9bc0*/  MUFU.TANH R134, R153 ;  /* 0x0000009900867308 */ /* 0x000e660000002400 */
[----:B----4-:R-:W-:Y:S01]  /*9bd0*/  HMMA.16816.F32.BF16 R148, R28, R12, R148 ;  /* 0x0000000c1c94723c */ /* 0x010fe20000041894 */
[----:B------:R-:W-:-:S02]  /*9be0*/  FMUL.FTZ R20, R20, c[0x0][0x2ec] ;  /* 0x0000bb0014147a20 */ /* 0x000fc40000410000 */
[----:B------:R-:W-:Y:S02]  /*9bf0*/  FMUL.FTZ R21, R21, c[0x0][0x2ec] ;  /* 0x0000bb0015157a20 */ /* 0x000fe40000410000 */
[----:B------:R-:W4:Y:S03]  /*9c00*/  MUFU.TANH R135, R135 ;  /* 0x0000008700877308 */ /* 0x000f260000002400 */
[----:B------:R-:W-:Y:S01]  /*9c10*/  HMMA.16816.F32.BF16 R156, R28, R14, R156 ;  /* 0x0000000e1c9c723c */ /* 0x000fe2000004189c */
[----:B------:R-:W5:Y:S04]  /*9c20*/  LDSM.16.M88.4 R12, [R188+0x5800] ;  /* 0x00580000bc0c783b */ /* 0x000f680000000200 */
[----:B------:R-:W1:Y:S03]  /*9c30*/  MUFU.TANH R145, R145 ;  /* 0x0000009100917308 */ /* 0x000e660000002400 */
[C---:B---3--:R-:W-:Y:S05]  /*9c40*/  HMMA.16816.F32.BF16 R140, R136.reuse, R8, R140 ;  /* 0x00000008888c723c */ /* 0x048fea000004188c */
[----:B------:R-:W3:Y:S02]  /*9c50*/  MUFU.TANH R20, R20 ;  /* 0x0000001400147308 */ /* 0x000ee40000002400 */
[----:B------:R-:W-:Y:S01]  /*9c60*/  FMUL.FTZ R8, R22, c[0x0][0x2ec] ;  /* 0x0000bb0016087a20 */ /* 0x000fe20000410000 */
[----:B------:R-:W-:Y:S01]  /*9c70*/  HMMA.16816.F32.BF16 R164, R136, R10, R164 ;  /* 0x0000000a88a4723c */ /* 0x000fe200000418a4 */
[----:B------:R-:W-:-:S04]  /*9c80*/  FMUL.FTZ R9, R23, c[0x0][0x2ec] ;  /* 0x0000bb0017097a20 */ /* 0x000fc80000410000 */
[----:B------:R-:W2:Y:S03]  /*9c90*/  MUFU.TANH R21, R21 ;  /* 0x0000001500157308 */ /* 0x000ea60000002400 */
[----:B------:R-:W-:Y:S01]  /*9ca0*/  HMMA.16816.F32.BF16 R32, R28, R26, R32 ;  /* 0x0000001a1c20723c */ /* 0x000fe20000041820 */
[----:B------:R-:W2:Y:S01]  /*9cb0*/  LDSM.16.M88.4 R24, [R188+0x5000] ;  /* 0x00500000bc18783b */ /* 0x000ea20000000200 */
[----:B------:R-:W-:-:S04]  /*9cc0*/  DEPBAR.LE SB0, 0x0 ;  /* 0x000080000000791a */ /* 0x000fc80000000000 */
[----:B------:R-:W2:Y:S02]  /*9cd0*/  MUFU.TANH R8, R8 ;  /* 0x0000000800087308 */ /* 0x000ea40000002400 */
[C---:B-1----:R-:W-:Y:S06]  /*9ce0*/  HMMA.16816.F32.BF16 R140, R28.reuse, R4, R140 ;  /* 0x000000041c8c723c */ /* 0x042fec000004188c */
[----:B------:R-:W1:Y:S02]  /*9cf0*/  MUFU.TANH R9, R9 ;  /* 0x0000000900097308 */ /* 0x000e640000002400 */
[----:B------:R-:W-:Y:S08]  /*9d00*/  HMMA.16816.F32.BF16 R164, R28, R6, R164 ;  /* 0x000000061ca4723c */ /* 0x000ff000000418a4 */
[C---:B------:R-:W-:Y:S08]  /*9d10*/  HMMA.16816.F32.BF16 R32, R16.reuse, R146, R32 ;  /* 0x000000921020723c */ /* 0x040ff00000041820 */
[C---:B-----5:R-:W-:Y:S08]  /*9d20*/  HMMA.16816.F32.BF16 R140, R16.reuse, R12, R140 ;  /* 0x0000000c108c723c */ /* 0x060ff0000004188c */
[C---:B------:R-:W-:Y:S08]  /*9d30*/  HMMA.16816.F32.BF16 R164, R16.reuse, R14, R164 ;  /* 0x0000000e10a4723c */ /* 0x040ff000000418a4 */
[----:B--2---:R-:W-:Y:S01]  /*9d40*/  HMMA.16816.F32.BF16 R156, R16, R26, R156 ;  /* 0x0000001a109c723c */ /* 0x004fe2000004189c */
[----:B------:R-:W-:-:S02]  /*9d50*/  FMUL.FTZ R22, R32, c[0x0][0x2ec] ;  /* 0x0000bb0020167a20 */ /* 0x000fc40000410000 */
[----:B------:R-:W-:Y:S02]  /*9d60*/  FMUL.FTZ R23, R33, c[0x0][0x2ec] ;  /* 0x0000bb0021177a20 */ /* 0x000fe40000410000 */
[----:B------:R-:W-:Y:S02]  /*9d70*/  FMUL.FTZ R10, R34, c[0x0][0x2ec] ;  /* 0x0000bb00220a7a20 */ /* 0x000fe40000410000 */
[----:B------:R-:W-:Y:S01]  /*9d80*/  FMUL.FTZ R4, R35, c[0x0][0x2ec] ;  /* 0x0000bb0023047a20 */ /* 0x000fe20000410000 */
[----:B------:R-:W-:Y:S01]  /*9d90*/  HMMA.16816.F32.BF16 R148, R16, R24, R148 ;  /* 0x000000181094723c */ /* 0x000fe20000041894 */
[----:B------:R-:W-:Y:S01]  /*9da0*/  FMUL.FTZ R140, R140, c[0x0][0x2ec] ;  /* 0x0000bb008c8c7a20 */ /* 0x000fe20000410000 */
[----:B------:R-:W2:Y:S01]  /*9db0*/  MUFU.TANH R22, R22 ;  /* 0x0000001600167308 */ /* 0x000ea20000002400 */
[----:B------:R-:W-:Y:S02]  /*9dc0*/  FMUL.FTZ R154, R142, c[0x0][0x2ec] ;  /* 0x0000bb008e9a7a20 */ /* 0x000fe40000410000 */
[----:B------:R-:W-:-:S02]  /*9dd0*/  FMUL.FTZ R142, R143, c[0x0][0x2ec] ;  /* 0x0000bb008f8e7a20 */ /* 0x000fc40000410000 */
[----:B------:R-:W-:Y:S02]  /*9de0*/  FMUL.FTZ R141, R141, c[0x0][0x2ec] ;  /* 0x0000bb008d8d7a20 */ /* 0x000fe40000410000 */
[----:B------:R-:W-:Y:S01]  /*9df0*/  FMUL.FTZ R7, R167, c[0x0][0x2ec] ;  /* 0x0000bb00a7077a20 */ /* 0x000fe20000410000 */
[----:B------:R5:W1:Y:S06]  /*9e00*/  MUFU.TANH R162, R140 ;  /* 0x0000008c00a27308 */ /* 0x000a6c0000002400 */
[----:B------:R-:W-:Y:S02]  /*9e10*/  FMUL.FTZ R156, R156, c[0x0][0x2ec] ;  /* 0x0000bb009c9c7a20 */ /* 0x000fe40000410000 */
[----:B------:R-:W-:Y:S01]  /*9e20*/  FMUL.FTZ R158, R158, c[0x0][0x2ec] ;  /* 0x0000bb009e9e7a20 */ /* 0x000fe20000410000 */
[----:B------:R-:W1:Y:S01]  /*9e30*/  MUFU.TANH R23, R23 ;  /* 0x0000001700177308 */ /* 0x000e620000002400 */
[----:B------:R-:W-:-:S02]  /*9e40*/  FMUL.FTZ R157, R157, c[0x0][0x2ec] ;  /* 0x0000bb009d9d7a20 */ /* 0x000fc40000410000 */
[----:B------:R-:W-:Y:S02]  /*9e50*/  FMUL.FTZ R159, R159, c[0x0][0x2ec] ;  /* 0x0000bb009f9f7a20 */ /* 0x000fe40000410000 */
[----:B------:R-:W-:Y:S02]  /*9e60*/  FMUL.FTZ R148, R148, c[0x0][0x2ec] ;  /* 0x0000bb0094947a20 */ /* 0x000fe40000410000 */
[----:B-----5:R-:W-:Y:S01]  /*9e70*/  FMUL.FTZ R140, R166, c[0x0][0x2ec] ;  /* 0x0000bb00a68c7a20 */ /* 0x020fe20000410000 */
[----:B------:R5:W1:Y:S01]  /*9e80*/  MUFU.TANH R230, R156 ;  /* 0x0000009c00e67308 */ /* 0x000a620000002400 */
[----:B------:R-:W-:Y:S02]  /*9e90*/  FMUL.FTZ R149, R149, c[0x0][0x2ec] ;  /* 0x0000bb0095957a20 */ /* 0x000fe40000410000 */
[----:B------:R-:W-:Y:S02]  /*9ea0*/  FMUL.FTZ R150, R150, c[0x0][0x2ec] ;  /* 0x0000bb0096967a20 */ /* 0x000fe40000410000 */
[----:B------:R-:W-:-:S03]  /*9eb0*/  FMUL.FTZ R151, R151, c[0x0][0x2ec] ;  /* 0x0000bb0097977a20 */ /* 0x000fc60000410000 */
[----:B------:R1:W1:Y:S01]  /*9ec0*/  MUFU.TANH R174, R158 ;  /* 0x0000009e00ae7308 */ /* 0x0002620000002400 */
[----:B-----5:R-:W-:-:S07]  /*9ed0*/  FMUL.FTZ R156, R165, c[0x0][0x2ec] ;  /* 0x0000bb00a59c7a20 */ /* 0x020fce0000410000 */
[----:B------:R-:W2:Y:S01]  /*9ee0*/  MUFU.TANH R10, R10 ;  /* 0x0000000a000a7308 */ /* 0x000ea20000002400 */
[----:B-1----:R-:W-:-:S07]  /*9ef0*/  FMUL.FTZ R158, R164, c[0x0][0x2ec] ;  /* 0x0000bb00a49e7a20 */ /* 0x002fce0000410000 */
[----:B------:R-:W1:Y:S08]  /*9f00*/  MUFU.TANH R4, R4 ;  /* 0x0000000400047308 */ /* 0x000e700000002400 */
[----:B------:R1:W1:Y:S08]  /*9f10*/  MUFU.TANH R234, R148 ;  /* 0x0000009400ea7308 */ /* 0x0002700000002400 */
[----:B------:R1:W1:Y:S08]  /*9f20*/  MUFU.TANH R232, R149 ;  /* 0x0000009500e87308 */ /* 0x0002700000002400 */
[----:B------:R1:W1:Y:S08]  /*9f30*/  MUFU.TANH R226, R150 ;  /* 0x0000009600e27308 */ /* 0x0002700000002400 */
        /* <DEDUP_REMOVED lines=8> */
[----:B------:R-:W1:Y:S08]  /*9fc0*/  MUFU.TANH R140, R140 ;  /* 0x0000008c008c7308 */ /* 0x000e700000002400 */
[----:B------:R-:W1:Y:S01]  /*9fd0*/  MUFU.TANH R7, R7 ;  /* 0x0000000700077308 */ /* 0x000e620000002400 */
[----:B------:R-:W-:Y:S06]  /*9fe0*/  BAR.SYNC.DEFER_BLOCKING 0x0 ;  /* 0x0000000000007b1d */ /* 0x000fec0000010000 */
[----:B------:R-:W-:Y:S05]  /*9ff0*/  @!P0 BRA `(.L_x_382) ;  /* 0x0000038000008947 */ /* 0x000fea0003800000 */
[----:B--234-:R-:W-:Y:S01]  /*a000*/  IADD3 R6, R223, -0x4, RZ ;  /* 0xfffffffcdf067810 */ /* 0x01cfe20007ffe0ff */
        /* <DEDUP_REMOVED lines=53> */
.L_x_384:
[----:B------:R-:W-:Y:S05]  /*a360*/  BSYNC B0 ;  /* 0x0000000000007941 */ /* 0x000fea0003800000 */
.L_x_383:
[----:B------:R-:W0:Y:S02]  /*a370*/  LDGDEPBAR ;  /* 0x00000000000079af */ /* 0x000e240000000000 */
.L_x_382:
[----:B--234-:R-:W-:Y:S01]  /*a380*/  IMAD R11, R0, 0x40, R209 ;  /* 0x00000040000b7824 */ /* 0x01cfe200078e02d1 */
[----:B------:R-:W-:Y:S01]  /*a390*/  LDSM.16.MT88.4 R136, [R194+0x12800] ;  /* 0x01280000c288783b */ /* 0x000fe20000004200 */
[----:B------:R-:W-:-:S03]  /*a3a0*/  IMAD.MOV.U32 R231, RZ, RZ, R0 ;  /* 0x000000ffffe77224 */ /* 0x000fc600078e0000 */
[C---:B------:R-:W-:Y:S02]  /*a3b0*/  IADD3 R6, R11.reuse, 0x1, RZ ;  /* 0x000000010b067810 */ /* 0x040fe40007ffe0ff */
[C---:B------:R-:W-:Y:S02]  /*a3c0*/  IADD3 R5, R11.reuse, 0x8, RZ ;  /* 0x000000080b057810 */ /* 0x040fe40007ffe0ff */
[C---:B------:R-:W-:Y:S02]  /*a3d0*/  ISETP.GE.AND P2, PT, R6.reuse, R218, PT ;  /* 0x000000da0600720c */ /* 0x040fe40003f46270 */
[----:B------:R-:W-:Y:S02]  /*a3e0*/  ISETP.GE.AND P5, PT, R6, R216, PT ;  /* 0x000000d80600720c */ /* 0x000fe40003fa6270 */
        /* <DEDUP_REMOVED lines=20> */
[C---:B------:R-:W-:Y:S02]  /*a530*/  ISETP.LT.OR P0, PT, R12.reuse, R219, P0 ;  /* 0x000000db0c00720c */ /* 0x040fe40000701670 */
[----:B------:R-:W-:Y:S02]  /*a540*/  ISETP.LT.OR P3, PT, R12, R217, P3 ;  /* 0x000000d90c00720c */ /* 0x000fe40001f61670 */
        /* <DEDUP_REMOVED lines=13> */
[----:B------:R-:W-:Y:S02]  /*a620*/  IADD3 R13, R11, 0x19, RZ ;  /* 0x000000190b0d7810 */ /* 0x000fe40007ffe0ff */
[C---:B------:R-:W-:Y:S02]  /*a630*/  ISETP.LT.OR P4, PT, R6.reuse, R219, P4 ;  /* 0x000000db0600720c */ /* 0x040fe40002781670 */
[----:B------:R-:W-:-:S02]  /*a640*/  ISETP.LT.OR P0, PT, R6, R217, P0 ;  /* 0x000000d90600720c */ /* 0x000fc40000701670 */
[----:B------:R-:W-:Y:S02]  /*a650*/  FSEL R6, R145, -INF , !P3 ;  /* 0xff80000091067808 */ /* 0x000fe40005800000 */
[----:B------:R-:W-:Y:S02]  /*a660*/  FSEL R34, R20, -INF , !P6 ;  /* 0xff80000014227808 */ /* 0x000fe40007000000 */
[C---:B------:R-:W-:Y:S02]  /*a670*/  ISETP.GE.AND P3, PT, R13.reuse, R218, PT ;  /* 0x000000da0d00720c */ /* 0x040fe40003f66270 */
[C---:B------:R-:W-:Y:S02]  /*a680*/  ISETP.GE.AND P6, PT, R13.reuse, R216, PT ;  /* 0x000000d80d00720c */ /* 0x040fe40003fc6270 */
[C---:B------:R-:W-:Y:S02]  /*a690*/  ISETP.LT.OR P3, PT, R13.reuse, R219, P3 ;  /* 0x000000db0d00720c */ /* 0x040fe40001f61670 */
[----:B------:R-:W-:-:S02]  /*a6a0*/  ISETP.LT.OR P6, PT, R13, R217, P6 ;  /* 0x000000d90d00720c */ /* 0x000fc400037c1670 */
[----:B------:R-:W-:Y:S02]  /*a6b0*/  IADD3 R13, R11, 0x21, RZ ;  /* 0x000000210b0d7810 */ /* 0x000fe40007ffe0ff */
[----:B------:R-:W-:Y:S02]  /*a6c0*/  FSEL R24, R9, -INF , !P1 ;  /* 0xff80000009187808 */ /* 0x000fe40004800000 */
[----:B------:R-:W-:Y:S02]  /*a6d0*/  FSEL R30, R22, -INF , !P4 ;  /* 0xff800000161e7808 */ /* 0x000fe40006000000 */
[C---:B------:R-:W-:Y:S02]  /*a6e0*/  ISETP.GE.AND P1, PT, R13.reuse, R218, PT ;  /* 0x000000da0d00720c */ /* 0x040fe40003f26270 */
[----:B------:R-:W-:Y:S02]  /*a6f0*/  ISETP.GE.AND P4, PT, R13, R216, PT ;  /* 0x000000d80d00720c */ /* 0x000fe40003f86270 */
[----:B------:R-:W-:-:S02]  /*a700*/  IADD3 R15, R11, 0x20, RZ ;  /* 0x000000200b0f7810 */ /* 0x000fc40007ffe0ff */
[C---:B------:R-:W-:Y:S02]  /*a710*/  ISETP.LT.OR P1, PT, R13.reuse, R219, P1 ;  /* 0x000000db0d00720c */ /* 0x040fe40000f21670 */
[----:B------:R-:W-:Y:S02]  /*a720*/  ISETP.LT.OR P4, PT, R13, R217, P4 ;  /* 0x000000d90d00720c */ /* 0x000fe40002781670 */
[----:B------:R-:W-:Y:S02]  /*a730*/  FMNMX.FTZ R13, R222, R3, !PT ;  /* 0x00000003de0d7209 */ /* 0x000fe40007810000 */
[----:B------:R-:W-:Y:S02]  /*a740*/  FSEL R26, R8, -INF , !P2 ;  /* 0xff800000081a7808 */ /* 0x000fe40005000000 */
[----:B------:R-:W-:Y:S02]  /*a750*/  ISETP.GE.AND P2, PT, R15, R218, PT ;  /* 0x000000da0f00720c */ /* 0x000fe40003f46270 */
[----:B------:R-:W-:-:S02]  /*a760*/  FMNMX.FTZ R13, R16, R13, !PT ;  /* 0x0000000d100d7209 */ /* 0x000fc40007810000 */
[----:B------:R-:W-:Y:S02]  /*a770*/  ISETP.LT.OR P2, PT, R15, R219, P2 ;  /* 0x000000db0f00720c */ /* 0x000fe40001741670 */
[----:B------:R-:W-:Y:S02]  /*a780*/  IADD3 R9, R11, 0x29, RZ ;  /* 0x000000290b097810 */ /* 0x000fe40007ffe0ff */
[----:B------:R-:W-:Y:S02]  /*a790*/  FMNMX.FTZ R13, R144, R13, !PT ;  /* 0x0000000d900d7209 */ /* 0x000fe40007810000 */
[----:B-1----:R-:W-:Y:S02]  /*a7a0*/  FSEL R20, R4, -INF , !P6 ;  /* 0xff80000004147808 */ /* 0x002fe40007000000 */
[----:B------:R-:W-:Y:S02]  /*a7b0*/  FSEL R234, R234, -INF , !P2 ;  /* 0xff800000eaea7808 */ /* 0x000fe40005000000 */
[----:B------:R-:W-:-:S02]  /*a7c0*/  ISETP.GE.AND P6, PT, R9, R218, PT ;  /* 0x000000da0900720c */ /* 0x000fc40003fc6270 */
[----:B------:R-:W-:Y:S02]  /*a7d0*/  ISETP.GE.AND P2, PT, R9, R216, PT ;  /* 0x000000d80900720c */ /* 0x000fe40003f46270 */
[----:B------:R-:W-:Y:S02]  /*a7e0*/  FMNMX.FTZ R13, R134, R13, !PT ;  /* 0x0000000d860d7209 */ /* 0x000fe40007810000 */
[----:B------:R-:W-:Y:S02]  /*a7f0*/  FSEL R32, R21, -INF , !P5 ;  /* 0xff80000015207808 */ /* 0x000fe40006800000 */
[C---:B------:R-:W-:Y:S02]  /*a800*/  ISETP.LT.OR P6, PT, R9.reuse, R219, P6 ;  /* 0x000000db0900720c */ /* 0x040fe400037c1670 */
[----:B------:R-:W-:Y:S02]  /*a810*/  ISETP.LT.OR P2, PT, R9, R217, P2 ;  /* 0x000000d90900720c */ /* 0x000fe40001741670 */
[----:B------:R-:W-:-:S02]  /*a820*/  FMNMX.FTZ R13, R34, R13, !PT ;  /* 0x0000000d220d7209 */ /* 0x000fc40007810000 */
[----:B------:R-:W-:Y:S02]  /*a830*/  FMNMX.FTZ R9, R2, R5, !PT ;  /* 0x0000000502097209 */ /* 0x000fe40007810000 */
[----:B------:R-:W-:Y:S02]  /*a840*/  IADD3 R8, R11, 0x28, RZ ;  /* 0x000000280b087810 */ /* 0x000fe40007ffe0ff */
[----:B------:R-:W-:Y:S02]  /*a850*/  FMNMX.FTZ R13, R32, R13, !PT ;  /* 0x0000000d200d7209 */ /* 0x000fe40007810000 */
[----:B------:R-:W-:Y:S02]  /*a860*/  FSEL R22, R10, -INF , !P0 ;  /* 0xff8000000a167808 */ /* 0x000fe40004000000 */
[----:B------:R-:W-:Y:S02]  /*a870*/  FSEL R28, R23, -INF , !P3 ;  /* 0xff800000171c7808 */ /* 0x000fe40005800000 */
[----:B------:R-:W-:-:S02]  /*a880*/  FMNMX.FTZ R9, R12, R9, !PT ;  /* 0x000000090c097209 */ /* 0x000fc40007810000 */
[C---:B------:R-:W-:Y:S02]  /*a890*/  ISETP.GE.AND P5, PT, R15.reuse, R216, PT ;  /* 0x000000d80f00720c */ /* 0x040fe40003fa6270 */
[C---:B------:R-:W-:Y:S02]  /*a8a0*/  ISETP.GE.AND P0, PT, R8.reuse, R218, PT ;  /* 0x000000da0800720c */ /* 0x040fe40003f06270 */
[----:B------:R-:W-:Y:S02]  /*a8b0*/  ISETP.GE.AND P3, PT, R8, R216, PT ;  /* 0x000000d80800720c */ /* 0x000fe40003f66270 */
[----:B------:R-:W-:Y:S02]  /*a8c0*/  FMNMX.FTZ R13, R30, R13, !PT ;  /* 0x0000000d1e0d7209 */ /* 0x000fe40007810000 */
[----:B------:R-:W-:Y:S02]  /*a8d0*/  FMNMX.FTZ R9, R14, R9, !PT ;  /* 0x000000090e097209 */ /* 0x000fe40007810000 */
[----:B------:R-:W-:-:S02]  /*a8e0*/  ISETP.LT.OR P5, PT, R15, R217, P5 ;  /* 0x000000d90f00720c */ /* 0x000fc40002fa1670 */
[C---:B------:R-:W-:Y:S02]  /*a8f0*/  ISETP.LT.OR P0, PT, R8.reuse, R219, P0 ;  /* 0x000000db0800720c */ /* 0x040fe40000701670 */
[----:B------:R-:W-:Y:S02]  /*a900*/  ISETP.LT.OR P3, PT, R8, R217, P3 ;  /* 0x000000d90800720c */ /* 0x000fe40001f61670 */
[----:B------:R-:W-:Y:S02]  /*a910*/  IADD3 R8, R11, 0x30, RZ ;  /* 0x000000300b087810 */ /* 0x000fe40007ffe0ff */
[----:B------:R-:W-:Y:S02]  /*a920*/  FMNMX.FTZ R13, R28, R13, !PT ;  /* 0x0000000d1c0d7209 */ /* 0x000fe40007810000 */
[----:B------:R-:W-:Y:S02]  /*a930*/  FMNMX.FTZ R9, R6, R9, !PT ;  /* 0x0000000906097209 */ /* 0x000fe40007810000 */
[----:B------:R-:W-:-:S02]  /*a940*/  FSEL R226, R226, -INF , !P5 ;  /* 0xff800000e2e27808 */ /* 0x000fc40006800000 */
[----:B------:R-:W-:Y:S02]  /*a950*/  FSEL R232, R232, -INF , !P1 ;  /* 0xff800000e8e87808 */ /* 0x000fe40004800000 */
[C---:B------:R-:W-:Y:S02]  /*a960*/  ISETP.GE.AND P5, PT, R8.reuse, R218, PT ;  /* 0x000000da0800720c */ /* 0x040fe40003fa6270 */
[----:B------:R-:W-:Y:S02]  /*a970*/  ISETP.GE.AND P1, PT, R8, R216, PT ;  /* 0x000000d80800720c */ /* 0x000fe40003f26270 */
[----:B------:R-:W-:Y:S02]  /*a980*/  FMNMX.FTZ R13, R234, R13, !PT ;  /* 0x0000000dea0d7209 */ /* 0x000fe40007810000 */
[----:B------:R-:W-:Y:S02]  /*a990*/  FMNMX.FTZ R9, R26, R9, !PT ;  /* 0x000000091a097209 */ /* 0x000fe40007810000 */
[----:B------:R-:W-:-:S02]  /*a9a0*/  ISETP.LT.OR P5, PT, R8, R219, P5 ;  /* 0x000000db0800720c */ /* 0x000fc40002fa1670 */
[----:B------:R-:W-:Y:S02]  /*a9b0*/  ISETP.LT.OR P1, PT, R8, R217, P1 ;  /* 0x000000d90800720c */ /* 0x000fe40000f21670 */
[----:B------:R-:W-:Y:S02]  /*a9c0*/  IADD3 R8, R11, 0x31, RZ ;  /* 0x000000310b087810 */ /* 0x000fe40007ffe0ff */
[----:B------:R-:W-:Y:S02]  /*a9d0*/  FSEL R230, R230, -INF , !P0 ;  /* 0xff800000e6e67808 */ /* 0x000fe40004000000 */
[----:B------:R-:W-:Y:S02]  /*a9e0*/  FMNMX.FTZ R13, R232, R13, !PT ;  /* 0x0000000de80d7209 */ /* 0x000fe40007810000 */
[----:B------:R-:W-:Y:S02]  /*a9f0*/  FMNMX.FTZ R9, R24, R9, !PT ;  /* 0x0000000918097209 */ /* 0x000fe40007810000 */
[----:B------:R-:W-:-:S02]  /*aa00*/  FSEL R224, R224, -INF , !P4 ;  /* 0xff800000e0e07808 */ /* 0x000fc40006000000 */
[----:B------:R-:W-:Y:S02]  /*aa10*/  IADD3 R4, R11, 0x38, RZ ;  /* 0x000000380b047810 */ /* 0x000fe40007ffe0ff */
[-C--:B------:R-:W-:Y:S02]  /*aa20*/  ISETP.GE.AND P4, PT, R8, R218.reuse, PT ;  /* 0x000000da0800720c */ /* 0x080fe40003f86270 */
[----:B------:R-:W-:Y:S02]  /*aa30*/  FSEL R228, R228, -INF , !P6 ;  /* 0xff800000e4e47808 */ /* 0x000fe40007000000 */
[----:B------:R-:W-:Y:S02]  /*aa40*/  FMNMX.FTZ R13, R230, R13, !PT ;  /* 0x0000000de60d7209 */ /* 0x000fe40007810000 */
[----:B------:R-:W-:Y:S02]  /*aa50*/  FMNMX.FTZ R9, R22, R9, !PT ;  /* 0x0000000916097209 */ /* 0x000fe40007810000 */
[----:B------:R-:W-:-:S02]  /*aa60*/  ISETP.GE.AND P6, PT, R4, R218, PT ;  /* 0x000000da0400720c */ /* 0x000fc40003fc6270 */
[----:B------:R-:W-:Y:S02]  /*aa70*/  FSEL R162, R162, -INF , !P5 ;  /* 0xff800000a2a27808 */ /* 0x000fe40006800000 */
[----:B------:R-:W-:Y:S02]  /*aa80*/  ISETP.LT.OR P4, PT, R8, R219, P4 ;  /* 0x000000db0800720c */ /* 0x000fe40002781670 */
[----:B------:R-:W-:Y:S02]  /*aa90*/  FMNMX.FTZ R13, R228, R13, !PT ;  /* 0x0000000de40d7209 */ /* 0x000fe40007810000 */
[----:B------:R-:W-:Y:S02]  /*aaa0*/  IADD3 R11, R11, 0x39, RZ ;  /* 0x000000390b0b7810 */ /* 0x000fe40007ffe0ff */
[----:B------:R-:W-:Y:S02]  /*aab0*/  FMNMX.FTZ R9, R20, R9, !PT ;  /* 0x0000000914097209 */ /* 0x000fe40007810000 */
[----:B------:R-:W-:-:S02]  /*aac0*/  ISETP.LT.OR P6, PT, R4, R219, P6 ;  /* 0x000000db0400720c */ /* 0x000fc400037c1670 */
[----:B------:R-:W-:Y:S02]  /*aad0*/  FSEL R160, R160, -INF , !P4 ;  /* 0xff800000a0a07808 */ /* 0x000fe40006000000 */
[----:B------:R-:W-:Y:S02]  /*aae0*/  FMNMX.FTZ R13, R162, R13, !PT ;  /* 0x0000000da20d7209 */ /* 0x000fe40007810000 */
[----:B------:R-:W-:Y:S02]  /*aaf0*/  ISETP.GE.AND P5, PT, R11, R218, PT ;  /* 0x000000da0b00720c */ /* 0x000fe40003fa6270 */
[----:B------:R-:W-:Y:S02]  /*ab00*/  FMNMX.FTZ R9, R226, R9, !PT ;  /* 0x00000009e2097209 */ /* 0x000fe40007810000 */
[----:B------:R-:W-:Y:S02]  /*ab10*/  FSEL R158, R158, -INF , !P6 ;  /* 0xff8000009e9e7808 */ /* 0x000fe40007000000 */
[----:B------:R-:W-:-:S02]  /*ab20*/  FMNMX.FTZ R13, R160, R13, !PT ;  /* 0x0000000da00d7209 */ /* 0x000fc40007810000 */
[----:B------:R-:W-:Y:S02]  /*ab30*/  ISETP.LT.OR P5, PT, R11, R219, P5 ;  /* 0x000000db0b00720c */ /* 0x000fe40002fa1670 */
[----:B------:R-:W-:Y:S02]  /*ab40*/  FSEL R174, R174, -INF , !P3 ;  /* 0xff800000aeae7808 */ /* 0x000fe40005800000 */
[----:B------:R-:W-:Y:S02]  /*ab50*/  FMNMX.FTZ R9, R224, R9, !PT ;  /* 0x00000009e0097209 */ /* 0x000fe40007810000 */
[----:B------:R-:W-:Y:S02]  /*ab60*/  FMNMX.FTZ R15, R158, R13, !PT ;  /* 0x0000000d9e0f7209 */ /* 0x000fe40007810000 */
[----:B------:R-:W-:Y:S02]  /*ab70*/  ISETP.GE.AND P0, PT, R8, R216, PT ;  /* 0x000000d80800720c */ /* 0x000fe40003f06270 */
[----:B------:R-:W-:-:S02]  /*ab80*/  FSEL R156, R156, -INF , !P5 ;  /* 0xff8000009c9c7808 */ /* 0x000fc40006800000 */
[----:B------:R-:W-:Y:S02]  /*ab90*/  FSEL R172, R172, -INF , !P2 ;  /* 0xff800000acac7808 */ /* 0x000fe40005000000 */
[----:B------:R-:W-:Y:S02]  /*aba0*/  FMNMX.FTZ R13, R174, R9, !PT ;  /* 0x00000009ae0d7209 */ /* 0x000fe40007810000 */
[----:B------:R-:W-:Y:S02]  /*abb0*/  ISETP.GE.AND P3, PT, R4, R216, PT ;  /* 0x000000d80400720c */ /* 0x000fe40003f66270 */
[----:B------:R-:W-:Y:S02]  /*abc0*/  FMNMX.FTZ R9, R156, R15, !PT ;  /* 0x0000000f9c097209 */ /* 0x000fe40007810000 */
[----:B------:R-:W-:Y:S02]  /*abd0*/  ISETP.LT.OR P0, PT, R8, R217, P0 ;  /* 0x000000d90800720c */ /* 0x000fe40000701670 */
[----:B------:R-:W-:-:S02]  /*abe0*/  FSEL R154, R154, -INF , !P1 ;  /* 0xff8000009a9a7808 */ /* 0x000fc40004800000 */
[----:B------:R-:W-:Y:S02]  /*abf0*/  FMNMX.FTZ R13, R172, R13, !PT ;  /* 0x0000000dac0d7209 */ /* 0x000fe40007810000 */
[----:B------:R-:W-:Y:S02]  /*ac00*/  ISETP.LT.OR P3, PT, R4, R217, P3 ;  /* 0x000000d90400720c */ /* 0x000fe40001f61670 */
[C---:B------:R-:W-:Y:S01]  /*ac10*/  ISETP.GE.AND P1, PT, R11.reuse, R216, PT ;  /* 0x000000d80b00720c */ /* 0x040fe20003f26270 */
[----:B------:R-:W1:Y:S01]  /*ac20*/  SHFL.BFLY PT, R4, R9, 0x2, 0x1f ;  /* 0x0c401f0009047f89 */ /* 0x000e6200000e0000 */
[----:B------:R-:W-:Y:S02]  /*ac30*/  FSEL R142, R142, -INF , !P0 ;  /* 0xff8000008e8e7808 */ /* 0x000fe40004000000 */
[----:B------:R-:W-:Y:S02]  /*ac40*/  FMNMX.FTZ R13, R154, R13, !PT ;  /* 0x0000000d9a0d7209 */ /* 0x000fe40007810000 */
[----:B------:R-:W-:-:S02]  /*ac50*/  ISETP.LT.OR P1, PT, R11, R217, P1 ;  /* 0x000000d90b00720c */ /* 0x000fc40000f21670 */
[----:B------:R-:W-:Y:S02]  /*ac60*/  FSEL R140, R140, -INF , !P3 ;  /* 0xff8000008c8c7808 */ /* 0x000fe40005800000 */
[----:B------:R-:W-:Y:S02]  /*ac70*/  FMNMX.FTZ R13, R142, R13, !PT ;  /* 0x0000000d8e0d7209 */ /* 0x000fe40007810000 */
[----:B------:R-:W-:Y:S02]  /*ac80*/  FSEL R152, R7, -INF , !P1 ;  /* 0xff80000007987808 */ /* 0x000fe40004800000 */
[----:B------:R-:W-:-:S04]  /*ac90*/  FMNMX.FTZ R13, R140, R13, !PT ;  /* 0x0000000d8c0d7209 */ /* 0x000fc80007810000 */
[----:B------:R-:W-:-:S05]  /*aca0*/  FMNMX.FTZ R8, R152, R13, !PT ;  /* 0x0000000d98087209 */ /* 0x000fca0007810000 */
[----:B------:R-:W2:Y:S01]  /*acb0*/  SHFL.BFLY PT, R7, R8, 0x2, 0x1f ;  /* 0x0c401f0008077f89 */ /* 0x000ea200000e0000 */
[----:B-1----:R-:W-:-:S05]  /*acc0*/  FMNMX.FTZ R9, R9, R4, !PT ;  /* 0x0000000409097209 */ /* 0x002fca0007810000 */
[----:B------:R-:W1:Y:S01]  /*acd0*/  SHFL.BFLY PT, R132, R9, 0x1, 0x1f ;  /* 0x0c201f0009847f89 */ /* 0x000e6200000e0000 */
[----:B--2---:R-:W-:-:S05]  /*ace0*/  FMNMX.FTZ R7, R8, R7, !PT ;  /* 0x0000000708077209 */ /* 0x004fca0007810000 */
[----:B------:R-:W2:Y:S01]  /*acf0*/  SHFL.BFLY PT, R4, R7, 0x1, 0x1f ;  /* 0x0c201f0007047f89 */ /* 0x000ea200000e0000 */
[----:B-1----:R-:W-:-:S03]  /*ad00*/  FMNMX.FTZ R132, R9, R132, !PT ;  /* 0x0000008409847209 */ /* 0x002fc60007810000 */
[----:B------:R-:W-:Y:S01]  /*ad10*/  LDSM.16.MT88.4 R8, [R193+0x12000] ;  /* 0x01200000c108783b */ /* 0x000fe20000004200 */
[C---:B------:R-:W-:Y:S01]  /*ad20*/  FSETP.NEU.FTZ.AND P1, PT, R132.reuse, -INF , PT ;  /* 0xff8000008400780b */ /* 0x040fe20003f3d000 */
[----:B------:R-:W-:-:S05]  /*ad30*/  FMUL.FTZ R141, R132, c[0x0][0x23c] ;  /* 0x00008f00848d7a20 */ /* 0x000fca0000410000 */
[----:B------:R-:W-:-:S05]  /*ad40*/  FSEL R141, R141, RZ, P1 ;  /* 0x000000ff8d8d7208 */ /* 0x000fca0000800000 */
[--C-:B------:R-:W-:Y:S02]  /*ad50*/  FFMA.FTZ R147, R3, c[0x0][0x23c], -R141.reuse ;  /* 0x00008f0003937a23 */ /* 0x100fe4000001088d */
[--C-:B------:R-:W-:Y:S02]  /*ad60*/  FFMA.FTZ R145, R144, c[0x0][0x23c], -R141.reuse ;  /* 0x00008f0090917a23 */ /* 0x100fe4000001088d */
[--C-:B------:R-:W-:Y:S02]  /*ad70*/  FFMA.FTZ R144, R134, c[0x0][0x23c], -R141.reuse ;  /* 0x00008f0086907a23 */ /* 0x100fe4000001088d */
[--C-:B------:R-:W-:Y:S01]  /*ad80*/  FFMA.FTZ R146, R16, c[0x0][0x23c], -R141.reuse ;  /* 0x00008f0010927a23 */ /* 0x100fe2000001088d */
[----:B--2---:R-:W-:Y:S01]  /*ad90*/  FMNMX.FTZ R3, R7, R4, !PT ;  /* 0x0000000407037209 */ /* 0x004fe20007810000 */
[----:B------:R-:W-:Y:S01]  /*ada0*/  MUFU.EX2 R147, R147 ;  /* 0x0000009300937308 */ /* 0x000fe20000000800 */
[----:B------:R-:W-:Y:S01]  /*adb0*/  LDSM.16.MT88.4 R16, [R196+0x12000] ;  /* 0x01200000c410783b */ /* 0x000fe20000004200 */
[----:B------:R-:W-:Y:S01]  /*adc0*/  FFMA.FTZ R151, R34, c[0x0][0x23c], -R141 ;  /* 0x00008f0022977a23 */ /* 0x000fe2000001088d */
[C---:B------:R-:W-:Y:S01]  /*add0*/  FSETP.NEU.FTZ.AND P0, PT, R3.reuse, -INF , PT ;  /* 0xff8000000300780b */ /* 0x040fe20003f1d000 */
[----:B------:R-:W-:-:S02]  /*ade0*/  FMUL.FTZ R149, R3, c[0x0][0x23c] ;  /* 0x00008f0003957a20 */ /* 0x000fc40000410000 */
[--C-:B------:R-:W-:Y:S02]  /*adf0*/  FFMA.FTZ R164, R32, c[0x0][0x23c], -R141.reuse ;  /* 0x00008f0020a47a23 */ /* 0x100fe4000001088d */
[----:B------:R-:W1:Y:S01]  /*ae00*/  MUFU.EX2 R146, R146 ;  /* 0x0000009200927308 */ /* 0x000e620000000800 */
[----:B------:R-:W-:Y:S01]  /*ae10*/  FSEL R149, R149, RZ, P0 ;  /* 0x000000ff95957208 */ /* 0x000fe20000000000 */
[--C-:B------:R-:W-:Y:S01]  /*ae20*/  FFMA.FTZ R153, R30, c[0x0][0x23c], -R141.reuse ;  /* 0x00008f001e997a23 */ /* 0x100fe2000001088d */
[----:B------:R-:W-:Y:S01]  /*ae30*/  LDSM.16.MT88.4 R32, [R193+0x12800] ;  /* 0x01280000c120783b */ /* 0x000fe20000004200 */
[----:B------:R-:W-:Y:S02]  /*ae40*/  FFMA.FTZ R166, R28, c[0x0][0x23c], -R141 ;  /* 0x00008f001ca67a23 */ /* 0x000fe4000001088d */
[--C-:B------:R-:W-:Y:S01]  /*ae50*/  FFMA.FTZ R135, R5, c[0x0][0x23c], -R149.reuse ;  /* 0x00008f0005877a23 */ /* 0x100fe20000010895 */
[----:B------:R-:W-:Y:S01]  /*ae60*/  FSEL R5, R132, RZ, P1 ;  /* 0x000000ff84057208 */ /* 0x000fe20000800000 */
[--C-:B------:R-:W-:Y:S01]  /*ae70*/  FFMA.FTZ R134, R12, c[0x0][0x23c], -R149.reuse ;  /* 0x00008f000c867a23 */ /* 0x100fe20000010895 */
[----:B------:R-:W-:Y:S01]  /*ae80*/  MUFU.EX2 R145, R145 ;  /* 0x0000009100917308 */ /* 0x000fe20000000800 */
[----:B------:R-:W-:Y:S01]  /*ae90*/  FFMA.FTZ R133, R14, c[0x0][0x23c], -R149 ;  /* 0x00008f000e857a23 */ /* 0x000fe20000010895 */
[----:B------:R-:W-:Y:S01]  /*aea0*/  LDSM.16.MT88.4 R28, [R192+0x12800] ;  /* 0x01280000c01c783b */ /* 0x000fe20000004200 */
[----:B------:R-:W-:Y:S01]  /*aeb0*/  FADD.FTZ R4, R222, -R5 ;  /* 0x80000005de047221 */ /* 0x000fe20000010000 */
[----:B------:R-:W-:Y:S01]  /*aec0*/  FSEL R5, R3, RZ, P0 ;  /* 0x000000ff03057208 */ /* 0x000fe20000000000 */
[----:B------:R-:W-:Y:S01]  /*aed0*/  FFMA.FTZ R148, R6, c[0x0][0x23c], -R149 ;  /* 0x00008f0006947a23 */ /* 0x000fe20000010895 */
[----:B------:R-:W2:Y:S01]  /*aee0*/  LDSM.16.MT88.4 R12, [R194+0x12000] ;  /* 0x01200000c20c783b */ /* 0x000ea20000004200 */
[----:B------:R-:W-:Y:S01]  /*aef0*/  FMUL.FTZ R150, R4, c[0x0][0x23c] ;  /* 0x00008f0004967a20 */ /* 0x000fe20000410000 */
[----:B------:R-:W3:Y:S01]  /*af00*/  MUFU.EX2 R144, R144 ;  /* 0x0000009000907308 */ /* 0x000ee20000000800 */
[----:B------:R-:W-:Y:S01]  /*af10*/  FADD.FTZ R5, R2, -R5 ;  /* 0x8000000502057221 */ /* 0x000fe20000010000 */
[----:B-1----:R-:W-:Y:S01]  /*af20*/  F2FP.BF16.PACK_AB R4, R146, R147 ;  /* 0x000000939204723e */ /* 0x002fe200000010ff */
[----:B------:R-:W-:-:S02]  /*af30*/  FFMA.FTZ R155, R26, c[0x0][0x23c], -R149 ;  /* 0x00008f001a9b7a23 */ /* 0x000fc40000010895 */
[----:B------:R-:W-:Y:S02]  /*af40*/  FMUL.FTZ R2, R5, c[0x0][0x23c] ;  /* 0x00008f0005027a20 */ /* 0x000fe40000410000 */
[--C-:B------:R-:W-:Y:S01]  /*af50*/  FFMA.FTZ R168, R24, c[0x0][0x23c], -R149.reuse ;  /* 0x00008f0018a87a23 */ /* 0x100fe20000010895 */
[----:B------:R-:W-:Y:S01]  /*af60*/  MUFU.EX2 R135, R135 ;  /* 0x0000008700877308 */ /* 0x000fe20000000800 */
[--C-:B------:R-:W-:Y:S01]  /*af70*/  FFMA.FTZ R157, R22, c[0x0][0x23c], -R149.reuse ;  /* 0x00008f00169d7a23 */ /* 0x100fe20000010895 */
[----:B------:R-:W-:Y:S01]  /*af80*/  LDSM.16.MT88.4 R24, [R196+0x14800] ;  /* 0x01480000c418783b */ /* 0x000fe20000004200 */
[----:B------:R-:W-:Y:S02]  /*af90*/  FFMA.FTZ R170, R20, c[0x0][0x23c], -R149 ;  /* 0x00008f0014aa7a23 */ /* 0x000fe40000010895 */
[--C-:B------:R-:W-:Y:S01]  /*afa0*/  FFMA.FTZ R159, R234, c[0x0][0x23c], -R141.reuse ;  /* 0x00008f00ea9f7a23 */ /* 0x100fe2000001088d */
[----:B------:R-:W-:Y:S01]  /*afb0*/  LDSM.16.MT88.4 R20, [R194+0x14800] ;  /* 0x01480000c214783b */ /* 0x000fe20000004200 */
[--C-:B------:R-:W-:Y:S01]  /*afc0*/  FFMA.FTZ R222, R232, c[0x0][0x23c], -R141.reuse ;  /* 0x00008f00e8de7a23 */ /* 0x100fe2000001088d */
[----:B------:R-:W1:Y:S01]  /*afd0*/  MUFU.EX2 R134, R134 ;  /* 0x0000008600867308 */ /* 0x000e620000000800 */
[----:B---3--:R-:W-:Y:S01]  /*afe0*/  F2FP.BF16.PACK_AB R6, R144, R145 ;  /* 0x000000919006723e */ /* 0x008fe200000010ff */
[----:B------:R-:W-:-:S02]  /*aff0*/  FFMA.FTZ R161, R230, c[0x0][0x23c], -R141 ;  /* 0x00008f00e6a17a23 */ /* 0x000fc4000001088d */
[----:B------:R-:W-:Y:S02]  /*b000*/  FFMA.FTZ R228, R228, c[0x0][0x23c], -R141 ;  /* 0x00008f00e4e47a23 */ /* 0x000fe4000001088d */
[--C-:B------:R-:W-:Y:S02]  /*b010*/  FFMA.FTZ R163, R226, c[0x0][0x23c], -R149.reuse ;  /* 0x00008f00e2a37a23 */ /* 0x100fe40000010895 */
[----:B------:R-:W-:Y:S01]  /*b020*/  MUFU.EX2 R133, R133 ;  /* 0x0000008500857308 */ /* 0x000fe20000000800 */
[--C-:B------:R-:W-:Y:S02]  /*b030*/  FFMA.FTZ R224, R224, c[0x0][0x23c], -R149.reuse ;  /* 0x00008f00e0e07a23 */ /* 0x100fe40000010895 */
[--C-:B------:R-:W-:Y:S02]  /*b040*/  FFMA.FTZ R165, R174, c[0x0][0x23c], -R149.reuse ;  /* 0x00008f00aea57a23 */ /* 0x100fe40000010895 */
[----:B------:R-:W-:Y:S02]  /*b050*/  FFMA.FTZ R172, R172, c[0x0][0x23c], -R149 ;  /* 0x00008f00acac7a23 */ /* 0x000fe40000010895 */
[----:B------:R-:W-:Y:S01]  /*b060*/  FFMA.FTZ R169, R156, c[0x0][0x23c], -R141 ;  /* 0x00008f009ca97a23 */ /* 0x000fe2000001088d */
[----:B------:R-:W3:Y:S01]  /*b070*/  MUFU.EX2 R148, R148 ;  /* 0x0000009400947308 */ /* 0x000ee20000000800 */
[----:B-1----:R-:W-:Y:S01]  /*b080*/  F2FP.BF16.PACK_AB R5, R134, R135 ;  /* 0x000000878605723e */ /* 0x002fe200000010ff */
[----:B------:R-:W-:-:S02]  /*b090*/  FFMA.FTZ R154, R154, c[0x0][0x23c], -R149 ;  /* 0x00008f009a9a7a23 */ /* 0x000fc40000010895 */
[--C-:B------:R-:W-:Y:S02]  /*b0a0*/  FFMA.FTZ R171, R142, c[0x0][0x23c], -R149.reuse ;  /* 0x00008f008eab7a23 */ /* 0x100fe40000010895 */
[----:B------:R-:W-:Y:S02]  /*b0b0*/  FFMA.FTZ R156, R140, c[0x0][0x23c], -R149 ;  /* 0x00008f008c9c7a23 */ /* 0x000fe40000010895 */
        /* <DEDUP_REMOVED lines=307> */
.L_x_378:
        /* <DEDUP_REMOVED lines=10> */
.L_x_388:
        /* <DEDUP_REMOVED lines=10> */
[C---:B------:R-:W-:Y:S04]  /*c530*/  IADD3 R5, P6, R7.reuse, UR11, RZ ;  /* 0x0000000b07057c10 */ /* 0x040fe8000ffde0ff */
        /* <DEDUP_REMOVED lines=43> */
.L_x_386:
        /* <DEDUP_REMOVED lines=8> */
[C---:B------:R-:W-:Y:S02]  /*c870*/  @!P3 LEA R238, P0, R240.reuse, c[0x0][0x170], 0x1 ;  /* 0x00005c00f0eeba11 */ /* 0x040fe400078008ff */
[----:B------:R-:W-:Y:S02]  /*c880*/  IADD3 R224, R241, R3, RZ ;  /* 0x00000003f1e07210 */ /* 0x000fe40007ffe0ff */
[C---:B------:R-:W-:Y:S02]  /*c890*/  @!P2 LEA R236, P5, R240.reuse, c[0x0][0x170], 0x1 ;  /* 0x00005c00f0ecaa11 */ /* 0x040fe400078a08ff */
[C-C-:B------:R-:W-:Y:S02]  /*c8a0*/  @!P4 LEA.HI.X R245, R240.reuse, c[0x0][0x174], R224.reuse, 0x1, P1 ;  /* 0x00005d00f0f5ca11 */ /* 0x140fe400008f0ce0 */
[C-C-:B------:R-:W-:Y:S01]  /*c8b0*/  @!P3 LEA.HI.X R239, R240.reuse, c[0x0][0x174], R224.reuse, 0x1, P0 ;  /* 0x00005d00f0efba11 */ /* 0x140fe200000f0ce0 */
[----:B------:R-:W-:Y:S01]  /*c8c0*/  @P4 STS.128 [R210+0x12000], RZ ;  /* 0x012000ffd2004388 */ /* 0x000fe20000000c00 */
[C---:B------:R-:W-:Y:S02]  /*c8d0*/  @!P2 LEA.HI.X R237, R240.reuse, c[0x0][0x174], R224, 0x1, P5 ;  /* 0x00005d00f0edaa11 */ /* 0x040fe400028f0ce0 */
[----:B------:R-:W-:Y:S03]  /*c8e0*/  IADD3 R222, P6, R240, UR15, RZ ;  /* 0x0000000ff0de7c10 */ /* 0x000fe6000ffde0ff */
[----:B------:R-:W-:Y:S01]  /*c8f0*/  @!PT LDS RZ, [RZ] ;  /* 0x00000000fffff984 */ /* 0x000fe20000000800 */
[----:B------:R-:W-:Y:S01]  /*c900*/  @!PT LDS RZ, [RZ] ;  /* 0x00000000fffff984 */ /* 0x000fe20000000800 */
[----:B------:R-:W-:Y:S01]  /*c910*/  @!PT LDS RZ, [RZ] ;  /* 0x00000000fffff984 */ /* 0x000fe20000000800 */
[----:B------:R1:W-:Y:S01]  /*c920*/  @!P4 LDGSTS.E.BYPASS.LTC128B.128 [R210+0x12000], [R244.64] ;  /* 0x12000000f4d2cfae */ /* 0x0003e2000b901d4c */
[----:B------:R-:W-:Y:S02]  /*c930*/  IADD3.X R3, R224, UR5, RZ, P6, !PT ;  /* 0x00000005e0037c10 */ /* 0x000fe4000b7fe4ff */
[C---:B------:R-:W-:Y:S02]  /*c940*/  @!P4 LEA R242, P6, R222.reuse, c[0x0][0x170], 0x1 ;  /* 0x00005c00def2ca11 */ /* 0x040fe400078c08ff */
[C---:B------:R-:W-:Y:S01]  /*c950*/  @!P3 LEA R234, P1, R222.reuse, c[0x0][0x170], 0x1 ;  /* 0x00005c00deeaba11 */ /* 0x040fe200078208ff */
[----:B------:R-:W-:Y:S01]  /*c960*/  @P3 STS.128 [R210+0x14000], RZ ;  /* 0x014000ffd2003388 */ /* 0x000fe20000000c00 */
[C-C-:B------:R-:W-:Y:S02]  /*c970*/  @!P4 LEA.HI.X R243, R222.reuse, c[0x0][0x174], R3.reuse, 0x1, P6 ;  /* 0x00005d00def3ca11 */ /* 0x140fe400030f0c03 */
[C-C-:B------:R-:W-:Y:S02]  /*c980*/  @!P3 LEA.HI.X R235, R222.reuse, c[0x0][0x174], R3.reuse, 0x1, P1 ;  /* 0x00005d00deebba11 */ /* 0x140fe400008f0c03 */
[C---:B------:R-:W-:Y:S01]  /*c990*/  @!P2 LEA R232, P0, R222.reuse, c[0x0][0x170], 0x1 ;  /* 0x00005c00dee8aa11 */ /* 0x040fe200078008ff */
[----:B------:R-:W-:Y:S01]  /*c9a0*/  @!PT LDS RZ, [RZ] ;  /* 0x00000000fffff984 */ /* 0x000fe20000000800 */
[----:B------:R-:W-:Y:S01]  /*c9b0*/  @!PT LDS RZ, [RZ] ;  /* 0x00000000fffff984 */ /* 0x000fe20000000800 */
[----:B------:R-:W-:Y:S01]  /*c9c0*/  @!PT LDS RZ, [RZ] ;  /* 0x00000000fffff984 */ /* 0x000fe20000000800 */
[----:B------:R2:W-:Y:S03]  /*c9d0*/  @!P3 LDGSTS.E.BYPASS.LTC128B.128 [R210+0x14000], [R238.64+0x80] ;  /* 0x14000080eed2bfae */ /* 0x0005e6000b901d4c */
[----:B------:R-:W-:Y:S02]  /*c9e0*/  @!P2 LEA.HI.X R233, R222, c[0x0][0x174], R3, 0x1, P0 ;  /* 0x00005d00dee9aa11 */ /* 0x000fe400000f0c03 */
[----:B------:R-:W-:Y:S01]  /*c9f0*/  ISETP.GT.AND P0, PT, R223, R206, PT ;  /* 0x000000cedf00720c */ /* 0x000fe20003f04270 */
        /* <DEDUP_REMOVED lines=184> */
[----:B-----5:R-:W-:Y:S02]  /*d580*/  FMUL.FTZ R234, R9, c[0x0][0x2ec] ;  /* 0x0000bb0009ea7a20 */ /* 0x020fe40000410000 */
[----:B------:R-:W-:Y:S02]  /*d590*/  FMUL.FTZ R233, R10, c[0x0][0x2ec] ;  /* 0x0000bb000ae97a20 */ /* 0x000fe40000410000 */
[----:B------:R-:W2:Y:S01]  /*d5a0*/  MUFU.TANH R228, R228 ;  /* 0x000000e400e47308 */ /* 0x000ea20000002400 */
        /* <DEDUP_REMOVED lines=16> */
[----:B----4-:R-:W-:Y:S02]  /*d6b0*/  FMUL.FTZ R243, R22, c[0x0][0x2ec] ;  /* 0x0000bb0016f37a20 */ /* 0x010fe40000410000 */
[----:B------:R-:W-:Y:S02]  /*d6c0*/  FMUL.FTZ R242, R23, c[0x0][0x2ec] ;  /* 0x0000bb0017f27a20 */ /* 0x000fe40000410000 */
[----:B------:R-:W-:Y:S02]  /*d6d0*/  FMUL.FTZ R251, R24, c[0x0][0x2ec] ;  /* 0x0000bb0018fb7a20 */ /* 0x000fe40000410000 */
[----:B------:R-:W-:Y:S02]  /*d6e0*/  FMUL.FTZ R249, R25, c[0x0][0x2ec] ;  /* 0x0000bb0019f97a20 */ /* 0x000fe40000410000 */
[----:B------:R-:W-:Y:S01]  /*d6f0*/  FMUL.FTZ R247, R26, c[0x0][0x2ec] ;  /* 0x0000bb001af77a20 */ /* 0x000fe20000410000 */
[----:B------:R-:W4:Y:S01]  /*d700*/  MUFU.TANH R233, R233 ;  /* 0x000000e900e97308 */ /* 0x000f220000002400 */
        /* <DEDUP_REMOVED lines=35> */
.L_x_387:
[----:B------:R-:W-:Y:S01]  /*d940*/  IMAD R4, R223, 0x40, R209 ;  /* 0x00000040df047824 */ /* 0x000fe200078e02d1 */
[----:B------:R-:W-:Y:S04]  /*d950*/  LDSM.16.MT88.4 R28, [R193+0x12000] ;  /* 0x01200000c11c783b */ /* 0x000fe80000004200 */
[CC--:B------:R-:W-:Y:S02]  /*d960*/  ISETP.GE.AND P5, PT, R4.reuse, R219.reuse, PT ;  /* 0x000000db0400720c */ /* 0x0c0fe40003fa6270 */
[C---:B-1----:R-:W-:Y:S02]  /*d970*/  IADD3 R9, R4.reuse, 0x8, RZ ;  /* 0x0000000804097810 */ /* 0x042fe40007ffe0ff */
[C---:B------:R-:W-:Y:S02]  /*d980*/  ISETP.GE.OR P5, PT, R4.reuse, R218, !P5 ;  /* 0x000000da0400720c */ /* 0x040fe40006fa6670 */
[----:B------:R-:W-:Y:S02]  /*d990*/  IADD3 R5, R4, 0x1, RZ ;  /* 0x0000000104057810 */ /* 0x000fe40007ffe0ff */
[----:B------:R-:W-:Y:S02]  /*d9a0*/  FSEL R222, R222, -INF , !P5 ;  /* 0xff800000dede7808 */ /* 0x000fe40006800000 */
[----:B------:R-:W-:Y:S02]  /*d9b0*/  ISETP.GE.AND P5, PT, R9, R219, PT ;  /* 0x000000db0900720c */ /* 0x000fe40003fa6270 */
[C---:B------:R-:W-:Y:S02]  /*d9c0*/  ISETP.GE.AND P1, PT, R4.reuse, R217, PT ;  /* 0x000000d90400720c */ /* 0x040fe40003f26270 */
[C---:B------:R-:W-:Y:S02]  /*d9d0*/  ISETP.GE.AND P6, PT, R5.reuse, R219, PT ;  /* 0x000000db0500720c */ /* 0x040fe40003fc6270 */
[----:B------:R-:W-:Y:S02]  /*d9e0*/  ISETP.GE.AND P0, PT, R5, R217, PT ;  /* 0x000000d90500720c */ /* 0x000fe40003f06270 */
[C---:B------:R-:W-:Y:S02]  /*d9f0*/  IADD3 R7, R4.reuse, 0x9, RZ ;  /* 0x0000000904077810 */ /* 0x040fe40007ffe0ff */
[C---:B------:R-:W-:Y:S02]  /*da00*/  IADD3 R10, R4.reuse, 0x11, RZ ;  /* 0x00000011040a7810 */ /* 0x040fe40007ffe0ff */
[----:B------:R-:W-:Y:S02]  /*da10*/  ISETP.GE.OR P1, PT, R4, R216, !P1 ;  /* 0x000000d80400720c */ /* 0x000fe40004f26670 */
[-C--:B------:R-:W-:Y:S02]  /*da20*/  ISETP.GE.OR P5, PT, R9, R218.reuse, !P5 ;  /* 0x000000da0900720c */ /* 0x080fe40006fa6670 */
[C---:B------:R-:W-:Y:S02]  /*da30*/  ISETP.GE.OR P6, PT, R5.reuse, R218, !P6 ;  /* 0x000000da0500720c */ /* 0x040fe400077c6670 */
[----:B------:R-:W-:Y:S02]  /*da40*/  FSEL R230, R230, -INF , !P5 ;  /* 0xff800000e6e67808 */ /* 0x000fe40006800000 */
[----:B------:R-:W-:Y:S02]  /*da50*/  ISETP.GE.OR P0, PT, R5, R216, !P0 ;  /* 0x000000d80500720c */ /* 0x000fe40004706670 */
[----:B------:R-:W-:Y:S02]  /*da60*/  FSEL R5, R228, -INF , !P1 ;  /* 0xff800000e4057808 */ /* 0x000fe40004800000 */
[----:B------:R-:W-:Y:S02]  /*da70*/  IADD3 R11, R4, 0x10, RZ ;  /* 0x00000010040b7810 */ /* 0x000fe40007ffe0ff */
[-C--:B------:R-:W-:Y:S02]  /*da80*/  ISETP.GE.AND P1, PT, R7, R219.reuse, PT ;  /* 0x000000db0700720c */ /* 0x080fe40003f26270 */
[-C--:B------:R-:W-:Y:S02]  /*da90*/  ISETP.GE.AND P5, PT, R10, R219.reuse, PT ;  /* 0x000000db0a00720c */ /* 0x080fe40003fa6270 */
[----:B------:R-:W-:Y:S02]  /*daa0*/  FSEL R224, R224, -INF , !P6 ;  /* 0xff800000e0e07808 */ /* 0x000fe40007000000 */
[-C--:B------:R-:W-:Y:S02]  /*dab0*/  ISETP.GE.OR P5, PT, R10, R218.reuse, !P5 ;  /* 0x000000da0a00720c */ /* 0x080fe40006fa6670 */
[----:B------:R-:W-:Y:S02]  /*dac0*/  IADD3 R8, R4, 0x18, RZ ;  /* 0x0000001804087810 */ /* 0x000fe40007ffe0ff */
[-C--:B------:R-:W-:Y:S02]  /*dad0*/  ISETP.GE.AND P6, PT, R11, R219.reuse, PT ;  /* 0x000000db0b00720c */ /* 0x080fe40003fc6270 */
[-C--:B------:R-:W-:Y:S02]  /*dae0*/  ISETP.GE.OR P1, PT, R7, R218.reuse, !P1 ;  /* 0x000000da0700720c */ /* 0x080fe40004f26670 */
[----:B------:R-:W-:Y:S02]  /*daf0*/  FSEL R162, R237, -INF , !P5 ;  /* 0xff800000eda27808 */ /* 0x000fe40006800000 */
[-C--:B------:R-:W-:Y:S02]  /*db00*/  ISETP.GE.OR P6, PT, R11, R218.reuse, !P6 ;  /* 0x000000da0b00720c */ /* 0x080fe400077c6670 */
[----:B------:R-:W-:Y:S02]  /*db10*/  FSEL R234, R234, -INF , !P1 ;  /* 0xff800000eaea7808 */ /* 0x000fe40004800000 */
[----:B------:R-:W-:Y:S02]  /*db20*/  ISETP.GE.AND P1, PT, R8, R219, PT ;  /* 0x000000db0800720c */ /* 0x000fe40003f26270 */
[-C--:B------:R-:W-:Y:S02]  /*db30*/  ISETP.GE.AND P5, PT, R7, R217.reuse, PT ;  /* 0x000000d90700720c */ /* 0x080fe40003fa6270 */
[----:B------:R-:W-:Y:S02]  /*db40*/  FSEL R164, R238, -INF , !P6 ;  /* 0xff800000eea47808 */ /* 0x000fe40007000000 */
[----:B------:R-:W-:Y:S02]  /*db50*/  ISETP.GE.OR P1, PT, R8, R218, !P1 ;  /* 0x000000da0800720c */ /* 0x000fe40004f26670 */
[----:B------:R-:W-:Y:S02]  /*db60*/  IADD3 R6, R4, 0x19, RZ ;  /* 0x0000001904067810 */ /* 0x000fe40007ffe0ff */
[----:B------:R-:W-:Y:S02]  /*db70*/  ISETP.GE.AND P6, PT, R9, R217, PT ;  /* 0x000000d90900720c */ /* 0x000fe40003fc6270 */
[-C--:B------:R-:W-:Y:S02]  /*db80*/  ISETP.GE.OR P5, PT, R7, R216.reuse, !P5 ;  /* 0x000000d80700720c */ /* 0x080fe40006fa6670 */
[----:B------:R-:W-:Y:S02]  /*db90*/  FSEL R142, R241, -INF , !P1 ;  /* 0xff800000f18e7808 */ /* 0x000fe40004800000 */
[----:B------:R-:W-:Y:S02]  /*dba0*/  ISETP.GE.OR P6, PT, R9, R216, !P6 ;  /* 0x000000d80900720c */ /* 0x000fe400077c6670 */
[----:B------:R-:W-:Y:S02]  /*dbb0*/  FSEL R9, R232, -INF , !P5 ;  /* 0xff800000e8097808 */ /* 0x000fe40006800000 */
[----:B------:R-:W-:Y:S02]  /*dbc0*/  ISETP.GE.AND P1, PT, R6, R219, PT ;  /* 0x000000db0600720c */ /* 0x000fe40003f26270 */
[----:B------:R-:W-:Y:S02]  /*dbd0*/  ISETP.GE.AND P5, PT, R8, R217, PT ;  /* 0x000000d90800720c */ /* 0x000fe40003fa6270 */
[----:B------:R-:W-:Y:S02]  /*dbe0*/  ISETP.GE.OR P1, PT, R6, R218, !P1 ;  /* 0x000000da0600720c */ /* 0x000fe40004f26670 */
[----:B------:R-:W-:Y:S02]  /*dbf0*/  ISETP.GE.OR P5, PT, R8, R216, !P5 ;  /* 0x000000d80800720c */ /* 0x000fe40006fa6670 */
[----:B------:R-:W-:Y:S02]  /*dc00*/  IADD3 R12, R4, 0x21, RZ ;  /* 0x00000021040c7810 */ /* 0x000fe40007ffe0ff */
[----:B------:R-:W-:Y:S02]  /*dc10*/  FSEL R140, R244, -INF , !P1 ;  /* 0xff800000f48c7808 */ /* 0x000fe40004800000 */
[----:B------:R-:W-:Y:S02]  /*dc20*/  FSEL R143, R240, -INF , !P5 ;  /* 0xff800000f08f7808 */ /* 0x000fe40006800000 */
[----:B------:R-:W-:Y:S02]  /*dc30*/  IADD3 R13, R4, 0x20, RZ ;  /* 0x00000020040d7810 */ /* 0x000fe40007ffe0ff */
[C---:B------:R-:W-:Y:S02]  /*dc40*/  ISETP.GE.AND P1, PT, R12.reuse, R219, PT ;  /* 0x000000db0c00720c */ /* 0x040fe40003f26270 */
[C---:B------:R-:W-:Y:S02]  /*dc50*/  ISETP.GE.AND P5, PT, R12.reuse, R217, PT ;  /* 0x000000d90c00720c */ /* 0x040fe40003fa6270 */
[----:B------:R-:W-:Y:S02]  /*dc60*/  FSEL R7, R3, -INF , !P0 ;  /* 0xff80000003077808 */ /* 0x000fe40004000000 */
[----:B------:R-:W-:Y:S02]  /*dc70*/  ISETP.GE.AND P0, PT, R13, R219, PT ;  /* 0x000000db0d00720c */ /* 0x000fe40003f06270 */
[C---:B------:R-:W-:Y:S02]  /*dc80*/  ISETP.GE.OR P1, PT, R12.reuse, R218, !P1 ;  /* 0x000000da0c00720c */ /* 0x040fe40004f26670 */
[----:B------:R-:W-:Y:S02]  /*dc90*/  ISETP.GE.OR P5, PT, R12, R216, !P5 ;  /* 0x000000d80c00720c */ /* 0x000fe40006fa6670 */
[----:B------:R-:W-:Y:S02]  /*dca0*/  IADD3 R3, R4, 0x28, RZ ;  /* 0x0000002804037810 */ /* 0x000fe40007ffe0ff */
[----:B------:R-:W-:Y:S02]  /*dcb0*/  FMNMX.FTZ R12, R5, R0, !PT ;  /* 0x00000000050c7209 */ /* 0x000fe40007810000 */
[----:B------:R-:W-:Y:S02]  /*dcc0*/  FSEL R233, R233, -INF , !P6 ;  /* 0xff800000e9e97808 */ /* 0x000fe40007000000 */
[----:B------:R-:W-:Y:S02]  /*dcd0*/  ISETP.GE.AND P6, PT, R11, R217, PT ;  /* 0x000000d90b00720c */ /* 0x000fe40003fc6270 */
[----:B------:R-:W-:Y:S02]  /*dce0*/  FSEL R158, R248, -INF , !P1 ;  /* 0xff800000f89e7808 */ /* 0x000fe40004800000 */
[----:B------:R-:W-:Y:S02]  /*dcf0*/  ISETP.GE.OR P0, PT, R13, R218, !P0 ;  /* 0x000000da0d00720c */ /* 0x000fe40004706670 */
[----:B------:R-:W-:Y:S02]  /*dd00*/  FMNMX.FTZ R12, R7, R12, !PT ;  /* 0x0000000c070c7209 */ /* 0x000fe40007810000 */
[----:B------:R-:W-:Y:S02]  /*dd10*/  ISETP.GE.AND P1, PT, R3, R219, PT ;  /* 0x000000db0300720c */ /* 0x000fe40003f26270 */
[----:B------:R-:W-:Y:S02]  /*dd20*/  ISETP.GE.OR P6, PT, R11, R216, !P6 ;  /* 0x000000d80b00720c */ /* 0x000fe400077c6670 */
[----:B------:R-:W-:Y:S02]  /*dd30*/  FMNMX.FTZ R11, R222, R2, !PT ;  /* 0x00000002de0b7209 */ /* 0x000fe40007810000 */
[----:B------:R-:W-:Y:S02]  /*dd40*/  FSEL R160, R245, -INF , !P0 ;  /* 0xff800000f5a07808 */ /* 0x000fe40004000000 */
[----:B------:R-:W-:Y:S02]  /*dd50*/  ISETP.GE.OR P1, PT, R3, R218, !P1 ;  /* 0x000000da0300720c */ /* 0x000fe40004f26670 */
[----:B------:R-:W-:Y:S02]  /*dd60*/  IADD3 R8, R4, 0x29, RZ ;  /* 0x0000002904087810 */ /* 0x000fe40007ffe0ff */
[----:B------:R-:W-:Y:S02]  /*dd70*/  FMNMX.FTZ R12, R233, R12, !PT ;  /* 0x0000000ce90c7209 */ /* 0x000fe40007810000 */
[----:B------:R-:W-:Y:S02]  /*dd80*/  ISETP.GE.AND P0, PT, R10, R217, PT ;  /* 0x000000d90a00720c */ /* 0x000fe40003f06270 */
[----:B------:R-:W-:Y:S02]  /*dd90*/  FMNMX.FTZ R11, R224, R11, !PT ;  /* 0x0000000be00b7209 */ /* 0x000fe40007810000 */
[----:B------:R-:W-:Y:S02]  /*dda0*/  FSEL R163, R236, -INF , !P6 ;  /* 0xff800000eca37808 */ /* 0x000fe40007000000 */
[----:B------:R-:W-:Y:S02]  /*ddb0*/  FSEL R156, R251, -INF , !P1 ;  /* 0xff800000fb9c7808 */ /* 0x000fe40004800000 */
[----:B------:R-:W-:Y:S02]  /*ddc0*/  ISETP.GE.OR P0, PT, R10, R216, !P0 ;  /* 0x000000d80a00720c */ /* 0x000fe40004706670 */
[----:B------:R-:W-:Y:S02]  /*ddd0*/  ISETP.GE.AND P1, PT, R8, R219, PT ;  /* 0x000000db0800720c */ /* 0x000fe40003f26270 */
[----:B------:R-:W-:Y:S02]  /*dde0*/  FMNMX.FTZ R12, R9, R12, !PT ;  /* 0x0000000c090c7209 */ /* 0x000fe40007810000 */
[----:B------:R-:W-:Y:S02]  /*ddf0*/  ISETP.GE.AND P6, PT, R6, R217, PT ;  /* 0x000000d90600720c */ /* 0x000fe40003fc6270 */
[----:B------:R-:W-:Y:S02]  /*de00*/  FMNMX.FTZ R11, R230, R11, !PT ;  /* 0x0000000be60b7209 */ /* 0x000fe40007810000 */
[----:B------:R-:W-:Y:S02]  /*de10*/  FSEL R161, R235, -INF , !P0 ;  /* 0xff800000eba17808 */ /* 0x000fe40004000000 */
[----:B------:R-:W-:Y:S02]  /*de20*/  FMNMX.FTZ R12, R163, R12, !PT ;  /* 0x0000000ca30c7209 */ /* 0x000fe40007810000 */
[----:B------:R-:W-:Y:S02]  /*de30*/  ISETP.GE.OR P6, PT, R6, R216, !P6 ;  /* 0x000000d80600720c */ /* 0x000fe400077c6670 */
[----:B------:R-:W-:Y:S02]  /*de40*/  ISETP.GE.OR P1, PT, R8, R218, !P1 ;  /* 0x000000da0800720c */ /* 0x000fe40004f26670 */
[----:B------:R-:W-:Y:S02]  /*de50*/  ISETP.GE.AND P0, PT, R13, R217, PT ;  /* 0x000000d90d00720c */ /* 0x000fe40003f06270 */
[----:B------:R-:W-:Y:S02]  /*de60*/  IADD3 R6, R4, 0x30, RZ ;  /* 0x0000003004067810 */ /* 0x000fe40007ffe0ff */
        /* <DEDUP_REMOVED lines=20> */
[----:B------:R-:W-:Y:S02]  /*dfb0*/  FMNMX.FTZ R11, R140, R11, !PT ;  /* 0x0000000b8c0b7209 */ /* 0x000fe40007810000 */
[----:B------:R-:W-:Y:S02]  /*dfc0*/  IADD3 R10, R4, 0x31, RZ ;  /* 0x00000031040a7810 */ /* 0x000fe40007ffe0ff */
[----:B------:R-:W-:Y:S02]  /*dfd0*/  FSEL R155, R247, -INF , !P1 ;  /* 0xff800000f79b7808 */ /* 0x000fe40004800000 */
[----:B------:R-:W-:Y:S02]  /*dfe0*/  FMNMX.FTZ R8, R157, R8, !PT ;  /* 0x000000089d087209 */ /* 0x000fe40007810000 */
[----:B------:R-:W-:Y:S02]  /*dff0*/  ISETP.GE.AND P5, PT, R6, R217, PT ;  /* 0x000000d90600720c */ /* 0x000fe40003fa6270 */
[----:B------:R-:W-:Y:S02]  /*e000*/  FMNMX.FTZ R11, R160, R11, !PT ;  /* 0x0000000ba00b7209 */ /* 0x000fe40007810000 */
[----:B------:R-:W-:Y:S02]  /*e010*/  ISETP.GE.AND P6, PT, R10, R219, PT ;  /* 0x000000db0a00720c */ /* 0x000fe40003fc6270 */
[----:B------:R-:W-:Y:S02]  /*e020*/  FSEL R153, R246, -INF , !P0 ;  /* 0xff800000f6997808 */ /* 0x000fe40004000000 */
[----:B------:R-:W-:Y:S02]  /*e030*/  FMNMX.FTZ R8, R155, R8, !PT ;  /* 0x000000089b087209 */ /* 0x000fe40007810000 */
[----:B------:R-:W-:Y:S02]  /*e040*/  ISETP.GE.OR P5, PT, R6, R216, !P5 ;  /* 0x000000d80600720c */ /* 0x000fe40006fa6670 */
[----:B------:R-:W-:Y:S02]  /*e050*/  ISETP.GE.AND P1, PT, R10, R217, PT ;  /* 0x000000d90a00720c */ /* 0x000fe40003f26270 */
[----:B------:R-:W-:Y:S02]  /*e060*/  IADD3 R3, R4, 0x38, RZ ;  /* 0x0000003804037810 */ /* 0x000fe40007ffe0ff */
[----:B------:R-:W-:Y:S02]  /*e070*/  FMNMX.FTZ R11, R158, R11, !PT ;  /* 0x0000000b9e0b7209 */ /* 0x000fe40007810000 */
[C---:B------:R-:W-:Y:S02]  /*e080*/  ISETP.GE.OR P6, PT, R10.reuse, R218, !P6 ;  /* 0x000000da0a00720c */ /* 0x040fe400077c6670 */
[----:B------:R-:W-:Y:S02]  /*e090*/  FSEL R149, R21, -INF , !P5 ;  /* 0xff80000015957808 */ /* 0x000fe40006800000 */
[----:B------:R-:W-:Y:S02]  /*e0a0*/  FMNMX.FTZ R8, R153, R8, !PT ;  /* 0x0000000899087209 */ /* 0x000fe40007810000 */
[----:B------:R-:W-:Y:S02]  /*e0b0*/  ISETP.GE.OR P1, PT, R10, R216, !P1 ;  /* 0x000000d80a00720c */ /* 0x000fe40004f26670 */
[----:B------:R-:W-:Y:S02]  /*e0c0*/  IADD3 R4, R4, 0x39, RZ ;  /* 0x0000003904047810 */ /* 0x000fe40007ffe0ff */
[C---:B------:R-:W-:Y:S02]  /*e0d0*/  ISETP.GE.AND P0, PT, R3.reuse, R217, PT ;  /* 0x000000d90300720c */ /* 0x040fe40003f06270 */
[----:B------:R-:W-:Y:S02]  /*e0e0*/  FSEL R150, R26, -INF , !P6 ;  /* 0xff8000001a967808 */ /* 0x000fe40007000000 */
[----:B------:R-:W-:Y:S02]  /*e0f0*/  FMNMX.FTZ R11, R156, R11, !PT ;  /* 0x0000000b9c0b7209 */ /* 0x000fe40007810000 */
[----:B------:R-:W-:Y:S02]  /*e100*/  ISETP.GE.AND P6, PT, R3, R219, PT ;  /* 0x000000db0300720c */ /* 0x000fe40003fc6270 */
[----:B------:R-:W-:Y:S02]  /*e110*/  FSEL R147, R252, -INF , !P1 ;  /* 0xff800000fc937808 */ /* 0x000fe40004800000 */
[----:B------:R-:W-:Y:S02]  /*e120*/  FMNMX.FTZ R8, R149, R8, !PT ;  /* 0x0000000895087209 */ /* 0x000fe40007810000 */
[C---:B------:R-:W-:Y:S02]  /*e130*/  ISETP.GE.OR P5, PT, R3.reuse, R216, !P0 ;  /* 0x000000d80300720c */ /* 0x040fe400047a6670 */
        /* <DEDUP_REMOVED lines=9> */
[----:B------:R-:W-:Y:S02]  /*e1d0*/  FSEL R133, R22, -INF , !P0 ;  /* 0xff80000016857808 */ /* 0x000fe40004000000 */
[----:B------:R-:W-:Y:S01]  /*e1e0*/  FMNMX.FTZ R8, R145, R8, !PT ;  /* 0x0000000891087209 */ /* 0x000fe20007810000 */
[----:B------:R-:W-:Y:S01]  /*e1f0*/  LDSM.16.MT88.4 R20, [R194+0x12000] ;  /* 0x01200000c214783b */ /* 0x000fe20000004200 */
        /* <DEDUP_REMOVED lines=30> */
[----:B------:R-:W-:Y:S01]  /*e3e0*/  ISETP.GT.AND P0, PT, R223, R206, PT ;  /* 0x000000cedf00720c */ /* 0x000fe20003f04270 */
        /* <DEDUP_REMOVED lines=283> */
[----:B------:R-:W4:Y:S03]  /*f5a0*/  LDSM.16.MT88.4 R108, [R196+0x17000] ;  /* 0x01700000c46c783b */ /* 0x000f260000004200 */
[----:B------:R-:W-:Y:S04]  /*f5b0*/  IMAD.MOV.U32 R231, RZ, RZ, R223 ;  /* 0x000000ffffe77224 */ /* 0x000fe800078e00df */
        /* <DEDUP_REMOVED lines=67> */
.L_x_385:
        /* <DEDUP_REMOVED lines=334> */
.L_x_390:
[----:B---3--:R-:W-:Y:S05]  /*10ed0*/  BSYNC B0 ;  /* 0x0000000000007941 */ /* 0x008fea0003800000 */
.L_x_389:
        /* <DEDUP_REMOVED lines=31> */
.L_x_392:
[----:B------:R-:W-:Y:S05]  /*110d0*/  BSYNC B0 ;  /* 0x0000000000007941 */ /* 0x000fea0003800000 */
.L_x_391:
        /* <DEDUP_REMOVED lines=20> */
.L_x_394:
[----:B------:R-:W-:Y:S05]  /*11220*/  BSYNC B0 ;  /* 0x0000000000007941 */ /* 0x000fea0003800000 */
.L_x_393:
        /* <DEDUP_REMOVED lines=20> */
.L_x_396:
[----:B------:R-:W-:Y:S05]  /*11370*/  BSYNC B0 ;  /* 0x0000000000007941 */ /* 0x000fea0003800000 */
.L_x_395:
        /* <DEDUP_REMOVED lines=20> */
.L_x_397:
        /* <DEDUP_REMOVED lines=12> */
.L_x_1283:


//--------------------- .text._ZN5flash16flash_fwd_kernelI23Flash_fwd_kernel_traitsILi192ELi128ELi64ELi8ELb0ELb0EN7cutlass10bfloat16_tE19Flash_kernel_traitsILi192ELi128ELi64ELi8ES3_EELb0ELb0ELb1ELb1ELb0ELb0ELb0ELb0EEEvNS_16Flash_fwd_paramsE --------------------------
	.section	.text._ZN5flash16flash_fwd_kernelI23Flash_fwd_kernel_traitsILi192ELi128ELi64ELi8ELb0ELb0EN7cutlass10bfloat16_tE19Flash_kernel_traitsILi192ELi128ELi64ELi8ES3_EELb0ELb0ELb1ELb1ELb0ELb0ELb0ELb0EEEvNS_16Flash_fwd_paramsE,"ax",@progbits
	.sectioninfo	@"SHI_REGISTERS=244"
	.align	128
        .global         _ZN5flash16flash_fwd_kernelI23Flash_fwd_kernel_traitsILi192ELi128ELi64ELi8ELb0ELb0EN7cutlass10bfloat16_tE19Flash_kernel_traitsILi192ELi128ELi64ELi8ES3_EELb0ELb0ELb1ELb1ELb0ELb0ELb0ELb0EEEvNS_16Flash_fwd_paramsE
        .type           _ZN5flash16flash_fwd_kernelI23Flash_fwd_kernel_traitsILi192ELi128ELi64ELi8ELb0ELb0EN7cutlass10bfloat16_tE19Flash_kernel_traitsILi192ELi128ELi64ELi8ES3_EELb0ELb0ELb1ELb1ELb0ELb0ELb0ELb0EEEvNS_16Flash_fwd_paramsE,@function
        .size           _ZN5flash16flash_fwd_kernelI23Flash_fwd_kernel_traitsILi192ELi128ELi64ELi8ELb0ELb0EN7cutlass10bfloat16_tE19Flash_kernel_traitsILi192ELi128ELi64ELi8ES3_EELb0ELb0ELb1ELb1ELb0ELb0ELb0ELb0EEEvNS_16Flash_fwd_paramsE,(.L_x_1284 - _ZN5flash16flash_fwd_kernelI23Flash_fwd_kernel_traitsILi192ELi128ELi64ELi8ELb0ELb0EN7cutlass10bfloat16_tE19Flash_kernel_traitsILi192ELi128ELi64ELi8ES3_EELb0ELb0ELb1ELb1ELb0ELb0ELb0ELb0EEEvNS_16Flash_fwd_paramsE)
        .other          _ZN5flash16flash_fwd_kernelI23Flash_fwd_kernel_traitsILi192ELi128ELi64ELi8ELb0ELb0EN7cutlass10bfloat16_tE19Flash_kernel_traitsILi192ELi128ELi64ELi8ES3_EELb0ELb0ELb1ELb1ELb0ELb0ELb0ELb0EEEvNS_16Flash_fwd_paramsE,@"STO_CUDA_ENTRY STV_DEFAULT"
_ZN5flash16flash_fwd_kernelI23Flash_fwd_kernel_traitsILi192ELi128ELi64ELi8ELb0ELb0EN7cutlass10bfloat16_tE19Flash_kernel_traitsILi192ELi128ELi64ELi8ES3_EELb0ELb0ELb1ELb1ELb0ELb0ELb0ELb0EEEvNS_16Flash_fwd_paramsE:
.text._ZN5flash16flash_fwd_kernelI23Flash_fwd_kernel_traitsILi192ELi128ELi64ELi8ELb0ELb0EN7cutlass10bfloat16_tE19Flash_kernel_traitsILi192ELi128ELi64ELi8ES3_EELb0ELb0ELb1ELb1ELb0ELb0ELb0ELb0EEEvNS_16Flash_fwd_paramsE:
        /* <DEDUP_REMOVED lines=35> */
[----:B------:R-:W-:Y:S02]  /*0230*/  UMOV UR17, URZ ;  /* 0x0000003f00117c82 */ /* 0x000fe40008000000 */
        /* <DEDUP_REMOVED lines=19> */
.L_x_398:
[----:B------:R-:W-:Y:S02]  /*0370*/  ULDC UR6, c[0x0][0x218] ;  /* 0x0000860000067ab9 */ /* 0x000fe40000000800 */
.L_x_399:
        /* <DEDUP_REMOVED lines=21> */
[----:B------:R-:W-:Y:S01]  /*04d0*/  UIADD3 UR6, UR21, UR20, -UR12 ;  /* 0x0000001415067290 */ /* 0x000fe2000fffe80c */
[----:B------:R-:W1:Y:S01]  /*04e0*/  S2R R4, SR_TID.X ;  /* 0x0000000000047919 */ /* 0x000e620000002100 */
[----:B------:R-:W-:Y:S02]  /*04f0*/  UIADD3 UR7, UR21, 0x3f, URZ ;  /* 0x0000003f15077890 */ /* 0x000fe4000fffe03f */
[----:B------:R-:W-:Y:S02]  /*0500*/  ULDC UR8, c[0x0][0x2e4] ;  /* 0x0000b90000087ab9 */ /* 0x000fe40000000800 */
[----:B------:R-:W-:Y:S02]  /*0510*/  UIADD3 UR5, -UR12, 0xbf, UR20 ;  /* 0x000000bf0c057890 */ /* 0x000fe4000fffe114 */
[----:B------:R-:W-:Y:S02]  /*0520*/  ULDC UR4, c[0x0][0x2e8] ;  /* 0x0000ba0000047ab9 */ /* 0x000fe40000000800 */
[----:B------:R-:W-:-:S02]  /*0530*/  UIADD3 UR8, UR6, -UR8, URZ ;  /* 0x8000000806087290 */ /* 0x000fc4000fffe03f */
[----:B------:R-:W-:Y:S02]  /*0540*/  USHF.R.S32.HI UR6, URZ, 0x1f, UR7 ;  /* 0x0000001f3f067899 */ /* 0x000fe40008011407 */
[----:B------:R-:W-:Y:S02]  /*0550*/  UIADD3 UR4, UR5, UR4, UR21 ;  /* 0x0000000405047290 */ /* 0x000fe4000fffe015 */
[----:B------:R-:W-:Y:S02]  /*0560*/  ULEA.HI UR7, UR6, UR7, URZ, 0x6 ;  /* 0x0000000706077291 */ /* 0x000fe4000f8f303f */
[----:B------:R-:W-:Y:S02]  /*0570*/  USHF.R.S32.HI UR5, URZ, 0x1f, UR8 ;  /* 0x0000001f3f057899 */ /* 0x000fe40008011408 */
[----:B------:R-:W-:Y:S02]  /*0580*/  USHF.R.S32.HI UR6, URZ, 0x1f, UR4 ;  /* 0x0000001f3f067899 */ /* 0x000fe40008011404 */
        /* <DEDUP_REMOVED lines=12> */
[----:B-1----:R-:W-:Y:S01]  /*0650*/  UISETP.NE.AND UP0, UPT, UR10, -0x1, UPT ;  /* 0xffffffff0a00788c */ /* 0x002fe2000bf05270 */
[----:B------:R-:W-:Y:S01]  /*0660*/  SHF.R.S32.HI R3, RZ, 0x1f, R4 ;  /* 0x0000001fff037819 */ /* 0x000fe20000011404 */
[----:B------:R-:W-:Y:S01]  /*0670*/  ULDC.U8 UR17, c[0x0][0x329] ;  /* 0x0000ca4000117ab9 */ /* 0x000fe20000000000 */
[----:B------:R-:W1:Y:S01]  /*0680*/  S2R R10, SR_CTAID.Z ;  /* 0x00000000000a7919 */ /* 0x000e620000002700 */
[----:B------:R-:W-:Y:S01]  /*0690*/  UISETP.NE.AND UP1, UPT, UR17, URZ, UPT ;  /* 0x0000003f1100728c */ /* 0x000fe2000bf25270 */
[----:B------:R-:W-:Y:S01]  /*06a0*/  LEA.HI R14, R3, R4, RZ, 0x3 ;  /* 0x00000004030e7211 */ /* 0x000fe200078f18ff */
[----:B------:R-:W-:Y:S01]  /*06b0*/  ULDC.64 UR6, c[0x0][0x1e8] ;  /* 0x00007a0000067ab9 */ /* 0x000fe20000000a00 */
[----:B------:R-:W-:Y:S01]  /*06c0*/  IMAD.U32 R17, RZ, RZ, UR11 ;  /* 0x0000000bff117e24 */ /* 0x000fe2000f8e00ff */
[----:B------:R-:W-:Y:S01]  /*06d0*/  ULDC.U8 UR18, c[0x0][0x328] ;  /* 0x0000ca0000127ab9 */ /* 0x000fe20000000000 */
[----:B------:R-:W-:Y:S01]  /*06e0*/  LOP3.LUT R9, R14, 0xfffffff8, RZ, 0xc0, !PT ;  /* 0xfffffff80e097812 */ /* 0x000fe200078ec0ff */
[----:B------:R-:W-:Y:S01]  /*06f0*/  UISETP.NE.AND UP2, UPT, UR18, URZ, UPT ;  /* 0x0000003f1200728c */ /* 0x000fe2000bf45270 */
[----:B------:R-:W-:Y:S01]  /*0700*/  SHF.R.S32.HI R14, RZ, 0x3, R14 ;  /* 0x00000003ff0e7819 */ /* 0x000fe2000001140e */
[----:B------:R-:W-:Y:S01]  /*0710*/  @UP0 UIMAD.WIDE.U32 UR8, UR10, UR6, URZ ;  /* 0x000000060a0802a5 */ /* 0x000fe2000f8e003f */
[----:B------:R-:W-:Y:S01]  /*0720*/  BSSY B0, `(.L_x_401) ;  /* 0x0000040000007945 */ /* 0x000fe20003800000 */
[----:B------:R-:W-:Y:S01]  /*0730*/  @!UP0 USHF.R.S32.HI UR19, URZ, 0x1f, UR16 ;  /* 0x0000001f3f138899 */ /* 0x000fe20008011410 */
[----:B------:R-:W-:Y:S01]  /*0740*/  IMAD.IADD R9, R4, 0x1, -R9 ;  /* 0x0000000104097824 */ /* 0x000fe200078e0a09 */
[----:B------:R-:W-:Y:S01]  /*0750*/  ULDC.64 UR4, c[0x0][0x1e0] ;  /* 0x0000780000047ab9 */ /* 0x000fe20000000a00 */
[----:B------:R-:W-:Y:S01]  /*0760*/  SHF.R.S32.HI R15, RZ, 0x1f, R14 ;  /* 0x0000001fff0f7819 */ /* 0x000fe2000001140e */
[----:B------:R-:W-:Y:S01]  /*0770*/  UISETP.NE.OR UP3, UPT, UR17, URZ, !UP2 ;  /* 0x0000003f1100728c */ /* 0x000fe2000d765670 */
[----:B------:R-:W-:Y:S01]  /*0780*/  IMAD.SHL.U32 R8, R9, 0x8, RZ ;  /* 0x0000000809087824 */ /* 0x000fe200078e00ff */
[----:B------:R-:W-:-:S02]  /*0790*/  @UP0 UIMAD UR7, UR10, UR7, UR9 ;  /* 0x000000070a0702a4 */ /* 0x000fc4000f8e0209 */
[----:B------:R-:W-:Y:S01]  /*07a0*/  ULDC UR13, c[0x0][0x214] ;  /* 0x00008500000d7ab9 */ /* 0x000fe20000000800 */
[----:B------:R-:W-:Y:S01]  /*07b0*/  IMAD.WIDE R16, R17, 0x80, R14 ;  /* 0x0000008011107825 */ /* 0x000fe200078e020e */
[----:B------:R-:W-:Y:S01]  /*07c0*/  @UP1 ULDC UR17, c[0x0][0x210] ;  /* 0x0000840000111ab9 */ /* 0x000fe20000000800 */
[C---:B------:R-:W-:Y:S01]  /*07d0*/  IADD3 R7, R8.reuse, 0x40, RZ ;  /* 0x0000004008077810 */ /* 0x040fe20007ffe0ff */
[----:B------:R-:W-:Y:S01]  /*07e0*/  @!UP0 UIMAD UR19, UR19, UR4, URZ ;  /* 0x00000004131382a4 */ /* 0x000fe2000f8e023f */
[----:B------:R-:W-:Y:S01]  /*07f0*/  IADD3 R6, R8, 0x80, RZ ;  /* 0x0000008008067810 */ /* 0x000fe20007ffe0ff */
[----:B------:R-:W-:Y:S02]  /*0800*/  ULDC UR9, c[0x0][0x234] ;  /* 0x00008d0000097ab9 */ /* 0x000fe40000000800 */
[----:B------:R-:W-:Y:S02]  /*0810*/  @!UP0 UIMAD.WIDE.U32 UR22, UR16, UR4, URZ ;  /* 0x00000004101682a5 */ /* 0x000fe4000f8e003f */
[----:B------:R-:W-:-:S02]  /*0820*/  @UP1 UIMAD UR17, UR17, UR13, URZ ;  /* 0x0000000d111112a4 */ /* 0x000fc4000f8e023f */
[----:B------:R-:W-:Y:S02]  /*0830*/  @!UP1 USEL UR17, UR13, UR9, !UP2 ;  /* 0x000000090d119287 */ /* 0x000fe4000d000000 */
[----:B------:R-:W-:Y:S02]  /*0840*/  @!UP0 UIMAD UR19, UR16, UR5, UR19 ;  /* 0x00000005101382a4 */ /* 0x000fe4000f8e0213 */
[----:B------:R-:W-:Y:S02]  /*0850*/  ULDC UR6, c[0x0][0x1c0] ;  /* 0x0000700000067ab9 */ /* 0x000fe40000000800 */
[----:B------:R-:W-:Y:S02]  /*0860*/  @UP1 UMOV UR18, 0x1 ;  /* 0x0000000100121882 */ /* 0x000fe40000000000 */
[----:B------:R-:W-:Y:S02]  /*0870*/  @!UP1 UIMAD UR18, UR17, UR6, URZ ;  /* 0x00000006111292a4 */ /* 0x000fe4000f8e023f */
[----:B------:R-:W-:-:S02]  /*0880*/  @!UP0 UMOV UR8, UR22 ;  /* 0x0000001600088c82 */ /* 0x000fc40008000000 */
[----:B------:R-:W-:Y:S01]  /*0890*/  @!UP0 UIADD3 UR7, UR23, UR19, URZ ;  /* 0x0000001317078290 */ /* 0x000fe2000fffe03f */
[C---:B------:R-:W-:Y:S01]  /*08a0*/  IADD3 R2, P0, R8.reuse, UR8, RZ ;  /* 0x0000000808027c10 */ /* 0x040fe2000ff1e0ff */
[----:B------:R-:W-:Y:S02]  /*08b0*/  USHF.R.S32.HI UR21, URZ, 0x1f, UR26 ;  /* 0x0000001f3f157899 */ /* 0x000fe4000801141a */
[----:B------:R-:W-:Y:S02]  /*08c0*/  UIADD3 UR12, -UR20, UR12, URZ ;  /* 0x0000000c140c7290 */ /* 0x000fe4000fffe13f */
[----:B------:R-:W-:Y:S01]  /*08d0*/  @!UP3 UIMAD UR22, UR16, UR13, URZ ;  /* 0x0000000d1016b2a4 */ /* 0x000fe2000f8e023f */
[----:B------:R-:W-:Y:S01]  /*08e0*/  LEA.HI.X.SX32 R3, R8, UR7, 0x1, P0 ;  /* 0x0000000708037c11 */ /* 0x000fe200080f0eff */
[----:B------:R-:W-:Y:S02]  /*08f0*/  UIMAD UR18, UR16, UR18, URZ ;  /* 0x00000012101272a4 */ /* 0x000fe4000f8e023f */
[----:B------:R-:W-:Y:S01]  /*0900*/  ULDC.64 UR4, c[0x0][0x1f0] ;  /* 0x00007c0000047ab9 */ /* 0x000fe20000000a00 */
[----:B------:R-:W-:Y:S01]  /*0910*/  ISETP.GE.AND P0, PT, R14, UR12, PT ;  /* 0x0000000c0e007c0c */ /* 0x000fe2000bf06270 */
[----:B------:R-:W-:Y:S01]  /*0920*/  @!UP3 USEL UR22, UR22, UR10, !UP0 ;  /* 0x0000000a1616b287 */ /* 0x000fe2000c000000 */
[----:B-1----:R-:W-:Y:S01]  /*0930*/  IMAD.WIDE.U32 R10, R10, c[0x0][0x1f0], R2 ;  /* 0x00007c000a0a7a25 */ /* 0x002fe200078e0002 */
[----:B------:R-:W-:-:S02]  /*0940*/  USEL UR18, UR18, URZ, UP3 ;  /* 0x0000003f12127287 */ /* 0x000fc40009800000 */
[----:B------:R-:W-:Y:S02]  /*0950*/  UIMAD UR4, UR21, UR4, URZ ;  /* 0x00000004150472a4 */ /* 0x000fe4000f8e023f */
[----:B------:R-:W-:Y:S02]  /*0960*/  UIMAD UR17, UR26, UR17, UR18 ;  /* 0x000000111a1172a4 */ /* 0x000fe4000f8e0212 */
[----:B------:R-:W-:Y:S02]  /*0970*/  @UP1 ULDC UR21, c[0x0][0x210] ;  /* 0x0000840000151ab9 */ /* 0x000fe40000000800 */
[----:B------:R-:W-:Y:S02]  /*0980*/  @!UP1 UMOV UR21, 0x1 ;  /* 0x0000000100159882 */ /* 0x000fe40000000000 */
[----:B------:R-:W-:Y:S02]  /*0990*/  UIMAD UR20, UR20, UR21, URZ ;  /* 0x00000015141472a4 */ /* 0x000fe4000f8e023f */
[----:B------:R-:W-:-:S02]  /*09a0*/  UMOV UR24, URZ ;  /* 0x0000003f00187c82 */ /* 0x000fc40008000000 */
[----:B------:R-:W-:Y:S02]  /*09b0*/  @!UP3 UMOV UR24, UR22 ;  /* 0x000000160018bc82 */ /* 0x000fe40008000000 */
[----:B------:R-:W-:Y:S02]  /*09c0*/  UIMAD UR4, UR26, UR5, UR4 ;  /* 0x000000051a0472a4 */ /* 0x000fe4000f8e0204 */
[----:B------:R-:W-:Y:S02]  /*09d0*/  UMOV UR25, URZ ;  /* 0x0000003f00197c82 */ /* 0x000fe40008000000 */
[----:B------:R-:W-:Y:S02]  /*09e0*/  USHF.R.S32.HI UR7, URZ, 0x1f, UR17 ;  /* 0x0000001f3f077899 */ /* 0x000fe40008011411 */
[----:B------:R-:W-:Y:S01]  /*09f0*/  @!UP3 USHF.R.S32.HI UR25, URZ, 0x1f, UR22 ;  /* 0x0000001f3f19b899 */ /* 0x000fe20008011416 */
[----:B------:R-:W-:Y:S01]  /*0a00*/  IADD3 R13, R11, UR4, RZ ;  /* 0x000000040b0d7c10 */ /* 0x000fe2000fffe0ff */
[----:B------:R-:W-:-:S02]  /*0a10*/  USHF.R.S32.HI UR6, URZ, 0x1f, UR20 ;  /* 0x0000001f3f067899 */ /* 0x000fc40008011414 */
[----:B------:R-:W-:-:S04]  /*0a20*/  UIADD3 UR17, UP1, UP0, UR20, UR24, UR17 ;  /* 0x0000001814117290 */ /* 0x000fc8000f83e011 */
[----:B------:R-:W-:Y:S01]  /*0a30*/  UIADD3.X UR6, UR6, UR25, UR7, UP1, UP0 ;  /* 0x0000001906067290 */ /* 0x000fe20008fe0407 */
[----:B------:R-:W-:Y:S06]  /*0a40*/  @P0 BRA `(.L_x_402) ;  /* 0x000000d000000947 */ /* 0x000fec0003800000 */
        /* <DEDUP_REMOVED lines=13> */
.L_x_402:
[----:B------:R-:W-:Y:S05]  /*0b20*/  BSYNC B0 ;  /* 0x0000000000007941 */ /* 0x000fea0003800000 */
.L_x_401:
[----:B------:R-:W-:Y:S01]  /*0b30*/  IADD3 R5, R14, 0x20, RZ ;  /* 0x000000200e057810 */ /* 0x000fe20007ffe0ff */
[----:B------:R-:W-:Y:S03]  /*0b40*/  BSSY B0, `(.L_x_403) ;  /* 0x0000013000007945 */ /* 0x000fe60003800000 */
[----:B------:R-:W-:-:S13]  /*0b50*/  ISETP.GE.AND P0, PT, R5, UR12, PT ;  /* 0x0000000c05007c0c */ /* 0x000fda000bf06270 */
        /* <DEDUP_REMOVED lines=17> */
.L_x_404:
[----:B------:R-:W-:Y:S05]  /*0c70*/  BSYNC B0 ;  /* 0x0000000000007941 */ /* 0x000fea0003800000 */
.L_x_403:
        /* <DEDUP_REMOVED lines=20> */
.L_x_406:
[----:B------:R-:W-:Y:S05]  /*0dc0*/  BSYNC B0 ;  /* 0x0000000000007941 */ /* 0x000fea0003800000 */
.L_x_405:
[----:B-1----:R-:W-:Y:S01]  /*0dd0*/  IADD3 R2, R14, 0x60, RZ ;  /* 0x000000600e027810 */ /* 0x002fe20007ffe0ff */
[----:B------:R-:W-:Y:S03]  /*0de0*/  BSSY B0, `(.L_x_407) ;  /* 0x0000012000007945 */ /* 0x000fe60003800000 */
[----:B------:R-:W-:-:S13]  /*0df0*/  ISETP.GE.AND P0, PT, R2, UR12, PT ;  /* 0x0000000c02007c0c */ /* 0x000fda000bf06270 */
        /* <DEDUP_REMOVED lines=16> */
.L_x_408:
[----:B------:R-:W-:Y:S05]  /*0f00*/  BSYNC B0 ;  /* 0x0000000000007941 */ /* 0x000fea0003800000 */
.L_x_407:
[----:B------:R-:W-:-:S04]  /*0f10*/  ISETP.NE.AND P6, PT, R9, RZ, PT ;  /* 0x000000ff0900720c */ /* 0x000fc80003fc5270 */
[----:B------:R-:W-:Y:S02]  /*0f20*/  ISETP.GE.OR P5, PT, R14, UR12, P6 ;  /* 0x0000000c0e007c0c */ /* 0x000fe4000b7a6670 */
[----:B------:R-:W-:Y:S02]  /*0f30*/  ISETP.GE.OR P4, PT, R5, UR12, P6 ;  /* 0x0000000c05007c0c */ /* 0x000fe4000b786670 */
[----:B------:R-:W-:Y:S02]  /*0f40*/  ISETP.GE.OR P3, PT, R4, UR12, P6 ;  /* 0x0000000c04007c0c */ /* 0x000fe4000b766670 */
[----:B------:R-:W-:-:S07]  /*0f50*/  ISETP.GE.OR P6, PT, R2, UR12, P6 ;  /* 0x0000000c02007c0c */ /* 0x000fce000b7c6670 */
[----:B-1----:R-:W-:Y:S02]  /*0f60*/  @!P5 IMAD R7, R14, UR21, RZ ;  /* 0x000000150e07dc24 */ /* 0x002fe4000f8e02ff */
[----:B------:R-:W-:Y:S02]  /*0f70*/  @!P4 IMAD R0, R5, UR21, RZ ;  /* 0x000000150500cc24 */ /* 0x000fe4000f8e02ff */
[----:B------:R-:W-:Y:S01]  /*0f80*/  @!P3 IMAD R4, R4, UR21, RZ ;  /* 0x000000150404bc24 */ /* 0x000fe2000f8e02ff */
[C---:B------:R-:W-:Y:S02]  /*0f90*/  @!P5 IADD3 R6, P0, R7.reuse, UR17, RZ ;  /* 0x000000110706dc10 */ /* 0x040fe4000ff1e0ff */
[----:B------:R-:W-:Y:S02]  /*0fa0*/  @!P4 IADD3 R3, P1, R0, UR17, RZ ;  /* 0x000000110003cc10 */ /* 0x000fe4000ff3e0ff */
[----:B------:R-:W-:Y:S02]  /*0fb0*/  @!P5 LEA.HI.X.SX32 R7, R7, UR6, 0x1, P0 ;  /* 0x000000060707dc11 */ /* 0x000fe400080f0eff */
[----:B------:R-:W-:-:S02]  /*0fc0*/  @!P5 LEA R10, P2, R6, c[0x0][0x200], 0x2 ;  /* 0x00008000060ada11 */ /* 0x000fc400078410ff */
        /* <DEDUP_REMOVED lines=23> */
.L_x_400:
[----:B-1----:R-:W-:Y:S02]  /*1140*/  UISETP.NE.AND UP0, UPT, UR10, -0x1, UPT ;  /* 0xffffffff0a00788c */ /* 0x002fe4000bf05270 */
[----:B------:R-:W-:Y:S02]  /*1150*/  UISETP.NE.AND UP1, UPT, UR18, -0x1, UPT ;  /* 0xffffffff1200788c */ /* 0x000fe4000bf25270 */
[----:B------:R-:W-:Y:S02]  /*1160*/  ULDC.64 UR4, c[0x0][0x190] ;  /* 0x0000640000047ab9 */ /* 0x000fe40000000a00 */
[----:B------:R-:W-:Y:S02]  /*1170*/  ULDC.64 UR8, c[0x0][0x178] ;  /* 0x00005e0000087ab9 */ /* 0x000fe40000000a00 */
[----:B------:R-:W-:Y:S01]  /*1180*/  PLOP3.LUT P0, PT, PT, PT, UP1, 0x80, 0x0 ;  /* 0x000000000000781c */ /* 0x000fe20003f0f018 */
[----:B------:R-:W-:-:S02]  /*1190*/  USHF.R.S32.HI UR27, URZ, 0x1f, UR26 ;  /* 0x0000001f3f1b7899 */ /* 0x000fc4000801141a */
[----:B------:R-:W-:Y:S02]  /*11a0*/  @UP0 UIMAD.WIDE.U32 UR22, UR10, UR4, URZ ;  /* 0x000000040a1602a5 */ /* 0x000fe4000f8e003f */
[----:B------:R-:W-:Y:S02]  /*11b0*/  @!UP0 USHF.R.S32.HI UR19, URZ, 0x1f, UR16 ;  /* 0x0000001f3f138899 */ /* 0x000fe40008011410 */
[----:B------:R-:W-:Y:S02]  /*11c0*/  @UP0 UIMAD UR6, UR10, UR5, UR23 ;  /* 0x000000050a0602a4 */ /* 0x000fe4000f8e0217 */
[----:B------:R-:W-:Y:S02]  /*11d0*/  @UP1 UIADD3 UR23, UR17, UR18, URZ ;  /* 0x0000001211171290 */ /* 0x000fe4000fffe03f */
[----:B------:R-:W-:Y:S02]  /*11e0*/  @!UP0 UIMAD UR19, UR19, UR8, URZ ;  /* 0x00000008131382a4 */ /* 0x000fe4000f8e023f */
[----:B------:R-:W-:-:S02]  /*11f0*/  @!UP0 UIMAD.WIDE.U32 UR28, UR16, UR8, URZ ;  /* 0x00000008101c82a5 */ /* 0x000fc4000f8e003f */
[----:B------:R-:W-:Y:S02]  /*1200*/  ULDC.64 UR4, c[0x0][0x198] ;  /* 0x0000660000047ab9 */ /* 0x000fe40000000a00 */
[----:B------:R-:W-:Y:S02]  /*1210*/  @UP1 UIMAD.WIDE.U32 UR24, UR23, UR4, URZ ;  /* 0x00000004171812a5 */ /* 0x000fe4000f8e003f */
[----:B------:R-:W-:Y:S02]  /*1220*/  @!UP0 UIMAD UR19, UR16, UR9, UR19 ;  /* 0x00000009101382a4 */ /* 0x000fe4000f8e0213 */
[----:B------:R-:W-:Y:S02]  /*1230*/  @UP0 UMOV UR8, UR22 ;  /* 0x0000001600080c82 */ /* 0x000fe40008000000 */
[----:B------:R-:W-:Y:S02]  /*1240*/  @UP1 UIMAD UR9, UR23, UR5, UR25 ;  /* 0x00000005170912a4 */ /* 0x000fe4000f8e0219 */
[----:B------:R-:W-:-:S02]  /*1250*/  @!UP0 UIADD3 UR6, UR29, UR19, URZ ;  /* 0x000000131d068290 */ /* 0x000fc4000fffe03f */
[----:B------:R-:W-:Y:S01]  /*1260*/  @!UP0 UMOV UR8, UR28 ;  /* 0x0000001c00088c82 */ /* 0x000fe20008000000 */
[----:B------:R-:W-:Y:S05]  /*1270*/  @P0 BRA `(.L_x_409) ;  /* 0x000000c000000947 */ /* 0x000fea0003800000 */
[----:B------:R-:W-:Y:S02]  /*1280*/  USHF.R.S32.HI UR19, URZ, 0x1f, UR17 ;  /* 0x0000001f3f137899 */ /* 0x000fe40008011411 */
[----:B------:R-:W-:Y:S02]  /*1290*/  ULDC.64 UR4, c[0x0][0x198] ;  /* 0x0000660000047ab9 */ /* 0x000fe40000000a00 */
[----:B------:R-:W-:Y:S02]  /*12a0*/  UIMAD UR19, UR19, UR4, URZ ;  /* 0x00000004131372a4 */ /* 0x000fe4000f8e023f */
[----:B------:R-:W-:Y:S02]  /*12b0*/  UIMAD.WIDE.U32 UR22, UR17, UR4, URZ ;  /* 0x00000004111672a5 */ /* 0x000fe4000f8e003f */
[----:B------:R-:W-:Y:S02]  /*12c0*/  UIMAD UR19, UR17, UR5, UR19 ;  /* 0x00000005111372a4 */ /* 0x000fe4000f8e0213 */
[----:B------:R-:W-:-:S02]  /*12d0*/  USHF.R.S32.HI UR9, URZ, 0x1f, UR16 ;  /* 0x0000001f3f097899 */ /* 0x000fc40008011410 */
[----:B------:R-:W-:Y:S02]  /*12e0*/  ULDC.64 UR4, c[0x0][0x180] ;  /* 0x0000600000047ab9 */ /* 0x000fe40000000a00 */
[----:B------:R-:W-:Y:S02]  /*12f0*/  UIADD3 UR23, UR23, UR19, URZ ;  /* 0x0000001317177290 */ /* 0x000fe4000fffe03f */
[----:B------:R-:W-:Y:S02]  /*1300*/  UIMAD UR9, UR9, UR4, URZ ;  /* 0x00000004090972a4 */ /* 0x000fe4000f8e023f */
[----:B------:R-:W-:Y:S02]  /*1310*/  UIMAD.WIDE.U32 UR24, UR16, UR4, UR22 ;  /* 0x00000004101872a5 */ /* 0x000fe4000f8e0016 */
[----:B------:R-:W-:-:S04]  /*1320*/  UIMAD UR9, UR16, UR5, UR9 ;  /* 0x00000005100972a4 */ /* 0x000fc8000f8e0209 */
[----:B------:R-:W-:Y:S02]  /*1330*/  UIADD3 UR9, UR25, UR9, URZ ;  /* 0x0000000919097290 */ /* 0x000fe4000fffe03f */
.L_x_409:
        /* <DEDUP_REMOVED lines=11> */
[----:B-1----:R-:W-:Y:S02]  /*13f0*/  IABS R0, R0 ;  /* 0x0000000000007213 */ /* 0x002fe40000000000 */
[----:B--2---:R-:W-:-:S05]  /*1400*/  IADD3 R6, R6, 0xffffffe, RZ ;  /* 0x0ffffffe06067810 */ /* 0x004fca0007ffe0ff */
        /* <DEDUP_REMOVED lines=27> */
[----:B------:R-:W-:Y:S02]  /*15c0*/  UMOV UR18, UR22 ;  /* 0x0000001600127c82 */ /* 0x000fe40008000000 */
[----:B------:R-:W-:-:S02]  /*15d0*/  UIMAD UR5, UR16, UR5, UR17 ;  /* 0x00000005100572a4 */ /* 0x000fc4000f8e0211 */
[----:B------:R-:W-:-:S04]  /*15e0*/  UIMAD.WIDE.U32 UR22, UR16, UR4, UR18 ;  /* 0x00000004101672a5 */ /* 0x000fc8000f8e0012 */
[----:B------:R-:W-:Y:S02]  /*15f0*/  UIADD3 UR5, UR23, UR5, URZ ;  /* 0x0000000517057290 */ /* 0x000fe4000fffe03f */
.L_x_410:
[----:B------:R-:W-:Y:S01]  /*1600*/  SHF.R.S32.HI R85, RZ, 0x1f, R4 ;  /* 0x0000001fff557819 */ /* 0x000fe20000011404 */
[----:B------:R-:W1:Y:S01]  /*1610*/  S2R R14, SR_CTAID.Z ;  /* 0x00000000000e7919 */ /* 0x000e620000002700 */
[----:B------:R-:W-:Y:S01]  /*1620*/  SHF.R.S32.HI R23, RZ, 0x1f, R20 ;  /* 0x0000001fff177819 */ /* 0x000fe20000011414 */
[----:B------:R-:W-:Y:S01]  /*1630*/  IMAD.U32 R19, RZ, RZ, UR11 ;  /* 0x0000000bff137e24 */ /* 0x000fe2000f8e00ff */
[CC--:B------:R-:W-:Y:S01]  /*1640*/  LEA.HI R3, R85.reuse, R4.reuse, RZ, 0x3 ;  /* 0x0000000455037211 */ /* 0x0c0fe200078f18ff */
[----:B------:R-:W-:Y:S01]  /*1650*/  BSSY B0, `(.L_x_411) ;  /* 0x000006a000007945 */ /* 0x000fe20003800000 */
[----:B------:R-:W-:Y:S01]  /*1660*/  LEA.HI R5, R85, R4, RZ, 0x4 ;  /* 0x0000000455057211 */ /* 0x000fe200078f20ff */
[C---:B------:R-:W-:Y:S01]  /*1670*/  IMAD R203, R23.reuse, c[0x0][0x1b0], RZ ;  /* 0x00006c0017cb7a24 */ /* 0x040fe200078e02ff */
[----:B------:R-:W-:Y:S01]  /*1680*/  SHF.R.S32.HI R12, RZ, 0x3, R3 ;  /* 0x00000003ff0c7819 */ /* 0x000fe20000011403 */
[----:B------:R-:W-:Y:S01]  /*1690*/  IMAD R23, R23, c[0x0][0x1b8], RZ ;  /* 0x00006e0017177a24 */ /* 0x000fe200078e02ff */
[----:B------:R-:W-:Y:S01]  /*16a0*/  LOP3.LUT R3, R3, 0xfffffff8, RZ, 0xc0, !PT ;  /* 0xfffffff803037812 */ /* 0x000fe200078ec0ff */
[----:B------:R-:W-:Y:S01]  /*16b0*/  IMAD R203, R20, c[0x0][0x1b4], R203 ;  /* 0x00006d0014cb7a24 */ /* 0x000fe200078e02cb */
[----:B------:R-:W-:Y:S01]  /*16c0*/  SHF.R.S32.HI R6, RZ, 0x4, R5 ;  /* 0x00000004ff067819 */ /* 0x000fe20000011405 */
[----:B------:R-:W-:Y:S01]  /*16d0*/  IMAD.SHL.U32 R199, R12, 0x40, RZ ;  /* 0x000000400cc77824 */ /* 0x000fe200078e00ff */
[--C-:B------:R-:W-:Y:S01]  /*16e0*/  SHF.R.S32.HI R13, RZ, 0x1f, R12.reuse ;  /* 0x0000001fff0d7819 */ /* 0x100fe2000001140c */
[----:B------:R-:W-:Y:S01]  /*16f0*/  IMAD.IADD R2, R4, 0x1, -R3 ;  /* 0x0000000104027824 */ /* 0x000fe200078e0a03 */
[----:B------:R-:W-:Y:S01]  /*1700*/  LEA.HI R193, R5, R6, RZ, 0x1 ;  /* 0x0000000605c17211 */ /* 0x000fe200078f08ff */
[----:B------:R-:W-:Y:S01]  /*1710*/  IMAD R23, R20, c[0x0][0x1bc], R23 ;  /* 0x00006f0014177a24 */ /* 0x000fe200078e0217 */
[----:B------:R-:W-:Y:S01]  /*1720*/  LOP3.LUT R199, R199, 0x1c0, RZ, 0xc0, !PT ;  /* 0x000001c0c7c77812 */ /* 0x000fe200078ec0ff */
[----:B------:R-:W-:Y:S01]  /*1730*/  IMAD.SHL.U32 R210, R2, 0x8, RZ ;  /* 0x0000000802d27824 */ /* 0x000fe200078e00ff */
[----:B------:R-:W-:Y:S01]  /*1740*/  LOP3.LUT R5, R5, 0xfffffff0, RZ, 0xc0, !PT ;  /* 0xfffffff005057812 */ /* 0x000fe200078ec0ff */
[----:B------:R-:W-:Y:S01]  /*1750*/  IMAD R7, R13, c[0x0][0x198], RZ ;  /* 0x000066000d077a24 */ /* 0x000fe200078e02ff */
[----:B------:R-:W-:Y:S01]  /*1760*/  LOP3.LUT R193, R193, 0xfffffffe, RZ, 0xc0, !PT ;  /* 0xfffffffec1c17812 */ /* 0x000fe200078ec0ff */
[----:B------:R-:W-:Y:S01]  /*1770*/  IMAD.WIDE R18, R19, 0x80, R12 ;  /* 0x0000008013127825 */ /* 0x000fe200078e020c */
[----:B------:R-:W-:-:S02]  /*1780*/  LOP3.LUT R0, R199, 0x38, R210, 0xf8, !PT ;  /* 0x00000038c7007812 */ /* 0x000fc400078ef8d2 */
[----:B------:R-:W-:Y:S01]  /*1790*/  SHF.R.U32.HI R199, RZ, 0x3, R199 ;  /* 0x00000003ffc77819 */ /* 0x000fe200000116c7 */
[----:B------:R-:W-:Y:S01]  /*17a0*/  IMAD.IADD R5, R4, 0x1, -R5 ;  /* 0x0000000104057824 */ /* 0x000fe200078e0a05 */
[--C-:B------:R-:W-:Y:S01]  /*17b0*/  SHF.R.S32.HI R211, RZ, 0x1f, R210.reuse ;  /* 0x0000001fffd37819 */ /* 0x100fe200000114d2 */
[----:B------:R-:W-:Y:S01]  /*17c0*/  IMAD.IADD R193, R6, 0x1, -R193 ;  /* 0x0000000106c17824 */ /* 0x000fe200078e0ac1 */
[----:B------:R-:W-:Y:S01]  /*17d0*/  LOP3.LUT R199, R0, R199, RZ, 0x3c, !PT ;  /* 0x000000c700c77212 */ /* 0x000fe200078e3cff */
[C---:B------:R-:W-:Y:S01]  /*17e0*/  IMAD R7, R12.reuse, c[0x0][0x19c], R7 ;  /* 0x000067000c077a24 */ /* 0x040fe200078e0207 */
[----:B------:R-:W-:Y:S01]  /*17f0*/  SHF.R.S32.HI R0, RZ, 0x1f, R5 ;  /* 0x0000001fff007819 */ /* 0x000fe20000011405 */
[--C-:B------:R-:W-:Y:S01]  /*1800*/  IMAD.WIDE.U32 R16, R12, c[0x0][0x198], R210.reuse ;  /* 0x000066000c107a25 */ /* 0x100fe200078e00d2 */
[----:B------:R-:W-:Y:S02]  /*1810*/  LEA.HI R6, R85, R4, RZ, 0x6 ;  /* 0x0000000455067211 */ /* 0x000fe400078f30ff */
[----:B------:R-:W-:Y:S01]  /*1820*/  LEA.HI R3, R0, R5, RZ, 0x3 ;  /* 0x0000000500037211 */ /* 0x000fe200078f18ff */
[----:B------:R-:W-:Y:S01]  /*1830*/  IMAD.WIDE.U32 R10, R12, c[0x0][0x1a0], R210 ;  /* 0x000068000c0a7a25 */ /* 0x000fe200078e00d2 */
[----:B------:R-:W-:-:S02]  /*1840*/  IADD3 R8, P0, R210, UR8, RZ ;  /* 0x00000008d2087c10 */ /* 0x000fc4000ff1e0ff */
[----:B------:R-:W-:Y:S01]  /*1850*/  LOP3.LUT R0, R3, 0xfffffff8, RZ, 0xc0, !PT ;  /* 0xfffffff803007812 */ /* 0x000fe200078ec0ff */
[----:B------:R-:W-:Y:S01]  /*1860*/  IMAD.SHL.U32 R6, R6, 0x8, RZ ;  /* 0x0000000806067824 */ /* 0x000fe200078e00ff */
[----:B------:R-:W-:Y:S01]  /*1870*/  IADD3.X R9, R211, UR6, RZ, P0, !PT ;  /* 0x00000006d3097c10 */ /* 0x000fe200087fe4ff */
[----:B------:R-:W-:Y:S01]  /*1880*/  UIADD3 UR6, -UR20, UR12, URZ ;  /* 0x0000000c14067290 */ /* 0x000fe2000fffe13f */
[----:B------:R-:W-:Y:S01]  /*1890*/  IADD3 R200, P1, R16, UR24, RZ ;  /* 0x0000001810c87c10 */ /* 0x000fe2000ff3e0ff */
[----:B------:R-:W-:Y:S01]  /*18a0*/  IMAD.IADD R0, R5, 0x1, -R0 ;  /* 0x0000000105007824 */ /* 0x000fe200078e0a00 */
[----:B------:R-:W-:Y:S01]  /*18b0*/  LOP3.LUT R199, R199, 0xfffffe00, R6, 0xf8, !PT ;  /* 0xfffffe00c7c77812 */ /* 0x000fe200078ef806 */
[----:B------:R-:W-:Y:S01]  /*18c0*/  IMAD R5, R13, c[0x0][0x1a0], RZ ;  /* 0x000068000d057a24 */ /* 0x000fe200078e02ff */
[----:B------:R-:W-:Y:S01]  /*18d0*/  IADD3 R6, P0, R10, UR22, RZ ;  /* 0x000000160a067c10 */ /* 0x000fe2000ff1e0ff */
[----:B-1----:R-:W-:Y:S01]  /*18e0*/  IMAD.WIDE.U32 R14, R14, c[0x0][0x1a8], R8 ;  /* 0x00006a000e0e7a25 */ /* 0x002fe200078e0008 */
[----:B------:R-:W-:-:S02]  /*18f0*/  LOP3.LUT P3, RZ, R0, 0x4, RZ, 0xc0, !PT ;  /* 0x0000000400ff7812 */ /* 0x000fc4000786c0ff */
[C---:B------:R-:W-:Y:S01]  /*1900*/  LOP3.LUT P2, RZ, R0.reuse, 0x2, RZ, 0xc0, !PT ;  /* 0x0000000200ff7812 */ /* 0x040fe2000784c0ff */
[----:B------:R-:W-:Y:S01]  /*1910*/  IMAD.SHL.U32 R0, R0, 0x40, RZ ;  /* 0x0000004000007824 */ /* 0x000fe200078e00ff */
[----:B------:R-:W-:Y:S01]  /*1920*/  IADD3.X R201, R17, UR9, R7, P1, !PT ;  /* 0x0000000911c97c10 */ /* 0x000fe20008ffe407 */
[----:B------:R-:W-:Y:S01]  /*1930*/  IMAD R5, R12, c[0x0][0x1a4], R5 ;  /* 0x000069000c057a24 */ /* 0x000fe200078e0205 */
[----:B------:R-:W-:Y:S01]  /*1940*/  LEA.HI R85, R85, R4, RZ, 0x5 ;  /* 0x0000000455557211 */ /* 0x000fe200078f28ff */
[----:B------:R-:W-:Y:S01]  /*1950*/  IMAD.SHL.U32 R9, R193, 0x8, RZ ;  /* 0x00000008c1097824 */ /* 0x000fe200078e00ff */
[----:B------:R-:W-:Y:S01]  /*1960*/  LOP3.LUT R0, R0, 0x1c0, RZ, 0xc0, !PT ;  /* 0x000001c000007812 */ /* 0x000fe200078ec0ff */
[----:B------:R-:W-:Y:S01]  /*1970*/  IMAD.SHL.U32 R3, R3, 0x40, RZ ;  /* 0x0000004003037824 */ /* 0x000fe200078e00ff */
[----:B------:R-:W-:Y:S01]  /*1980*/  IADD3.X R7, R11, UR5, R5, P0, !PT ;  /* 0x000000050b077c10 */ /* 0x000fe200087fe405 */
[----:B------:R-:W-:Y:S01]  /*1990*/  ULDC.64 UR4, c[0x0][0x1a8] ;  /* 0x00006a0000047ab9 */ /* 0x000fe20000000a00 */
[----:B------:R-:W-:Y:S01]  /*19a0*/  LOP3.LUT R5, R0, 0x8, R9, 0xf8, !PT ;  /* 0x0000000800057812 */ /* 0x000fe200078ef809 */
[----:B------:R-:W-:Y:S01]  /*19b0*/  UIMAD UR4, UR27, UR4, URZ ;  /* 0x000000041b0472a4 */ /* 0x000fe2000f8e023f */
[----:B------:R-:W-:Y:S01]  /*19c0*/  ISETP.GE.AND P0, PT, R12, UR6, PT ;  /* 0x000000060c007c0c */ /* 0x000fe2000bf06270 */
[----:B------:R-:W-:Y:S01]  /*19d0*/  IMAD.WIDE.U32 R200, R20, c[0x0][0x1b0], R200 ;  /* 0x00006c0014c87a25 */ /* 0x000fe200078e00c8 */
[----:B------:R-:W-:Y:S01]  /*19e0*/  SHF.R.U32.HI R0, RZ, 0x3, R0 ;  /* 0x00000003ff007819 */ /* 0x000fe20000011600 */
[----:B------:R-:W-:Y:S01]  /*19f0*/  UIMAD UR4, UR26, UR5, UR4 ;  /* 0x000000051a0472a4 */ /* 0x000fe2000f8e0204 */
[----:B------:R-:W-:Y:S01]  /*1a00*/  IADD3 R197, R210, 0x40, RZ ;  /* 0x00000040d2c57810 */ /* 0x000fe20007ffe0ff */
[----:B------:R-:W-:Y:S01]  /*1a10*/  IMAD.WIDE.U32 R20, R20, c[0x0][0x1b8], R6 ;  /* 0x00006e0014147a25 */ /* 0x000fe200078e0006 */
[----:B------:R-:W-:-:S02]  /*1a20*/  LOP3.LUT R0, R5, R0, RZ, 0x3c, !PT ;  /* 0x0000000005007212 */ /* 0x000fc400078e3cff */
[----:B------:R-:W-:Y:S01]  /*1a30*/  IADD3 R196, R210, 0x80, RZ ;  /* 0x00000080d2c47810 */ /* 0x000fe20007ffe0ff */
[----:B------:R-:W-:Y:S01]  /*1a40*/  IMAD.MOV.U32 R7, RZ, RZ, 0x10 ;  /* 0x00000010ff077424 */ /* 0x000fe200078e00ff */
[----:B------:R-:W-:Y:S01]  /*1a50*/  LOP3.LUT R0, R0, 0xfffffe00, R3, 0xf8, !PT ;  /* 0xfffffe0000007812 */ /* 0x000fe200078ef803 */
[----:B------:R-:W-:Y:S01]  /*1a60*/  IMAD.MOV.U32 R5, RZ, RZ, 0x20 ;  /* 0x00000020ff057424 */ /* 0x000fe200078e00ff */
[----:B------:R-:W-:Y:S01]  /*1a70*/  LOP3.LUT R3, R85, 0xffffffe0, RZ, 0xc0, !PT ;  /* 0xffffffe055037812 */ /* 0x000fe200078ec0ff */
[----:B------:R-:W-:Y:S01]  /*1a80*/  IMAD.SHL.U32 R199, R199, 0x2, RZ ;  /* 0x00000002c7c77824 */ /* 0x000fe200078e00ff */
[----:B------:R-:W-:Y:S01]  /*1a90*/  IADD3 R17, R15, UR4, RZ ;  /* 0x000000040f117c10 */ /* 0x000fe2000fffe0ff */
[----:B------:R-:W-:Y:S01]  /*1aa0*/  IMAD.IADD R203, R201, 0x1, R203 ;  /* 0x00000001c9cb7824 */ /* 0x000fe200078e02cb */
[----:B------:R-:W-:Y:S01]  /*1ab0*/  SHF.R.S32.HI R85, RZ, 0x5, R85 ;  /* 0x00000005ff557819 */ /* 0x000fe20000011455 */
[----:B------:R-:W-:Y:S01]  /*1ac0*/  IMAD.IADD R8, R4, 0x1, -R3 ;  /* 0x0000000104087824 */ /* 0x000fe200078e0a03 */
[----:B------:R-:W-:Y:S01]  /*1ad0*/  SEL R7, R7, 0xfffffff0, !P2 ;  /* 0xfffffff007077807 */ /* 0x000fe20005000000 */
[----:B------:R-:W-:Y:S01]  /*1ae0*/  IMAD.IADD R23, R21, 0x1, R23 ;  /* 0x0000000115177824 */ /* 0x000fe200078e0217 */
[----:B------:R-:W-:Y:S01]  /*1af0*/  SEL R5, R5, 0xffffffe0, !P3 ;  /* 0xffffffe005057807 */ /* 0x000fe20005800000 */
        /* <DEDUP_REMOVED lines=31> */
.L_x_412:
[----:B------:R-:W-:Y:S05]  /*1cf0*/  BSYNC B0 ;  /* 0x0000000000007941 */ /* 0x000fea0003800000 */
.L_x_411:
[----:B------:R-:W-:Y:S01]  /*1d00*/  IADD3 R6, R12, 0x20, RZ ;  /* 0x000000200c067810 */ /* 0x000fe20007ffe0ff */
[----:B------:R-:W-:Y:S03]  /*1d10*/  BSSY B0, `(.L_x_413) ;  /* 0x0000024000007945 */ /* 0x000fe60003800000 */
[----:B------:R-:W-:-:S13]  /*1d20*/  ISETP.GE.AND P0, PT, R6, UR6, PT ;  /* 0x0000000606007c0c */ /* 0x000fda000bf06270 */
        /* <DEDUP_REMOVED lines=34> */
.L_x_414:
[----:B------:R-:W-:Y:S05]  /*1f50*/  BSYNC B0 ;  /* 0x0000000000007941 */ /* 0x000fea0003800000 */
.L_x_413:
[----:B------:R-:W-:Y:S01]  /*1f60*/  IADD3 R3, R12, 0x40, RZ ;  /* 0x000000400c037810 */ /* 0x000fe20007ffe0ff */
[----:B------:R-:W-:Y:S03]  /*1f70*/  BSSY B0, `(.L_x_415) ;  /* 0x0000024000007945 */ /* 0x000fe60003800000 */
[----:B------:R-:W-:-:S13]  /*1f80*/  ISETP.GE.AND P0, PT, R3, UR6, PT ;  /* 0x0000000603007c0c */ /* 0x000fda000bf06270 */
        /* <DEDUP_REMOVED lines=34> */
.L_x_416:
[----:B------:R-:W-:Y:S05]  /*21b0*/  BSYNC B0 ;  /* 0x0000000000007941 */ /* 0x000fea0003800000 */
.L_x_415:
[----:B------:R-:W-:Y:S01]  /*21c0*/  IADD3 R3, R12, 0x60, RZ ;  /* 0x000000600c037810 */ /* 0x000fe20007ffe0ff */
[----:B------:R-:W-:Y:S01]  /*21d0*/  UMOV UR17, 0x6 ;  /* 0x0000000600117882 */ /* 0x000fe20000000000 */
[----:B------:R-:W-:Y:S01]  /*21e0*/  BSSY B0, `(.L_x_417) ;  /* 0x0000026000007945 */ /* 0x000fe20003800000 */
[----:B------:R-:W-:Y:S01]  /*21f0*/  ULDC.64 UR8, c[0x0][0x198] ;  /* 0x0000660000087ab9 */ /* 0x000fe20000000a00 */
[----:B------:R-:W-:Y:S01]  /*2200*/  ISETP.GE.AND P0, PT, R3, UR6, PT ;  /* 0x0000000603007c0c */ /* 0x000fe2000bf06270 */
[----:B------:R-:W-:Y:S02]  /*2210*/  USHF.L.U64.HI UR24, UR8, UR17, UR9 ;  /* 0x0000001108187299 */ /* 0x000fe40008010209 */
[----:B------:R-:W-:-:S10]  /*2220*/  USHF.L.U32 UR25, UR8, 0x6, URZ ;  /* 0x0000000608197899 */ /* 0x000fd4000800063f */
[----:B------:R-:W-:Y:S05]  /*2230*/  @P0 BRA `(.L_x_418) ;  /* 0x0000020000000947 */ /* 0x000fea0003800000 */
[----:B------:R-:W-:Y:S01]  /*2240*/  IADD3 R3, P0, R18, 0x60, RZ ;  /* 0x0000006012037810 */ /* 0x000fe20007f1e0ff */
[----:B------:R-:W-:Y:S01]  /*2250*/  IMAD.MOV.U32 R15, RZ, RZ, R17 ;  /* 0x000000ffff0f7224 */ /* 0x000fe200078e0011 */
[----:B------:R-:W-:Y:S02]  /*2260*/  ISETP.GE.AND P3, PT, R210, c[0x0][0x220], PT ;  /* 0x00008800d2007a0c */ /* 0x000fe40003f66270 */
[----:B------:R-:W-:Y:S01]  /*2270*/  ISETP.GE.AND P2, PT, R197, c[0x0][0x220], PT ;  /* 0x00008800c5007a0c */ /* 0x000fe20003f46270 */
[----:B-1----:R-:W-:Y:S01]  /*2280*/  IMAD.X R10, RZ, RZ, R19, P0 ;  /* 0x000000ffff0a7224 */ /* 0x002fe200000e0613 */
        /* <DEDUP_REMOVED lines=27> */
.L_x_418:
[----:B------:R-:W-:Y:S05]  /*2440*/  BSYNC B0 ;  /* 0x0000000000007941 */ /* 0x000fea0003800000 */
.L_x_417:
[----:B------:R-:W-:Y:S01]  /*2450*/  UIADD3 UR22, UR13, -0x1, URZ ;  /* 0xffffffff0d167890 */ /* 0x000fe2000fffe03f */
[----:B------:R-:W-:Y:S01]  /*2460*/  MOV R202, R200 ;  /* 0x000000c800ca7202 */ /* 0x000fe20000000f00 */
[----:B------:R-:W-:Y:S01]  /*2470*/  IMAD.U32 R3, RZ, RZ, UR25 ;  /* 0x00000019ff037e24 */ /* 0x000fe2000f8e00ff */
[----:B------:R-:W-:Y:S01]  /*2480*/  BSSY B0, `(.L_x_419) ;  /* 0x0000022000007945 */ /* 0x000fe20003800000 */
[----:B------:R-:W-:Y:S02]  /*2490*/  UIMAD UR18, UR22, -0x40, UR21 ;  /* 0xffffffc0161278a4 */ /* 0x000fe4000f8e0215 */
[----:B------:R-:W-:Y:S01]  /*24a0*/  USHF.R.S32.HI UR19, URZ, 0x1f, UR22 ;  /* 0x0000001f3f137899 */ /* 0x000fe20008011416 */
[----:B------:R-:W-:Y:S01]  /*24b0*/  IMAD.WIDE.U32 R14, R3, UR22, R202 ;  /* 0x00000016030e7c25 */ /* 0x000fe2000f8e00ca */
[----:B------:R-:W-:Y:S02]  /*24c0*/  UIMAD UR4, UR24, UR22, URZ ;  /* 0x00000016180472a4 */ /* 0x000fe4000f8e023f */
[----:B------:R-:W-:-:S02]  /*24d0*/  ISETP.GE.AND P0, PT, R12, UR18, PT ;  /* 0x000000120c007c0c */ /* 0x000fc4000bf06270 */
[----:B------:R-:W-:-:S06]  /*24e0*/  UIMAD UR4, UR19, UR25, UR4 ;  /* 0x00000019130472a4 */ /* 0x000fcc000f8e0204 */
[----:B------:R-:W-:-:S05]  /*24f0*/  IADD3 R9, R15, UR4, RZ ;  /* 0x000000040f097c10 */ /* 0x000fca000fffe0ff */
        /* <DEDUP_REMOVED lines=26> */
.L_x_420:
[----:B------:R-:W-:Y:S05]  /*26a0*/  BSYNC B0 ;  /* 0x0000000000007941 */ /* 0x000fea0003800000 */
.L_x_419:
[----:B------:R-:W-:Y:S01]  /*26b0*/  ISETP.GE.AND P0, PT, R6, UR18, PT ;  /* 0x0000001206007c0c */ /* 0x000fe2000bf06270 */
        /* <DEDUP_REMOVED lines=8> */
[----:B-1----:R-:W-:Y:S02]  /*2740*/  IADD3 R10, P1, R14, UR9, RZ ;  /* 0x000000090e0a7c10 */ /* 0x002fe4000ff3e0ff */
        /* <DEDUP_REMOVED lines=24> */
.L_x_422:
[----:B------:R-:W-:Y:S05]  /*28d0*/  BSYNC B0 ;  /* 0x0000000000007941 */ /* 0x000fea0003800000 */
.L_x_421:
[----:B------:R-:W-:Y:S01]  /*28e0*/  ULDC.64 UR4, c[0x0][0x318] ;  /* 0x0000c60000047ab9 */ /* 0x000fe20000000a00 */
[----:B------:R-:W0:Y:S01]  /*28f0*/  LDGDEPBAR ;  /* 0x00000000000079af */ /* 0x000e220000000000 */
[----:B------:R-:W-:-:S04]  /*2900*/  UISETP.NE.U32.AND UP1, UPT, URZ, UR4, UPT ;  /* 0x000000043f00728c */ /* 0x000fc8000bf25070 */
[----:B------:R-:W-:-:S03]  /*2910*/  UISETP.NE.AND.EX UP1, UPT, URZ, UR5, UPT, UP1 ;  /* 0x000000053f00728c */ /* 0x000fc6000bf25310 */
[----:B------:R-:W-:-:S03]  /*2920*/  ULDC.64 UR4, c[0x0][0x320] ;  /* 0x0000c80000047ab9 */ /* 0x000fc60000000a00 */
[----:B------:R-:W-:-:S05]  /*2930*/  PLOP3.LUT P0, PT, PT, PT, UP1, 0x80, 0x0 ;  /* 0x000000000000781c */ /* 0x000fca0003f0f018 */
[----:B------:R-:W-:Y:S02]  /*2940*/  @UP1 USHF.R.S32.HI UR28, URZ, 0x1f, UR16 ;  /* 0x0000001f3f1c1899 */ /* 0x000fe40008011410 */
[----:B------:R-:W-:Y:S02]  /*2950*/  @UP1 UIMAD.WIDE.U32 UR26, UR16, UR4, UR26 ;  /* 0x00000004101a12a5 */ /* 0x000fe4000f8e001a */
[----:B------:R-:W-:-:S03]  /*2960*/  @UP1 UIMAD UR28, UR28, UR4, URZ ;  /* 0x000000041c1c12a4 */ /* 0x000fc6000f8e023f */
[----:B------:R-:W-:Y:S01]  /*2970*/  ULDC UR4, c[0x0][0x318] ;  /* 0x0000c60000047ab9 */ /* 0x000fe20000000800 */
[----:B------:R-:W-:-:S04]  /*2980*/  DEPBAR.LE SB0, 0x0 ;  /* 0x000080000000791a */ /* 0x000fc80000000000 */
[----:B------:R-:W-:Y:S02]  /*2990*/  @UP1 UIMAD UR5, UR16, UR5, UR28 ;  /* 0x00000005100512a4 */ /* 0x000fe4000f8e021c */
[----:B------:R-:W-:Y:S02]  /*29a0*/  @UP1 ULEA UR28, UP0, UR26, UR4, 0x2 ;  /* 0x000000041a1c1291 */ /* 0x000fe4000f80103f */
[----:B------:R-:W-:Y:S02]  /*29b0*/  @UP1 UIADD3 UR5, UR27, UR5, URZ ;  /* 0x000000051b051290 */ /* 0x000fe4000fffe03f */
[----:B------:R-:W-:Y:S02]  /*29c0*/  ULDC UR4, c[0x0][0x31c] ;  /* 0x0000c70000047ab9 */ /* 0x000fe40000000800 */
[----:B------:R-:W-:Y:S01]  /*29d0*/  @UP1 ULEA.HI.X UR29, UR26, UR4, UR5, 0x2, UP0 ;  /* 0x000000041a1d1291 */ /* 0x000fe200080f1405 */
[----:B-1----:R-:W-:Y:S01]  /*29e0*/  IMAD.U32 R14, RZ, RZ, UR28 ;  /* 0x0000001cff0e7e24 */ /* 0x002fe2000f8e00ff */
[----:B------:R-:W1:Y:S01]  /*29f0*/  @P0 MUFU.RCP R9, c[0x0][0x238] ;  /* 0x00008e0000090b08 */ /* 0x000e620000001000 */
[----:B------:R-:W-:Y:S01]  /*2a00*/  ISETP.GE.AND P1, PT, R12, UR18, PT ;  /* 0x000000120c007c0c */ /* 0x000fe2000bf26270 */
[----:B------:R-:W-:-:S02]  /*2a10*/  ULDC.64 UR4, c[0x0][0x1a0] ;  /* 0x0000680000047ab9 */ /* 0x000fc40000000a00 */
[----:B------:R-:W-:-:S05]  /*2a20*/  IMAD.U32 R15, RZ, RZ, UR29 ;  /* 0x0000001dff0f7e24 */ /* 0x000fca000f8e00ff */
[----:B------:R-:W1:Y:S01]  /*2a30*/  @P0 LDG.E R10, [R14.64] ;  /* 0x0000000e0e0a0981 */ /* 0x000e62000c1e1900 */
[----:B------:R-:W-:Y:S01]  /*2a40*/  USHF.L.U32 UR16, UR4, 0x6, URZ ;  /* 0x0000000604107899 */ /* 0x000fe2000800063f */
[----:B------:R-:W-:Y:S01]  /*2a50*/  IMAD.MOV.U32 R22, RZ, RZ, R20 ;  /* 0x000000ffff167224 */ /* 0x000fe200078e0014 */
[----:B------:R-:W-:Y:S01]  /*2a60*/  USHF.L.U64.HI UR17, UR4, UR17, UR5 ;  /* 0x0000001104117299 */ /* 0x000fe20008010205 */
[----:B------:R-:W-:Y:S01]  /*2a70*/  BAR.SYNC.DEFER_BLOCKING 0x0 ;  /* 0x0000000000007b1d */ /* 0x000fe20000010000 */
[----:B------:R-:W-:Y:S02]  /*2a80*/  IMAD.SHL.U32 R198, R4, 0x2, RZ ;  /* 0x0000000204c67824 */ /* 0x000fe400078e00ff */
[----:B------:R-:W-:Y:S01]  /*2a90*/  UIMAD UR5, UR17, UR22, URZ ;  /* 0x00000016110572a4 */ /* 0x000fe2000f8e023f */
[----:B------:R-:W-:Y:S02]  /*2aa0*/  IMAD.U32 R195, RZ, RZ, UR16 ;  /* 0x00000010ffc37e24 */ /* 0x000fe4000f8e00ff */
[----:B------:R-:W-:Y:S01]  /*2ab0*/  BSSY B0, `(.L_x_423) ;  /* 0x0000029000007945 */ /* 0x000fe20003800000 */
[----:B------:R-:W-:Y:S01]  /*2ac0*/  UIMAD UR5, UR19, UR16, UR5 ;  /* 0x00000010130572a4 */ /* 0x000fe2000f8e0205 */
[----:B------:R-:W-:-:S02]  /*2ad0*/  LOP3.LUT R198, R198, 0x6, RZ, 0xc0, !PT ;  /* 0x00000006c6c67812 */ /* 0x000fc400078ec0ff */
[----:B------:R-:W-:Y:S01]  /*2ae0*/  UMOV UR19, URZ ;  /* 0x0000003f00137c82 */ /* 0x000fe20008000000 */
[----:B------:R2:W-:Y:S04]  /*2af0*/  @P1 STS.128 [R199+0x12000], RZ ;  /* 0x012000ffc7001388 */ /* 0x0005e80000000c00 */
[----:B------:R2:W-:Y:S04]  /*2b00*/  @P1 STS.128 [R199+0x14000], RZ ;  /* 0x014000ffc7001388 */ /* 0x0005e80000000c00 */
[----:B------:R2:W-:Y:S01]  /*2b10*/  @P1 STS.128 [R199+0x16000], RZ ;  /* 0x016000ffc7001388 */ /* 0x0005e20000000c00 */
[----:B-1----:R-:W-:Y:S01]  /*2b20*/  @P0 FMUL.FTZ R10, R10, R9 ;  /* 0x000000090a0a0220 */ /* 0x002fe20000410000 */
[----:B------:R-:W-:-:S03]  /*2b30*/  SHF.R.S32.HI R9, RZ, 0x1f, R8 ;  /* 0x0000001fff097819 */ /* 0x000fc60000011408 */
[----:B------:R1:W3:Y:S01]  /*2b40*/  @P0 R2UR UR26, R10 ;  /* 0x000000000a1a03c2 */ /* 0x0002e200000e0000 */
[----:B------:R-:W-:-:S04]  /*2b50*/  LEA.HI R8, R9, R8, RZ, 0x2 ;  /* 0x0000000809087211 */ /* 0x000fc800078f10ff */
[----:B------:R-:W-:Y:S01]  /*2b60*/  SHF.R.S32.HI R4, RZ, 0x2, R8 ;  /* 0x00000002ff047819 */ /* 0x000fe20000011408 */
[----:B-1----:R-:W-:Y:S01]  /*2b70*/  IMAD.WIDE.U32 R10, R195, UR22, R22 ;  /* 0x00000016c30a7c25 */ /* 0x002fe2000f8e0016 */
[----:B---3--:R-:W-:-:S04]  /*2b80*/  @UP1 UMOV UR19, UR26 ;  /* 0x0000001a00131c82 */ /* 0x008fc80008000000 */
[----:B------:R-:W-:Y:S01]  /*2b90*/  IADD3 R8, R11, UR5, RZ ;  /* 0x000000050b087c10 */ /* 0x000fe2000fffe0ff */
[----:B------:R-:W-:Y:S05]  /*2ba0*/  @P1 BRA `(.L_x_424) ;  /* 0x0000019000001947 */ /* 0x000fea0003800000 */
[----:B--2---:R-:W-:Y:S02]  /*2bb0*/  ISETP.GE.AND P3, PT, R210, c[0x0][0x220], PT ;  /* 0x00008800d2007a0c */ /* 0x004fe40003f66270 */
        /* <DEDUP_REMOVED lines=24> */
.L_x_424:
[----:B--2---:R-:W-:Y:S05]  /*2d40*/  BSYNC B0 ;  /* 0x0000000000007941 */ /* 0x004fea0003800000 */
.L_x_423:
[----:B------:R-:W-:Y:S01]  /*2d50*/  ISETP.GE.AND P0, PT, R6, UR18, PT ;  /* 0x0000001206007c0c */ /* 0x000fe2000bf06270 */
        /* <DEDUP_REMOVED lines=35> */
.L_x_426:
[----:B------:R-:W-:Y:S05]  /*2f90*/  BSYNC B0 ;  /* 0x0000000000007941 */ /* 0x000fea0003800000 */
.L_x_425:
[C---:B------:R-:W-:Y:S01]  /*2fa0*/  IMAD.SHL.U32 R6, R2.reuse, 0x40, RZ ;  /* 0x0000004002067824 */ /* 0x040fe200078e00ff */
[----:B------:R-:W-:Y:S01]  /*2fb0*/  R2P PR, R2, 0x6 ;  /* 0x0000000602007804 */ /* 0x000fe20000000000 */
[----:B------:R-:W-:Y:S01]  /*2fc0*/  IMAD.SHL.U32 R12, R12, 0x8, RZ ;  /* 0x000000080c0c7824 */ /* 0x000fe200078e00ff */
[----:B------:R-:W-:Y:S01]  /*2fd0*/  UIADD3 UR4, UR21, -UR12, URZ ;  /* 0x8000000c15047290 */ /* 0x000fe2000fffe03f */
[C---:B------:R-:W-:Y:S01]  /*2fe0*/  IMAD R194, R85.reuse, 0x400, R0 ;  /* 0x0000040055c27824 */ /* 0x040fe200078e0200 */
[----:B---3--:R-:W-:Y:S01]  /*2ff0*/  LOP3.LUT R9, R6, 0x1c0, RZ, 0xc0, !PT ;  /* 0x000001c006097812 */ /* 0x008fe200078ec0ff */
[----:B------:R-:W-:Y:S01]  /*3000*/  UIADD3 UR5, UR21, 0x1, -UR12 ;  /* 0x0000000115057890 */ /* 0x000fe2000fffe80c */
[----:B------:R-:W-:Y:S01]  /*3010*/  LEA R85, R85, UR20, 0x4 ;  /* 0x0000001455557c11 */ /* 0x000fe2000f8e20ff */
[----:B------:R-:W-:Y:S01]  /*3020*/  IMAD.SHL.U32 R194, R194, 0x2, RZ ;  /* 0x00000002c2c27824 */ /* 0x000fe200078e00ff */
[----:B------:R-:W-:Y:S01]  /*3030*/  LOP3.LUT R6, R9, 0x8, R12, 0xf8, !PT ;  /* 0x0000000809067812 */ /* 0x000fe200078ef80c */
[----:B------:R-:W0:Y:S01]  /*3040*/  LDGDEPBAR ;  /* 0x00000000000079af */ /* 0x000e220000000000 */
[----:B------:R-:W-:Y:S01]  /*3050*/  SHF.R.U32.HI R9, RZ, 0x3, R9 ;  /* 0x00000003ff097819 */ /* 0x000fe20000011609 */
[--C-:B------:R-:W-:Y:S01]  /*3060*/  IMAD R192, R7, 0x2, R194.reuse ;  /* 0x0000000207c07824 */ /* 0x100fe200078e02c2 */
[----:B------:R-:W-:Y:S01]  /*3070*/  UISETP.GT.AND UP0, UPT, UR22, UR7, UPT ;  /* 0x000000071600728c */ /* 0x000fe2000bf04270 */
[----:B------:R-:W-:Y:S01]  /*3080*/  LDSM.16.M88.4 R64, [R194] ;  /* 0x00000000c240783b */ /* 0x000fe20000000200 */
[----:B------:R-:W-:Y:S01]  /*3090*/  LOP3.LUT R6, R6, R9, RZ, 0x3c, !PT ;  /* 0x0000000906067212 */ /* 0x000fe200078e3cff */
[----:B------:R-:W-:-:S02]  /*30a0*/  IMAD R190, R5, 0x2, R194 ;  /* 0x0000000205be7824 */ /* 0x000fc400078e02c2 */
[----:B------:R-:W-:Y:S01]  /*30b0*/  LDSM.16.M88.4 R48, [R192] ;  /* 0x00000000c030783b */ /* 0x000fe20000000200 */
[----:B------:R-:W-:Y:S02]  /*30c0*/  IMAD R189, R5, 0x2, R192 ;  /* 0x0000000205bd7824 */ /* 0x000fe400078e02c0 */
[----:B------:R-:W-:Y:S01]  /*30d0*/  IMAD R193, R193, 0x200, R6 ;  /* 0x00000200c1c17824 */ /* 0x000fe200078e0206 */
[----:B-1----:R-:W-:Y:S01]  /*30e0*/  LDSM.16.M88.4 R12, [R190] ;  /* 0x00000000be0c783b */ /* 0x002fe20000000200 */
[----:B------:R-:W-:Y:S02]  /*30f0*/  IMAD.IADD R4, R4, 0x1, R85 ;  /* 0x0000000104047824 */ /* 0x000fe400078e0255 */
[----:B------:R-:W-:-:S03]  /*3100*/  IMAD.SHL.U32 R193, R193, 0x2, RZ ;  /* 0x00000002c1c17824 */ /* 0x000fc600078e00ff */
[----:B------:R-:W-:Y:S02]  /*3110*/  IADD3 R209, R4, UR4, RZ ;  /* 0x0000000404d17c10 */ /* 0x000fe4000fffe0ff */
[----:B------:R-:W1:Y:S01]  /*3120*/  LDSM.16.M88.4 R28, [R193+0xc800] ;  /* 0x00c80000c11c783b */ /* 0x000e620000000200 */
[C---:B------:R-:W-:Y:S02]  /*3130*/  IADD3 R2, R193.reuse, 0xc000, RZ ;  /* 0x0000c000c1027810 */ /* 0x040fe40007ffe0ff */
[----:B------:R-:W-:Y:S01]  /*3140*/  IADD3 R191, R193, 0xc020, RZ ;  /* 0x0000c020c1bf7810 */ /* 0x000fe20007ffe0ff */
[----:B------:R-:W3:Y:S01]  /*3150*/  LDSM.16.M88.4 R36, [R193+0xc000] ;  /* 0x00c00000c124783b */ /* 0x000ee20000000200 */
[----:B------:R-:W-:Y:S01]  /*3160*/  @P1 IADD3 R191, R2, -0x20, RZ ;  /* 0xffffffe002bf1810 */ /* 0x000fe20007ffe0ff */
[----:B------:R-:W-:Y:S01]  /*3170*/  IMAD.MOV.U32 R2, RZ, RZ, 0x40 ;  /* 0x00000040ff027424 */ /* 0x000fe200078e00ff */
[----:B------:R-:W-:Y:S01]  /*3180*/  IADD3 R208, R209, -c[0x0][0x2e4], RZ ;  /* 0x8000b900d1d07a10 */ /* 0x000fe20007ffe0ff */
[----:B------:R-:W4:Y:S01]  /*3190*/  LDSM.16.M88.4 R16, [R193+0xd000] ;  /* 0x00d00000c110783b */ /* 0x000f220000000200 */
[----:B------:R-:W-:-:S02]  /*31a0*/  IADD3 R183, R191, 0x800, RZ ;  /* 0x00000800bfb77810 */ /* 0x000fc40007ffe0ff */
[----:B------:R-:W-:Y:S01]  /*31b0*/  SEL R2, R2, 0xffffffc0, !P2 ;  /* 0xffffffc002027807 */ /* 0x000fe20005000000 */
[----:B------:R-:W5:Y:S01]  /*31c0*/  LDSM.16.M88.4 R72, [R193+0xd800] ;  /* 0x00d80000c148783b */ /* 0x000f620000000200 */
[----:B------:R-:W-:Y:S02]  /*31d0*/  IMNMX R208, RZ, R208, !PT ;  /* 0x000000d0ffd07217 */ /* 0x000fe40007800200 */
[----:B------:R-:W-:Y:S01]  /*31e0*/  IADD3 R182, R191, 0x1000, RZ ;  /* 0x00001000bfb67810 */ /* 0x000fe20007ffe0ff */
[----:B------:R-:W2:Y:S01]  /*31f0*/  LDSM.16.M88.4 R8, [R191+0x800] ;  /* 0x00080000bf08783b */ /* 0x000ea20000000200 */
[----:B------:R-:W-:Y:S01]  /*3200*/  IMAD.IADD R187, R193, 0x1, R2 ;  /* 0x00000001c1bb7824 */ /* 0x000fe200078e0202 */
[----:B------:R-:W-:Y:S01]  /*3210*/  IADD3 R181, R191, 0x1800, RZ ;  /* 0x00001800bfb57810 */ /* 0x000fe20007ffe0ff */
[----:B------:R-:W-:Y:S01]  /*3220*/  IMAD.IADD R180, R2, 0x1, R191 ;  /* 0x0000000102b47824 */ /* 0x000fe200078e02bf */
[----:B------:R-:W2:Y:S01]  /*3230*/  LDSM.16.M88.4 R60, [R191] ;  /* 0x00000000bf3c783b */ /* 0x000ea20000000200 */
[----:B------:R-:W-:-:S02]  /*3240*/  IADD3 R2, R4, 0x8, RZ ;  /* 0x0000000804027810 */ /* 0x000fc40007ffe0ff */
[C---:B------:R-:W-:Y:S01]  /*3250*/  IADD3 R179, R191.reuse, 0x2000, RZ ;  /* 0x00002000bfb37810 */ /* 0x040fe20007ffe0ff */
[----:B------:R-:W2:Y:S01]  /*3260*/  LDSM.16.M88.4 R56, [R191+0x1000] ;  /* 0x00100000bf38783b */ /* 0x000ea20000000200 */
[----:B------:R-:W-:Y:S01]  /*3270*/  IADD3 R206, R2, UR4, RZ ;  /* 0x0000000402ce7c10 */ /* 0x000fe2000fffe0ff */
[----:B------:R-:W-:Y:S01]  /*3280*/  ULDC UR4, c[0x0][0x2e8] ;  /* 0x0000ba0000047ab9 */ /* 0x000fe20000000800 */
[C---:B------:R-:W-:Y:S01]  /*3290*/  IADD3 R178, R191.reuse, 0x2800, RZ ;  /* 0x00002800bfb27810 */ /* 0x040fe20007ffe0ff */
[----:B------:R-:W2:Y:S01]  /*32a0*/  LDSM.16.M88.4 R52, [R191+0x1800] ;  /* 0x00180000bf34783b */ /* 0x000ea20000000200 */
[----:B------:R-:W-:Y:S01]  /*32b0*/  UIADD3 UR4, UR5, UR4, URZ ;  /* 0x0000000405047290 */ /* 0x000fe2000fffe03f */
[----:B------:R-:W-:Y:S02]  /*32c0*/  IADD3 R205, R206, -c[0x0][0x2e4], RZ ;  /* 0x8000b900cecd7a10 */ /* 0x000fe40007ffe0ff */
[----:B------:R-:W2:Y:S01]  /*32d0*/  LDSM.16.M88.4 R44, [R187+0xc000] ;  /* 0x00c00000bb2c783b */ /* 0x000ea20000000200 */
[----:B------:R-:W-:-:S02]  /*32e0*/  IADD3 R177, R191, 0x3000, RZ ;  /* 0x00003000bfb17810 */ /* 0x000fc40007ffe0ff */
[----:B------:R-:W-:Y:S01]  /*32f0*/  IADD3 R207, R4, UR4, RZ ;  /* 0x0000000404cf7c10 */ /* 0x000fe2000fffe0ff */
[----:B------:R-:W-:Y:S01]  /*3300*/  LDSM.16.M88.4 R76, [R191+0x2800] ;  /* 0x00280000bf4c783b */ /* 0x000fe20000000200 */
[----:B------:R-:W-:Y:S02]  /*3310*/  IADD3 R204, R2, UR4, RZ ;  /* 0x0000000402cc7c10 */ /* 0x000fe4000fffe0ff */
[----:B------:R-:W-:Y:S01]  /*3320*/  IMNMX R207, R207, UR21, PT ;  /* 0x00000015cfcf7c17 */ /* 0x000fe2000b800200 */
[----:B-1----:R-:W-:Y:S01]  /*3330*/  HMMA.16816.F32.BF16 R32, R64, R28, RZ ;  /* 0x0000001c4020723c */ /* 0x002fe200000418ff */
[----:B------:R-:W-:Y:S01]  /*3340*/  LDSM.16.M88.4 R80, [R193+0x11000] ;  /* 0x01100000c150783b */ /* 0x000fe20000000200 */
[----:B------:R-:W-:Y:S02]  /*3350*/  IMNMX R204, R204, UR21, PT ;  /* 0x00000015cccc7c17 */ /* 0x000fe4000b800200 */
[----:B------:R-:W-:Y:S02]  /*3360*/  IMNMX R205, RZ, R205, !PT ;  /* 0x000000cdffcd7217 */ /* 0x000fe40007800200 */
[----:B------:R-:W-:-:S02]  /*3370*/  IADD3 R176, R191, 0x3800, RZ ;  /* 0x00003800bfb07810 */ /* 0x000fc40007ffe0ff */
[C---:B------:R-:W-:Y:S01]  /*3380*/  HMMA.16816.F32.BF16 R28, R64.reuse, R30, RZ ;  /* 0x0000001e401c723c */ /* 0x040fe200000418ff */
[C---:B------:R-:W-:Y:S02]  /*3390*/  IADD3 R175, R191.reuse, 0x4000, RZ ;  /* 0x00004000bfaf7810 */ /* 0x040fe40007ffe0ff */
[C---:B------:R-:W-:Y:S02]  /*33a0*/  IADD3 R174, R191.reuse, 0x4800, RZ ;  /* 0x00004800bfae7810 */ /* 0x040fe40007ffe0ff */
[C---:B------:R-:W-:Y:S02]  /*33b0*/  IADD3 R173, R191.reuse, 0x5000, RZ ;  /* 0x00005000bfad7810 */ /* 0x040fe40007ffe0ff */
[----:B------:R-:W-:Y:S01]  /*33c0*/  IADD3 R172, R191, 0x5800, RZ ;  /* 0x00005800bfac7810 */ /* 0x000fe20007ffe0ff */
[C---:B---3--:R-:W-:Y:S08]  /*33d0*/  HMMA.16816.F32.BF16 R40, R64.reuse, R36, RZ ;  /* 0x000000244028723c */ /* 0x048ff000000418ff */
[C---:B------:R-:W-:Y:S08]  /*33e0*/  HMMA.16816.F32.BF16 R36, R64.reuse, R38, RZ ;  /* 0x000000264024723c */ /* 0x040ff000000418ff */
[C---:B----4-:R-:W-:Y:S08]  /*33f0*/  HMMA.16816.F32.BF16 R24, R64.reuse, R16, RZ ;  /* 0x000000104018723c */ /* 0x050ff000000418ff */
[C---:B------:R-:W-:Y:S08]  /*3400*/  HMMA.16816.F32.BF16 R16, R64.reuse, R18, RZ ;  /* 0x000000124010723c */ /* 0x040ff000000418ff */
[C---:B-----5:R-:W-:Y:S08]  /*3410*/  HMMA.16816.F32.BF16 R68, R64.reuse, R72, RZ ;  /* 0x000000484044723c */ /* 0x060ff000000418ff */
[----:B------:R-:W-:Y:S01]  /*3420*/  HMMA.16816.F32.BF16 R64, R64, R74, RZ ;  /* 0x0000004a4040723c */ /* 0x000fe200000418ff */
[----:B------:R-:W-:Y:S07]  /*3430*/  LDSM.16.M88.4 R72, [R193+0xf800] ;  /* 0x00f80000c148783b */ /* 0x000fee0000000200 */
[C---:B--2---:R-:W-:Y:S08]  /*3440*/  HMMA.16816.F32.BF16 R32, R48.reuse, R8, R32 ;  /* 0x000000083020723c */ /* 0x044ff00000041820 */
[C---:B------:R-:W-:Y:S01]  /*3450*/  HMMA.16816.F32.BF16 R28, R48.reuse, R10, R28 ;  /* 0x0000000a301c723c */ /* 0x040fe2000004181c */
[----:B------:R-:W1:Y:S07]  /*3460*/  LDSM.16.M88.4 R8, [R187+0xc800] ;  /* 0x00c80000bb08783b */ /* 0x000e6e0000000200 */
[C---:B------:R-:W-:Y:S08]  /*3470*/  HMMA.16816.F32.BF16 R40, R48.reuse, R60, R40 ;  /* 0x0000003c3028723c */ /* 0x040ff00000041828 */
[C---:B------:R-:W-:Y:S01]  /*3480*/  HMMA.16816.F32.BF16 R36, R48.reuse, R62, R36 ;  /* 0x0000003e3024723c */ /* 0x040fe20000041824 */
[----:B------:R-:W-:Y:S07]  /*3490*/  LDSM.16.M88.4 R60, [R180+0x1000] ;  /* 0x00100000b43c783b */ /* 0x000fee0000000200 */
[C---:B------:R-:W-:Y:S08]  /*34a0*/  HMMA.16816.F32.BF16 R24, R48.reuse, R56, R24 ;  /* 0x000000383018723c */ /* 0x040ff00000041818 */
[C---:B------:R-:W-:Y:S01]  /*34b0*/  HMMA.16816.F32.BF16 R16, R48.reuse, R58, R16 ;  /* 0x0000003a3010723c */ /* 0x040fe20000041810 */
[----:B------:R-:W2:Y:S07]  /*34c0*/  LDSM.16.M88.4 R56, [R187+0xd000] ;  /* 0x00d00000bb38783b */ /* 0x000eae0000000200 */
[C---:B------:R-:W-:Y:S08]  /*34d0*/  HMMA.16816.F32.BF16 R68, R48.reuse, R52, R68 ;  /* 0x000000343044723c */ /* 0x040ff00000041844 */
[----:B------:R-:W-:Y:S01]  /*34e0*/  HMMA.16816.F32.BF16 R64, R48, R54, R64 ;  /* 0x000000363040723c */ /* 0x000fe20000041840 */
[----:B------:R-:W3:Y:S04]  /*34f0*/  LDSM.16.M88.4 R48, [R187+0xd800] ;  /* 0x00d80000bb30783b */ /* 0x000ee80000000200 */
[----:B------:R-:W-:Y:S03]  /*3500*/  LDSM.16.M88.4 R52, [R180] ;  /* 0x00000000b434783b */ /* 0x000fe60000000200 */
[C---:B------:R-:W-:Y:S08]  /*3510*/  HMMA.16816.F32.BF16 R40, R12.reuse, R44, R40 ;  /* 0x0000002c0c28723c */ /* 0x040ff00000041828 */
[C---:B------:R-:W-:Y:S01]  /*3520*/  HMMA.16816.F32.BF16 R36, R12.reuse, R46, R36 ;  /* 0x0000002e0c24723c */ /* 0x040fe20000041824 */
[----:B------:R-:W4:Y:S07]  /*3530*/  LDSM.16.M88.4 R44, [R189] ;  /* 0x00000000bd2c783b */ /* 0x000f2e0000000200 */
[C---:B-1----:R-:W-:Y:S08]  /*3540*/  HMMA.16816.F32.BF16 R32, R12.reuse, R8, R32 ;  /* 0x000000080c20723c */ /* 0x042ff00000041820 */
[C---:B------:R-:W-:Y:S01]  /*3550*/  HMMA.16816.F32.BF16 R28, R12.reuse, R10, R28 ;  /* 0x0000000a0c1c723c */ /* 0x040fe2000004181c */
[----:B------:R-:W1:Y:S07]  /*3560*/  LDSM.16.M88.4 R8, [R180+0x800] ;  /* 0x00080000b408783b */ /* 0x000e6e0000000200 */
[C---:B--2---:R-:W-:Y:S08]  /*3570*/  HMMA.16816.F32.BF16 R24, R12.reuse, R56, R24 ;  /* 0x000000380c18723c */ /* 0x044ff00000041818 */
[C---:B------:R-:W-:Y:S01]  /*3580*/  HMMA.16816.F32.BF16 R16, R12.reuse, R58, R16 ;  /* 0x0000003a0c10723c */ /* 0x040fe20000041810 */
[----:B------:R-:W2:Y:S07]  /*3590*/  LDSM.16.M88.4 R56, [R180+0x1800] ;  /* 0x00180000b438783b */ /* 0x000eae0000000200 */
[C---:B---3--:R-:W-:Y:S08]  /*35a0*/  HMMA.16816.F32.BF16 R68, R12.reuse, R48, R68 ;  /* 0x000000300c44723c */ /* 0x048ff00000041844 */
[----:B------:R-:W-:Y:S01]  /*35b0*/  HMMA.16816.F32.BF16 R64, R12, R50, R64 ;  /* 0x000000320c40723c */ /* 0x000fe20000041840 */
[----:B------:R-:W-:Y:S04]  /*35c0*/  LDSM.16.M88.4 R48, [R194+0x4000] ;  /* 0x00400000c230783b */ /* 0x000fe80000000200 */
[----:B------:R-:W3:Y:S03]  /*35d0*/  LDSM.16.M88.4 R12, [R193+0xe000] ;  /* 0x00e00000c10c783b */ /* 0x000ee60000000200 */
[C---:B----4-:R-:W-:Y:S08]  /*35e0*/  HMMA.16816.F32.BF16 R40, R44.reuse, R52, R40 ;  /* 0x000000342c28723c */ /* 0x050ff00000041828 */
[C---:B------:R-:W-:Y:S01]  /*35f0*/  HMMA.16816.F32.BF16 R36, R44.reuse, R54, R36 ;  /* 0x000000362c24723c */ /* 0x040fe20000041824 */
[----:B------:R-:W4:Y:S07]  /*3600*/  LDSM.16.M88.4 R52, [R193+0xe800] ;  /* 0x00e80000c134783b */ /* 0x000f2e0000000200 */
[C---:B-1----:R-:W-:Y:S08]  /*3610*/  HMMA.16816.F32.BF16 R32, R44.reuse, R8, R32 ;  /* 0x000000082c20723c */ /* 0x042ff00000041820 */
[C---:B------:R-:W-:Y:S01]  /*3620*/  HMMA.16816.F32.BF16 R28, R44.reuse, R10, R28 ;  /* 0x0000000a2c1c723c */ /* 0x040fe2000004181c */
[----:B------:R-:W1:Y:S07]  /*3630*/  LDSM.16.M88.4 R8, [R193+0xf000] ;  /* 0x00f00000c108783b */ /* 0x000e6e0000000200 */
[C---:B------:R-:W-:Y:S08]  /*3640*/  HMMA.16816.F32.BF16 R24, R44.reuse, R60, R24 ;  /* 0x0000003c2c18723c */ /* 0x040ff00000041818 */
[C---:B------:R-:W-:Y:S01]  /*3650*/  HMMA.16816.F32.BF16 R16, R44.reuse, R62, R16 ;  /* 0x0000003e2c10723c */ /* 0x040fe20000041810 */
[----:B------:R-:W-:Y:S07]  /*3660*/  LDSM.16.M88.4 R60, [R191+0x3000] ;  /* 0x00300000bf3c783b */ /* 0x000fee0000000200 */
[C---:B--2---:R-:W-:Y:S08]  /*3670*/  HMMA.16816.F32.BF16 R68, R44.reuse, R56, R68 ;  /* 0x000000382c44723c */ /* 0x044ff00000041844 */
[----:B------:R-:W-:Y:S01]  /*3680*/  HMMA.16816.F32.BF16 R64, R44, R58, R64 ;  /* 0x0000003a2c40723c */ /* 0x000fe20000041840 */
[----:B------:R-:W-:Y:S04]  /*3690*/  LDSM.16.M88.4 R44, [R192+0x4000] ;  /* 0x00400000c02c783b */ /* 0x000fe80000000200 */
[----:B------:R-:W-:Y:S03]  /*36a0*/  LDSM.16.M88.4 R56, [R191+0x3800] ;  /* 0x00380000bf38783b */ /* 0x000fe60000000200 */
[C---:B---3--:R-:W-:Y:S08]  /*36b0*/  HMMA.16816.F32.BF16 R40, R48.reuse, R12, R40 ;  /* 0x0000000c3028723c */ /* 0x048ff00000041828 */
[C---:B------:R-:W-:Y:S01]  /*36c0*/  HMMA.16816.F32.BF16 R36, R48.reuse, R14, R36 ;  /* 0x0000000e3024723c */ /* 0x040fe20000041824 */
[----:B------:R-:W2:Y:S07]  /*36d0*/  LDSM.16.M88.4 R12, [R191+0x2000] ;  /* 0x00200000bf0c783b */ /* 0x000eae0000000200 */
[C---:B----4-:R-:W-:Y:S08]  /*36e0*/  HMMA.16816.F32.BF16 R32, R48.reuse, R52, R32 ;  /* 0x000000343020723c */ /* 0x050ff00000041820 */
[C---:B------:R-:W-:Y:S01]  /*36f0*/  HMMA.16816.F32.BF16 R28, R48.reuse, R54, R28 ;  /* 0x00000036301c723c */ /* 0x040fe2000004181c */
[----:B------:R-:W-:Y:S07]  /*3700*/  LDSM.16.M88.4 R52, [R187+0xe000] ;  /* 0x00e00000bb34783b */ /* 0x000fee0000000200 */
[C---:B-1----:R-:W-:Y:S08]  /*3710*/  HMMA.16816.F32.BF16 R24, R48.reuse, R8, R24 ;  /* 0x000000083018723c */ /* 0x042ff00000041818 */
[C---:B------:R-:W-:Y:S01]  /*3720*/  HMMA.16816.F32.BF16 R16, R48.reuse, R10, R16 ;  /* 0x0000000a3010723c */ /* 0x040fe20000041810 */
[----:B------:R-:W1:Y:S07]  /*3730*/  LDSM.16.M88.4 R8, [R190+0x4000] ;  /* 0x00400000be08783b */ /* 0x000e6e0000000200 */
        /* <DEDUP_REMOVED lines=25> */
[----:B------:R-:W-:Y:S07]  /*38d0*/  LDSM.16.M88.4 R72, [R193+0x11800] ;  /* 0x01180000c148783b */ /* 0x000fee0000000200 */
[C---:B--2---:R-:W-:Y:S08]  /*38e0*/  HMMA.16816.F32.BF16 R68, R8.reuse, R12, R68 ;  /* 0x0000000c0844723c */ /* 0x044ff00000041844 */
[----:B------:R-:W-:Y:S01]  /*38f0*/  HMMA.16816.F32.BF16 R64, R8, R14, R64 ;  /* 0x0000000e0840723c */ /* 0x000fe20000041840 */
[----:B------:R-:W2:Y:S04]  /*3900*/  LDSM.16.M88.4 R12, [R193+0x10000] ;  /* 0x01000000c10c783b */ /* 0x000ea80000000200 */
[----:B------:R-:W4:Y:S03]  /*3910*/  LDSM.16.M88.4 R8, [R193+0x10800] ;  /* 0x01080000c108783b */ /* 0x000f260000000200 */
[C---:B-----5:R-:W-:Y:S08]  /*3920*/  HMMA.16816.F32.BF16 R40, R44.reuse, R60, R40 ;  /* 0x0000003c2c28723c */ /* 0x060ff00000041828 */
[C---:B------:R-:W-:Y:S01]  /*3930*/  HMMA.16816.F32.BF16 R36, R44.reuse, R62, R36 ;  /* 0x0000003e2c24723c */ /* 0x040fe20000041824 */
[----:B------:R-:W-:Y:S07]  /*3940*/  LDSM.16.M88.4 R60, [R192+0x8000] ;  /* 0x00800000c03c783b */ /* 0x000fee0000000200 */
[C---:B------:R-:W-:Y:S08]  /*3950*/  HMMA.16816.F32.BF16 R32, R44.reuse, R56, R32 ;  /* 0x000000382c20723c */ /* 0x040ff00000041820 */
[C---:B------:R-:W-:Y:S01]  /*3960*/  HMMA.16816.F32.BF16 R28, R44.reuse, R58, R28 ;  /* 0x0000003a2c1c723c */ /* 0x040fe2000004181c */
[----:B------:R-:W5:Y:S07]  /*3970*/  LDSM.16.M88.4 R56, [R191+0x4000] ;  /* 0x00400000bf38783b */ /* 0x000f6e0000000200 */
        /* <DEDUP_REMOVED lines=15> */
[C---:B------:R-:W-:Y:S01]  /*3a70*/  HMMA.16816.F32.BF16 R72, R76.reuse, R74, R64 ;  /* 0x0000004a4c48723c */ /* 0x040fe20000041840 */
[----:B------:R-:W4:Y:S07]  /*3a80*/  LDSM.16.M88.4 R64, [R187+0x10800] ;  /* 0x01080000bb40783b */ /* 0x000f2e0000000200 */
[----:B------:R-:W-:Y:S01]  /*3a90*/  HMMA.16816.F32.BF16 R16, R76, R82, R16 ;  /* 0x000000524c10723c */ /* 0x000fe20000041810 */
[----:B------:R-:W2:Y:S07]  /*3aa0*/  LDSM.16.M88.4 R76, [R187+0x11000] ;  /* 0x01100000bb4c783b */ /* 0x000eae0000000200 */
[C---:B-----5:R-:W-:Y:S07]  /*3ab0*/  HMMA.16816.F32.BF16 R40, R60.reuse, R56, R40 ;  /* 0x000000383c28723c */ /* 0x060fee0000041828 */
[----:B------:R-:W-:Y:S01]  /*3ac0*/  IMAD.U32 R57, RZ, RZ, UR22 ;  /* 0x00000016ff397e24 */ /* 0x000fe2000f8e00ff */
[----:B-1----:R-:W-:Y:S03]  /*3ad0*/  HMMA.16816.F32.BF16 R32, R60, R52, R32 ;  /* 0x000000343c20723c */ /* 0x002fe60000041820 */
[----:B------:R-:W-:-:S04]  /*3ae0*/  IMAD R56, R57, 0x40, R198 ;  /* 0x0000004039387824 */ /* 0x000fc800078e02c6 */
[----:B------:R-:W-:Y:S01]  /*3af0*/  IMAD.IADD R6, R209, 0x1, -R56 ;  /* 0x00000001d1067824 */ /* 0x000fe200078e0a38 */
[C---:B------:R-:W-:Y:S01]  /*3b00*/  HMMA.16816.F32.BF16 R28, R60.reuse, R54, R28 ;  /* 0x000000363c1c723c */ /* 0x040fe2000004181c */
[C---:B------:R-:W-:Y:S02]  /*3b10*/  ISETP.GE.AND P5, PT, R56.reuse, R207, PT ;  /* 0x000000cf3800720c */ /* 0x040fe40003fa6270 */
[C---:B------:R-:W-:Y:S02]  /*3b20*/  ISETP.GE.AND P4, PT, R56.reuse, R204, PT ;  /* 0x000000cc3800720c */ /* 0x040fe40003f86270 */
[----:B------:R-:W-:Y:S02]  /*3b30*/  IABS R6, R6 ;  /* 0x0000000600067213 */ /* 0x000fe40000000000 */
[C---:B------:R-:W-:Y:S01]  /*3b40*/  ISETP.LT.OR P5, PT, R56.reuse, R208, P5 ;  /* 0x000000d03800720c */ /* 0x040fe20002fa1670 */
[----:B---3--:R-:W-:Y:S01]  /*3b50*/  HMMA.16816.F32.BF16 R52, R60, R48, R24 ;  /* 0x000000303c34723c */ /* 0x008fe20000041818 */
[----:B------:R-:W1:Y:S01]  /*3b60*/  LDSM.16.M88.4 R24, [R187+0x11800] ;  /* 0x01180000bb18783b */ /* 0x000e620000000200 */
[----:B------:R-:W-:-:S02]  /*3b70*/  ISETP.LT.OR P4, PT, R56, R205, P4 ;  /* 0x000000cd3800720c */ /* 0x000fc40002781670 */
[----:B------:R-:W-:-:S04]  /*3b80*/  IADD3 R2, R56, 0x11, RZ ;  /* 0x0000001138027810 */ /* 0x000fc80007ffe0ff */
[C---:B------:R-:W-:Y:S08]  /*3b90*/  HMMA.16816.F32.BF16 R68, R60.reuse, R44, R68 ;  /* 0x0000002c3c44723c */ /* 0x040ff00000041844 */
[C---:B------:R-:W-:Y:S08]  /*3ba0*/  HMMA.16816.F32.BF16 R72, R60.reuse, R46, R72 ;  /* 0x0000002e3c48723c */ /* 0x040ff00000041848 */
[----:B------:R-:W-:Y:S01]  /*3bb0*/  HMMA.16816.F32.BF16 R16, R60, R50, R16 ;  /* 0x000000323c10723c */ /* 0x000fe20000041810 */
[----:B------:R-:W-:Y:S07]  /*3bc0*/  LDSM.16.M88.4 R48, [R180+0x4000] ;  /* 0x00400000b430783b */ /* 0x000fee0000000200 */
[----:B--2---:R-:W-:Y:S01]  /*3bd0*/  HMMA.16816.F32.BF16 R44, R8, R12, R40 ;  /* 0x0000000c082c723c */ /* 0x004fe20000041828 */
[----:B------:R-:W2:Y:S07]  /*3be0*/  LDSM.16.M88.4 R40, [R189+0x8000] ;  /* 0x00800000bd28783b */ /* 0x000eae0000000200 */
[----:B------:R-:W-:Y:S08]  /*3bf0*/  HMMA.16816.F32.BF16 R36, R60, R58, R36 ;  /* 0x0000003a3c24723c */ /* 0x000ff00000041824 */
[C---:B----4-:R-:W-:Y:S08]  /*3c00*/  HMMA.16816.F32.BF16 R32, R8.reuse, R64, R32 ;  /* 0x000000400820723c */ /* 0x050ff00000041820 */
[C---:B------:R-:W-:Y:S08]  /*3c10*/  HMMA.16816.F32.BF16 R28, R8.reuse, R66, R28 ;  /* 0x00000042081c723c */ /* 0x040ff0000004181c */
[C---:B------:R-:W-:Y:S01]  /*3c20*/  HMMA.16816.F32.BF16 R36, R8.reuse, R14, R36 ;  /* 0x0000000e0824723c */ /* 0x040fe20000041824 */
[----:B------:R-:W3:Y:S07]  /*3c30*/  LDSM.16.M88.4 R12, [R180+0x4800] ;  /* 0x00480000b40c783b */ /* 0x000eee0000000200 */
[C---:B------:R-:W-:Y:S08]  /*3c40*/  HMMA.16816.F32.BF16 R52, R8.reuse, R76, R52 ;  /* 0x0000004c0834723c */ /* 0x040ff00000041834 */
[C---:B------:R-:W-:Y:S08]  /*3c50*/  HMMA.16816.F32.BF16 R16, R8.reuse, R78, R16 ;  /* 0x0000004e0810723c */ /* 0x040ff00000041810 */
[C---:B-1----:R-:W-:Y:S07]  /*3c60*/  HMMA.16816.F32.BF16 R68, R8.reuse, R24, R68 ;  /* 0x000000180844723c */ /* 0x042fee0000041844 */
[----:B------:R-:W-:Y:S01]  /*3c70*/  IADD3 R25, R56, 0x8, RZ ;  /* 0x0000000838197810 */ /* 0x000fe20007ffe0ff */
[----:B------:R-:W-:Y:S01]  /*3c80*/  HMMA.16816.F32.BF16 R72, R8, R26, R72 ;  /* 0x0000001a0848723c */ /* 0x000fe20000041848 */
[----:B------:R-:W-:-:S02]  /*3c90*/  IMAD.IADD R24, R209, 0x1, -R2 ;  /* 0x00000001d1187824 */ /* 0x000fc400078e0a02 */
[CC--:B------:R-:W-:Y:S02]  /*3ca0*/  ISETP.GE.AND P0, PT, R25.reuse, R207.reuse, PT ;  /* 0x000000cf1900720c */ /* 0x0c0fe40003f06270 */
[----:B------:R-:W-:Y:S02]  /*3cb0*/  ISETP.GE.AND P6, PT, R25, R204, PT ;  /* 0x000000cc1900720c */ /* 0x000fe40003fc6270 */
[----:B------:R-:W-:Y:S01]  /*3cc0*/  IMAD.IADD R8, R206, 0x1, -R56 ;  /* 0x00000001ce087824 */ /* 0x000fe200078e0a38 */
[C---:B--2---:R-:W-:Y:S01]  /*3cd0*/  HMMA.16816.F32.BF16 R44, R40.reuse, R48, R44 ;  /* 0x00000030282c723c */ /* 0x044fe2000004182c */
[----:B------:R-:W-:Y:S01]  /*3ce0*/  IMAD.MOV.U32 R9, RZ, RZ, R6 ;  /* 0x000000ffff097224 */ /* 0x000fe200078e0006 */
[----:B------:R-:W-:Y:S01]  /*3cf0*/  IADD3 R6, R56, 0x1, RZ ;  /* 0x0000000138067810 */ /* 0x000fe20007ffe0ff */
[C---:B------:R-:W-:Y:S01]  /*3d00*/  IMAD.IADD R27, R209.reuse, 0x1, -R25 ;  /* 0x00000001d11b7824 */ /* 0x040fe200078e0a19 */
[----:B------:R-:W-:Y:S02]  /*3d10*/  IABS R8, R8 ;  /* 0x0000000800087213 */ /* 0x000fe40000000000 */
[----:B------:R-:W-:Y:S01]  /*3d20*/  ISETP.GE.AND P2, PT, R6, R207, PT ;  /* 0x000000cf0600720c */ /* 0x000fe20003f46270 */
[----:B------:R-:W-:Y:S01]  /*3d30*/  IMAD.IADD R10, R209, 0x1, -R6 ;  /* 0x00000001d10a7824 */ /* 0x000fe200078e0a06 */
[----:B------:R-:W1:Y:S01]  /*3d40*/  I2F R9, R9 ;  /* 0x0000000900097306 */ /* 0x000e620000201400 */
[----:B------:R-:W-:Y:S01]  /*3d50*/  IMAD.MOV.U32 R11, RZ, RZ, R8 ;  /* 0x000000ffff0b7224 */ /* 0x000fe200078e0008 */
[----:B---3--:R-:W-:Y:S01]  /*3d60*/  HMMA.16816.F32.BF16 R28, R40, R14, R28 ;  /* 0x0000000e281c723c */ /* 0x008fe2000004181c */
[----:B------:R-:W-:Y:S01]  /*3d70*/  IMAD.IADD R26, R206, 0x1, -R6 ;  /* 0x00000001ce1a7824 */ /* 0x000fe200078e0a06 */
[----:B------:R-:W-:-:S02]  /*3d80*/  IABS R8, R10 ;  /* 0x0000000a00087213 */ /* 0x000fc40000000000 */
[----:B------:R-:W-:Y:S02]  /*3d90*/  ISETP.GE.AND P1, PT, R6, R204, PT ;  /* 0x000000cc0600720c */ /* 0x000fe40003f26270 */
[----:B------:R-:W2:Y:S01]  /*3da0*/  I2F R11, R11 ;  /* 0x0000000b000b7306 */ /* 0x000ea20000201400 */
[----:B------:R-:W-:Y:S01]  /*3db0*/  IADD3 R14, R56, 0x9, RZ ;  /* 0x00000009380e7810 */ /* 0x000fe20007ffe0ff */
[C---:B------:R-:W-:Y:S01]  /*3dc0*/  HMMA.16816.F32.BF16 R36, R40.reuse, R50, R36 ;  /* 0x000000322824723c */ /* 0x040fe20000041824 */
[----:B------:R-:W-:Y:S02]  /*3dd0*/  ISETP.LT.OR P0, PT, R25, R208, P0 ;  /* 0x000000d01900720c */ /* 0x000fe40000701670 */
[----:B------:R-:W-:Y:S01]  /*3de0*/  ISETP.GE.AND P3, PT, R14, R207, PT ;  /* 0x000000cf0e00720c */ /* 0x000fe20003f66270 */
[----:B------:R-:W-:Y:S01]  /*3df0*/  IMAD.IADD R4, R209, 0x1, -R14 ;  /* 0x00000001d1047824 */ /* 0x000fe200078e0a0e */
[----:B------:R-:W-:Y:S01]  /*3e00*/  ISETP.LT.OR P6, PT, R25, R205, P6 ;  /* 0x000000cd1900720c */ /* 0x000fe200037c1670 */
[----:B------:R-:W3:Y:S01]  /*3e10*/  I2F R8, R8 ;  /* 0x0000000800087306 */ /* 0x000ee20000201400 */
[----:B-1----:R-:W-:Y:S01]  /*3e20*/  FFMA.FTZ R44, R9, -UR19, R44 ;  /* 0x80000013092c7c23 */ /* 0x002fe2000801002c */
[----:B------:R-:W-:Y:S01]  /*3e30*/  HMMA.16816.F32.BF16 R32, R40, R12, R32 ;  /* 0x0000000c2820723c */ /* 0x000fe20000041820 */
[----:B------:R-:W-:Y:S01]  /*3e40*/  IABS R4, R4 ;  /* 0x0000000400047213 */ /* 0x000fe20000000000 */
[----:B------:R-:W-:Y:S01]  /*3e50*/  IMAD.IADD R25, R206, 0x1, -R25 ;  /* 0x00000001ce197824 */ /* 0x000fe200078e0a19 */
[----:B------:R-:W-:-:S02]  /*3e60*/  ISETP.LT.OR P2, PT, R6, R208, P2 ;  /* 0x000000d00600720c */ /* 0x000fc40001741670 */
[----:B------:R-:W-:Y:S01]  /*3e70*/  FSEL R44, R44, -INF , !P5 ;  /* 0xff8000002c2c7808 */ /* 0x000fe20006800000 */
[----:B--2---:R-:W-:Y:S01]  /*3e80*/  FFMA.FTZ R46, R11, -UR19, R46 ;  /* 0x800000130b2e7c23 */ /* 0x004fe2000801002e */
[----:B------:R-:W-:Y:S01]  /*3e90*/  IADD3 R12, R56, 0x10, RZ ;  /* 0x00000010380c7810 */ /* 0x000fe20007ffe0ff */
[----:B------:R-:W1:Y:S01]  /*3ea0*/  I2F R4, R4 ;  /* 0x0000000400047306 */ /* 0x000e620000201400 */
[C---:B------:R-:W-:Y:S02]  /*3eb0*/  ISETP.GE.AND P5, PT, R14.reuse, R204, PT ;  /* 0x000000cc0e00720c */ /* 0x040fe40003fa6270 */
[C---:B------:R-:W-:Y:S01]  /*3ec0*/  ISETP.LT.OR P3, PT, R14.reuse, R208, P3 ;  /* 0x000000d00e00720c */ /* 0x040fe20001f61670 */
[----:B------:R-:W-:Y:S01]  /*3ed0*/  IMAD.IADD R13, R209, 0x1, -R12 ;  /* 0x00000001d10d7824 */ /* 0x000fe200078e0a0c */
[----:B------:R-:W-:Y:S01]  /*3ee0*/  ISETP.LT.OR P5, PT, R14, R205, P5 ;  /* 0x000000cd0e00720c */ /* 0x000fe20002fa1670 */
[----:B---3--:R-:W-:Y:S01]  /*3ef0*/  FFMA.FTZ R45, R8, -UR19, R45 ;  /* 0x80000013082d7c23 */ /* 0x008fe2000801002d */
[----:B------:R-:W-:Y:S01]  /*3f00*/  IABS R26, R26 ;  /* 0x0000001a001a7213 */ /* 0x000fe20000000000 */
[----:B------:R-:W2:Y:S01]  /*3f10*/  LDSM.16.M88.4 R8, [R180+0x5000] ;  /* 0x00500000b408783b */ /* 0x000ea20000000200 */
[C---:B------:R-:W-:Y:S01]  /*3f20*/  IMAD.IADD R14, R206.reuse, 0x1, -R14 ;  /* 0x00000001ce0e7824 */ /* 0x040fe200078e0a0e */
[----:B------:R-:W-:Y:S01]  /*3f30*/  IABS R27, R27 ;  /* 0x0000001b001b7213 */ /* 0x000fe20000000000 */
[----:B------:R-:W-:Y:S01]  /*3f40*/  IMAD.IADD R15, R206, 0x1, -R12 ;  /* 0x00000001ce0f7824 */ /* 0x000fe200078e0a0c */
[----:B------:R-:W-:Y:S01]  /*3f50*/  ISETP.LT.OR P1, PT, R6, R205, P1 ;  /* 0x000000cd0600720c */ /* 0x000fe20000f21670 */
[----:B------:R-:W3:Y:S01]  /*3f60*/  I2F R26, R26 ;  /* 0x0000001a001a7306 */ /* 0x000ee20000201400 */
[----:B------:R-:W-:-:S02]  /*3f70*/  FSEL R6, R46, -INF , !P4 ;  /* 0xff8000002e067808 */ /* 0x000fc40006000000 */
[----:B------:R-:W-:Y:S01]  /*3f80*/  FSEL R45, R45, -INF , !P2 ;  /* 0xff8000002d2d7808 */ /* 0x000fe20005000000 */
[----:B-1----:R-:W-:Y:S01]  /*3f90*/  FFMA.FTZ R37, R4, -UR19, R37 ;  /* 0x8000001304257c23 */ /* 0x002fe20008010025 */
[----:B------:R-:W-:Y:S02]  /*3fa0*/  IABS R25, R25 ;  /* 0x0000001900197213 */ /* 0x000fe40000000000 */
[C---:B------:R-:W-:Y:S01]  /*3fb0*/  ISETP.GE.AND P4, PT, R12.reuse, R207, PT ;  /* 0x000000cf0c00720c */ /* 0x040fe20003f86270 */
[----:B------:R-:W1:Y:S01]  /*3fc0*/  I2F R27, R27 ;  /* 0x0000001b001b7306 */ /* 0x000e620000201400 */
[----:B------:R-:W-:Y:S02]  /*3fd0*/  ISETP.GE.AND P2, PT, R12, R204, PT ;  /* 0x000000cc0c00720c */ /* 0x000fe40003f46270 */
[----:B------:R-:W-:Y:S02]  /*3fe0*/  IABS R13, R13 ;  /* 0x0000000d000d7213 */ /* 0x000fe40000000000 */
[----:B------:R-:W-:-:S02]  /*3ff0*/  IABS R14, R14 ;  /* 0x0000000e000e7213 */ /* 0x000fc40000000000 */
[C---:B------:R-:W-:Y:S01]  /*4000*/  ISETP.LT.OR P4, PT, R12.reuse, R208, P4 ;  /* 0x000000d00c00720c */ /* 0x040fe20002781670 */
[----:B------:R-:W4:Y:S01]  /*4010*/  I2F R25, R25 ;  /* 0x0000001900197306 */ /* 0x000f220000201400 */
[----:B------:R-:W-:Y:S01]  /*4020*/  ISETP.LT.OR P2, PT, R12, R205, P2 ;  /* 0x000000cd0c00720c */ /* 0x000fe20001741670 */
[----:B---3--:R-:W-:Y:S01]  /*4030*/  FFMA.FTZ R26, R26, -UR19, R47 ;  /* 0x800000131a1a7c23 */ /* 0x008fe2000801002f */
[----:B------:R-:W-:Y:S02]  /*4040*/  IADD3 R12, R56, 0x18, RZ ;  /* 0x00000018380c7810 */ /* 0x000fe40007ffe0ff */
[----:B------:R-:W-:Y:S02]  /*4050*/  IABS R15, R15 ;  /* 0x0000000f000f7213 */ /* 0x000fe40000000000 */
[----:B------:R-:W-:Y:S01]  /*4060*/  IABS R24, R24 ;  /* 0x0000001800187213 */ /* 0x000fe20000000000 */
[----:B------:R-:W3:Y:S01]  /*4070*/  I2F R13, R13 ;  /* 0x0000000d000d7306 */ /* 0x000ee20000201400 */
[----:B-1----:R-:W-:Y:S01]  /*4080*/  FFMA.FTZ R36, R27, -UR19, R36 ;  /* 0x800000131b247c23 */ /* 0x002fe20008010024 */
[----:B------:R-:W-:-:S02]  /*4090*/  FSEL R37, R37, -INF , !P3 ;  /* 0xff80000025257808 */ /* 0x000fc40005800000 */
[----:B------:R-:W-:Y:S02]  /*40a0*/  ISETP.GE.AND P3, PT, R12, R204, PT ;  /* 0x000000cc0c00720c */ /* 0x000fe40003f66270 */
[----:B------:R-:W-:Y:S02]  /*40b0*/  IADD3 R46, R56, 0x31, RZ ;  /* 0x00000031382e7810 */ /* 0x000fe40007ffe0ff */
[----:B------:R-:W1:Y:S01]  /*40c0*/  I2F R14, R14 ;  /* 0x0000000e000e7306 */ /* 0x000e620000201400 */
[----:B----4-:R-:W-:Y:S01]  /*40d0*/  FFMA.FTZ R38, R25, -UR19, R38 ;  /* 0x8000001319267c23 */ /* 0x010fe20008010026 */
[----:B------:R-:W-:Y:S01]  /*40e0*/  ISETP.LT.OR P3, PT, R12, R205, P3 ;  /* 0x000000cd0c00720c */ /* 0x000fe20001f61670 */
[C---:B--2---:R-:W-:Y:S05]  /*40f0*/  HMMA.16816.F32.BF16 R52, R40.reuse, R8, R52 ;  /* 0x000000082834723c */ /* 0x044fea0000041834 */
[----:B------:R-:W2:Y:S01]  /*4100*/  I2F R15, R15 ;  /* 0x0000000f000f7306 */ /* 0x000ea20000201400 */
[----:B---3--:R-:W-:Y:S01]  /*4110*/  FFMA.FTZ R27, R13, -UR19, R32 ;  /* 0x800000130d1b7c23 */ /* 0x008fe20008010020 */
[----:B------:R-:W-:Y:S01]  /*4120*/  IADD3 R8, R56, 0x19, RZ ;  /* 0x0000001938087810 */ /* 0x000fe20007ffe0ff */
[C---:B------:R-:W-:Y:S01]  /*4130*/  IMAD.IADD R9, R209.reuse, 0x1, -R12 ;  /* 0x00000001d1097824 */ /* 0x040fe200078e0a0c */
[----:B------:R-:W-:Y:S01]  /*4140*/  FSEL R32, R26, -INF , !P1 ;  /* 0xff8000001a207808 */ /* 0x000fe20004800000 */
[----:B------:R-:W-:Y:S01]  /*4150*/  IMAD.IADD R26, R206, 0x1, -R2 ;  /* 0x00000001ce1a7824 */ /* 0x000fe200078e0a02 */
[----:B------:R-:W-:Y:S01]  /*4160*/  ISETP.GE.AND P1, PT, R2, R207, PT ;  /* 0x000000cf0200720c */ /* 0x000fe20003f26270 */
[----:B------:R-:W-:Y:S01]  /*4170*/  IMAD.IADD R4, R209, 0x1, -R8 ;  /* 0x00000001d1047824 */ /* 0x000fe200078e0a08 */
[----:B------:R-:W-:Y:S01]  /*4180*/  IABS R9, R9 ;  /* 0x0000000900097213 */ /* 0x000fe20000000000 */
[----:B-1----:R-:W-:Y:S01]  /*4190*/  FFMA.FTZ R25, R14, -UR19, R39 ;  /* 0x800000130e197c23 */ /* 0x002fe20008010027 */
[----:B------:R-:W-:Y:S01]  /*41a0*/  FSEL R39, R36, -INF , !P0 ;  /* 0xff80000024277808 */ /* 0x000fe20004000000 */
[----:B------:R-:W-:Y:S01]  /*41b0*/  I2F R24, R24 ;  /* 0x0000001800187306 */ /* 0x000fe20000201400 */
[----:B------:R-:W-:Y:S01]  /*41c0*/  IABS R4, R4 ;  /* 0x0000000400047213 */ /* 0x000fe20000000000 */
[----:B------:R-:W-:Y:S01]  /*41d0*/  HMMA.16816.F32.BF16 R16, R40, R10, R16 ;  /* 0x0000000a2810723c */ /* 0x000fe20000041810 */
[----:B------:R-:W-:-:S02]  /*41e0*/  ISETP.GE.AND P0, PT, R2, R204, PT ;  /* 0x000000cc0200720c */ /* 0x000fc40003f06270 */
[C---:B------:R-:W-:Y:S01]  /*41f0*/  ISETP.LT.OR P1, PT, R2.reuse, R208, P1 ;  /* 0x000000d00200720c */ /* 0x040fe20000f21670 */
[----:B------:R-:W-:Y:S01]  /*4200*/  IMAD.MOV.U32 R48, RZ, RZ, R4 ;  /* 0x000000ffff307224 */ /* 0x000fe200078e0004 */
[----:B------:R-:W-:Y:S01]  /*4210*/  ISETP.LT.OR P0, PT, R2, R205, P0 ;  /* 0x000000cd0200720c */ /* 0x000fe20000701670 */
[----:B------:R1:W3:Y:S01]  /*4220*/  I2F R47, R9 ;  /* 0x00000009002f7306 */ /* 0x0002e20000201400 */
[----:B--2---:R-:W-:Y:S01]  /*4230*/  FFMA.FTZ R15, R15, -UR19, R34 ;  /* 0x800000130f0f7c23 */ /* 0x004fe20008010022 */
[----:B------:R-:W-:Y:S02]  /*4240*/  IADD3 R14, R56, 0x20, RZ ;  /* 0x00000020380e7810 */ /* 0x000fe40007ffe0ff */
[----:B------:R-:W-:Y:S02]  /*4250*/  IABS R26, R26 ;  /* 0x0000001a001a7213 */ /* 0x000fe40000000000 */
[----:B------:R-:W-:Y:S01]  /*4260*/  FSEL R27, R27, -INF , !P4 ;  /* 0xff8000001b1b7808 */ /* 0x000fe20006000000 */
[----:B------:R-:W-:Y:S01]  /*4270*/  IMAD.IADD R13, R209, 0x1, -R14 ;  /* 0x00000001d10d7824 */ /* 0x000fe200078e0a0e */
[----:B------:R-:W-:Y:S01]  /*4280*/  ISETP.GE.AND P4, PT, R8, R204, PT ;  /* 0x000000cc0800720c */ /* 0x000fe20003f86270 */
[----:B------:R-:W2:Y:S03]  /*4290*/  I2F R48, R48 ;  /* 0x0000003000307306 */ /* 0x000ea60000201400 */
[----:B------:R-:W-:-:S02]  /*42a0*/  IABS R13, R13 ;  /* 0x0000000d000d7213 */ /* 0x000fc40000000000 */
[----:B------:R-:W-:Y:S02]  /*42b0*/  ISETP.LT.OR P4, PT, R8, R205, P4 ;  /* 0x000000cd0800720c */ /* 0x000fe40002781670 */
[----:B-1----:R-:W-:Y:S01]  /*42c0*/  IADD3 R9, R56, 0x21, RZ ;  /* 0x0000002138097810 */ /* 0x002fe20007ffe0ff */
[----:B------:R-:W1:Y:S01]  /*42d0*/  I2F R26, R26 ;  /* 0x0000001a001a7306 */ /* 0x000e620000201400 */
[----:B---3--:R-:W-:-:S03]  /*42e0*/  FFMA.FTZ R11, R47, -UR19, R28 ;  /* 0x800000132f0b7c23 */ /* 0x008fc6000801001c */
[----:B------:R-:W-:-:S04]  /*42f0*/  IMAD.IADD R4, R209, 0x1, -R9 ;  /* 0x00000001d1047824 */ /* 0x000fc800078e0a09 */
[----:B------:R-:W3:Y:S01]  /*4300*/  I2F R13, R13 ;  /* 0x0000000d000d7306 */ /* 0x000ee20000201400 */
[----:B------:R-:W-:Y:S01]  /*4310*/  IABS R2, R4 ;  /* 0x0000000400027213 */ /* 0x000fe20000000000 */
[----:B--2---:R-:W-:Y:S01]  /*4320*/  FFMA.FTZ R48, R48, -UR19, R29 ;  /* 0x8000001330307c23 */ /* 0x004fe2000801001d */
[----:B------:R-:W-:Y:S02]  /*4330*/  FSEL R4, R38, -INF , !P6 ;  /* 0xff80000026047808 */ /* 0x000fe40007000000 */
[----:B------:R-:W-:Y:S02]  /*4340*/  ISETP.GE.AND P6, PT, R12, R207, PT ;  /* 0x000000cf0c00720c */ /* 0x000fe40003fc6270 */
[----:B------:R-:W-:Y:S01]  /*4350*/  IADD3 R38, R56, 0x30, RZ ;  /* 0x0000003038267810 */ /* 0x000fe20007ffe0ff */
[----:B------:R-:W2:Y:S01]  /*4360*/  I2F R34, R2 ;  /* 0x0000000200227306 */ /* 0x000ea20000201400 */
[----:B------:R-:W-:Y:S01]  /*4370*/  ISETP.LT.OR P6, PT, R12, R208, P6 ;  /* 0x000000d00c00720c */ /* 0x000fe200037c1670 */
[----:B------:R-:W-:-:S02]  /*4380*/  IMAD.IADD R12, R206, 0x1, -R12 ;  /* 0x00000001ce0c7824 */ /* 0x000fc400078e0a0c */
[----:B-1----:R-:W-:Y:S01]  /*4390*/  FFMA.FTZ R26, R26, -UR19, R35 ;  /* 0x800000131a1a7c23 */ /* 0x002fe20008010023 */
[----:B------:R-:W-:Y:S02]  /*43a0*/  FSEL R11, R11, -INF , !P6 ;  /* 0xff8000000b0b7808 */ /* 0x000fe40007000000 */
[----:B------:R-:W-:Y:S01]  /*43b0*/  IABS R49, R12 ;  /* 0x0000000c00317213 */ /* 0x000fe20000000000 */
[----:B------:R-:W-:Y:S01]  /*43c0*/  IMAD.IADD R12, R206, 0x1, -R8 ;  /* 0x00000001ce0c7824 */ /* 0x000fe200078e0a08 */
[----:B------:R-:W-:Y:S01]  /*43d0*/  FSEL R26, R26, -INF , !P0 ;  /* 0xff8000001a1a7808 */ /* 0x000fe20004000000 */
[----:B---3--:R-:W-:Y:S01]  /*43e0*/  FFMA.FTZ R52, R13, -UR19, R52 ;  /* 0x800000130d347c23 */ /* 0x008fe20008010034 */
[CC--:B------:R-:W-:Y:S02]  /*43f0*/  ISETP.GE.AND P0, PT, R9.reuse, R207.reuse, PT ;  /* 0x000000cf0900720c */ /* 0x0c0fe40003f06270 */
[----:B------:R-:W-:Y:S01]  /*4400*/  IABS R12, R12 ;  /* 0x0000000c000c7213 */ /* 0x000fe20000000000 */
[----:B------:R-:W1:Y:S01]  /*4410*/  I2F R49, R49 ;  /* 0x0000003100317306 */ /* 0x000e620000201400 */
[----:B------:R-:W-:Y:S01]  /*4420*/  ISETP.GE.AND P6, PT, R9, R204, PT ;  /* 0x000000cc0900720c */ /* 0x000fe20003fc6270 */
[----:B--2---:R-:W-:Y:S01]  /*4430*/  FFMA.FTZ R53, R34, -UR19, R53 ;  /* 0x8000001322357c23 */ /* 0x004fe20008010035 */
[----:B------:R-:W-:Y:S01]  /*4440*/  FSEL R2, R25, -INF , !P5 ;  /* 0xff80000019027808 */ /* 0x000fe20006800000 */
[----:B------:R-:W-:Y:S01]  /*4450*/  FFMA.FTZ R25, R24, -UR19, R33 ;  /* 0x8000001318197c23 */ /* 0x000fe20008010021 */
[----:B------:R-:W-:Y:S01]  /*4460*/  FSEL R24, R15, -INF , !P2 ;  /* 0xff8000000f187808 */ /* 0x000fe20005000000 */
[----:B------:R-:W-:Y:S01]  /*4470*/  IMAD.IADD R15, R206, 0x1, -R14 ;  /* 0x00000001ce0f7824 */ /* 0x000fe200078e0a0e */
[----:B------:R-:W-:Y:S01]  /*4480*/  ISETP.GE.AND P5, PT, R8, R207, PT ;  /* 0x000000cf0800720c */ /* 0x000fe20003fa6270 */
[----:B------:R-:W2:Y:S01]  /*4490*/  I2F R12, R12 ;  /* 0x0000000c000c7306 */ /* 0x000ea20000201400 */
[----:B------:R-:W-:-:S02]  /*44a0*/  FSEL R25, R25, -INF , !P1 ;  /* 0xff80000019197808 */ /* 0x000fc40004800000 */
[----:B------:R-:W-:Y:S02]  /*44b0*/  ISETP.LT.OR P5, PT, R8, R208, P5 ;  /* 0x000000d00800720c */ /* 0x000fe40002fa1670 */
[----:B------:R-:W-:Y:S02]  /*44c0*/  IABS R15, R15 ;  /* 0x0000000f000f7213 */ /* 0x000fe40000000000 */
[----:B------:R-:W-:Y:S01]  /*44d0*/  IADD3 R8, R56, 0x28, RZ ;  /* 0x0000002838087810 */ /* 0x000fe20007ffe0ff */
[----:B-1----:R-:W-:Y:S01]  /*44e0*/  FFMA.FTZ R10, R49, -UR19, R30 ;  /* 0x80000013310a7c23 */ /* 0x002fe2000801001e */
[C---:B------:R-:W-:Y:S01]  /*44f0*/  ISETP.GE.AND P2, PT, R14.reuse, R207, PT ;  /* 0x000000cf0e00720c */ /* 0x040fe20003f46270 */
[----:B------:R-:W-:Y:S01]  /*4500*/  IMAD.IADD R30, R209, 0x1, -R46 ;  /* 0x00000001d11e7824 */ /* 0x000fe200078e0a2e */
[C---:B------:R-:W-:Y:S01]  /*4510*/  ISETP.GE.AND P1, PT, R14.reuse, R204, PT ;  /* 0x000000cc0e00720c */ /* 0x040fe20003f26270 */
[----:B------:R-:W1:Y:S01]  /*4520*/  I2F R15, R15 ;  /* 0x0000000f000f7306 */ /* 0x000e620000201400 */
[----:B------:R-:W-:-:S02]  /*4530*/  ISETP.LT.OR P2, PT, R14, R208, P2 ;  /* 0x000000d00e00720c */ /* 0x000fc40001741670 */
[-C--:B------:R-:W-:Y:S01]  /*4540*/  ISETP.LT.OR P1, PT, R14, R205.reuse, P1 ;  /* 0x000000cd0e00720c */ /* 0x080fe20000f21670 */
[----:B------:R-:W-:Y:S01]  /*4550*/  IMAD.IADD R14, R209, 0x1, -R8 ;  /* 0x00000001d10e7824 */ /* 0x000fe200078e0a08 */
[----:B------:R-:W-:Y:S01]  /*4560*/  IADD3 R33, R56, 0x29, RZ ;  /* 0x0000002938217810 */ /* 0x000fe20007ffe0ff */
[----:B--2---:R-:W-:Y:S01]  /*4570*/  FFMA.FTZ R47, R12, -UR19, R31 ;  /* 0x800000130c2f7c23 */ /* 0x004fe2000801001f */
[----:B------:R-:W-:Y:S01]  /*4580*/  ISETP.LT.OR P0, PT, R9, R208, P0 ;  /* 0x000000d00900720c */ /* 0x000fe20000701670 */
[C---:B------:R-:W-:Y:S01]  /*4590*/  IMAD.IADD R31, R209.reuse, 0x1, -R38 ;  /* 0x00000001d11f7824 */ /* 0x040fe200078e0a26 */
[----:B------:R-:W-:Y:S01]  /*45a0*/  IABS R14, R14 ;  /* 0x0000000e000e7213 */ /* 0x000fe20000000000 */
[----:B------:R-:W-:Y:S01]  /*45b0*/  IMAD.IADD R28, R209, 0x1, -R33 ;  /* 0x00000001d11c7824 */ /* 0x000fe200078e0a21 */
[----:B------:R-:W-:Y:S01]  /*45c0*/  ISETP.LT.OR P6, PT, R9, R205, P6 ;  /* 0x000000cd0900720c */ /* 0x000fe200037c1670 */
[----:B------:R-:W-:Y:S01]  /*45d0*/  IMAD.IADD R9, R206, 0x1, -R9 ;  /* 0x00000001ce097824 */ /* 0x000fe200078e0a09 */
[----:B------:R-:W-:Y:S01]  /*45e0*/  FSEL R10, R10, -INF , !P3 ;  /* 0xff8000000a0a7808 */ /* 0x000fe20005800000 */
[----:B------:R-:W-:Y:S01]  /*45f0*/  IMAD.MOV.U32 R35, RZ, RZ, R14 ;  /* 0x000000ffff237224 */ /* 0x000fe200078e000e */
[----:B------:R-:W-:Y:S01]  /*4600*/  IABS R14, R28 ;  /* 0x0000001c000e7213 */ /* 0x000fe20000000000 */
[----:B-1----:R-:W-:Y:S01]  /*4610*/  FFMA.FTZ R54, R15, -UR19, R54 ;  /* 0x800000130f367c23 */ /* 0x002fe20008010036 */
[----:B------:R-:W-:Y:S01]  /*4620*/  IABS R34, R9 ;  /* 0x0000000900227213 */ /* 0x000fe20000000000 */
[----:B------:R-:W-:Y:S01]  /*4630*/  IMAD.IADD R50, R206, 0x1, -R33 ;  /* 0x00000001ce327824 */ /* 0x000fe200078e0a21 */
[----:B------:R1:W2:Y:S01]  /*4640*/  I2F R36, R14 ;  /* 0x0000000e00247306 */ /* 0x0002a20000201400 */
[----:B------:R-:W-:-:S02]  /*4650*/  FSEL R9, R48, -INF , !P5 ;  /* 0xff80000030097808 */ /* 0x000fc40006800000 */
[C---:B------:R-:W-:Y:S01]  /*4660*/  ISETP.GE.AND P3, PT, R8.reuse, R207, PT ;  /* 0x000000cf0800720c */ /* 0x040fe20003f66270 */
[----:B------:R-:W-:Y:S01]  /*4670*/  IMAD.MOV.U32 R48, RZ, RZ, R34 ;  /* 0x000000ffff307224 */ /* 0x000fe200078e0022 */
[----:B------:R-:W-:Y:S01]  /*4680*/  ISETP.GE.AND P5, PT, R8, R204, PT ;  /* 0x000000cc0800720c */ /* 0x000fe20003fa6270 */
[----:B------:R-:W-:Y:S01]  /*4690*/  IMAD.IADD R34, R206, 0x1, -R8 ;  /* 0x00000001ce227824 */ /* 0x000fe200078e0a08 */
[C---:B------:R-:W-:Y:S01]  /*46a0*/  ISETP.LT.OR P3, PT, R8.reuse, R208, P3 ;  /* 0x000000d00800720c */ /* 0x040fe20001f61670 */
[----:B------:R-:W3:Y:S01]  /*46b0*/  I2F R35, R35 ;  /* 0x0000002300237306 */ /* 0x000ee20000201400 */
[----:B------:R-:W-:Y:S02]  /*46c0*/  ISETP.LT.OR P5, PT, R8, R205, P5 ;  /* 0x000000cd0800720c */ /* 0x000fe40002fa1670 */
[----:B------:R-:W-:Y:S02]  /*46d0*/  FSEL R8, R47, -INF , !P4 ;  /* 0xff8000002f087808 */ /* 0x000fe40006000000 */
[----:B------:R-:W-:-:S02]  /*46e0*/  FSEL R169, R52, -INF , !P2 ;  /* 0xff80000034a97808 */ /* 0x000fc40005000000 */
[C---:B------:R-:W-:Y:S01]  /*46f0*/  ISETP.GE.AND P4, PT, R33.reuse, R207, PT ;  /* 0x000000cf2100720c */ /* 0x040fe20003f86270 */
[----:B-1----:R-:W1:Y:S01]  /*4700*/  LDSM.16.M88.4 R12, [R180+0x5800] ;  /* 0x00580000b40c783b */ /* 0x002e620000000200 */
[----:B------:R-:W-:Y:S01]  /*4710*/  ISETP.GE.AND P2, PT, R33, R204, PT ;  /* 0x000000cc2100720c */ /* 0x000fe20003f46270 */
[----:B------:R-:W4:Y:S01]  /*4720*/  I2F R48, R48 ;  /* 0x0000003000307306 */ /* 0x000f220000201400 */
[----:B------:R-:W-:Y:S01]  /*4730*/  IABS R47, R34 ;  /* 0x00000022002f7213 */ /* 0x000fe20000000000 */
[----:B--2---:R-:W-:Y:S01]  /*4740*/  FFMA.FTZ R17, R36, -UR19, R17 ;  /* 0x8000001324117c23 */ /* 0x004fe20008010011 */
[----:B------:R-:W-:Y:S01]  /*4750*/  IADD3 R28, R56, 0x38, RZ ;  /* 0x00000038381c7810 */ /* 0x000fe20007ffe0ff */
[----:B------:R-:W-:-:S04]  /*4760*/  DEPBAR.LE SB0, 0x0 ;  /* 0x000080000000791a */ /* 0x000fc80000000000 */
[----:B------:R-:W-:Y:S01]  /*4770*/  IADD3 R56, R56, 0x39, RZ ;  /* 0x0000003938387810 */ /* 0x000fe20007ffe0ff */
[----:B---3--:R-:W-:Y:S01]  /*4780*/  FFMA.FTZ R16, R35, -UR19, R16 ;  /* 0x8000001323107c23 */ /* 0x008fe20008010010 */
[----:B------:R-:W-:Y:S01]  /*4790*/  ISETP.LT.OR P4, PT, R33, R208, P4 ;  /* 0x000000d02100720c */ /* 0x000fe20002781670 */
[----:B------:R-:W-:Y:S01]  /*47a0*/  IMAD.IADD R29, R209, 0x1, -R28 ;  /* 0x00000001d11d7824 */ /* 0x000fe200078e0a1c */
[----:B------:R-:W-:Y:S01]  /*47b0*/  ISETP.LT.OR P2, PT, R33, R205, P2 ;  /* 0x000000cd2100720c */ /* 0x000fe20001741670 */
[----:B------:R-:W-:Y:S01]  /*47c0*/  IMAD.MOV.U32 R33, RZ, RZ, R47 ;  /* 0x000000ffff217224 */ /* 0x000fe200078e002f */
[----:B------:R-:W-:Y:S01]  /*47d0*/  IABS R31, R31 ;  /* 0x0000001f001f7213 */ /* 0x000fe20000000000 */
[----:B------:R-:W-:Y:S01]  /*47e0*/  IMAD.IADD R47, R206, 0x1, -R38 ;  /* 0x00000001ce2f7824 */ /* 0x000fe200078e0a26 */
[----:B------:R-:W-:Y:S01]  /*47f0*/  FSEL R164, R54, -INF , !P1 ;  /* 0xff80000036a47808 */ /* 0x000fe20004800000 */
[----:B------:R-:W-:Y:S01]  /*4800*/  IMAD.IADD R49, R209, 0x1, -R56 ;  /* 0x00000001d1317824 */ /* 0x000fe200078e0a38 */
[----:B------:R-:W-:Y:S01]  /*4810*/  FSEL R161, R53, -INF , !P0 ;  /* 0xff80000035a17808 */ /* 0x000fe20004000000 */
[----:B------:R-:W2:Y:S01]  /*4820*/  I2F R33, R33 ;  /* 0x0000002100217306 */ /* 0x000ea20000201400 */
[----:B------:R-:W-:Y:S01]  /*4830*/  IABS R47, R47 ;  /* 0x0000002f002f7213 */ /* 0x000fe20000000000 */
[----:B----4-:R-:W-:Y:S01]  /*4840*/  FFMA.FTZ R48, R48, -UR19, R55 ;  /* 0x8000001330307c23 */ /* 0x010fe20008010037 */
[----:B------:R-:W-:-:S02]  /*4850*/  IABS R49, R49 ;  /* 0x0000003100317213 */ /* 0x000fc40000000000 */
[C---:B------:R-:W-:Y:S02]  /*4860*/  ISETP.GE.AND P1, PT, R38.reuse, R207, PT ;  /* 0x000000cf2600720c */ /* 0x040fe40003f26270 */
[C---:B------:R-:W-:Y:S01]  /*4870*/  ISETP.GE.AND P0, PT, R38.reuse, R204, PT ;  /* 0x000000cc2600720c */ /* 0x040fe20003f06270 */
[----:B------:R3:W-:Y:S01]  /*4880*/  I2F R34, R49 ;  /* 0x0000003100227306 */ /* 0x0007e20000201400 */
[C---:B------:R-:W-:Y:S02]  /*4890*/  ISETP.LT.OR P1, PT, R38.reuse, R208, P1 ;  /* 0x000000d02600720c */ /* 0x040fe40000f21670 */
[----:B------:R-:W-:Y:S02]  /*48a0*/  ISETP.LT.OR P0, PT, R38, R205, P0 ;  /* 0x000000cd2600720c */ /* 0x000fe40000701670 */
[----:B------:R-:W-:Y:S01]  /*48b0*/  FSEL R167, R16, -INF , !P3 ;  /* 0xff80000010a77808 */ /* 0x000fe20005800000 */
[----:B------:R-:W-:Y:S01]  /*48c0*/  IMAD.IADD R16, R206, 0x1, -R28 ;  /* 0x00000001ce107824 */ /* 0x000fe200078e0a1c */
[----:B------:R-:W-:Y:S01]  /*48d0*/  IABS R30, R30 ;  /* 0x0000001e001e7213 */ /* 0x000fe20000000000 */
[----:B------:R-:W-:Y:S01]  /*48e0*/  I2F R31, R31 ;  /* 0x0000001f001f7306 */ /* 0x000fe20000201400 */
[----:B------:R-:W-:Y:S01]  /*48f0*/  IABS R29, R29 ;  /* 0x0000001d001d7213 */ /* 0x000fe20000000000 */
[----:B--2---:R-:W-:Y:S01]  /*4900*/  FFMA.FTZ R18, R33, -UR19, R18 ;  /* 0x8000001321127c23 */ /* 0x004fe20008010012 */
[----:B-1----:R-:W-:Y:S01]  /*4910*/  HMMA.16816.F32.BF16 R68, R40, R12, R68 ;  /* 0x0000000c2844723c */ /* 0x002fe20000041844 */
[----:B------:R-:W-:-:S02]  /*4920*/  IABS R16, R16 ;  /* 0x0000001000107213 */ /* 0x000fc40000000000 */
[----:B------:R-:W-:Y:S02]  /*4930*/  FSEL R214, R48, -INF , !P6 ;  /* 0xff80000030d67808 */ /* 0x000fe40007000000 */
[----:B------:R-:W1:Y:S01]  /*4940*/  I2F R13, R47 ;  /* 0x0000002f000d7306 */ /* 0x000e620000201400 */
[----:B---3--:R-:W-:Y:S01]  /*4950*/  IABS R49, R50 ;  /* 0x0000003200317213 */ /* 0x008fe20000000000 */
[----:B------:R-:W-:Y:S01]  /*4960*/  IMAD.IADD R12, R206, 0x1, -R46 ;  /* 0x00000001ce0c7824 */ /* 0x000fe200078e0a2e */
[----:B------:R-:W-:Y:S01]  /*4970*/  HMMA.16816.F32.BF16 R72, R40, R14, R72 ;  /* 0x0000000e2848723c */ /* 0x000fe20000041848 */
[----:B------:R-:W-:Y:S02]  /*4980*/  FSEL R168, R18, -INF , !P5 ;  /* 0xff80000012a87808 */ /* 0x000fe40006800000 */
[----:B------:R-:W-:Y:S02]  /*4990*/  FSEL R163, R17, -INF , !P4 ;  /* 0xff80000011a37808 */ /* 0x000fe40006000000 */
[----:B------:R-:W2:Y:S01]  /*49a0*/  I2F R38, R49 ;  /* 0x0000003100267306 */ /* 0x000ea20000201400 */
[----:B------:R-:W-:Y:S01]  /*49b0*/  IABS R12, R12 ;  /* 0x0000000c000c7213 */ /* 0x000fe20000000000 */
[----:B------:R-:W-:Y:S01]  /*49c0*/  IMAD.IADD R14, R206, 0x1, -R56 ;  /* 0x00000001ce0e7824 */ /* 0x000fe200078e0a38 */
[----:B------:R-:W-:-:S02]  /*49d0*/  ISETP.GE.AND P6, PT, R46, R207, PT ;  /* 0x000000cf2e00720c */ /* 0x000fc40003fc6270 */
[----:B------:R-:W-:Y:S02]  /*49e0*/  ISETP.GE.AND P3, PT, R46, R204, PT ;  /* 0x000000cc2e00720c */ /* 0x000fe40003f66270 */
[----:B------:R-:W-:Y:S01]  /*49f0*/  IABS R14, R14 ;  /* 0x0000000e000e7213 */ /* 0x000fe20000000000 */
[----:B------:R-:W3:Y:S01]  /*4a00*/  I2F R30, R30 ;  /* 0x0000001e001e7306 */ /* 0x000ee20000201400 */
[-C--:B------:R-:W-:Y:S02]  /*4a10*/  ISETP.GE.AND P5, PT, R28, R207.reuse, PT ;  /* 0x000000cf1c00720c */ /* 0x080fe40003fa6270 */
[----:B-1----:R-:W-:Y:S01]  /*4a20*/  FFMA.FTZ R13, R13, -UR19, R70 ;  /* 0x800000130d0d7c23 */ /* 0x002fe20008010046 */
[----:B------:R-:W-:Y:S01]  /*4a30*/  ISETP.GE.AND P4, PT, R56, R207, PT ;  /* 0x000000cf3800720c */ /* 0x000fe20003f86270 */
[----:B------:R-:W-:Y:S01]  /*4a40*/  FFMA.FTZ R31, R31, -UR19, R68 ;  /* 0x800000131f1f7c23 */ /* 0x000fe20008010044 */
[----:B------:R-:W-:Y:S02]  /*4a50*/  ISETP.LT.OR P6, PT, R46, R208, P6 ;  /* 0x000000d02e00720c */ /* 0x000fe400037c1670 */
[----:B------:R-:W1:Y:S01]  /*4a60*/  I2F R29, R29 ;  /* 0x0000001d001d7306 */ /* 0x000e620000201400 */
[----:B------:R-:W-:Y:S01]  /*4a70*/  FSEL R166, R13, -INF , !P0 ;  /* 0xff8000000da67808 */ /* 0x000fe20004000000 */
[----:B--2---:R-:W-:Y:S01]  /*4a80*/  FFMA.FTZ R19, R38, -UR19, R19 ;  /* 0x8000001326137c23 */ /* 0x004fe20008010013 */
[----:B------:R-:W-:Y:S01]  /*4a90*/  PLOP3.LUT P0, PT, PT, PT, UP0, 0x80, 0x0 ;  /* 0x000000000000781c */ /* 0x000fe20003f0f008 */
[----:B------:R-:W-:Y:S01]  /*4aa0*/  FFMA.FTZ R34, R34, -UR19, R73 ;  /* 0x8000001322227c23 */ /* 0x000fe20008010049 */
[----:B------:R-:W-:-:S02]  /*4ab0*/  FSEL R213, R31, -INF , !P1 ;  /* 0xff8000001fd57808 */ /* 0x000fc40004800000 */
[----:B------:R-:W-:Y:S01]  /*4ac0*/  FSEL R212, R19, -INF , !P2 ;  /* 0xff80000013d47808 */ /* 0x000fe20005000000 */
[----:B------:R-:W2:Y:S01]  /*4ad0*/  I2F R12, R12 ;  /* 0x0000000c000c7306 */ /* 0x000ea20000201400 */
[-C--:B------:R-:W-:Y:S01]  /*4ae0*/  ISETP.GE.AND P2, PT, R28, R204.reuse, PT ;  /* 0x000000cc1c00720c */ /* 0x080fe20003f46270 */
[----:B---3--:R-:W-:Y:S01]  /*4af0*/  FFMA.FTZ R30, R30, -UR19, R69 ;  /* 0x800000131e1e7c23 */ /* 0x008fe20008010045 */
[----:B------:R-:W-:Y:S02]  /*4b00*/  ISETP.GE.AND P1, PT, R56, R204, PT ;  /* 0x000000cc3800720c */ /* 0x000fe40003f26270 */
[-C--:B------:R-:W-:Y:S02]  /*4b10*/  ISETP.LT.OR P3, PT, R46, R205.reuse, P3 ;  /* 0x000000cd2e00720c */ /* 0x080fe40001f61670 */
[CC--:B------:R-:W-:Y:S01]  /*4b20*/  ISETP.LT.OR P5, PT, R28.reuse, R208.reuse, P5 ;  /* 0x000000d01c00720c */ /* 0x0c0fe20002fa1670 */
[----:B------:R-:W3:Y:S01]  /*4b30*/  I2F R15, R16 ;  /* 0x00000010000f7306 */ /* 0x000ee20000201400 */
[----:B-1----:R-:W-:Y:S01]  /*4b40*/  FFMA.FTZ R29, R29, -UR19, R72 ;  /* 0x800000131d1d7c23 */ /* 0x002fe20008010048 */
[----:B------:R-:W-:Y:S01]  /*4b50*/  ISETP.LT.OR P2, PT, R28, R205, P2 ;  /* 0x000000cd1c00720c */ /* 0x000fe20001741670 */
[----:B------:R-:W-:Y:S01]  /*4b60*/  BAR.SYNC.DEFER_BLOCKING 0x0 ;  /* 0x0000000000007b1d */ /* 0x000fe20000010000 */
[----:B------:R-:W-:-:S02]  /*4b70*/  ISETP.LT.OR P4, PT, R56, R208, P4 ;  /* 0x000000d03800720c */ /* 0x000fc40002781670 */
[----:B------:R-:W-:Y:S01]  /*4b80*/  ISETP.LT.OR P1, PT, R56, R205, P1 ;  /* 0x000000cd3800720c */ /* 0x000fe20000f21670 */
[----:B--2---:R-:W-:Y:S02]  /*4b90*/  FFMA.FTZ R12, R12, -UR19, R71 ;  /* 0x800000130c0c7c23 */ /* 0x004fe40008010047 */
[----:B------:R-:W1:Y:S01]  /*4ba0*/  I2F R14, R14 ;  /* 0x0000000e000e7306 */ /* 0x000e620000201400 */
[----:B------:R-:W-:Y:S02]  /*4bb0*/  FSEL R171, R30, -INF , !P6 ;  /* 0xff8000001eab7808 */ /* 0x000fe40007000000 */
[----:B------:R-:W-:Y:S02]  /*4bc0*/  FSEL R147, R29, -INF , !P5 ;  /* 0xff8000001d937808 */ /* 0x000fe40006800000 */
[----:B------:R-:W-:Y:S01]  /*4bd0*/  FSEL R146, R12, -INF , !P3 ;  /* 0xff8000000c927808 */ /* 0x000fe20005800000 */
[----:B---3--:R-:W-:Y:S01]  /*4be0*/  FFMA.FTZ R74, R15, -UR19, R74 ;  /* 0x800000130f4a7c23 */ /* 0x008fe2000801004a */
[----:B------:R-:W-:-:S04]  /*4bf0*/  FSEL R145, R34, -INF , !P4 ;  /* 0xff80000022917808 */ /* 0x000fc80006000000 */
[----:B------:R-:W-:Y:S01]  /*4c00*/  FSEL R144, R74, -INF , !P2 ;  /* 0xff8000004a907808 */ /* 0x000fe20005000000 */
[----:B-1----:R-:W-:-:S05]  /*4c10*/  FFMA.FTZ R75, R14, -UR19, R75 ;  /* 0x800000130e4b7c23 */ /* 0x002fca000801004b */
[----:B------:R-:W-:Y:S01]  /*4c20*/  FSEL R162, R75, -INF , !P1 ;  /* 0xff8000004ba27808 */ /* 0x000fe20004800000 */
[----:B------:R-:W-:Y:S05]  /*4c30*/  @!P0 BRA `(.L_x_427) ;  /* 0x0000039000008947 */ /* 0x000fea0003800000 */
[----:B------:R-:W-:Y:S01]  /*4c40*/  UIADD3 UR5, UR13, -0x2, URZ ;  /* 0xfffffffe0d057890 */ /* 0x000fe2000fffe03f */
[----:B------:R-:W-:Y:S01]  /*4c50*/  ISETP.GE.AND P5, PT, R210, c[0x0][0x220], PT ;  /* 0x00008800d2007a0c */ /* 0x000fe20003fa6270 */
[----:B------:R-:W-:Y:S01]  /*4c60*/  BSSY B0, `(.L_x_428) ;  /* 0x0000035000007945 */ /* 0x000fe20003800000 */
[----:B------:R-:W-:Y:S01]  /*4c70*/  ISETP.GE.AND P4, PT, R197, c[0x0][0x220], PT ;  /* 0x00008800c5007a0c */ /* 0x000fe20003f86270 */
[----:B------:R-:W-:Y:S01]  /*4c80*/  USHF.R.S32.HI UR4, URZ, 0x1f, UR5 ;  /* 0x0000001f3f047899 */ /* 0x000fe20008011405 */
[----:B------:R-:W-:Y:S01]  /*4c90*/  ISETP.GE.AND P2, PT, R196, c[0x0][0x220], PT ;  /* 0x00008800c4007a0c */ /* 0x000fe20003f46270 */
[----:B------:R-:W-:Y:S01]  /*4ca0*/  UIMAD UR24, UR24, UR5, URZ ;  /* 0x00000005181872a4 */ /* 0x000fe2000f8e023f */
[----:B------:R-:W-:-:S03]  /*4cb0*/  IMAD.WIDE.U32 R14, R3, UR5, R202 ;  /* 0x00000005030e7c25 */ /* 0x000fc6000f8e00ca */
[----:B------:R-:W-:-:S04]  /*4cc0*/  UIMAD UR4, UR4, UR25, UR24 ;  /* 0x00000019040472a4 */ /* 0x000fc8000f8e0218 */
[C---:B------:R-:W-:Y:S01]  /*4cd0*/  @!P5 LEA R30, P6, R14.reuse, c[0x0][0x168], 0x1 ;  /* 0x00005a000e1eda11 */ /* 0x040fe200078c08ff */
[----:B------:R1:W-:Y:S01]  /*4ce0*/  @P5 STS.128 [R199+0xc000], RZ ;  /* 0x00c000ffc7005388 */ /* 0x0003e20000000c00 */
[----:B------:R-:W-:Y:S02]  /*4cf0*/  IADD3 R3, R15, UR4, RZ ;  /* 0x000000040f037c10 */ /* 0x000fe4000fffe0ff */
        /* <DEDUP_REMOVED lines=43> */
.L_x_429:
[----:B------:R-:W-:Y:S05]  /*4fb0*/  BSYNC B0 ;  /* 0x0000000000007941 */ /* 0x000fea0003800000 */
.L_x_428:
[----:B------:R-:W0:Y:S02]  /*4fc0*/  LDGDEPBAR ;  /* 0x00000000000079af */ /* 0x000e240000000000 */
.L_x_427:
        /* <DEDUP_REMOVED lines=74> */
[----:B------:R-:W2:Y:S01]  /*5470*/  LDSM.16.MT88.4 R4, [R184+0x16000] ;  /* 0x01600000b804783b */ /* 0x000ea20000004200 */
[--C-:B------:R-:W-:Y:S02]  /*5480*/  FFMA.FTZ R2, R9, c[0x0][0x23c], -R170.reuse ;  /* 0x00008f0009027a23 */ /* 0x100fe400000108aa */
[--C-:B------:R-:W-:Y:S01]  /*5490*/  FFMA.FTZ R149, R10, c[0x0][0x23c], -R165.reuse ;  /* 0x00008f000a957a23 */ /* 0x100fe200000108a5 */
[----:B------:R-:W-:Y:S01]  /*54a0*/  LDSM.16.MT88.4 R32, [R184+0x12800] ;  /* 0x01280000b820783b */ /* 0x000fe20000004200 */
[----:B------:R-:W-:Y:S01]  /*54b0*/  FFMA.FTZ R0, R8, c[0x0][0x23c], -R165 ;  /* 0x00008f0008007a23 */ /* 0x000fe200000108a5 */
[----:B------:R-:W-:Y:S01]  /*54c0*/  MUFU.EX2 R155, R155 ;  /* 0x0000009b009b7308 */ /* 0x000fe20000000800 */
[--C-:B------:R-:W-:Y:S01]  /*54d0*/  FFMA.FTZ R153, R27, c[0x0][0x23c], -R170.reuse ;  /* 0x00008f001b997a23 */ /* 0x100fe200000108aa */
[----:B------:R-:W2:Y:S01]  /*54e0*/  LDSM.16.MT88.4 R8, [R188+0x14800] ;  /* 0x01480000bc08783b */ /* 0x000ea20000004200 */
[----:B------:R-:W-:-:S02]  /*54f0*/  FFMA.FTZ R134, R25, c[0x0][0x23c], -R170 ;  /* 0x00008f0019867a23 */ /* 0x000fc400000108aa */
[--C-:B------:R-:W-:Y:S01]  /*5500*/  FFMA.FTZ R150, R24, c[0x0][0x23c], -R165.reuse ;  /* 0x00008f0018967a23 */ /* 0x100fe200000108a5 */
[----:B------:R-:W-:Y:S01]  /*5510*/  LDSM.16.MT88.4 R28, [R186+0x14800] ;  /* 0x01480000ba1c783b */ /* 0x000fe20000004200 */
        /* <DEDUP_REMOVED lines=218> */
[----:B------:R-:W-:-:S04]  /*62c0*/  DEPBAR.LE SB0, 0x0 ;  /* 0x000080000000791a */ /* 0x000fc80000000000 */
[----:B------:R-:W-:Y:S01]  /*62d0*/  UIADD3 UR22, UR13, -0x2, URZ ;  /* 0xfffffffe0d167890 */ /* 0x000fe2000fffe03f */
[----:B------:R-:W-:Y:S01]  /*62e0*/  BAR.SYNC.DEFER_BLOCKING 0x0 ;  /* 0x0000000000007b1d */ /* 0x000fe20000010000 */
[----:B------:R-:W-:Y:S02]  /*62f0*/  ISETP.GE.AND P4, PT, R210, c[0x0][0x220], PT ;  /* 0x00008800d2007a0c */ /* 0x000fe40003f86270 */
[----:B------:R-:W-:Y:S01]  /*6300*/  ISETP.GE.AND P3, PT, R197, c[0x0][0x220], PT ;  /* 0x00008800c5007a0c */ /* 0x000fe20003f66270 */
[----:B------:R-:W-:Y:S01]  /*6310*/  USHF.R.S32.HI UR5, URZ, 0x1f, UR22 ;  /* 0x0000001f3f057899 */ /* 0x000fe20008011416 */
[----:B------:R-:W-:Y:S01]  /*6320*/  ISETP.GE.AND P2, PT, R196, c[0x0][0x220], PT ;  /* 0x00008800c4007a0c */ /* 0x000fe20003f46270 */
[----:B------:R-:W-:Y:S01]  /*6330*/  UIMAD UR4, UR17, UR22, URZ ;  /* 0x00000016110472a4 */ /* 0x000fe2000f8e023f */
[----:B------:R-:W-:Y:S01]  /*6340*/  IMAD.WIDE.U32 R4, R195, UR22, R22 ;  /* 0x00000016c3047c25 */ /* 0x000fe2000f8e0016 */
[----:B------:R-:W-:Y:S02]  /*6350*/  UISETP.GT.AND UP0, UPT, UR22, UR7, UPT ;  /* 0x000000071600728c */ /* 0x000fe4000bf04270 */
[----:B------:R-:W-:-:S04]  /*6360*/  UIMAD UR4, UR5, UR16, UR4 ;  /* 0x00000010050472a4 */ /* 0x000fc8000f8e0204 */
[C---:B------:R-:W-:Y:S02]  /*6370*/  @!P4 LEA R10, P6, R4.reuse, c[0x0][0x170], 0x1 ;  /* 0x00005c00040aca11 */ /* 0x040fe400078c08ff */
[----:B------:R-:W-:Y:S02]  /*6380*/  IADD3 R0, R5, UR4, RZ ;  /* 0x0000000405007c10 */ /* 0x000fe4000fffe0ff */
[C---:B------:R-:W-:Y:S02]  /*6390*/  @!P3 LEA R8, P1, R4.reuse, c[0x0][0x170], 0x1 ;  /* 0x00005c000408ba11 */ /* 0x040fe400078208ff */
[C---:B------:R-:W-:Y:S02]  /*63a0*/  @!P2 LEA R6, P0, R4.reuse, c[0x0][0x170], 0x1 ;  /* 0x00005c000406aa11 */ /* 0x040fe400078008ff */
[C---:B------:R-:W-:Y:S02]  /*63b0*/  IADD3 R5, P5, R4.reuse, UR18, RZ ;  /* 0x0000001204057c10 */ /* 0x040fe4000ffbe0ff */
[C-C-:B------:R-:W-:Y:S01]  /*63c0*/  @!P4 LEA.HI.X R11, R4.reuse, c[0x0][0x174], R0.reuse, 0x1, P6 ;  /* 0x00005d00040bca11 */ /* 0x140fe200030f0c00 */
[----:B------:R-:W-:Y:S01]  /*63d0*/  @P4 STS.128 [R199+0x12000], RZ ;  /* 0x012000ffc7004388 */ /* 0x000fe20000000c00 */
[----:B------:R-:W-:-:S02]  /*63e0*/  @!P3 LEA.HI.X R9, R4, c[0x0][0x174], R0, 0x1, P1 ;  /* 0x00005d000409ba11 */ /* 0x000fc400008f0c00 */
[----:B------:R-:W-:Y:S01]  /*63f0*/  @!P2 LEA.HI.X R7, R4, c[0x0][0x174], R0, 0x1, P0 ;  /* 0x00005d000407aa11 */ /* 0x000fe200000f0c00 */
[----:B------:R-:W-:Y:S01]  /*6400*/  @!PT LDS RZ, [RZ] ;  /* 0x00000000fffff984 */ /* 0x000fe20000000800 */
[----:B------:R-:W-:Y:S01]  /*6410*/  @!PT LDS RZ, [RZ] ;  /* 0x00000000fffff984 */ /* 0x000fe20000000800 */
[----:B------:R-:W-:Y:S01]  /*6420*/  @!PT LDS RZ, [RZ] ;  /* 0x00000000fffff984 */ /* 0x000fe20000000800 */
[----:B------:R1:W-:Y:S01]  /*6430*/  @!P4 LDGSTS.E.BYPASS.LTC128B.128 [R199+0x12000], [R10.64] ;  /* 0x120000000ac7cfae */ /* 0x0003e2000b901d4e */
[C---:B------:R-:W-:Y:S02]  /*6440*/  @!P4 LEA R12, P0, R5.reuse, c[0x0][0x170], 0x1 ;  /* 0x00005c00050cca11 */ /* 0x040fe400078008ff */
        /* <DEDUP_REMOVED lines=8> */
[----:B------:R-:W-:-:S02]  /*64d0*/  @!P4 LEA.HI.X R13, R5, c[0x0][0x174], R0, 0x1, P0 ;  /* 0x00005d00050dca11 */ /* 0x000fc400000f0c00 */
[C-C-:B------:R-:W-:Y:S01]  /*64e0*/  @!P3 LEA.HI.X R19, R5.reuse, c[0x0][0x174], R0.reuse, 0x1, P5 ;  /* 0x00005d000513ba11 */ /* 0x140fe200028f0c00 */
[----:B------:R-:W-:Y:S01]  /*64f0*/  @P2 STS.128 [R199+0x16000], RZ ;  /* 0x016000ffc7002388 */ /* 0x000fe20000000c00 */
[----:B------:R-:W-:-:S03]  /*6500*/  @!P2 LEA.HI.X R17, R5, c[0x0][0x174], R0, 0x1, P1 ;  /* 0x00005d000511aa11 */ /* 0x000fc600008f0c00 */
        /* <DEDUP_REMOVED lines=20> */
[----:B------:R-:W3:Y:S04]  /*6650*/  LDSM.16.M88.4 R144, [R193+0xc000] ;  /* 0x00c00000c190783b */ /* 0x000ee80000000200 */
[----:B------:R-:W5:Y:S04]  /*6660*/  LDSM.16.M88.4 R136, [R193+0xc800] ;  /* 0x00c80000c188783b */ /* 0x000f680000000200 */
[----:B------:R-:W5:Y:S04]  /*6670*/  LDSM.16.M88.4 R28, [R193+0xd000] ;  /* 0x00d00000c11c783b */ /* 0x000f680000000200 */
[----:B-1----:R-:W1:Y:S04]  /*6680*/  LDSM.16.M88.4 R8, [R193+0xd800] ;  /* 0x00d80000c108783b */ /* 0x002e680000000200 */
[----:B------:R-:W-:Y:S04]  /*6690*/  LDSM.16.M88.4 R160, [R192] ;  /* 0x00000000c0a0783b */ /* 0x000fe80000000200 */
[----:B--2---:R-:W2:Y:S04]  /*66a0*/  LDSM.16.M88.4 R4, [R191] ;  /* 0x00000000bf04783b */ /* 0x004ea80000000200 */
[----:B------:R-:W1:Y:S04]  /*66b0*/  LDSM.16.M88.4 R148, [R183] ;  /* 0x00000000b794783b */ /* 0x000e680000000200 */
[----:B------:R-:W1:Y:S04]  /*66c0*/  LDSM.16.M88.4 R24, [R182] ;  /* 0x00000000b618783b */ /* 0x000e680000000200 */
[----:B------:R-:W1:Y:S04]  /*66d0*/  LDSM.16.M88.4 R228, [R181] ;  /* 0x00000000b5e4783b */ /* 0x000e680000000200 */
[----:B------:R-:W-:Y:S01]  /*66e0*/  LDSM.16.M88.4 R152, [R187+0xc000] ;  /* 0x00c00000bb98783b */ /* 0x000fe20000000200 */
[C---:B---3--:R-:W-:Y:S03]  /*66f0*/  HMMA.16816.F32.BF16 R12, R164.reuse, R144, RZ ;  /* 0x00000090a40c723c */ /* 0x048fe600000418ff */
[----:B----4-:R-:W-:Y:S04]  /*6700*/  LDSM.16.M88.4 R16, [R187+0xc800] ;  /* 0x00c80000bb10783b */ /* 0x010fe80000000200 */
[----:B------:R-:W-:Y:S01]  /*6710*/  LDSM.16.M88.4 R224, [R187+0xd800] ;  /* 0x00d80000bbe0783b */ /* 0x000fe20000000200 */
[C---:B------:R-:W-:Y:S03]  /*6720*/  HMMA.16816.F32.BF16 R144, R164.reuse, R146, RZ ;  /* 0x00000092a490723c */ /* 0x040fe600000418ff */
[----:B------:R-:W-:Y:S04]  /*6730*/  LDSM.16.M88.4 R156, [R189] ;  /* 0x00000000bd9c783b */ /* 0x000fe80000000200 */
[----:B------:R-:W-:Y:S01]  /*6740*/  LDSM.16.M88.4 R220, [R180] ;  /* 0x00000000b4dc783b */ /* 0x000fe20000000200 */
[C---:B-----5:R-:W-:Y:S03]  /*6750*/  HMMA.16816.F32.BF16 R140, R164.reuse, R136, RZ ;  /* 0x00000088a48c723c */ /* 0x060fe600000418ff */
[----:B------:R-:W0:Y:S05]  /*6760*/  LDGDEPBAR ;  /* 0x00000000000079af */ /* 0x000e2a0000000000 */
[C---:B------:R-:W-:Y:S08]  /*6770*/  HMMA.16816.F32.BF16 R136, R164.reuse, R138, RZ ;  /* 0x0000008aa488723c */ /* 0x040ff000000418ff */
[C---:B------:R-:W-:Y:S08]  /*6780*/  HMMA.16816.F32.BF16 R32, R164.reuse, R28, RZ ;  /* 0x0000001ca420723c */ /* 0x040ff000000418ff */
[C---:B------:R-:W-:Y:S08]  /*6790*/  HMMA.16816.F32.BF16 R28, R164.reuse, R30, RZ ;  /* 0x0000001ea41c723c */ /* 0x040ff000000418ff */
[C---:B-1----:R-:W-:Y:S08]  /*67a0*/  HMMA.16816.F32.BF16 R168, R164.reuse, R8, RZ ;  /* 0x00000008a4a8723c */ /* 0x042ff000000418ff */
[----:B------:R-:W-:Y:S01]  /*67b0*/  HMMA.16816.F32.BF16 R164, R164, R10, RZ ;  /* 0x0000000aa4a4723c */ /* 0x000fe200000418ff */
[----:B------:R-:W1:Y:S07]  /*67c0*/  LDSM.16.M88.4 R8, [R190] ;  /* 0x00000000be08783b */ /* 0x000e6e0000000200 */
[C---:B--2---:R-:W-:Y:S08]  /*67d0*/  HMMA.16816.F32.BF16 R12, R160.reuse, R4, R12 ;  /* 0x00000004a00c723c */ /* 0x044ff0000004180c */
[C---:B------:R-:W-:Y:S01]  /*67e0*/  HMMA.16816.F32.BF16 R144, R160.reuse, R6, R144 ;  /* 0x00000006a090723c */ /* 0x040fe20000041890 */
[----:B------:R-:W2:Y:S07]  /*67f0*/  LDSM.16.M88.4 R4, [R187+0xd000] ;  /* 0x00d00000bb04783b */ /* 0x000eae0000000200 */
[C---:B------:R-:W-:Y:S08]  /*6800*/  HMMA.16816.F32.BF16 R140, R160.reuse, R148, R140 ;  /* 0x00000094a08c723c */ /* 0x040ff0000004188c */
[C---:B------:R-:W-:Y:S01]  /*6810*/  HMMA.16816.F32.BF16 R136, R160.reuse, R150, R136 ;  /* 0x00000096a088723c */ /* 0x040fe20000041888 */
[----:B------:R-:W3:Y:S07]  /*6820*/  LDSM.16.M88.4 R148, [R180+0x800] ;  /* 0x00080000b494783b */ /* 0x000eee0000000200 */
[C---:B------:R-:W-:Y:S08]  /*6830*/  HMMA.16816.F32.BF16 R32, R160.reuse, R24, R32 ;  /* 0x00000018a020723c */ /* 0x040ff00000041820 */
[C---:B------:R-:W-:Y:S01]  /*6840*/  HMMA.16816.F32.BF16 R28, R160.reuse, R26, R28 ;  /* 0x0000001aa01c723c */ /* 0x040fe2000004181c */
[----:B------:R-:W4:Y:S07]  /*6850*/  LDSM.16.M88.4 R24, [R180+0x1000] ;  /* 0x00100000b418783b */ /* 0x000f2e0000000200 */
[C---:B------:R-:W-:Y:S08]  /*6860*/  HMMA.16816.F32.BF16 R168, R160.reuse, R228, R168 ;  /* 0x000000e4a0a8723c */ /* 0x040ff000000418a8 */
[----:B------:R-:W-:Y:S01]  /*6870*/  HMMA.16816.F32.BF16 R164, R160, R230, R164 ;  /* 0x000000e6a0a4723c */ /* 0x000fe200000418a4 */
[----:B------:R-:W5:Y:S04]  /*6880*/  LDSM.16.M88.4 R160, [R180+0x1800] ;  /* 0x00180000b4a0783b */ /* 0x000f680000000200 */
[----:B------:R-:W-:Y:S03]  /*6890*/  LDSM.16.M88.4 R228, [R175] ;  /* 0x00000000afe4783b */ /* 0x000fe60000000200 */
[C---:B-1----:R-:W-:Y:S08]  /*68a0*/  HMMA.16816.F32.BF16 R12, R8.reuse, R152, R12 ;  /* 0x00000098080c723c */ /* 0x042ff0000004180c */
[C---:B------:R-:W-:Y:S01]  /*68b0*/  HMMA.16816.F32.BF16 R144, R8.reuse, R154, R144 ;  /* 0x0000009a0890723c */ /* 0x040fe20000041890 */
[----:B------:R-:W-:Y:S07]  /*68c0*/  LDSM.16.M88.4 R152, [R193+0xe000] ;  /* 0x00e00000c198783b */ /* 0x000fee0000000200 */
[C---:B------:R-:W-:Y:S08]  /*68d0*/  HMMA.16816.F32.BF16 R140, R8.reuse, R16, R140 ;  /* 0x00000010088c723c */ /* 0x040ff0000004188c */
[C---:B------:R-:W-:Y:S01]  /*68e0*/  HMMA.16816.F32.BF16 R136, R8.reuse, R18, R136 ;  /* 0x000000120888723c */ /* 0x040fe20000041888 */
[----:B------:R-:W-:Y:S07]  /*68f0*/  LDSM.16.M88.4 R16, [R193+0xe800] ;  /* 0x00e80000c110783b */ /* 0x000fee0000000200 */
[C---:B--2---:R-:W-:Y:S08]  /*6900*/  HMMA.16816.F32.BF16 R32, R8.reuse, R4, R32 ;  /* 0x000000040820723c */ /* 0x044ff00000041820 */
[C---:B------:R-:W-:Y:S01]  /*6910*/  HMMA.16816.F32.BF16 R28, R8.reuse, R6, R28 ;  /* 0x00000006081c723c */ /* 0x040fe2000004181c */
[----:B------:R-:W1:Y:S07]  /*6920*/  LDSM.16.M88.4 R4, [R194+0x4000] ;  /* 0x00400000c204783b */ /* 0x000e6e0000000200 */
[C---:B------:R-:W-:Y:S08]  /*6930*/  HMMA.16816.F32.BF16 R168, R8.reuse, R224, R168 ;  /* 0x000000e008a8723c */ /* 0x040ff000000418a8 */
[----:B------:R-:W-:Y:S01]  /*6940*/  HMMA.16816.F32.BF16 R164, R8, R226, R164 ;  /* 0x000000e208a4723c */ /* 0x000fe200000418a4 */
[----:B------:R-:W2:Y:S04]  /*6950*/  LDSM.16.M88.4 R8, [R193+0xf000] ;  /* 0x00f00000c108783b */ /* 0x000ea80000000200 */
[----:B------:R-:W-:Y:S03]  /*6960*/  LDSM.16.M88.4 R224, [R194+0x8000] ;  /* 0x00800000c2e0783b */ /* 0x000fe60000000200 */
[C---:B------:R-:W-:Y:S08]  /*6970*/  HMMA.16816.F32.BF16 R12, R156.reuse, R220, R12 ;  /* 0x000000dc9c0c723c */ /* 0x040ff0000004180c */
[C---:B------:R-:W-:Y:S01]  /*6980*/  HMMA.16816.F32.BF16 R144, R156.reuse, R222, R144 ;  /* 0x000000de9c90723c */ /* 0x040fe20000041890 */
[----:B------:R-:W-:Y:S07]  /*6990*/  LDSM.16.M88.4 R220, [R179] ;  /* 0x00000000b3dc783b */ /* 0x000fee0000000200 */
[C---:B---3--:R-:W-:Y:S08]  /*69a0*/  HMMA.16816.F32.BF16 R140, R156.reuse, R148, R140 ;  /* 0x000000949c8c723c */ /* 0x048ff0000004188c */
[C---:B------:R-:W-:Y:S01]  /*69b0*/  HMMA.16816.F32.BF16 R136, R156.reuse, R150, R136 ;  /* 0x000000969c88723c */ /* 0x040fe20000041888 */
[----:B------:R-:W3:Y:S07]  /*69c0*/  LDSM.16.M88.4 R148, [R193+0xf800] ;  /* 0x00f80000c194783b */ /* 0x000eee0000000200 */
[C---:B----4-:R-:W-:Y:S08]  /*69d0*/  HMMA.16816.F32.BF16 R32, R156.reuse, R24, R32 ;  /* 0x000000189c20723c */ /* 0x050ff00000041820 */
[C---:B------:R-:W-:Y:S01]  /*69e0*/  HMMA.16816.F32.BF16 R28, R156.reuse, R26, R28 ;  /* 0x0000001a9c1c723c */ /* 0x040fe2000004181c */
[----:B------:R-:W4:Y:S07]  /*69f0*/  LDSM.16.M88.4 R24, [R192+0x4000] ;  /* 0x00400000c018783b */ /* 0x000f2e0000000200 */
[C---:B-----5:R-:W-:Y:S08]  /*6a00*/  HMMA.16816.F32.BF16 R168, R156.reuse, R160, R168 ;  /* 0x000000a09ca8723c */ /* 0x060ff000000418a8 */
[----:B------:R-:W-:Y:S01]  /*6a10*/  HMMA.16816.F32.BF16 R164, R156, R162, R164 ;  /* 0x000000a29ca4723c */ /* 0x000fe200000418a4 */
[----:B------:R-:W5:Y:S04]  /*6a20*/  LDSM.16.M88.4 R156, [R177] ;  /* 0x00000000b19c783b */ /* 0x000f680000000200 */
[----:B------:R-:W3:Y:S03]  /*6a30*/  LDSM.16.M88.4 R160, [R178] ;  /* 0x00000000b2a0783b */ /* 0x000ee60000000200 */
[C---:B-1----:R-:W-:Y:S08]  /*6a40*/  HMMA.16816.F32.BF16 R12, R4.reuse, R152, R12 ;  /* 0x00000098040c723c */ /* 0x042ff0000004180c */
[C---:B------:R-:W-:Y:S01]  /*6a50*/  HMMA.16816.F32.BF16 R144, R4.reuse, R154, R144 ;  /* 0x0000009a0490723c */ /* 0x040fe20000041890 */
[----:B------:R-:W1:Y:S07]  /*6a60*/  LDSM.16.M88.4 R152, [R176] ;  /* 0x00000000b098783b */ /* 0x000e6e0000000200 */
[C---:B------:R-:W-:Y:S08]  /*6a70*/  HMMA.16816.F32.BF16 R140, R4.reuse, R16, R140 ;  /* 0x00000010048c723c */ /* 0x040ff0000004188c */
[C---:B------:R-:W-:Y:S01]  /*6a80*/  HMMA.16816.F32.BF16 R136, R4.reuse, R18, R136 ;  /* 0x000000120488723c */ /* 0x040fe20000041888 */
[----:B------:R-:W-:Y:S07]  /*6a90*/  LDSM.16.M88.4 R16, [R190+0x4000] ;  /* 0x00400000be10783b */ /* 0x000fee0000000200 */
[C---:B--2---:R-:W-:Y:S08]  /*6aa0*/  HMMA.16816.F32.BF16 R32, R4.reuse, R8, R32 ;  /* 0x000000080420723c */ /* 0x044ff00000041820 */
[C---:B------:R-:W-:Y:S01]  /*6ab0*/  HMMA.16816.F32.BF16 R28, R4.reuse, R10, R28 ;  /* 0x0000000a041c723c */ /* 0x040fe2000004181c */
[----:B------:R-:W2:Y:S07]  /*6ac0*/  LDSM.16.M88.4 R8, [R187+0xe000] ;  /* 0x00e00000bb08783b */ /* 0x000eae0000000200 */
[C---:B---3--:R-:W-:Y:S08]  /*6ad0*/  HMMA.16816.F32.BF16 R168, R4.reuse, R148, R168 ;  /* 0x0000009404a8723c */ /* 0x048ff000000418a8 */
[----:B------:R-:W-:Y:S01]  /*6ae0*/  HMMA.16816.F32.BF16 R164, R4, R150, R164 ;  /* 0x0000009604a4723c */ /* 0x000fe200000418a4 */
[----:B------:R-:W3:Y:S04]  /*6af0*/  LDSM.16.M88.4 R4, [R187+0xe800] ;  /* 0x00e80000bb04783b */ /* 0x000ee80000000200 */
[----:B------:R-:W1:Y:S03]  /*6b00*/  LDSM.16.M88.4 R148, [R187+0xf000] ;  /* 0x00f00000bb94783b */ /* 0x000e660000000200 */
[C---:B----4-:R-:W-:Y:S08]  /*6b10*/  HMMA.16816.F32.BF16 R12, R24.reuse, R220, R12 ;  /* 0x000000dc180c723c */ /* 0x050ff0000004180c */
[C---:B------:R-:W-:Y:S01]  /*6b20*/  HMMA.16816.F32.BF16 R144, R24.reuse, R222, R144 ;  /* 0x000000de1890723c */ /* 0x040fe20000041890 */
[----:B------:R-:W-:Y:S07]  /*6b30*/  LDSM.16.M88.4 R220, [R193+0x11800] ;  /* 0x01180000c1dc783b */ /* 0x000fee0000000200 */
[C---:B-----5:R-:W-:Y:S08]  /*6b40*/  HMMA.16816.F32.BF16 R32, R24.reuse, R156, R32 ;  /* 0x0000009c1820723c */ /* 0x060ff00000041820 */
[C---:B------:R-:W-:Y:S01]  /*6b50*/  HMMA.16816.F32.BF16 R28, R24.reuse, R158, R28 ;  /* 0x0000009e181c723c */ /* 0x040fe2000004181c */
[----:B------:R-:W4:Y:S07]  /*6b60*/  LDSM.16.M88.4 R156, [R187+0xf800] ;  /* 0x00f80000bb9c783b */ /* 0x000f2e0000000200 */
[C---:B------:R-:W-:Y:S08]  /*6b70*/  HMMA.16816.F32.BF16 R140, R24.reuse, R160, R140 ;  /* 0x000000a0188c723c */ /* 0x040ff0000004188c */
[C---:B------:R-:W-:Y:S01]  /*6b80*/  HMMA.16816.F32.BF16 R136, R24.reuse, R162, R136 ;  /* 0x000000a21888723c */ /* 0x040fe20000041888 */
[----:B------:R-:W-:Y:S07]  /*6b90*/  LDSM.16.M88.4 R160, [R192+0x8000] ;  /* 0x00800000c0a0783b */ /* 0x000fee0000000200 */
[C---:B-1----:R-:W-:Y:S08]  /*6ba0*/  HMMA.16816.F32.BF16 R168, R24.reuse, R152, R168 ;  /* 0x0000009818a8723c */ /* 0x042ff000000418a8 */
[----:B------:R-:W-:Y:S01]  /*6bb0*/  HMMA.16816.F32.BF16 R164, R24, R154, R164 ;  /* 0x0000009a18a4723c */ /* 0x000fe200000418a4 */
[----:B------:R-:W-:Y:S04]  /*6bc0*/  LDSM.16.M88.4 R24, [R189+0x4000] ;  /* 0x00400000bd18783b */ /* 0x000fe80000000200 */
[----:B------:R-:W-:Y:S03]  /*6bd0*/  LDSM.16.M88.4 R152, [R180+0x2800] ;  /* 0x00280000b498783b */ /* 0x000fe60000000200 */
[C---:B--2---:R-:W-:Y:S08]  /*6be0*/  HMMA.16816.F32.BF16 R12, R16.reuse, R8, R12 ;  /* 0x00000008100c723c */ /* 0x044ff0000004180c */
        /* <DEDUP_REMOVED lines=8> */
[C---:B----4-:R-:W-:Y:S08]  /*6c70*/  HMMA.16816.F32.BF16 R168, R16.reuse, R156, R168 ;  /* 0x0000009c10a8723c */ /* 0x050ff000000418a8 */
[----:B------:R-:W-:Y:S01]  /*6c80*/  HMMA.16816.F32.BF16 R164, R16, R158, R164 ;  /* 0x0000009e10a4723c */ /* 0x000fe200000418a4 */
[----:B------:R-:W3:Y:S04]  /*6c90*/  LDSM.16.M88.4 R16, [R193+0x10000] ;  /* 0x01000000c110783b */ /* 0x000ee80000000200 */
[----:B------:R-:W-:Y:S03]  /*6ca0*/  LDSM.16.M88.4 R156, [R174] ;  /* 0x00000000ae9c783b */ /* 0x000fe60000000200 */
[C---:B-1----:R-:W-:Y:S08]  /*6cb0*/  HMMA.16816.F32.BF16 R12, R24.reuse, R8, R12 ;  /* 0x00000008180c723c */ /* 0x042ff0000004180c */
[C---:B------:R-:W-:Y:S01]  /*6cc0*/  HMMA.16816.F32.BF16 R144, R24.reuse, R10, R144 ;  /* 0x0000000a1890723c */ /* 0x040fe20000041890 */
[----:B------:R-:W1:Y:S07]  /*6cd0*/  LDSM.16.M88.4 R8, [R193+0x10800] ;  /* 0x01080000c108783b */ /* 0x000e6e0000000200 */
[C---:B--2---:R-:W-:Y:S08]  /*6ce0*/  HMMA.16816.F32.BF16 R32, R24.reuse, R4, R32 ;  /* 0x000000041820723c */ /* 0x044ff00000041820 */
[C---:B------:R-:W-:Y:S01]  /*6cf0*/  HMMA.16816.F32.BF16 R28, R24.reuse, R6, R28 ;  /* 0x00000006181c723c */ /* 0x040fe2000004181c */
[----:B------:R-:W2:Y:S07]  /*6d00*/  LDSM.16.M88.4 R4, [R193+0x11000] ;  /* 0x01100000c104783b */ /* 0x000eae0000000200 */
[----:B------:R-:W-:Y:S08]  /*6d10*/  HMMA.16816.F32.BF16 R140, R24, R152, R140 ;  /* 0x00000098188c723c */ /* 0x000ff0000004188c */
[----:B---3--:R-:W-:Y:S08]  /*6d20*/  HMMA.16816.F32.BF16 R12, R224, R16, R12 ;  /* 0x00000010e00c723c */ /* 0x008ff0000004180c */
[C---:B------:R-:W-:Y:S01]  /*6d30*/  HMMA.16816.F32.BF16 R136, R24.reuse, R154, R136 ;  /* 0x0000009a1888723c */ /* 0x040fe20000041888 */
[----:B------:R-:W-:Y:S07]  /*6d40*/  LDSM.16.M88.4 R152, [R173] ;  /* 0x00000000ad98783b */ /* 0x000fee0000000200 */
[C---:B------:R-:W-:Y:S08]  /*6d50*/  HMMA.16816.F32.BF16 R168, R24.reuse, R148, R168 ;  /* 0x0000009418a8723c */ /* 0x040ff000000418a8 */
[----:B------:R-:W-:Y:S01]  /*6d60*/  HMMA.16816.F32.BF16 R164, R24, R150, R164 ;  /* 0x0000009618a4723c */ /* 0x000fe200000418a4 */
[----:B------:R-:W-:Y:S04]  /*6d70*/  LDSM.16.M88.4 R24, [R190+0x8000] ;  /* 0x00800000be18783b */ /* 0x000fe80000000200 */
[----:B------:R-:W-:Y:S03]  /*6d80*/  LDSM.16.M88.4 R148, [R172] ;  /* 0x00000000ac94783b */ /* 0x000fe60000000200 */
[----:B------:R-:W-:Y:S01]  /*6d90*/  HMMA.16816.F32.BF16 R144, R224, R18, R144 ;  /* 0x00000012e090723c */ /* 0x000fe20000041890 */
[----:B------:R-:W3:Y:S07]  /*6da0*/  LDSM.16.M88.4 R16, [R187+0x10000] ;  /* 0x01000000bb10783b */ /* 0x000eee0000000200 */
[----:B------:R-:W-:Y:S08]  /*6db0*/  HMMA.16816.F32.BF16 R12, R160, R228, R12 ;  /* 0x000000e4a00c723c */ /* 0x000ff0000004180c */
[C---:B-1----:R-:W-:Y:S08]  /*6dc0*/  HMMA.16816.F32.BF16 R140, R224.reuse, R8, R140 ;  /* 0x00000008e08c723c */ /* 0x042ff0000004188c */
[C---:B------:R-:W-:Y:S01]  /*6dd0*/  HMMA.16816.F32.BF16 R136, R224.reuse, R10, R136 ;  /* 0x0000000ae088723c */ /* 0x040fe20000041888 */
[----:B------:R-:W-:Y:S07]  /*6de0*/  LDSM.16.M88.4 R8, [R189+0x8000] ;  /* 0x00800000bd08783b */ /* 0x000fee0000000200 */
[C---:B--2---:R-:W-:Y:S08]  /*6df0*/  HMMA.16816.F32.BF16 R32, R224.reuse, R4, R32 ;  /* 0x00000004e020723c */ /* 0x044ff00000041820 */
[----:B------:R-:W-:Y:S01]  /*6e00*/  HMMA.16816.F32.BF16 R28, R224, R6, R28 ;  /* 0x00000006e01c723c */ /* 0x000fe2000004181c */
[----:B------:R-:W1:Y:S07]  /*6e10*/  LDSM.16.M88.4 R4, [R180+0x4000] ;  /* 0x00400000b404783b */ /* 0x000e6e0000000200 */
[----:B---3--:R-:W-:Y:S07]  /*6e20*/  HMMA.16816.F32.BF16 R12, R24, R16, R12 ;  /* 0x00000010180c723c */ /* 0x008fee000004180c */
[----:B------:R-:W-:Y:S01]  /*6e30*/  IMAD.U32 R17, RZ, RZ, UR22 ;  /* 0x00000016ff117e24 */ /* 0x000fe2000f8e00ff */
[----:B------:R-:W-:Y:S03]  /*6e40*/  HMMA.16816.F32.BF16 R144, R160, R230, R144 ;  /* 0x000000e6a090723c */ /* 0x000fe60000041890 */
[----:B------:R-:W-:-:S04]  /*6e50*/  IMAD R0, R17, 0x40, R198 ;  /* 0x0000004011007824 */ /* 0x000fc800078e02c6 */
[----:B------:R-:W-:Y:S01]  /*6e60*/  IMAD.IADD R2, R209, 0x1, -R0 ;  /* 0x00000001d1027824 */ /* 0x000fe200078e0a00 */
[----:B------:R-:W-:Y:S01]  /*6e70*/  HMMA.16816.F32.BF16 R168, R224, R220, R168 ;  /* 0x000000dce0a8723c */ /* 0x000fe200000418a8 */
[C---:B------:R-:W-:Y:S02]  /*6e80*/  ISETP.GE.AND P5, PT, R0.reuse, R204, PT ;  /* 0x000000cc0000720c */ /* 0x040fe40003fa6270 */
[C---:B------:R-:W-:Y:S02]  /*6e90*/  ISETP.GE.AND P0, PT, R0.reuse, R207, PT ;  /* 0x000000cf0000720c */ /* 0x040fe40003f06270 */
[----:B------:R-:W-:Y:S02]  /*6ea0*/  IABS R2, R2 ;  /* 0x0000000200027213 */ /* 0x000fe40000000000 */
[C---:B------:R-:W-:Y:S01]  /*6eb0*/  ISETP.LT.OR P5, PT, R0.reuse, R205, P5 ;  /* 0x000000cd0000720c */ /* 0x040fe20002fa1670 */
[----:B------:R-:W-:Y:S01]  /*6ec0*/  HMMA.16816.F32.BF16 R140, R160, R156, R140 ;  /* 0x0000009ca08c723c */ /* 0x000fe2000004188c */
[----:B------:R-:W-:-:S07]  /*6ed0*/  ISETP.LT.OR P0, PT, R0, R208, P0 ;  /* 0x000000d00000720c */ /* 0x000fce0000701670 */
[----:B------:R-:W-:Y:S01]  /*6ee0*/  HMMA.16816.F32.BF16 R136, R160, R158, R136 ;  /* 0x0000009ea088723c */ /* 0x000fe20000041888 */
[----:B------:R-:W2:Y:S07]  /*6ef0*/  LDSM.16.M88.4 R156, [R187+0x10800] ;  /* 0x01080000bb9c783b */ /* 0x000eae0000000200 */
[----:B-1----:R-:W-:Y:S07]  /*6f00*/  HMMA.16816.F32.BF16 R12, R8, R4, R12 ;  /* 0x00000004080c723c */ /* 0x002fee000004180c */
[----:B------:R-:W-:Y:S01]  /*6f10*/  IMAD.MOV.U32 R5, RZ, RZ, R2 ;  /* 0x000000ffff057224 */ /* 0x000fe200078e0002 */
[----:B------:R-:W-:Y:S01]  /*6f20*/  HMMA.16816.F32.BF16 R144, R24, R18, R144 ;  /* 0x000000121890723c */ /* 0x000fe20000041890 */
[----:B------:R-:W-:-:S04]  /*6f30*/  IMAD.IADD R4, R206, 0x1, -R0 ;  /* 0x00000001ce047824 */ /* 0x000fc800078e0a00 */
[----:B------:R-:W1:Y:S01]  /*6f40*/  I2F R5, R5 ;  /* 0x0000000500057306 */ /* 0x000e620000201400 */
[----:B------:R-:W-:Y:S02]  /*6f50*/  IABS R2, R4 ;  /* 0x0000000400027213 */ /* 0x000fe40000000000 */
[----:B------:R-:W-:Y:S01]  /*6f60*/  HMMA.16816.F32.BF16 R164, R224, R222, R164 ;  /* 0x000000dee0a4723c */ /* 0x000fe200000418a4 */
[----:B------:R-:W-:-:S04]  /*6f70*/  IADD3 R4, R0, 0x1, RZ ;  /* 0x0000000100047810 */ /* 0x000fc80007ffe0ff */
[----:B------:R3:W4:Y:S01]  /*6f80*/  I2F R17, R2 ;  /* 0x0000000200117306 */ /* 0x0007220000201400 */
[C---:B------:R-:W-:Y:S02]  /*6f90*/  ISETP.GE.AND P6, PT, R4.reuse, R207, PT ;  /* 0x000000cf0400720c */ /* 0x040fe40003fc6270 */
[C---:B------:R-:W-:Y:S01]  /*6fa0*/  ISETP.GE.AND P1, PT, R4.reuse, R204, PT ;  /* 0x000000cc0400720c */ /* 0x040fe20003f26270 */
[----:B------:R-:W-:Y:S01]  /*6fb0*/  HMMA.16816.F32.BF16 R32, R160, R152, R32 ;  /* 0x00000098a020723c */ /* 0x000fe20000041820 */
[C---:B------:R-:W-:Y:S02]  /*6fc0*/  ISETP.LT.OR P6, PT, R4.reuse, R208, P6 ;  /* 0x000000d00400720c */ /* 0x040fe400037c1670 */
[----:B------:R-:W-:-:S05]  /*6fd0*/  ISETP.LT.OR P1, PT, R4, R205, P1 ;  /* 0x000000cd0400720c */ /* 0x000fca0000f21670 */
[----:B------:R-:W-:Y:S01]  /*6fe0*/  HMMA.16816.F32.BF16 R168, R160, R148, R168 ;  /* 0x00000094a0a8723c */ /* 0x000fe200000418a8 */
[--C-:B---3--:R-:W-:Y:S02]  /*6ff0*/  IMAD.IADD R2, R209, 0x1, -R4.reuse ;  /* 0x00000001d1027824 */ /* 0x108fe400078e0a04 */
[----:B------:R-:W-:-:S04]  /*7000*/  IMAD.IADD R4, R206, 0x1, -R4 ;  /* 0x00000001ce047824 */ /* 0x000fc800078e0a04 */
[----:B-1----:R-:W-:Y:S01]  /*7010*/  FFMA.FTZ R148, R5, -UR19, R12 ;  /* 0x8000001305947c23 */ /* 0x002fe2000801000c */
[----:B------:R-:W-:Y:S01]  /*7020*/  IABS R152, R2 ;  /* 0x0000000200987213 */ /* 0x000fe20000000000 */
[----:B----4-:R-:W-:Y:S01]  /*7030*/  FFMA.FTZ R14, R17, -UR19, R14 ;  /* 0x80000013110e7c23 */ /* 0x010fe2000801000e */
[----:B------:R-:W-:Y:S01]  /*7040*/  IABS R12, R4 ;  /* 0x00000004000c7213 */ /* 0x000fe20000000000 */
[----:B------:R-:W-:Y:S01]  /*7050*/  HMMA.16816.F32.BF16 R144, R8, R6, R144 ;  /* 0x000000060890723c */ /* 0x000fe20000041890 */
[----:B------:R-:W-:Y:S01]  /*7060*/  IADD3 R2, R0, 0x8, RZ ;  /* 0x0000000800027810 */ /* 0x000fe20007ffe0ff */
[----:B------:R-:W1:Y:S01]  /*7070*/  LDSM.16.M88.4 R4, [R180+0x4800] ;  /* 0x00480000b404783b */ /* 0x000e620000000200 */
[----:B------:R-:W3:Y:S01]  /*7080*/  I2F R152, R152 ;  /* 0x0000009800987306 */ /* 0x000ee20000201400 */
[----:B------:R-:W-:Y:S02]  /*7090*/  FSEL R148, R148, -INF , !P0 ;  /* 0xff80000094947808 */ /* 0x000fe40004000000 */
[C---:B------:R-:W-:Y:S01]  /*70a0*/  ISETP.GE.AND P0, PT, R2.reuse, R207, PT ;  /* 0x000000cf0200720c */ /* 0x040fe20003f06270 */
[----:B------:R-:W4:Y:S01]  /*70b0*/  LDSM.16.M88.4 R16, [R187+0x11000] ;  /* 0x01100000bb10783b */ /* 0x000f220000000200 */
[----:B------:R-:W-:Y:S01]  /*70c0*/  HMMA.16816.F32.BF16 R164, R160, R150, R164 ;  /* 0x00000096a0a4723c */ /* 0x000fe200000418a4 */
[----:B------:R-:W-:Y:S01]  /*70d0*/  IMAD.IADD R133, R209, 0x1, -R2 ;  /* 0x00000001d1857824 */ /* 0x000fe200078e0a02 */
[----:B------:R-:W-:Y:S01]  /*70e0*/  ISETP.LT.OR P0, PT, R2, R208, P0 ;  /* 0x000000d00200720c */ /* 0x000fe20000701670 */
[----:B------:R-:W5:Y:S03]  /*70f0*/  I2F R12, R12 ;  /* 0x0000000c000c7306 */ /* 0x000f660000201400 */
[----:B------:R-:W-:-:S02]  /*7100*/  IABS R133, R133 ;  /* 0x0000008500857213 */ /* 0x000fc40000000000 */
[----:B------:R-:W-:Y:S01]  /*7110*/  FSEL R151, R14, -INF , !P5 ;  /* 0xff8000000e977808 */ /* 0x000fe20006800000 */
[----:B------:R-:W-:Y:S01]  /*7120*/  IMAD.IADD R14, R206, 0x1, -R2 ;  /* 0x00000001ce0e7824 */ /* 0x000fe200078e0a02 */
[----:B------:R-:W-:Y:S01]  /*7130*/  ISETP.GE.AND P5, PT, R2, R204, PT ;  /* 0x000000cc0200720c */ /* 0x000fe20003fa6270 */
[----:B---3--:R-:W-:Y:S01]  /*7140*/  FFMA.FTZ R152, R152, -UR19, R13 ;  /* 0x8000001398987c23 */ /* 0x008fe2000801000d */
[C---:B--2---:R-:W-:Y:S01]  /*7150*/  HMMA.16816.F32.BF16 R140, R24.reuse, R156, R140 ;  /* 0x0000009c188c723c */ /* 0x044fe2000004188c */
[----:B------:R-:W2:Y:S01]  /*7160*/  I2F R133, R133 ;  /* 0x0000008500857306 */ /* 0x000ea20000201400 */
[----:B------:R-:W-:Y:S02]  /*7170*/  ISETP.LT.OR P5, PT, R2, R205, P5 ;  /* 0x000000cd0200720c */ /* 0x000fe40002fa1670 */
[----:B------:R-:W-:Y:S02]  /*7180*/  IABS R14, R14 ;  /* 0x0000000e000e7213 */ /* 0x000fe40000000000 */
[----:B------:R-:W-:Y:S01]  /*7190*/  IADD3 R2, R0, 0x9, RZ ;  /* 0x0000000900027810 */ /* 0x000fe20007ffe0ff */
[----:B-----5:R-:W-:Y:S01]  /*71a0*/  FFMA.FTZ R15, R12, -UR19, R15 ;  /* 0x800000130c0f7c23 */ /* 0x020fe2000801000f */
[----:B------:R-:W-:Y:S01]  /*71b0*/  HMMA.16816.F32.BF16 R136, R24, R158, R136 ;  /* 0x0000009e1888723c */ /* 0x000fe20000041888 */
[----:B------:R-:W-:Y:S01]  /*71c0*/  IMAD.MOV.U32 R13, RZ, RZ, R14 ;  /* 0x000000ffff0d7224 */ /* 0x000fe200078e000e */
[----:B------:R-:W-:Y:S01]  /*71d0*/  FSEL R152, R152, -INF , !P6 ;  /* 0xff80000098987808 */ /* 0x000fe20007000000 */
[--C-:B------:R-:W-:Y:S01]  /*71e0*/  IMAD.IADD R12, R209, 0x1, -R2.reuse ;  /* 0x00000001d10c7824 */ /* 0x100fe200078e0a02 */
[----:B------:R-:W-:Y:S01]  /*71f0*/  ISETP.GE.AND P6, PT, R2, R207, PT ;  /* 0x000000cf0200720c */ /* 0x000fe20003fc6270 */
[----:B------:R-:W-:-:S02]  /*7200*/  IMAD.IADD R14, R206, 0x1, -R2 ;  /* 0x00000001ce0e7824 */ /* 0x000fc400078e0a02 */
[----:B------:R-:W3:Y:S01]  /*7210*/  I2F R13, R13 ;  /* 0x0000000d000d7306 */ /* 0x000ee20000201400 */
[----:B------:R-:W-:Y:S01]  /*7220*/  IABS R12, R12 ;  /* 0x0000000c000c7213 */ /* 0x000fe20000000000 */
[----:B--2---:R-:W-:Y:S01]  /*7230*/  FFMA.FTZ R144, R133, -UR19, R144 ;  /* 0x8000001385907c23 */ /* 0x004fe20008010090 */
[----:B------:R-:W-:Y:S01]  /*7240*/  IABS R14, R14 ;  /* 0x0000000e000e7213 */ /* 0x000fe20000000000 */
[----:B------:R-:W-:Y:S01]  /*7250*/  HMMA.16816.F32.BF16 R28, R160, R154, R28 ;  /* 0x0000009aa01c723c */ /* 0x000fe2000004181c */
[----:B------:R-:W-:Y:S02]  /*7260*/  FSEL R159, R15, -INF , !P1 ;  /* 0xff8000000f9f7808 */ /* 0x000fe40004800000 */
[C---:B------:R-:W-:Y:S01]  /*7270*/  ISETP.GE.AND P1, PT, R2.reuse, R204, PT ;  /* 0x000000cc0200720c */ /* 0x040fe20003f26270 */
[----:B------:R-:W2:Y:S01]  /*7280*/  I2F R12, R12 ;  /* 0x0000000c000c7306 */ /* 0x000ea20000201400 */
[C---:B------:R-:W-:Y:S02]  /*7290*/  ISETP.LT.OR P6, PT, R2.reuse, R208, P6 ;  /* 0x000000d00200720c */ /* 0x040fe400037c1670 */
[----:B------:R-:W-:Y:S01]  /*72a0*/  ISETP.LT.OR P1, PT, R2, R205, P1 ;  /* 0x000000cd0200720c */ /* 0x000fe20000f21670 */
[----:B-1----:R-:W-:Y:S01]  /*72b0*/  HMMA.16816.F32.BF16 R140, R8, R4, R140 ;  /* 0x00000004088c723c */ /* 0x002fe2000004188c */
[----:B------:R-:W-:-:S02]  /*72c0*/  IADD3 R2, R0, 0x10, RZ ;  /* 0x0000001000027810 */ /* 0x000fc40007ffe0ff */
[----:B------:R-:W-:Y:S01]  /*72d0*/  FSEL R144, R144, -INF , !P0 ;  /* 0xff80000090907808 */ /* 0x000fe20004000000 */
[----:B------:R-:W1:Y:S01]  /*72e0*/  I2F R14, R14 ;  /* 0x0000000e000e7306 */ /* 0x000e620000201400 */
[----:B---3--:R-:W-:Y:S01]  /*72f0*/  FFMA.FTZ R13, R13, -UR19, R146 ;  /* 0x800000130d0d7c23 */ /* 0x008fe20008010092 */
[----:B------:R-:W-:Y:S01]  /*7300*/  ISETP.GE.AND P0, PT, R2, R207, PT ;  /* 0x000000cf0200720c */ /* 0x000fe20003f06270 */
[--C-:B------:R-:W-:Y:S01]  /*7310*/  IMAD.IADD R5, R209, 0x1, -R2.reuse ;  /* 0x00000001d1057824 */ /* 0x100fe200078e0a02 */
[----:B------:R-:W-:Y:S01]  /*7320*/  IADD3 R4, R0, 0x11, RZ ;  /* 0x0000001100047810 */ /* 0x000fe20007ffe0ff */
[C---:B----4-:R-:W-:Y:S01]  /*7330*/  HMMA.16816.F32.BF16 R32, R24.reuse, R16, R32 ;  /* 0x000000101820723c */ /* 0x050fe20000041820 */
[----:B------:R-:W-:Y:S01]  /*7340*/  FSEL R161, R13, -INF , !P5 ;  /* 0xff8000000da17808 */ /* 0x000fe20006800000 */
[----:B------:R-:W-:Y:S01]  /*7350*/  IMAD.IADD R133, R206, 0x1, -R2 ;  /* 0x00000001ce857824 */ /* 0x000fe200078e0a02 */
[----:B------:R-:W-:Y:S01]  /*7360*/  ISETP.GE.AND P5, PT, R2, R204, PT ;  /* 0x000000cc0200720c */ /* 0x000fe20003fa6270 */
[----:B--2---:R-:W-:Y:S01]  /*7370*/  FFMA.FTZ R12, R12, -UR19, R145 ;  /* 0x800000130c0c7c23 */ /* 0x004fe20008010091 */
[----:B------:R-:W-:Y:S01]  /*7380*/  ISETP.LT.OR P0, PT, R2, R208, P0 ;  /* 0x000000d00200720c */ /* 0x000fe20000701670 */
[--C-:B------:R-:W-:Y:S01]  /*7390*/  IMAD.IADD R134, R206, 0x1, -R4.reuse ;  /* 0x00000001ce867824 */ /* 0x100fe200078e0a04 */
[----:B------:R-:W-:Y:S01]  /*73a0*/  ISETP.LT.OR P5, PT, R2, R205, P5 ;  /* 0x000000cd0200720c */ /* 0x000fe20002fa1670 */
[----:B------:R-:W-:Y:S01]  /*73b0*/  IMAD.IADD R2, R209, 0x1, -R4 ;  /* 0x00000001d1027824 */ /* 0x000fe200078e0a04 */
[----:B------:R-:W-:Y:S01]  /*73c0*/  FSEL R16, R12, -INF , !P6 ;  /* 0xff8000000c107808 */ /* 0x000fe20007000000 */
[----:B------:R-:W-:Y:S01]  /*73d0*/  HMMA.16816.F32.BF16 R28, R24, R18, R28 ;  /* 0x00000012181c723c */ /* 0x000fe2000004181c */
[----:B-1----:R-:W-:Y:S01]  /*73e0*/  FFMA.FTZ R14, R14, -UR19, R147 ;  /* 0x800000130e0e7c23 */ /* 0x002fe20008010093 */
[----:B------:R-:W-:-:S02]  /*73f0*/  IABS R5, R5 ;  /* 0x0000000500057213 */ /* 0x000fc40000000000 */
[----:B------:R-:W-:Y:S02]  /*7400*/  IABS R2, R2 ;  /* 0x0000000200027213 */ /* 0x000fe40000000000 */
[----:B------:R-:W-:Y:S02]  /*7410*/  FSEL R163, R14, -INF , !P1 ;  /* 0xff8000000ea37808 */ /* 0x000fe40004800000 */
[----:B------:R-:W1:Y:S01]  /*7420*/  LDSM.16.M88.4 R12, [R180+0x5000] ;  /* 0x00500000b40c783b */ /* 0x000e620000000200 */
[----:B------:R-:W-:Y:S01]  /*7430*/  IABS R133, R133 ;  /* 0x0000008500857213 */ /* 0x000fe20000000000 */
[----:B------:R-:W2:Y:S01]  /*7440*/  I2F R5, R5 ;  /* 0x0000000500057306 */ /* 0x000ea20000201400 */
[----:B------:R-:W-:Y:S01]  /*7450*/  IABS R134, R134 ;  /* 0x0000008600867213 */ /* 0x000fe20000000000 */
[----:B------:R-:W-:Y:S01]  /*7460*/  HMMA.16816.F32.BF16 R136, R8, R6, R136 ;  /* 0x000000060888723c */ /* 0x000fe20000041888 */
[C---:B------:R-:W-:Y:S02]  /*7470*/  ISETP.GE.AND P6, PT, R4.reuse, R207, PT ;  /* 0x000000cf0400720c */ /* 0x040fe40003fc6270 */
[----:B------:R-:W-:-:S02]  /*7480*/  ISETP.GE.AND P1, PT, R4, R204, PT ;  /* 0x000000cc0400720c */ /* 0x000fc40003f26270 */
[C---:B------:R-:W-:Y:S01]  /*7490*/  ISETP.LT.OR P6, PT, R4.reuse, R208, P6 ;  /* 0x000000d00400720c */ /* 0x040fe200037c1670 */
[----:B------:R-:W3:Y:S01]  /*74a0*/  I2F R17, R133 ;  /* 0x0000008500117306 */ /* 0x000ee20000201400 */
[----:B------:R-:W-:Y:S02]  /*74b0*/  ISETP.LT.OR P1, PT, R4, R205, P1 ;  /* 0x000000cd0400720c */ /* 0x000fe40000f21670 */
[C---:B------:R-:W-:Y:S02]  /*74c0*/  IADD3 R4, R0.reuse, 0x18, RZ ;  /* 0x0000001800047810 */ /* 0x040fe40007ffe0ff */
[----:B------:R-:W-:-:S03]  /*74d0*/  IADD3 R18, R0, 0x20, RZ ;  /* 0x0000002000127810 */ /* 0x000fc60007ffe0ff */
[----:B------:R-:W4:Y:S01]  /*74e0*/  I2F R2, R2 ;  /* 0x0000000200027306 */ /* 0x000f220000201400 */
[----:B--2---:R-:W-:-:S05]  /*74f0*/  FFMA.FTZ R5, R5, -UR19, R140 ;  /* 0x8000001305057c23 */ /* 0x004fca000801008c */
[----:B------:R-:W-:Y:S02]  /*7500*/  FSEL R162, R5, -INF , !P0 ;  /* 0xff80000005a27808 */ /* 0x000fe40004000000 */
[----:B------:R-:W2:Y:S01]  /*7510*/  I2F R134, R134 ;  /* 0x0000008600867306 */ /* 0x000ea20000201400 */
[----:B---3--:R-:W-:Y:S01]  /*7520*/  FFMA.FTZ R135, R17, -UR19, R142 ;  /* 0x8000001311877c23 */ /* 0x008fe2000801008e */
[----:B------:R-:W-:Y:S01]  /*7530*/  ISETP.GE.AND P0, PT, R4, R207, PT ;  /* 0x000000cf0400720c */ /* 0x000fe20003f06270 */
[--C-:B------:R-:W-:Y:S02]  /*7540*/  IMAD.IADD R17, R209, 0x1, -R4.reuse ;  /* 0x00000001d1117824 */ /* 0x100fe400078e0a04 */
[----:B------:R-:W-:Y:S01]  /*7550*/  IMAD.IADD R133, R206, 0x1, -R4 ;  /* 0x00000001ce857824 */ /* 0x000fe200078e0a04 */
[----:B------:R-:W-:Y:S01]  /*7560*/  FSEL R135, R135, -INF , !P5 ;  /* 0xff80000087877808 */ /* 0x000fe20006800000 */
[----:B----4-:R-:W-:Y:S01]  /*7570*/  FFMA.FTZ R141, R2, -UR19, R141 ;  /* 0x80000013028d7c23 */ /* 0x010fe2000801008d */
[----:B------:R-:W-:-:S02]  /*7580*/  IADD3 R2, R0, 0x19, RZ ;  /* 0x0000001900027810 */ /* 0x000fc40007ffe0ff */
[----:B------:R-:W-:Y:S02]  /*7590*/  ISETP.GE.AND P5, PT, R4, R204, PT ;  /* 0x000000cc0400720c */ /* 0x000fe40003fa6270 */
[----:B------:R-:W-:Y:S01]  /*75a0*/  IABS R17, R17 ;  /* 0x0000001100117213 */ /* 0x000fe20000000000 */
[--C-:B------:R-:W-:Y:S01]  /*75b0*/  IMAD.IADD R140, R209, 0x1, -R2.reuse ;  /* 0x00000001d18c7824 */ /* 0x100fe200078e0a02 */
[----:B------:R-:W-:Y:S01]  /*75c0*/  IABS R133, R133 ;  /* 0x0000008500857213 */ /* 0x000fe20000000000 */
[----:B--2---:R-:W-:Y:S01]  /*75d0*/  FFMA.FTZ R134, R134, -UR19, R143 ;  /* 0x8000001386867c23 */ /* 0x004fe2000801008f */
[----:B------:R-:W-:Y:S01]  /*75e0*/  ISETP.LT.OR P0, PT, R4, R208, P0 ;  /* 0x000000d00400720c */ /* 0x000fe20000701670 */
[----:B------:R-:W-:Y:S01]  /*75f0*/  IMAD.IADD R19, R206, 0x1, -R2 ;  /* 0x00000001ce137824 */ /* 0x000fe200078e0a02 */
[----:B------:R-:W-:Y:S01]  /*7600*/  ISETP.LT.OR P5, PT, R4, R205, P5 ;  /* 0x000000cd0400720c */ /* 0x000fe20002fa1670 */
[----:B-1----:R-:W-:Y:S01]  /*7610*/  HMMA.16816.F32.BF16 R32, R8, R12, R32 ;  /* 0x0000000c0820723c */ /* 0x002fe20000041820 */
[----:B------:R-:W-:Y:S01]  /*7620*/  FSEL R160, R141, -INF , !P6 ;  /* 0xff8000008da07808 */ /* 0x000fe20007000000 */
[----:B------:R-:W1:Y:S01]  /*7630*/  LDSM.16.M88.4 R4, [R187+0x11800] ;  /* 0x01180000bb04783b */ /* 0x000e620000000200 */
[----:B------:R-:W-:Y:S01]  /*7640*/  FSEL R227, R134, -INF , !P1 ;  /* 0xff80000086e37808 */ /* 0x000fe20004800000 */
[----:B------:R-:W2:Y:S01]  /*7650*/  I2F R17, R17 ;  /* 0x0000001100117306 */ /* 0x000ea20000201400 */
[----:B------:R-:W-:-:S02]  /*7660*/  ISETP.GE.AND P6, PT, R2, R207, PT ;  /* 0x000000cf0200720c */ /* 0x000fc40003fc6270 */
[C---:B------:R-:W-:Y:S01]  /*7670*/  ISETP.GE.AND P1, PT, R2.reuse, R204, PT ;  /* 0x000000cc0200720c */ /* 0x040fe20003f26270 */
[----:B------:R-:W-:Y:S01]  /*7680*/  IMAD.IADD R13, R209, 0x1, -R18 ;  /* 0x00000001d10d7824 */ /* 0x000fe200078e0a12 */
[----:B------:R-:W-:Y:S01]  /*7690*/  IABS R140, R140 ;  /* 0x0000008c008c7213 */ /* 0x000fe20000000000 */
[----:B------:R-:W-:Y:S01]  /*76a0*/  HMMA.16816.F32.BF16 R28, R8, R14, R28 ;  /* 0x0000000e081c723c */ /* 0x000fe2000004181c */
[----:B------:R-:W-:Y:S01]  /*76b0*/  IABS R19, R19 ;  /* 0x0000001300137213 */ /* 0x000fe20000000000 */
[----:B------:R-:W3:Y:S01]  /*76c0*/  I2F R133, R133 ;  /* 0x0000008500857306 */ /* 0x000ee20000201400 */
[C---:B------:R-:W-:Y:S02]  /*76d0*/  ISETP.LT.OR P6, PT, R2.reuse, R208, P6 ;  /* 0x000000d00200720c */ /* 0x040fe400037c1670 */
[----:B------:R-:W-:Y:S02]  /*76e0*/  ISETP.LT.OR P1, PT, R2, R205, P1 ;  /* 0x000000cd0200720c */ /* 0x000fe40000f21670 */
[----:B------:R-:W-:-:S02]  /*76f0*/  IABS R13, R13 ;  /* 0x0000000d000d7213 */ /* 0x000fc40000000000 */
[----:B------:R-:W-:Y:S01]  /*7700*/  IADD3 R12, R0, 0x21, RZ ;  /* 0x00000021000c7810 */ /* 0x000fe20007ffe0ff */
[----:B------:R-:W4:Y:S01]  /*7710*/  I2F R2, R140 ;  /* 0x0000008c00027306 */ /* 0x000f220000201400 */
[----:B--2---:R-:W-:Y:S02]  /*7720*/  FFMA.FTZ R136, R17, -UR19, R136 ;  /* 0x8000001311887c23 */ /* 0x004fe40008010088 */
[----:B------:R-:W-:-:S03]  /*7730*/  IMAD.IADD R17, R206, 0x1, -R18 ;  /* 0x00000001ce117824 */ /* 0x000fc600078e0a12 */
[----:B------:R-:W-:Y:S02]  /*7740*/  FSEL R136, R136, -INF , !P0 ;  /* 0xff80000088887808 */ /* 0x000fe40004000000 */
[----:B------:R-:W2:Y:S01]  /*7750*/  I2F R134, R19 ;  /* 0x0000001300867306 */ /* 0x000ea20000201400 */
[----:B---3--:R-:W-:Y:S01]  /*7760*/  FFMA.FTZ R133, R133, -UR19, R138 ;  /* 0x8000001385857c23 */ /* 0x008fe2000801008a */
[----:B------:R-:W-:Y:S02]  /*7770*/  ISETP.GE.AND P0, PT, R18, R207, PT ;  /* 0x000000cf1200720c */ /* 0x000fe40003f06270 */
[----:B------:R-:W-:Y:S02]  /*7780*/  IABS R17, R17 ;  /* 0x0000001100117213 */ /* 0x000fe40000000000 */
[----:B------:R-:W-:Y:S02]  /*7790*/  FSEL R133, R133, -INF , !P5 ;  /* 0xff80000085857808 */ /* 0x000fe40006800000 */
[----:B------:R-:W3:Y:S01]  /*77a0*/  I2F R13, R13 ;  /* 0x0000000d000d7306 */ /* 0x000ee20000201400 */
[----:B----4-:R-:W-:Y:S01]  /*77b0*/  FFMA.FTZ R137, R2, -UR19, R137 ;  /* 0x8000001302897c23 */ /* 0x010fe20008010089 */
[----:B------:R-:W-:-:S02]  /*77c0*/  ISETP.GE.AND P5, PT, R18, R204, PT ;  /* 0x000000cc1200720c */ /* 0x000fc40003fa6270 */
[C---:B------:R-:W-:Y:S02]  /*77d0*/  ISETP.LT.OR P0, PT, R18.reuse, R208, P0 ;  /* 0x000000d01200720c */ /* 0x040fe40000701670 */
[----:B------:R-:W-:Y:S01]  /*77e0*/  ISETP.LT.OR P5, PT, R18, R205, P5 ;  /* 0x000000cd1200720c */ /* 0x000fe20002fa1670 */
[--C-:B------:R-:W-:Y:S01]  /*77f0*/  IMAD.IADD R18, R209, 0x1, -R12.reuse ;  /* 0x00000001d1127824 */ /* 0x100fe200078e0a0c */
[----:B-1----:R-:W-:Y:S01]  /*7800*/  HMMA.16816.F32.BF16 R168, R24, R4, R168 ;  /* 0x0000000418a8723c */ /* 0x002fe200000418a8 */
[----:B--2---:R-:W-:Y:S01]  /*7810*/  FFMA.FTZ R139, R134, -UR19, R139 ;  /* 0x80000013868b7c23 */ /* 0x004fe2000801008b */
[----:B------:R-:W-:Y:S01]  /*7820*/  FSEL R134, R137, -INF , !P6 ;  /* 0xff80000089867808 */ /* 0x000fe20007000000 */
[----:B------:R-:W-:Y:S01]  /*7830*/  IMAD.IADD R19, R206, 0x1, -R12 ;  /* 0x00000001ce137824 */ /* 0x000fe200078e0a0c */
[----:B------:R-:W-:Y:S01]  /*7840*/  ISETP.GE.AND P6, PT, R12, R207, PT ;  /* 0x000000cf0c00720c */ /* 0x000fe20003fc6270 */
[----:B------:R-:W1:Y:S01]  /*7850*/  I2F R5, R17 ;  /* 0x0000001100057306 */ /* 0x000e620000201400 */
[----:B------:R-:W-:-:S02]  /*7860*/  FSEL R225, R139, -INF , !P1 ;  /* 0xff8000008be17808 */ /* 0x000fc40004800000 */
[C---:B------:R-:W-:Y:S01]  /*7870*/  ISETP.GE.AND P1, PT, R12.reuse, R204, PT ;  /* 0x000000cc0c00720c */ /* 0x040fe20003f26270 */
[----:B---3--:R-:W-:Y:S01]  /*7880*/  FFMA.FTZ R32, R13, -UR19, R32 ;  /* 0x800000130d207c23 */ /* 0x008fe20008010020 */
[C---:B------:R-:W-:Y:S01]  /*7890*/  ISETP.LT.OR P6, PT, R12.reuse, R208, P6 ;  /* 0x000000d00c00720c */ /* 0x040fe200037c1670 */
[----:B------:R-:W-:Y:S01]  /*78a0*/  HMMA.16816.F32.BF16 R164, R24, R6, R164 ;  /* 0x0000000618a4723c */ /* 0x000fe200000418a4 */
[----:B------:R-:W-:Y:S02]  /*78b0*/  ISETP.LT.OR P1, PT, R12, R205, P1 ;  /* 0x000000cd0c00720c */ /* 0x000fe40000f21670 */
[----:B------:R-:W2:Y:S01]  /*78c0*/  LDSM.16.M88.4 R12, [R180+0x5800] ;  /* 0x00580000b40c783b */ /* 0x000ea20000000200 */
[----:B------:R-:W-:Y:S01]  /*78d0*/  IABS R18, R18 ;  /* 0x0000001200127213 */ /* 0x000fe20000000000 */
[----:B------:R-:W-:-:S04]  /*78e0*/  DEPBAR.LE SB0, 0x0 ;  /* 0x000080000000791a */ /* 0x000fc80000000000 */
[----:B------:R-:W-:Y:S01]  /*78f0*/  IMAD.MOV.U32 R4, RZ, RZ, R18 ;  /* 0x000000ffff047224 */ /* 0x000fe200078e0012 */
[----:B------:R-:W-:Y:S01]  /*7900*/  IABS R18, R19 ;  /* 0x0000001300127213 */ /* 0x000fe20000000000 */
[----:B-1----:R-:W-:Y:S01]  /*7910*/  FFMA.FTZ R5, R5, -UR19, R34 ;  /* 0x8000001305057c23 */ /* 0x002fe20008010022 */
[C---:B------:R-:W-:Y:S02]  /*7920*/  IADD3 R2, R0.reuse, 0x28, RZ ;  /* 0x0000002800027810 */ /* 0x040fe40007ffe0ff */
[----:B------:R-:W-:Y:S01]  /*7930*/  IADD3 R19, R0, 0x29, RZ ;  /* 0x0000002900137810 */ /* 0x000fe20007ffe0ff */
[----:B------:R-:W1:Y:S01]  /*7940*/  I2F R4, R4 ;  /* 0x0000000400047306 */ /* 0x000e620000201400 */
[----:B------:R-:W-:Y:S01]  /*7950*/  FSEL R215, R5, -INF , !P5 ;  /* 0xff80000005d77808 */ /* 0x000fe20006800000 */
[C-C-:B------:R-:W-:Y:S01]  /*7960*/  IMAD.IADD R17, R209.reuse, 0x1, -R2.reuse ;  /* 0x00000001d1117824 */ /* 0x140fe200078e0a02 */
[----:B------:R-:W-:Y:S01]  /*7970*/  FSEL R212, R32, -INF , !P0 ;  /* 0xff80000020d47808 */ /* 0x000fe20004000000 */
[----:B------:R-:W-:Y:S01]  /*7980*/  IMAD.IADD R137, R206, 0x1, -R2 ;  /* 0x00000001ce897824 */ /* 0x000fe200078e0a02 */
[----:B------:R-:W-:Y:S01]  /*7990*/  ISETP.GE.AND P0, PT, R2, R207, PT ;  /* 0x000000cf0200720c */ /* 0x000fe20003f06270 */
[--C-:B------:R-:W-:Y:S01]  /*79a0*/  IMAD.IADD R34, R209, 0x1, -R19.reuse ;  /* 0x00000001d1227824 */ /* 0x100fe200078e0a13 */
[----:B------:R-:W-:Y:S01]  /*79b0*/  IABS R17, R17 ;  /* 0x0000001100117213 */ /* 0x000fe20000000000 */
[----:B------:R-:W3:Y:S01]  /*79c0*/  I2F R18, R18 ;  /* 0x0000001200127306 */ /* 0x000ee20000201400 */
[----:B------:R-:W-:Y:S01]  /*79d0*/  IABS R137, R137 ;  /* 0x0000008900897213 */ /* 0x000fe20000000000 */
[----:B------:R-:W-:Y:S01]  /*79e0*/  IMAD.IADD R32, R206, 0x1, -R19 ;  /* 0x00000001ce207824 */ /* 0x000fe200078e0a13 */
[----:B------:R-:W-:-:S02]  /*79f0*/  ISETP.GE.AND P5, PT, R2, R204, PT ;  /* 0x000000cc0200720c */ /* 0x000fc40003fa6270 */
[----:B------:R-:W-:Y:S02]  /*7a00*/  IABS R34, R34 ;  /* 0x0000002200227213 */ /* 0x000fe40000000000 */
[----:B------:R-:W-:Y:S01]  /*7a10*/  ISETP.LT.OR P0, PT, R2, R208, P0 ;  /* 0x000000d00200720c */ /* 0x000fe20000701670 */
[----:B-1----:R-:W-:Y:S01]  /*7a20*/  FFMA.FTZ R33, R4, -UR19, R33 ;  /* 0x8000001304217c23 */ /* 0x002fe20008010021 */
[----:B------:R-:W-:Y:S01]  /*7a30*/  IADD3 R4, R0, 0x30, RZ ;  /* 0x0000003000047810 */ /* 0x000fe20007ffe0ff */
[----:B------:R-:W1:Y:S01]  /*7a40*/  I2F R17, R17 ;  /* 0x0000001100117306 */ /* 0x000e620000201400 */
[----:B------:R-:W-:Y:S01]  /*7a50*/  ISETP.LT.OR P5, PT, R2, R205, P5 ;  /* 0x000000cd0200720c */ /* 0x000fe20002fa1670 */
[----:B------:R-:W-:Y:S01]  /*7a60*/  IMAD.MOV.U32 R2, RZ, RZ, R34 ;  /* 0x000000ffff027224 */ /* 0x000fe200078e0022 */
[----:B------:R-:W-:Y:S01]  /*7a70*/  FSEL R216, R33, -INF , !P6 ;  /* 0xff80000021d87808 */ /* 0x000fe20007000000 */
[--C-:B------:R-:W-:Y:S01]  /*7a80*/  IMAD.IADD R7, R209, 0x1, -R4.reuse ;  /* 0x00000001d1077824 */ /* 0x100fe200078e0a04 */
[----:B------:R-:W-:Y:S01]  /*7a90*/  ISETP.GE.AND P6, PT, R19, R207, PT ;  /* 0x000000cf1300720c */ /* 0x000fe20003fc6270 */
[----:B---3--:R-:W-:Y:S01]  /*7aa0*/  FFMA.FTZ R35, R18, -UR19, R35 ;  /* 0x8000001312237c23 */ /* 0x008fe20008010023 */
[----:B------:R-:W-:Y:S01]  /*7ab0*/  IADD3 R6, R0, 0x31, RZ ;  /* 0x0000003100067810 */ /* 0x000fe20007ffe0ff */
[----:B------:R-:W3:Y:S01]  /*7ac0*/  I2F R5, R137 ;  /* 0x0000008900057306 */ /* 0x000ee20000201400 */
[----:B------:R-:W-:Y:S01]  /*7ad0*/  IABS R7, R7 ;  /* 0x0000000700077213 */ /* 0x000fe20000000000 */
[----:B--2---:R-:W-:Y:S01]  /*7ae0*/  HMMA.16816.F32.BF16 R168, R8, R12, R168 ;  /* 0x0000000c08a8723c */ /* 0x004fe200000418a8 */
[----:B------:R-:W-:Y:S01]  /*7af0*/  FSEL R221, R35, -INF , !P1 ;  /* 0xff80000023dd7808 */ /* 0x000fe20004800000 */
[----:B------:R-:W-:Y:S01]  /*7b00*/  IMAD.IADD R24, R206, 0x1, -R4 ;  /* 0x00000001ce187824 */ /* 0x000fe200078e0a04 */
[----:B------:R-:W-:-:S02]  /*7b10*/  ISETP.GE.AND P1, PT, R19, R204, PT ;  /* 0x000000cc1300720c */ /* 0x000fc40003f26270 */
[C---:B------:R-:W-:Y:S01]  /*7b20*/  ISETP.LT.OR P6, PT, R19.reuse, R208, P6 ;  /* 0x000000d01300720c */ /* 0x040fe200037c1670 */
[----:B------:R-:W2:Y:S01]  /*7b30*/  I2F R7, R7 ;  /* 0x0000000700077306 */ /* 0x000ea20000201400 */
[----:B------:R-:W-:Y:S01]  /*7b40*/  ISETP.LT.OR P1, PT, R19, R205, P1 ;  /* 0x000000cd1300720c */ /* 0x000fe20000f21670 */
[----:B-1----:R-:W-:Y:S01]  /*7b50*/  FFMA.FTZ R17, R17, -UR19, R28 ;  /* 0x8000001311117c23 */ /* 0x002fe2000801001c */
[----:B------:R-:W-:Y:S01]  /*7b60*/  IABS R19, R24 ;  /* 0x0000001800137213 */ /* 0x000fe20000000000 */
[----:B------:R-:W-:Y:S01]  /*7b70*/  HMMA.16816.F32.BF16 R164, R8, R14, R164 ;  /* 0x0000000e08a4723c */ /* 0x000fe200000418a4 */
[----:B------:R-:W-:Y:S01]  /*7b80*/  IABS R32, R32 ;  /* 0x0000002000207213 */ /* 0x000fe20000000000 */
[----:B------:R-:W-:Y:S01]  /*7b90*/  IMAD.IADD R12, R209, 0x1, -R6 ;  /* 0x00000001d10c7824 */ /* 0x000fe200078e0a06 */
[----:B------:R-:W-:Y:S01]  /*7ba0*/  FSEL R214, R17, -INF , !P0 ;  /* 0xff80000011d67808 */ /* 0x000fe20004000000 */
[----:B------:R-:W1:Y:S01]  /*7bb0*/  I2F R2, R2 ;  /* 0x0000000200027306 */ /* 0x000e620000201400 */
[----:B---3--:R-:W-:Y:S01]  /*7bc0*/  FFMA.FTZ R30, R5, -UR19, R30 ;  /* 0x80000013051e7c23 */ /* 0x008fe2000801001e */
[----:B------:R-:W-:Y:S01]  /*7bd0*/  IADD3 R5, R0, 0x38, RZ ;  /* 0x0000003800057810 */ /* 0x000fe20007ffe0ff */
[----:B------:R-:W-:Y:S01]  /*7be0*/  IMAD.MOV.U32 R13, RZ, RZ, R19 ;  /* 0x000000ffff0d7224 */ /* 0x000fe200078e0013 */
[----:B------:R-:W-:Y:S01]  /*7bf0*/  ISETP.GE.AND P0, PT, R4, R207, PT ;  /* 0x000000cf0400720c */ /* 0x000fe20003f06270 */
[----:B------:R-:W-:Y:S01]  /*7c00*/  IMAD.IADD R19, R206, 0x1, -R6 ;  /* 0x00000001ce137824 */ /* 0x000fe200078e0a06 */
[----:B------:R-:W-:Y:S01]  /*7c10*/  FSEL R219, R30, -INF , !P5 ;  /* 0xff8000001edb7808 */ /* 0x000fe20006800000 */
[--C-:B------:R-:W-:Y:S01]  /*7c20*/  IMAD.IADD R17, R209, 0x1, -R5.reuse ;  /* 0x00000001d1117824 */ /* 0x100fe200078e0a05 */
[----:B------:R-:W-:Y:S01]  /*7c30*/  ISETP.GE.AND P5, PT, R4, R204, PT ;  /* 0x000000cc0400720c */ /* 0x000fe20003fa6270 */
[----:B------:R-:W3:Y:S01]  /*7c40*/  I2F R18, R32 ;  /* 0x0000002000127306 */ /* 0x000ee20000201400 */
[----:B--2---:R-:W-:Y:S01]  /*7c50*/  FFMA.FTZ R158, R7, -UR19, R168 ;  /* 0x80000013079e7c23 */ /* 0x004fe200080100a8 */
[----:B------:R-:W-:Y:S01]  /*7c60*/  IABS R19, R19 ;  /* 0x0000001300137213 */ /* 0x000fe20000000000 */
[----:B------:R-:W-:Y:S01]  /*7c70*/  IMAD.IADD R7, R206, 0x1, -R5 ;  /* 0x00000001ce077824 */ /* 0x000fe200078e0a05 */
[----:B------:R-:W-:-:S02]  /*7c80*/  IABS R17, R17 ;  /* 0x0000001100117213 */ /* 0x000fc40000000000 */
[----:B------:R-:W-:Y:S01]  /*7c90*/  ISETP.LT.OR P0, PT, R4, R208, P0 ;  /* 0x000000d00400720c */ /* 0x000fe20000701670 */
[----:B-1----:R-:W-:Y:S01]  /*7ca0*/  FFMA.FTZ R2, R2, -UR19, R29 ;  /* 0x8000001302027c23 */ /* 0x002fe2000801001d */
[----:B------:R-:W-:Y:S01]  /*7cb0*/  IABS R8, R7 ;  /* 0x0000000700087213 */ /* 0x000fe20000000000 */
[----:B------:R-:W1:Y:S01]  /*7cc0*/  I2F R13, R13 ;  /* 0x0000000d000d7306 */ /* 0x000e620000201400 */
[----:B------:R-:W-:Y:S01]  /*7cd0*/  ISETP.LT.OR P5, PT, R4, R205, P5 ;  /* 0x000000cd0400720c */ /* 0x000fe20002fa1670 */
[----:B------:R-:W-:Y:S01]  /*7ce0*/  IMAD.MOV.U32 R4, RZ, RZ, R19 ;  /* 0x000000ffff047224 */ /* 0x000fe200078e0013 */
[----:B------:R-:W-:Y:S01]  /*7cf0*/  IADD3 R0, R0, 0x39, RZ ;  /* 0x0000003900007810 */ /* 0x000fe20007ffe0ff */
[----:B------:R-:W-:Y:S01]  /*7d00*/  IMAD.MOV.U32 R9, RZ, RZ, R8 ;  /* 0x000000ffff097224 */ /* 0x000fe200078e0008 */
[----:B------:R-:W-:Y:S02]  /*7d10*/  IABS R12, R12 ;  /* 0x0000000c000c7213 */ /* 0x000fe40000000000 */
[----:B------:R-:W-:Y:S01]  /*7d20*/  FSEL R168, R2, -INF , !P6 ;  /* 0xff80000002a87808 */ /* 0x000fe20007000000 */
[----:B------:R-:W2:Y:S01]  /*7d30*/  I2F R7, R17 ;  /* 0x0000001100077306 */ /* 0x000ea20000201400 */
[--C-:B------:R-:W-:Y:S01]  /*7d40*/  IMAD.IADD R2, R209, 0x1, -R0.reuse ;  /* 0x00000001d1027824 */ /* 0x100fe200078e0a00 */
[----:B------:R-:W-:Y:S01]  /*7d50*/  FSEL R158, R158, -INF , !P0 ;  /* 0xff8000009e9e7808 */ /* 0x000fe20004000000 */
[----:B------:R-:W-:Y:S01]  /*7d60*/  IMAD.IADD R8, R206, 0x1, -R0 ;  /* 0x00000001ce087824 */ /* 0x000fe200078e0a00 */
[----:B------:R-:W-:Y:S01]  /*7d70*/  ISETP.GE.AND P0, PT, R5, R207, PT ;  /* 0x000000cf0500720c */ /* 0x000fe20003f06270 */
[----:B---3--:R-:W-:Y:S01]  /*7d80*/  FFMA.FTZ R18, R18, -UR19, R31 ;  /* 0x8000001312127c23 */ /* 0x008fe2000801001f */
[----:B------:R-:W-:-:S02]  /*7d90*/  IABS R2, R2 ;  /* 0x0000000200027213 */ /* 0x000fc40000000000 */
[----:B------:R-:W3:Y:S01]  /*7da0*/  I2F R12, R12 ;  /* 0x0000000c000c7306 */ /* 0x000ee20000201400 */
[----:B------:R-:W-:Y:S01]  /*7db0*/  IABS R8, R8 ;  /* 0x0000000800087213 */ /* 0x000fe20000000000 */
[----:B-1----:R-:W-:Y:S01]  /*7dc0*/  FFMA.FTZ R13, R13, -UR19, R170 ;  /* 0x800000130d0d7c23 */ /* 0x002fe200080100aa */
[----:B------:R-:W-:Y:S02]  /*7dd0*/  ISETP.LT.OR P0, PT, R5, R208, P0 ;  /* 0x000000d00500720c */ /* 0x000fe40000701670 */
[----:B------:R-:W-:Y:S02]  /*7de0*/  FSEL R223, R18, -INF , !P1 ;  /* 0xff80000012df7808 */ /* 0x000fe40004800000 */
[C---:B------:R-:W-:Y:S01]  /*7df0*/  ISETP.GE.AND P6, PT, R6.reuse, R207, PT ;  /* 0x000000cf0600720c */ /* 0x040fe20003fc6270 */
[----:B------:R-:W1:Y:S01]  /*7e00*/  I2F R4, R4 ;  /* 0x0000000400047306 */ /* 0x000e620000201400 */
[----:B--2---:R-:W-:Y:S01]  /*7e10*/  FFMA.FTZ R7, R7, -UR19, R164 ;  /* 0x8000001307077c23 */ /* 0x004fe200080100a4 */
[----:B------:R-:W-:-:S02]  /*7e20*/  ISETP.GE.AND P1, PT, R6, R204, PT ;  /* 0x000000cc0600720c */ /* 0x000fc40003f26270 */
[----:B------:R-:W-:Y:S02]  /*7e30*/  ISETP.LT.OR P6, PT, R6, R208, P6 ;  /* 0x000000d00600720c */ /* 0x000fe400037c1670 */
[----:B------:R-:W-:Y:S02]  /*7e40*/  FSEL R142, R7, -INF , !P0 ;  /* 0xff800000078e7808 */ /* 0x000fe40004000000 */
[----:B------:R-:W2:Y:S01]  /*7e50*/  I2F R9, R9 ;  /* 0x0000000900097306 */ /* 0x000ea20000201400 */
[----:B------:R-:W-:Y:S01]  /*7e60*/  PLOP3.LUT P0, PT, PT, PT, UP0, 0x80, 0x0 ;  /* 0x000000000000781c */ /* 0x000fe20003f0f008 */
[----:B---3--:R-:W-:Y:S01]  /*7e70*/  FFMA.FTZ R12, R12, -UR19, R169 ;  /* 0x800000130c0c7c23 */ /* 0x008fe200080100a9 */
[----:B------:R-:W-:Y:S01]  /*7e80*/  BAR.SYNC.DEFER_BLOCKING 0x0 ;  /* 0x0000000000007b1d */ /* 0x000fe20000010000 */
[----:B------:R-:W-:Y:S02]  /*7e90*/  ISETP.LT.OR P1, PT, R6, R205, P1 ;  /* 0x000000cd0600720c */ /* 0x000fe40000f21670 */
[----:B------:R-:W-:Y:S01]  /*7ea0*/  FSEL R155, R13, -INF , !P5 ;  /* 0xff8000000d9b7808 */ /* 0x000fe20006800000 */
[----:B-1----:R-:W-:-:S02]  /*7eb0*/  FFMA.FTZ R4, R4, -UR19, R171 ;  /* 0x8000001304047c23 */ /* 0x002fc400080100ab */
[----:B------:R-:W1:Y:S01]  /*7ec0*/  I2F R2, R2 ;  /* 0x0000000200027306 */ /* 0x000e620000201400 */
[----:B------:R-:W-:Y:S02]  /*7ed0*/  FSEL R156, R12, -INF , !P6 ;  /* 0xff8000000c9c7808 */ /* 0x000fe40007000000 */
[-C--:B------:R-:W-:Y:S02]  /*7ee0*/  ISETP.GE.AND P5, PT, R5, R204.reuse, PT ;  /* 0x000000cc0500720c */ /* 0x080fe40003fa6270 */
[----:B------:R-:W-:Y:S02]  /*7ef0*/  FSEL R143, R4, -INF , !P1 ;  /* 0xff800000048f7808 */ /* 0x000fe40004800000 */
[C---:B------:R-:W-:Y:S01]  /*7f00*/  ISETP.GE.AND P6, PT, R0.reuse, R207, PT ;  /* 0x000000cf0000720c */ /* 0x040fe20003fc6270 */
[----:B------:R-:W3:Y:S01]  /*7f10*/  I2F R8, R8 ;  /* 0x0000000800087306 */ /* 0x000ee20000201400 */
[----:B------:R-:W-:Y:S01]  /*7f20*/  ISETP.GE.AND P1, PT, R0, R204, PT ;  /* 0x000000cc0000720c */ /* 0x000fe20003f26270 */
[----:B--2---:R-:W-:Y:S01]  /*7f30*/  FFMA.FTZ R9, R9, -UR19, R166 ;  /* 0x8000001309097c23 */ /* 0x004fe200080100a6 */
[----:B------:R-:W-:-:S02]  /*7f40*/  ISETP.LT.OR P5, PT, R5, R205, P5 ;  /* 0x000000cd0500720c */ /* 0x000fc40002fa1670 */
[C---:B------:R-:W-:Y:S02]  /*7f50*/  ISETP.LT.OR P6, PT, R0.reuse, R208, P6 ;  /* 0x000000d00000720c */ /* 0x040fe400037c1670 */
[----:B------:R-:W-:Y:S01]  /*7f60*/  ISETP.LT.OR P1, PT, R0, R205, P1 ;  /* 0x000000cd0000720c */ /* 0x000fe20000f21670 */
[----:B-1----:R-:W-:Y:S01]  /*7f70*/  FFMA.FTZ R2, R2, -UR19, R165 ;  /* 0x8000001302027c23 */ /* 0x002fe200080100a5 */
[----:B------:R-:W-:-:S04]  /*7f80*/  FSEL R141, R9, -INF , !P5 ;  /* 0xff800000098d7808 */ /* 0x000fc80006800000 */
[----:B------:R-:W-:Y:S01]  /*7f90*/  FSEL R140, R2, -INF , !P6 ;  /* 0xff800000028c7808 */ /* 0x000fe20007000000 */
[----:B---3--:R-:W-:-:S05]  /*7fa0*/  FFMA.FTZ R8, R8, -UR19, R167 ;  /* 0x8000001308087c23 */ /* 0x008fca00080100a7 */
[----:B------:R-:W-:Y:S01]  /*7fb0*/  FSEL R153, R8, -INF , !P1 ;  /* 0xff80000008997808 */ /* 0x000fe20004800000 */
[----:B------:R-:W-:Y:S05]  /*7fc0*/  @!P0 BRA `(.L_x_431) ;  /* 0x000003c000008947 */ /* 0x000fea0003800000 */
[----:B------:R-:W-:Y:S01]  /*7fd0*/  UIADD3 UR21, UR13, -0x3, URZ ;  /* 0xfffffffd0d157890 */ /* 0x000fe2000fffe03f */
[----:B------:R1:W-:Y:S01]  /*7fe0*/  @P4 STS.128 [R199+0xc000], RZ ;  /* 0x00c000ffc7004388 */ /* 0x0003e20000000c00 */
[----:B------:R-:W-:Y:S01]  /*7ff0*/  ULDC.64 UR4, c[0x0][0x198] ;  /* 0x0000660000047ab9 */ /* 0x000fe20000000a00 */
[----:B------:R-:W-:Y:S01]  /*8000*/  BSSY B0, `(.L_x_432) ;  /* 0x0000037000007945 */ /* 0x000fe20003800000 */
        /* <DEDUP_REMOVED lines=9> */
[----:B------:R-:W-:-:S04]  /*80a0*/  @!P4 LEA R6, P1, R2, c[0x0][0x168], 0x1 ;  /* 0x00005a000206ca11 */ /* 0x000fc800078208ff */
[----:B------:R-:W-:Y:S02]  /*80b0*/  LEA.HI.X R5, R0, R203, R5, 0x6, P5 ;  /* 0x000000cb00057211 */ /* 0x000fe400028f3405 */
[C---:B------:R-:W-:Y:S02]  /*80c0*/  @!P3 LEA R10, P5, R2.reuse, c[0x0][0x168], 0x1 ;  /* 0x00005a00020aba11 */ /* 0x040fe400078a08ff */
[C-C-:B------:R-:W-:Y:S02]  /*80d0*/  @!P4 LEA.HI.X R7, R2.reuse, c[0x0][0x16c], R5.reuse, 0x1, P1 ;  /* 0x00005b000207ca11 */ /* 0x140fe400008f0c05 */
[C---:B------:R-:W-:Y:S02]  /*80e0*/  @!P2 LEA R8, P1, R2.reuse, c[0x0][0x168], 0x1 ;  /* 0x00005a000208aa11 */ /* 0x040fe400078208ff */
[C---:B------:R-:W-:Y:S01]  /*80f0*/  IADD3 R0, P6, R2.reuse, UR9, RZ ;  /* 0x0000000902007c10 */ /* 0x040fe2000ffde0ff */
[----:B------:R-:W-:Y:S01]  /*8100*/  @!PT LDS RZ, [RZ] ;  /* 0x00000000fffff984 */ /* 0x000fe20000000800 */
[----:B------:R-:W-:Y:S01]  /*8110*/  @!PT LDS RZ, [RZ] ;  /* 0x00000000fffff984 */ /* 0x000fe20000000800 */
[----:B------:R-:W-:Y:S01]  /*8120*/  @!PT LDS RZ, [RZ] ;  /* 0x00000000fffff984 */ /* 0x000fe20000000800 */
[----:B------:R1:W-:Y:S01]  /*8130*/  @!P4 LDGSTS.E.BYPASS.LTC128B.128 [R199+0xc000], [R6.64] ;  /* 0x0c00000006c7cfae */ /* 0x0003e2000b901d4e */
[----:B------:R-:W-:-:S02]  /*8140*/  @!P3 LEA.HI.X R11, R2, c[0x0][0x16c], R5, 0x1, P5 ;  /* 0x00005b00020bba11 */ /* 0x000fc400028f0c05 */
        /* <DEDUP_REMOVED lines=11> */
[----:B------:R-:W-:-:S03]  /*8200*/  @!P3 LEA.HI.X R15, R0, c[0x0][0x16c], R5, 0x1, P1 ;  /* 0x00005b00000fba11 */ /* 0x000fc600008f0c05 */
        /* <DEDUP_REMOVED lines=22> */
.L_x_433:
[----:B------:R-:W-:Y:S05]  /*8370*/  BSYNC B0 ;  /* 0x0000000000007941 */ /* 0x000fea0003800000 */
.L_x_432:
[----:B------:R-:W0:Y:S02]  /*8380*/  LDGDEPBAR ;  /* 0x00000000000079af */ /* 0x000e240000000000 */
.L_x_431:
[----:B--2---:R-:W-:Y:S01]  /*8390*/  FMNMX.FTZ R5, R132, R148, !PT ;  /* 0x0000009484057209 */ /* 0x004fe20007810000 */
[----:B-1----:R-:W-:Y:S01]  /*83a0*/  LDSM.16.MT88.4 R12, [R186+0x12000] ;  /* 0x01200000ba0c783b */ /* 0x002fe20000004200 */
[----:B------:R-:W-:Y:S02]  /*83b0*/  FMNMX.FTZ R4, R3, R151, !PT ;  /* 0x0000009703047209 */ /* 0x000fe40007810000 */
        /* <DEDUP_REMOVED lines=58> */
[--C-:B------:R-:W-:Y:S01]  /*8760*/  FFMA.FTZ R145, R159, c[0x0][0x23c], -R154.reuse ;  /* 0x00008f009f917a23 */ /* 0x100fe2000001089a */
[----:B------:R-:W1:Y:S01]  /*8770*/  LDSM.16.MT88.4 R16, [R188+0x12000] ;  /* 0x01200000bc10783b */ /* 0x000e620000004200 */
[----:B------:R-:W-:-:S02]  /*8780*/  FFMA.FTZ R144, R161, c[0x0][0x23c], -R154 ;  /* 0x00008f00a1907a23 */ /* 0x000fc4000001089a */
[----:B------:R-:W-:Y:S01]  /*8790*/  FFMA.FTZ R151, R163, c[0x0][0x23c], -R154 ;  /* 0x00008f00a3977a23 */ /* 0x000fe2000001089a */
[----:B------:R-:W2:Y:S01]  /*87a0*/  MUFU.EX2 R149, R149 ;  /* 0x0000009500957308 */ /* 0x000ea20000000800 */
[----:B------:R-:W-:Y:S02]  /*87b0*/  FMUL.FTZ R152, R4, c[0x0][0x23c] ;  /* 0x00008f0004987a20 */ /* 0x000fe40000410000 */
[----:B------:R-:W-:Y:S02]  /*87c0*/  FMUL.FTZ R3, R6, c[0x0][0x23c] ;  /* 0x00008f0006037a20 */ /* 0x000fe40000410000 */
[--C-:B------:R-:W-:Y:S02]  /*87d0*/  FFMA.FTZ R159, R162, c[0x0][0x23c], -R157.reuse ;  /* 0x00008f00a29f7a23 */ /* 0x100fe4000001089d */
[--C-:B------:R-:W-:Y:S01]  /*87e0*/  FFMA.FTZ R160, R160, c[0x0][0x23c], -R157.reuse ;  /* 0x00008f00a0a07a23 */ /* 0x100fe2000001089d */
[----:B------:R-:W-:Y:S01]  /*87f0*/  MUFU.EX2 R148, R148 ;  /* 0x0000009400947308 */ /* 0x000fe20000000800 */
[----:B------:R-:W-:-:S02]  /*8800*/  FFMA.FTZ R161, R136, c[0x0][0x23c], -R157 ;  /* 0x00008f0088a17a23 */ /* 0x000fc4000001089d */
[--C-:B------:R-:W-:Y:S01]  /*8810*/  FFMA.FTZ R162, R134, c[0x0][0x23c], -R157.reuse ;  /* 0x00008f0086a27a23 */ /* 0x100fe2000001089d */
[----:B------:R-:W-:Y:S01]  /*8820*/  LDSM.16.MT88.4 R136, [R186+0x12800] ;  /* 0x01280000ba88783b */ /* 0x000fe20000004200 */
[--C-:B------:R-:W-:Y:S02]  /*8830*/  FFMA.FTZ R163, R135, c[0x0][0x23c], -R154.reuse ;  /* 0x00008f0087a37a23 */ /* 0x100fe4000001089a */
[--C-:B------:R-:W-:Y:S01]  /*8840*/  FFMA.FTZ R166, R227, c[0x0][0x23c], -R154.reuse ;  /* 0x00008f00e3a67a23 */ /* 0x100fe2000001089a */
[----:B------:R-:W3:Y:S01]  /*8850*/  MUFU.EX2 R147, R147 ;  /* 0x0000009300937308 */ /* 0x000ee20000000800 */
[----:B--2---:R-:W-:Y:S01]  /*8860*/  F2FP.BF16.PACK_AB R4, R149, R150 ;  /* 0x000000969504723e */ /* 0x004fe200000010ff */
[--C-:B------:R-:W-:Y:S02]  /*8870*/  FFMA.FTZ R164, R133, c[0x0][0x23c], -R154.reuse ;  /* 0x00008f0085a47a23 */ /* 0x100fe4000001089a */
[----:B------:R-:W-:Y:S01]  /*8880*/  FFMA.FTZ R165, R225, c[0x0][0x23c], -R154 ;  /* 0x00008f00e1a57a23 */ /* 0x000fe2000001089a */
[----:B------:R-:W-:Y:S01]  /*8890*/  LDSM.16.MT88.4 R132, [R185+0x12800] ;  /* 0x01280000b984783b */ /* 0x000fe20000004200 */
[----:B------:R-:W-:-:S02]  /*88a0*/  FFMA.FTZ R167, R212, c[0x0][0x23c], -R157 ;  /* 0x00008f00d4a77a23 */ /* 0x000fc4000001089d */
[----:B------:R-:W-:Y:S01]  /*88b0*/  MUFU.EX2 R146, R146 ;  /* 0x0000009200927308 */ /* 0x000fe20000000800 */
[--C-:B------:R-:W-:Y:S02]  /*88c0*/  FFMA.FTZ R169, R214, c[0x0][0x23c], -R157.reuse ;  /* 0x00008f00d6a97a23 */ /* 0x100fe4000001089d */
[--C-:B------:R-:W-:Y:S02]  /*88d0*/  FFMA.FTZ R171, R215, c[0x0][0x23c], -R154.reuse ;  /* 0x00008f00d7ab7a23 */ /* 0x100fe4000001089a */
[--C-:B------:R-:W-:Y:S02]  /*88e0*/  FFMA.FTZ R170, R216, c[0x0][0x23c], -R157.reuse ;  /* 0x00008f00d8aa7a23 */ /* 0x100fe4000001089d */
[----:B------:R-:W-:Y:S01]  /*88f0*/  FFMA.FTZ R168, R168, c[0x0][0x23c], -R157 ;  /* 0x00008f00a8a87a23 */ /* 0x000fe2000001089d */
        /* <DEDUP_REMOVED lines=15> */
[----:B------:R-:W2:Y:S01]  /*89f0*/  MUFU.EX2 R152, R152 ;  /* 0x0000009800987308 */ /* 0x000ea20000000800 */
[----:B------:R-:W-:Y:S01]  /*8a00*/  FFMA.FTZ R153, R153, c[0x0][0x23c], -R154 ;  /* 0x00008f0099997a23 */ /* 0x000fe2000001089a */
[----:B------:R-:W-:Y:S06]  /*8a10*/  LDSM.16.MT88.4 R140, [R186+0x13800] ;  /* 0x01380000ba8c783b */ /* 0x000fec0000004200 */
[----:B------:R-:W4:Y:S01]  /*8a20*/  MUFU.EX2 R3, R3 ;  /* 0x0000000300037308 */ /* 0x000f220000000800 */
[----:B---3--:R-:W-:Y:S01]  /*8a30*/  F2FP.BF16.PACK_AB R7, R151, R144 ;  /* 0x000000909707723e */ /* 0x008fe200000010ff */
[----:B--2---:R-:W-:-:S06]  /*8a40*/  FMUL.FTZ R120, R120, R152 ;  /* 0x0000009878787220 */ /* 0x004fcc0000410000 */
[----:B------:R-:W-:Y:S01]  /*8a50*/  MUFU.EX2 R159, R159 ;  /* 0x0000009f009f7308 */ /* 0x000fe20000000800 */
[-C--:B------:R-:W-:Y:S02]  /*8a60*/  FMUL.FTZ R121, R121, R152.reuse ;  /* 0x0000009879797220 */ /* 0x080fe40000410000 */
[-C--:B------:R-:W-:Y:S02]  /*8a70*/  FMUL.FTZ R116, R116, R152.reuse ;  /* 0x0000009874747220 */ /* 0x080fe40000410000 */
[----:B------:R-:W-:Y:S02]  /*8a80*/  FMUL.FTZ R117, R117, R152 ;  /* 0x0000009875757220 */ /* 0x000fe40000410000 */
[-C--:B----4-:R-:W-:Y:S01]  /*8a90*/  FMUL.FTZ R122, R122, R3.reuse ;  /* 0x000000037a7a7220 */ /* 0x090fe20000410000 */
[----:B------:R-:W2:Y:S01]  /*8aa0*/  MUFU.EX2 R160, R160 ;  /* 0x000000a000a07308 */ /* 0x000ea20000000800 */
        /* <DEDUP_REMOVED lines=11> */
[----:B------:R-:W3:Y:S01]  /*8b60*/  LDSM.16.MT88.4 R12, [R188+0x14000] ;  /* 0x01400000bc0c783b */ /* 0x000ee20000004200 */
[----:B------:R-:W-:Y:S01]  /*8b70*/  FMUL.FTZ R125, R125, R152 ;  /* 0x000000987d7d7220 */ /* 0x000fe20000410000 */
[----:B------:R-:W-:Y:S01]  /*8b80*/  MUFU.EX2 R162, R162 ;  /* 0x000000a200a27308 */ /* 0x000fe20000000800 */
        /* <DEDUP_REMOVED lines=10> */
[----:B------:R-:W-:Y:S01]  /*8c30*/  FMUL.FTZ R109, R109, R152 ;  /* 0x000000986d6d7220 */ /* 0x000fe20000410000 */
[----:B------:R-:W1:Y:S01]  /*8c40*/  LDSM.16.MT88.4 R16, [R184+0x12000] ;  /* 0x01200000b810783b */ /* 0x000e620000004200 */
        /* <DEDUP_REMOVED lines=16> */
[C---:B---3--:R-:W-:Y:S01]  /*8d50*/  HMMA.16816.F32.BF16 R36, R4.reuse, R12, R36 ;  /* 0x0000000c0424723c */ /* 0x048fe20000041824 */
[-C--:B------:R-:W-:Y:S02]  /*8d60*/  FMUL.FTZ R104, R104, R152.reuse ;  /* 0x0000009868687220 */ /* 0x080fe40000410000 */
[-C--:B------:R-:W-:Y:S02]  /*8d70*/  FMUL.FTZ R105, R105, R152.reuse ;  /* 0x0000009869697220 */ /* 0x080fe40000410000 */
[-C--:B------:R-:W-:Y:S01]  /*8d80*/  FMUL.FTZ R106, R106, R3.reuse ;  /* 0x000000036a6a7220 */ /* 0x080fe20000410000 */
[----:B------:R-:W-:Y:S01]  /*8d90*/  MUFU.EX2 R167, R167 ;  /* 0x000000a700a77308 */ /* 0x000fe20000000800 */
[----:B------:R-:W-:Y:S01]  /*8da0*/  FMUL.FTZ R107, R107, R3 ;  /* 0x000000036b6b7220 */ /* 0x000fe20000410000 */
[----:B------:R-:W-:Y:S01]  /*8db0*/  HMMA.16816.F32.BF16 R40, R4, R14, R40 ;  /* 0x0000000e0428723c */ /* 0x000fe20000041828 */
[----:B------:R-:W3:Y:S01]  /*8dc0*/  LDSM.16.MT88.4 R12, [R184+0x14000] ;  /* 0x01400000b80c783b */ /* 0x000ee20000004200 */
[----:B------:R-:W-:-:S02]  /*8dd0*/  FMUL.FTZ R100, R100, R152 ;  /* 0x0000009864647220 */ /* 0x000fc40000410000 */
[-C--:B------:R-:W-:Y:S02]  /*8de0*/  FMUL.FTZ R101, R101, R152.reuse ;  /* 0x0000009865657220 */ /* 0x080fe40000410000 */
[-C--:B------:R-:W-:Y:S01]  /*8df0*/  FMUL.FTZ R102, R102, R3.reuse ;  /* 0x0000000366667220 */ /* 0x080fe20000410000 */
[----:B------:R-:W2:Y:S01]  /*8e00*/  MUFU.EX2 R170, R170 ;  /* 0x000000aa00aa7308 */ /* 0x000ea20000000800 */
[-C--:B------:R-:W-:Y:S02]  /*8e10*/  FMUL.FTZ R103, R103, R3.reuse ;  /* 0x0000000367677220 */ /* 0x080fe40000410000 */
[-C--:B------:R-:W-:Y:S01]  /*8e20*/  FMUL.FTZ R44, R44, R152.reuse ;  /* 0x000000982c2c7220 */ /* 0x080fe20000410000 */
[----:B-1----:R-:W-:Y:S01]  /*8e30*/  HMMA.16816.F32.BF16 R104, R4, R16, R104 ;  /* 0x000000100468723c */ /* 0x002fe20000041868 */
[----:B------:R-:W-:Y:S02]  /*8e40*/  FMUL.FTZ R45, R45, R152 ;  /* 0x000000982d2d7220 */ /* 0x000fe40000410000 */
[-C--:B------:R-:W-:Y:S01]  /*8e50*/  FMUL.FTZ R46, R46, R3.reuse ;  /* 0x000000032e2e7220 */ /* 0x080fe20000410000 */
[----:B------:R-:W-:Y:S01]  /*8e60*/  MUFU.EX2 R169, R169 ;  /* 0x000000a900a97308 */ /* 0x000fe20000000800 */
[----:B------:R-:W-:-:S02]  /*8e70*/  FMUL.FTZ R47, R47, R3 ;  /* 0x000000032f2f7220 */ /* 0x000fc40000410000 */
[-C--:B------:R-:W-:Y:S01]  /*8e80*/  FMUL.FTZ R48, R48, R152.reuse ;  /* 0x0000009830307220 */ /* 0x080fe20000410000 */
[C---:B------:R-:W-:Y:S01]  /*8e90*/  HMMA.16816.F32.BF16 R100, R4.reuse, R18, R100 ;  /* 0x000000120464723c */ /* 0x040fe20000041864 */
[-C--:B------:R-:W-:Y:S01]  /*8ea0*/  FMUL.FTZ R49, R49, R152.reuse ;  /* 0x0000009831317220 */ /* 0x080fe20000410000 */
[----:B------:R-:W1:Y:S01]  /*8eb0*/  LDSM.16.MT88.4 R16, [R185+0x14000] ;  /* 0x01400000b910783b */ /* 0x000e620000004200 */
        /* <DEDUP_REMOVED lines=88> */
[----:B--2---:R-:W-:Y:S02]  /*9440*/  F2FP.BF16.PACK_AB R4, R160, R159 ;  /* 0x0000009fa004723e */ /* 0x004fe400000010ff */
[----:B----4-:R-:W-:Y:S02]  /*9450*/  F2FP.BF16.PACK_AB R5, R166, R163 ;  /* 0x000000a3a605723e */ /* 0x010fe400000010ff */
[----:B------:R-:W-:-:S02]  /*9460*/  F2FP.BF16.PACK_AB R6, R162, R161 ;  /* 0x000000a1a206723e */ /* 0x000fc400000010ff */
[----:B------:R-:W-:-:S07]  /*9470*/  F2FP.BF16.PACK_AB R7, R165, R164 ;  /* 0x000000a4a507723e */ /* 0x000fce00000010ff */
        /* <DEDUP_REMOVED lines=70> */
[C---:B-1----:R-:W-:Y:S08]  /*98e0*/  HMMA.16816.F32.BF16 R84, R4.reuse, R16, R84 ;  /* 0x000000100454723c */ /* 0x042ff00000041854 */
[C---:B------:R-:W-:Y:S01]  /*98f0*/  HMMA.16816.F32.BF16 R88, R4.reuse, R18, R88 ;  /* 0x000000120458723c */ /* 0x040fe20000041858 */
[----:B------:R-:W1:Y:S07]  /*9900*/  LDSM.16.MT88.4 R16, [R184+0x15800] ;  /* 0x01580000b810783b */ /* 0x000e6e0000004200 */
[C---:B--2---:R-:W-:Y:S08]  /*9910*/  HMMA.16816.F32.BF16 R92, R4.reuse, R12, R92 ;  /* 0x0000000c045c723c */ /* 0x044ff0000004185c */
[----:B------:R-:W-:Y:S01]  /*9920*/  HMMA.16816.F32.BF16 R96, R4, R14, R96 ;  /* 0x0000000e0460723c */ /* 0x000fe20000041860 */
[----:B------:R-:W2:Y:S06]  /*9930*/  LDSM.16.MT88.4 R12, [R188+0x17800] ;  /* 0x01780000bc0c783b */ /* 0x000eac0000004200 */
[----:B------:R-:W-:-:S02]  /*9940*/  F2FP.BF16.PACK_AB R4, R219, R158 ;  /* 0x0000009edb04723e */ /* 0x000fc400000010ff */
[----:B------:R-:W-:Y:S02]  /*9950*/  F2FP.BF16.PACK_AB R5, R216, R155 ;  /* 0x0000009bd805723e */ /* 0x000fe400000010ff */
[----:B------:R-:W-:Y:S02]  /*9960*/  F2FP.BF16.PACK_AB R6, R157, R156 ;  /* 0x0000009c9d06723e */ /* 0x000fe400000010ff */
[----:B------:R-:W-:-:S07]  /*9970*/  F2FP.BF16.PACK_AB R7, R153, R218 ;  /* 0x000000da9907723e */ /* 0x000fce00000010ff */
[C---:B----4-:R-:W-:Y:S08]  /*9980*/  HMMA.16816.F32.BF16 R128, R4.reuse, R8, R128 ;  /* 0x000000080480723c */ /* 0x050ff00000041880 */
[C---:B------:R-:W-:Y:S01]  /*9990*/  HMMA.16816.F32.BF16 R124, R4.reuse, R10, R124 ;  /* 0x0000000a047c723c */ /* 0x040fe2000004187c */
[----:B------:R-:W3:Y:S07]  /*99a0*/  LDSM.16.MT88.4 R8, [R186+0x17800] ;  /* 0x01780000ba08783b */ /* 0x000eee0000004200 */
[C---:B-1----:R-:W-:Y:S07]  /*99b0*/  HMMA.16816.F32.BF16 R60, R4.reuse, R16, R60 ;  /* 0x00000010043c723c */ /* 0x042fee000004183c */
[----:B------:R-:W-:Y:S01]  /*99c0*/  FADD.FTZ R16, R144, R145 ;  /* 0x0000009190107221 */ /* 0x000fe20000010000 */
[----:B------:R-:W-:Y:S03]  /*99d0*/  HMMA.16816.F32.BF16 R36, R4, R28, R36 ;  /* 0x0000001c0424723c */ /* 0x000fe60000041824 */
[----:B------:R-:W-:-:S04]  /*99e0*/  FADD.FTZ R16, R151, R16 ;  /* 0x0000001097107221 */ /* 0x000fc80000010000 */
[----:B------:R-:W-:Y:S01]  /*99f0*/  FADD.FTZ R3, R163, R16 ;  /* 0x00000010a3037221 */ /* 0x000fe20000010000 */
[----:B------:R-:W-:Y:S01]  /*9a00*/  HMMA.16816.F32.BF16 R40, R4, R30, R40 ;  /* 0x0000001e0428723c */ /* 0x000fe20000041828 */
[----:B------:R-:W1:Y:S02]  /*9a10*/  LDSM.16.MT88.4 R28, [R185+0x17800] ;  /* 0x01780000b91c783b */ /* 0x000e640000004200 */
[----:B------:R-:W-:-:S05]  /*9a20*/  FADD.FTZ R3, R166, R3 ;  /* 0x00000003a6037221 */ /* 0x000fca0000010000 */
[C---:B--2---:R-:W-:Y:S08]  /*9a30*/  HMMA.16816.F32.BF16 R68, R4.reuse, R12, R68 ;  /* 0x0000000c0444723c */ /* 0x044ff00000041844 */
[C---:B------:R-:W-:Y:S01]  /*9a40*/  HMMA.16816.F32.BF16 R72, R4.reuse, R14, R72 ;  /* 0x0000000e0448723c */ /* 0x040fe20000041848 */
[----:B------:R-:W2:Y:S07]  /*9a50*/  LDSM.16.MT88.4 R12, [R184+0x17800] ;  /* 0x01780000b80c783b */ /* 0x000eae0000004200 */
        /* <DEDUP_REMOVED lines=47> */
[----:B------:R-:W-:Y:S01]  /*9d50*/  BAR.SYNC.DEFER_BLOCKING 0x0 ;  /* 0x0000000000007b1d */ /* 0x000fe20000010000 */
[----:B------:R-:W-:-:S05]  /*9d60*/  UISETP.GT.AND UP0, UPT, UR22, UR7, UPT ;  /* 0x000000071600728c */ /* 0x000fca000bf04270 */
[----:B------:R-:W-:Y:S02]  /*9d70*/  ULDC.64 UR4, c[0x0][0x1a0] ;  /* 0x0000680000047ab9 */ /* 0x000fe40000000a00 */
[----:B------:R-:W-:Y:S02]  /*9d80*/  UIMAD UR20, UR20, UR4, URZ ;  /* 0x00000004141472a4 */ /* 0x000fe4000f8e023f */
[----:B------:R-:W-:Y:S02]  /*9d90*/  UIMAD.WIDE.U32 UR24, UR22, UR4, URZ ;  /* 0x00000004161872a5 */ /* 0x000fe4000f8e003f */
[----:B------:R-:W-:-:S04]  /*9da0*/  UIMAD UR5, UR22, UR5, UR20 ;  /* 0x00000005160572a4 */ /* 0x000fc8000f8e0214 */
[----:B------:R-:W-:Y:S01]  /*9db0*/  UIADD3 UR5, UR25, UR5, URZ ;  /* 0x0000000519057290 */ /* 0x000fe2000fffe03f */
[----:B------:R-:W-:Y:S02]  /*9dc0*/  IMAD.U32 R4, RZ, RZ, UR24 ;  /* 0x00000018ff047e24 */ /* 0x000fe4000f8e00ff */
[----:B------:R-:W-:-:S03]  /*9dd0*/  IMAD.U32 R5, RZ, RZ, UR25 ;  /* 0x00000019ff057e24 */ /* 0x000fc6000f8e00ff */
[----:B------:R-:W-:Y:S01]  /*9de0*/  IMAD.U32 R3, RZ, RZ, UR5 ;  /* 0x00000005ff037e24 */ /* 0x000fe2000f8e00ff */
[C---:B------:R-:W-:Y:S01]  /*9df0*/  LEA R5, P0, R4.reuse, R20, 0x6 ;  /* 0x0000001404057211 */ /* 0x040fe200078030ff */
[----:B------:R-:W-:Y:S03]  /*9e00*/  @P4 STS.128 [R199+0x12000], RZ ;  /* 0x012000ffc7004388 */ /* 0x000fe60000000c00 */
[C---:B------:R-:W-:Y:S02]  /*9e10*/  @!P4 LEA R6, P5, R5.reuse, c[0x0][0x170], 0x1 ;  /* 0x00005c000506ca11 */ /* 0x040fe400078a08ff */
[----:B------:R-:W-:Y:S02]  /*9e20*/  LEA.HI.X R4, R4, R23, R3, 0x6, P0 ;  /* 0x0000001704047211 */ /* 0x000fe400000f3403 */
[C---:B------:R-:W-:Y:S02]  /*9e30*/  @!P3 LEA R10, P1, R5.reuse, c[0x0][0x170], 0x1 ;  /* 0x00005c00050aba11 */ /* 0x040fe400078208ff */
[----:B------:R-:W-:-:S02]  /*9e40*/  @!P2 LEA R8, P0, R5, c[0x0][0x170], 0x1 ;  /* 0x00005c000508aa11 */ /* 0x000fc400078008ff */
        /* <DEDUP_REMOVED lines=11> */
[----:B------:R-:W-:-:S02]  /*9f00*/  @!P3 LEA R18, P1, R3, c[0x0][0x170], 0x1 ;  /* 0x00005c000312ba11 */ /* 0x000fc400078208ff */
        /* <DEDUP_REMOVED lines=8> */
[----:B------:R-:W-:Y:S01]  /*9f90*/  @!P2 LEA.HI.X R17, R3, c[0x0][0x174], R4, 0x1, P0 ;  /* 0x00005d000311aa11 */ /* 0x000fe200000f0c04 */
[----:B------:R-:W-:Y:S02]  /*9fa0*/  IMAD.U32 R3, RZ, RZ, UR22 ;  /* 0x00000016ff037e24 */ /* 0x000fe4000f8e00ff */
[----:B------:R-:W-:Y:S01]  /*9fb0*/  @!PT LDS RZ, [RZ] ;  /* 0x00000000fffff984 */ /* 0x000fe20000000800 */
[----:B------:R-:W-:Y:S01]  /*9fc0*/  @!PT LDS RZ, [RZ] ;  /* 0x00000000fffff984 */ /* 0x000fe20000000800 */
[----:B------:R-:W-:Y:S01]  /*9fd0*/  @!PT LDS RZ, [RZ] ;  /* 0x00000000fffff984 */ /* 0x000fe20000000800 */
[----:B------:R2:W-:Y:S02]  /*9fe0*/  @!P2 LDGSTS.E.BYPASS.LTC128B.128 [R199+0x16000], [R8.64+0x100] ;  /* 0x1600010008c7afae */ /* 0x0005e4000b901d4e */
[----:B------:R-:W-:-:S02]  /*9ff0*/  IMAD R3, R3, 0x40, R198 ;  /* 0x0000004003037824 */ /* 0x000fc400078e02c6 */
[----:B------:R-:W-:Y:S03]  /*a000*/  @P4 STS.128 [R199+0x13000], RZ ;  /* 0x013000ffc7004388 */ /* 0x000fe60000000c00 */
[C---:B------:R-:W-:Y:S01]  /*a010*/  ISETP.GE.AND P5, PT, R3.reuse, R204, PT ;  /* 0x000000cc0300720c */ /* 0x040fe20003fa6270 */
[----:B------:R-:W-:Y:S01]  /*a020*/  @!PT LDS RZ, [RZ] ;  /* 0x00000000fffff984 */ /* 0x000fe20000000800 */
[----:B------:R-:W-:Y:S01]  /*a030*/  @!PT LDS RZ, [RZ] ;  /* 0x00000000fffff984 */ /* 0x000fe20000000800 */
[----:B------:R-:W-:Y:S01]  /*a040*/  @!PT LDS RZ, [RZ] ;  /* 0x00000000fffff984 */ /* 0x000fe20000000800 */
[----:B------:R3:W-:Y:S01]  /*a050*/  @!P4 LDGSTS.E.BYPASS.LTC128B.128 [R199+0x13000], [R12.64] ;  /* 0x130000000cc7cfae */ /* 0x0007e2000b901d4e */
[C---:B------:R-:W-:Y:S02]  /*a060*/  ISETP.GE.AND P0, PT, R3.reuse, R207, PT ;  /* 0x000000cf0300720c */ /* 0x040fe40003f06270 */
[C---:B------:R-:W-:Y:S01]  /*a070*/  ISETP.LT.OR P5, PT, R3.reuse, R205, P5 ;  /* 0x000000cd0300720c */ /* 0x040fe20002fa1670 */
[----:B------:R-:W-:Y:S01]  /*a080*/  @P3 STS.128 [R199+0x15000], RZ ;  /* 0x015000ffc7003388 */ /* 0x000fe20000000c00 */
[----:B------:R-:W-:-:S03]  /*a090*/  ISETP.LT.OR P0, PT, R3, R208, P0 ;  /* 0x000000d00300720c */ /* 0x000fc60000701670 */
        /* <DEDUP_REMOVED lines=13> */
[----:B--2---:R-:W2:Y:S04]  /*a170*/  LDSM.16.M88.4 R8, [R193+0xd800] ;  /* 0x00d80000c108783b */ /* 0x004ea80000000200 */
[----:B------:R-:W-:Y:S04]  /*a180*/  LDSM.16.M88.4 R156, [R192] ;  /* 0x00000000c09c783b */ /* 0x000fe80000000200 */
[----:B-1----:R-:W1:Y:S04]  /*a190*/  LDSM.16.M88.4 R4, [R191] ;  /* 0x00000000bf04783b */ /* 0x002e680000000200 */
        /* <DEDUP_REMOVED lines=15> */
[C---:B--2---:R-:W-:Y:S08]  /*a290*/  HMMA.16816.F32.BF16 R164, R160.reuse, R8, RZ ;  /* 0x00000008a0a4723c */ /* 0x044ff000000418ff */
[----:B------:R-:W-:Y:S01]  /*a2a0*/  HMMA.16816.F32.BF16 R160, R160, R10, RZ ;  /* 0x0000000aa0a0723c */ /* 0x000fe200000418ff */
[----:B------:R-:W2:Y:S07]  /*a2b0*/  LDSM.16.M88.4 R8, [R190] ;  /* 0x00000000be08783b */ /* 0x000eae0000000200 */
        /* <DEDUP_REMOVED lines=13> */
[C---:B--2---:R-:W-:Y:S08]  /*a390*/  HMMA.16816.F32.BF16 R12, R8.reuse, R148, R12 ;  /* 0x00000094080c723c */ /* 0x044ff0000004180c */
[C---:B------:R-:W-:Y:S01]  /*a3a0*/  HMMA.16816.F32.BF16 R140, R8.reuse, R150, R140 ;  /* 0x00000096088c723c */ /* 0x040fe2000004188c */
[----:B------:R-:W-:Y:S07]  /*a3b0*/  LDSM.16.M88.4 R148, [R193+0xe000] ;  /* 0x00e00000c194783b */ /* 0x000fee0000000200 */
        /* <DEDUP_REMOVED lines=85> */
[----:B------:R-:W-:Y:S08]  /*a910*/  HMMA.16816.F32.BF16 R140, R156, R226, R140 ;  /* 0x000000e29c8c723c */ /* 0x000ff0000004188c */
[----:B---3--:R-:W-:Y:S07]  /*a920*/  HMMA.16816.F32.BF16 R12, R24, R16, R12 ;  /* 0x00000010180c723c */ /* 0x008fee000004180c */
[----:B------:R-:W-:Y:S01]  /*a930*/  IMAD.IADD R16, R209, 0x1, -R3 ;  /* 0x00000001d1107824 */ /* 0x000fe200078e0a03 */
[----:B------:R-:W-:Y:S04]  /*a940*/  HMMA.16816.F32.BF16 R136, R156, R152, R136 ;  /* 0x000000989c88723c */ /* 0x000fe80000041888 */
[----:B------:R-:W-:-:S04]  /*a950*/  IABS R16, R16 ;  /* 0x0000001000107213 */ /* 0x000fc80000000000 */
[----:B------:R-:W-:Y:S01]  /*a960*/  HMMA.16816.F32.BF16 R132, R156, R154, R132 ;  /* 0x0000009a9c84723c */ /* 0x000fe20000041884 */
[----:B------:R-:W2:Y:S07]  /*a970*/  LDSM.16.M88.4 R152, [R187+0x10800] ;  /* 0x01080000bb98783b */ /* 0x000eae0000000200 */
[----:B------:R-:W-:Y:S07]  /*a980*/  HMMA.16816.F32.BF16 R140, R24, R18, R140 ;  /* 0x00000012188c723c */ /* 0x000fee000004188c */
[----:B------:R-:W-:Y:S01]  /*a990*/  IADD3 R18, R3, 0x1, RZ ;  /* 0x0000000103127810 */ /* 0x000fe20007ffe0ff */
[----:B-1----:R-:W-:Y:S01]  /*a9a0*/  HMMA.16816.F32.BF16 R12, R8, R4, R12 ;  /* 0x00000004080c723c */ /* 0x002fe2000004180c */
[----:B------:R-:W-:Y:S02]  /*a9b0*/  I2F R5, R16 ;  /* 0x0000001000057306 */ /* 0x000fe40000201400 */
[----:B------:R-:W-:-:S02]  /*a9c0*/  ISETP.GE.AND P6, PT, R18, R207, PT ;  /* 0x000000cf1200720c */ /* 0x000fc40003fc6270 */
[----:B------:R-:W-:Y:S02]  /*a9d0*/  ISETP.GE.AND P1, PT, R18, R204, PT ;  /* 0x000000cc1200720c */ /* 0x000fe40003f26270 */
[----:B------:R-:W-:Y:S01]  /*a9e0*/  IMAD.IADD R4, R206, 0x1, -R3 ;  /* 0x00000001ce047824 */ /* 0x000fe200078e0a03 */
[----:B------:R-:W-:Y:S01]  /*a9f0*/  HMMA.16816.F32.BF16 R164, R220, R168, R164 ;  /* 0x000000a8dca4723c */ /* 0x000fe200000418a4 */
[C---:B------:R-:W-:Y:S02]  /*aa00*/  ISETP.LT.OR P6, PT, R18.reuse, R208, P6 ;  /* 0x000000d01200720c */ /* 0x040fe400037c1670 */
[----:B------:R-:W-:Y:S02]  /*aa10*/  ISETP.LT.OR P1, PT, R18, R205, P1 ;  /* 0x000000cd1200720c */ /* 0x000fe40000f21670 */
[----:B------:R-:W-:-:S03]  /*aa20*/  IABS R4, R4 ;  /* 0x0000000400047213 */ /* 0x000fc60000000000 */
[----:B------:R-:W-:Y:S01]  /*aa30*/  HMMA.16816.F32.BF16 R160, R220, R170, R160 ;  /* 0x000000aadca0723c */ /* 0x000fe200000418a0 */
[----:B------:R1:W3:Y:S07]  /*aa40*/  I2F R17, R4 ;  /* 0x0000000400117306 */ /* 0x0002ee0000201400 */
[C---:B------:R-:W-:Y:S08]  /*aa50*/  HMMA.16816.F32.BF16 R28, R156.reuse, R150, R28 ;  /* 0x000000969c1c723c */ /* 0x040ff0000004181c */
[----:B------:R-:W-:Y:S01]  /*aa60*/  HMMA.16816.F32.BF16 R32, R156, R148, R32 ;  /* 0x000000949c20723c */ /* 0x000fe20000041820 */
[----:B-1----:R-:W-:-:S02]  /*aa70*/  IMAD.IADD R4, R209, 0x1, -R18 ;  /* 0x00000001d1047824 */ /* 0x002fc400078e0a12 */
[----:B------:R-:W-:Y:S02]  /*aa80*/  IMAD.IADD R18, R206, 0x1, -R18 ;  /* 0x00000001ce127824 */ /* 0x000fe400078e0a12 */
[----:B---3--:R-:W-:Y:S01]  /*aa90*/  FFMA.FTZ R17, R17, -UR19, R14 ;  /* 0x8000001311117c23 */ /* 0x008fe2000801000e */
[----:B------:R-:W-:Y:S01]  /*aaa0*/  IABS R150, R4 ;  /* 0x0000000400967213 */ /* 0x000fe20000000000 */
[----:B------:R-:W-:Y:S01]  /*aab0*/  FFMA.FTZ R148, R5, -UR19, R12 ;  /* 0x8000001305947c23 */ /* 0x000fe2000801000c */
[----:B------:R-:W-:Y:S01]  /*aac0*/  HMMA.16816.F32.BF16 R140, R8, R6, R140 ;  /* 0x00000006088c723c */ /* 0x000fe2000004188c */
[----:B------:R-:W1:Y:S01]  /*aad0*/  LDSM.16.M88.4 R4, [R180+0x4800] ;  /* 0x00480000b404783b */ /* 0x000e620000000200 */
[----:B------:R-:W-:Y:S02]  /*aae0*/  IADD3 R12, R3, 0x8, RZ ;  /* 0x00000008030c7810 */ /* 0x000fe40007ffe0ff */
[----:B------:R-:W3:Y:S01]  /*aaf0*/  I2F R150, R150 ;  /* 0x0000009600967306 */ /* 0x000ee20000201400 */
[----:B------:R-:W-:-:S02]  /*ab00*/  IABS R14, R18 ;  /* 0x00000012000e7213 */ /* 0x000fc40000000000 */
[----:B------:R-:W-:Y:S01]  /*ab10*/  FSEL R148, R148, -INF , !P0 ;  /* 0xff80000094947808 */ /* 0x000fe20004000000 */
[----:B------:R-:W-:Y:S01]  /*ab20*/  HMMA.16816.F32.BF16 R164, R156, R144, R164 ;  /* 0x000000909ca4723c */ /* 0x000fe200000418a4 */
[----:B------:R-:W-:-:S03]  /*ab30*/  ISETP.GE.AND P0, PT, R12, R207, PT ;  /* 0x000000cf0c00720c */ /* 0x000fc60003f06270 */
[----:B------:R-:W4:Y:S01]  /*ab40*/  I2F R14, R14 ;  /* 0x0000000e000e7306 */ /* 0x000f220000201400 */
[----:B------:R-:W-:Y:S02]  /*ab50*/  ISETP.LT.OR P0, PT, R12, R208, P0 ;  /* 0x000000d00c00720c */ /* 0x000fe40000701670 */
[--C-:B------:R-:W-:Y:S01]  /*ab60*/  IMAD.IADD R144, R206, 0x1, -R12.reuse ;  /* 0x00000001ce907824 */ /* 0x100fe200078e0a0c */
[----:B------:R-:W-:Y:S01]  /*ab70*/  HMMA.16816.F32.BF16 R160, R156, R146, R160 ;  /* 0x000000929ca0723c */ /* 0x000fe200000418a0 */
[----:B------:R-:W-:-:S03]  /*ab80*/  IMAD.IADD R145, R209, 0x1, -R12 ;  /* 0x00000001d1917824 */ /* 0x000fc600078e0a0c */
[----:B------:R-:W-:Y:S01]  /*ab90*/  IABS R144, R144 ;  /* 0x0000009000907213 */ /* 0x000fe20000000000 */
[----:B---3--:R-:W-:Y:S01]  /*aba0*/  FFMA.FTZ R150, R150, -UR19, R13 ;  /* 0x8000001396967c23 */ /* 0x008fe2000801000d */
[----:B------:R-:W-:Y:S02]  /*abb0*/  IABS R145, R145 ;  /* 0x0000009100917213 */ /* 0x000fe40000000000 */
[----:B------:R-:W-:Y:S01]  /*abc0*/  FSEL R159, R17, -INF , !P5 ;  /* 0xff800000119f7808 */ /* 0x000fe20006800000 */
[----:B------:R-:W-:Y:S01]  /*abd0*/  IMAD.MOV.U32 R13, RZ, RZ, R144 ;  /* 0x000000ffff0d7224 */ /* 0x000fe200078e0090 */
[----:B------:R-:W3:Y:S01]  /*abe0*/  LDSM.16.M88.4 R16, [R187+0x11000] ;  /* 0x01100000bb10783b */ /* 0x000ee20000000200 */
[----:B--2---:R-:W-:Y:S01]  /*abf0*/  HMMA.16816.F32.BF16 R136, R24, R152, R136 ;  /* 0x000000981888723c */ /* 0x004fe20000041888 */
[----:B------:R-:W-:Y:S01]  /*ac00*/  ISETP.GE.AND P5, PT, R12, R204, PT ;  /* 0x000000cc0c00720c */ /* 0x000fe20003fa6270 */
[----:B------:R-:W2:Y:S01]  /*ac10*/  I2F R145, R145 ;  /* 0x0000009100917306 */ /* 0x000ea20000201400 */
[----:B----4-:R-:W-:Y:S01]  /*ac20*/  FFMA.FTZ R15, R14, -UR19, R15 ;  /* 0x800000130e0f7c23 */ /* 0x010fe2000801000f */
[----:B------:R-:W-:-:S02]  /*ac30*/  FSEL R150, R150, -INF , !P6 ;  /* 0xff80000096967808 */ /* 0x000fc40007000000 */
[----:B------:R-:W-:Y:S02]  /*ac40*/  ISETP.LT.OR P5, PT, R12, R205, P5 ;  /* 0x000000cd0c00720c */ /* 0x000fe40002fa1670 */
[----:B------:R-:W-:Y:S01]  /*ac50*/  IADD3 R12, R3, 0x9, RZ ;  /* 0x00000009030c7810 */ /* 0x000fe20007ffe0ff */
[----:B------:R-:W-:Y:S01]  /*ac60*/  HMMA.16816.F32.BF16 R132, R24, R154, R132 ;  /* 0x0000009a1884723c */ /* 0x000fe20000041884 */
[----:B------:R-:W4:Y:S01]  /*ac70*/  I2F R13, R13 ;  /* 0x0000000d000d7306 */ /* 0x000f220000201400 */
[----:B------:R-:W-:Y:S02]  /*ac80*/  FSEL R223, R15, -INF , !P1 ;  /* 0xff8000000fdf7808 */ /* 0x000fe40004800000 */
[--C-:B------:R-:W-:Y:S01]  /*ac90*/  IMAD.IADD R14, R209, 0x1, -R12.reuse ;  /* 0x00000001d10e7824 */ /* 0x100fe200078e0a0c */
[----:B------:R-:W-:Y:S01]  /*aca0*/  ISETP.GE.AND P6, PT, R12, R207, PT ;  /* 0x000000cf0c00720c */ /* 0x000fe20003fc6270 */
[----:B------:R-:W-:Y:S01]  /*acb0*/  IMAD.IADD R15, R206, 0x1, -R12 ;  /* 0x00000001ce0f7824 */ /* 0x000fe200078e0a0c */
[----:B------:R-:W-:-:S02]  /*acc0*/  ISETP.GE.AND P1, PT, R12, R204, PT ;  /* 0x000000cc0c00720c */ /* 0x000fc40003f26270 */
[----:B------:R-:W-:Y:S01]  /*acd0*/  IABS R14, R14 ;  /* 0x0000000e000e7213 */ /* 0x000fe20000000000 */
[----:B--2---:R-:W-:Y:S01]  /*ace0*/  FFMA.FTZ R145, R145, -UR19, R140 ;  /* 0x8000001391917c23 */ /* 0x004fe2000801008c */
[C---:B------:R-:W-:Y:S02]  /*acf0*/  ISETP.LT.OR P6, PT, R12.reuse, R208, P6 ;  /* 0x000000d00c00720c */ /* 0x040fe400037c1670 */
[----:B------:R-:W-:Y:S02]  /*ad00*/  ISETP.LT.OR P1, PT, R12, R205, P1 ;  /* 0x000000cd0c00720c */ /* 0x000fe40000f21670 */
[----:B------:R-:W-:Y:S01]  /*ad10*/  IADD3 R12, R3, 0x10, RZ ;  /* 0x00000010030c7810 */ /* 0x000fe20007ffe0ff */
[----:B------:R-:W2:Y:S01]  /*ad20*/  I2F R14, R14 ;  /* 0x0000000e000e7306 */ /* 0x000ea20000201400 */
[----:B------:R-:W-:Y:S01]  /*ad30*/  IABS R15, R15 ;  /* 0x0000000f000f7213 */ /* 0x000fe20000000000 */
[----:B----4-:R-:W-:Y:S01]  /*ad40*/  FFMA.FTZ R13, R13, -UR19, R142 ;  /* 0x800000130d0d7c23 */ /* 0x010fe2000801008e */
[----:B-1----:R-:W-:Y:S01]  /*ad50*/  HMMA.16816.F32.BF16 R136, R8, R4, R136 ;  /* 0x000000040888723c */ /* 0x002fe20000041888 */
[----:B------:R-:W-:Y:S01]  /*ad60*/  FSEL R152, R145, -INF , !P0 ;  /* 0xff80000091987808 */ /* 0x000fe20004000000 */
[----:B------:R-:W-:Y:S01]  /*ad70*/  IMAD.IADD R142, R206, 0x1, -R12 ;  /* 0x00000001ce8e7824 */ /* 0x000fe200078e0a0c */
[----:B------:R-:W-:-:S02]  /*ad80*/  ISETP.GE.AND P0, PT, R12, R207, PT ;  /* 0x000000cf0c00720c */ /* 0x000fc40003f06270 */
[----:B------:R-:W1:Y:S01]  /*ad90*/  I2F R140, R15 ;  /* 0x0000000f008c7306 */ /* 0x000e620000201400 */
[----:B------:R-:W-:Y:S01]  /*ada0*/  FSEL R225, R13, -INF , !P5 ;  /* 0xff8000000de17808 */ /* 0x000fe20006800000 */
[----:B------:R-:W-:Y:S01]  /*adb0*/  IMAD.IADD R5, R209, 0x1, -R12 ;  /* 0x00000001d1057824 */ /* 0x000fe200078e0a0c */
[----:B------:R-:W-:Y:S01]  /*adc0*/  IADD3 R4, R3, 0x11, RZ ;  /* 0x0000001103047810 */ /* 0x000fe20007ffe0ff */
[----:B------:R-:W-:Y:S01]  /*add0*/  HMMA.16816.F32.BF16 R132, R8, R6, R132 ;  /* 0x000000060884723c */ /* 0x000fe20000041884 */
[----:B------:R-:W-:Y:S02]  /*ade0*/  ISETP.GE.AND P5, PT, R12, R204, PT ;  /* 0x000000cc0c00720c */ /* 0x000fe40003fa6270 */
[----:B------:R-:W-:Y:S01]  /*adf0*/  IABS R5, R5 ;  /* 0x0000000500057213 */ /* 0x000fe20000000000 */
[----:B--2---:R-:W-:Y:S01]  /*ae00*/  FFMA.FTZ R14, R14, -UR19, R141 ;  /* 0x800000130e0e7c23 */ /* 0x004fe2000801008d */
[----:B------:R-:W-:Y:S01]  /*ae10*/  ISETP.LT.OR P0, PT, R12, R208, P0 ;  /* 0x000000d00c00720c */ /* 0x000fe20000701670 */
[--C-:B------:R-:W-:Y:S01]  /*ae20*/  IMAD.IADD R141, R206, 0x1, -R4.reuse ;  /* 0x00000001ce8d7824 */ /* 0x100fe200078e0a04 */
[----:B------:R-:W-:Y:S01]  /*ae30*/  ISETP.LT.OR P5, PT, R12, R205, P5 ;  /* 0x000000cd0c00720c */ /* 0x000fe20002fa1670 */
[----:B------:R-:W-:Y:S01]  /*ae40*/  IMAD.IADD R12, R209, 0x1, -R4 ;  /* 0x00000001d10c7824 */ /* 0x000fe200078e0a04 */
[----:B------:R-:W-:Y:S01]  /*ae50*/  IABS R142, R142 ;  /* 0x0000008e008e7213 */ /* 0x000fe20000000000 */
[----:B------:R-:W2:Y:S01]  /*ae60*/  I2F R5, R5 ;  /* 0x0000000500057306 */ /* 0x000ea20000201400 */
[----:B---3--:R-:W-:Y:S01]  /*ae70*/  HMMA.16816.F32.BF16 R32, R24, R16, R32 ;  /* 0x000000101820723c */ /* 0x008fe20000041820 */
[----:B-1----:R-:W-:Y:S01]  /*ae80*/  FFMA.FTZ R143, R140, -UR19, R143 ;  /* 0x800000138c8f7c23 */ /* 0x002fe2000801008f */
[----:B------:R-:W-:-:S02]  /*ae90*/  IABS R12, R12 ;  /* 0x0000000c000c7213 */ /* 0x000fc40000000000 */
[----:B------:R-:W-:Y:S02]  /*aea0*/  IABS R141, R141 ;  /* 0x0000008d008d7213 */ /* 0x000fe40000000000 */
[----:B------:R-:W-:Y:S01]  /*aeb0*/  FSEL R143, R143, -INF , !P1 ;  /* 0xff8000008f8f7808 */ /* 0x000fe20004800000 */
[----:B------:R-:W1:Y:S01]  /*aec0*/  I2F R17, R142 ;  /* 0x0000008e00117306 */ /* 0x000e620000201400 */
[----:B------:R-:W-:Y:S01]  /*aed0*/  FSEL R16, R14, -INF , !P6 ;  /* 0xff8000000e107808 */ /* 0x000fe20007000000 */
[----:B------:R-:W-:Y:S01]  /*aee0*/  HMMA.16816.F32.BF16 R28, R24, R18, R28 ;  /* 0x00000012181c723c */ /* 0x000fe2000004181c */
[C---:B------:R-:W-:Y:S02]  /*aef0*/  ISETP.GE.AND P6, PT, R4.reuse, R207, PT ;  /* 0x000000cf0400720c */ /* 0x040fe40003fc6270 */
[C---:B------:R-:W-:Y:S02]  /*af00*/  ISETP.GE.AND P1, PT, R4.reuse, R204, PT ;  /* 0x000000cc0400720c */ /* 0x040fe40003f26270 */
[C---:B------:R-:W-:Y:S01]  /*af10*/  ISETP.LT.OR P6, PT, R4.reuse, R208, P6 ;  /* 0x000000d00400720c */ /* 0x040fe200037c1670 */
[----:B------:R3:W4:Y:S01]  /*af20*/  I2F R140, R12 ;  /* 0x0000000c008c7306 */ /* 0x0007220000201400 */
[----:B------:R-:W-:Y:S01]  /*af30*/  ISETP.LT.OR P1, PT, R4, R205, P1 ;  /* 0x000000cd0400720c */ /* 0x000fe20000f21670 */
[----:B--2---:R-:W-:Y:S01]  /*af40*/  FFMA.FTZ R5, R5, -UR19, R136 ;  /* 0x8000001305057c23 */ /* 0x004fe20008010088 */
[C---:B------:R-:W-:Y:S01]  /*af50*/  IADD3 R4, R3.reuse, 0x18, RZ ;  /* 0x0000001803047810 */ /* 0x040fe20007ffe0ff */
[----:B------:R-:W-:Y:S01]  /*af60*/  IMAD.MOV.U32 R136, RZ, RZ, R141 ;  /* 0x000000ffff887224 */ /* 0x000fe200078e008d */
[----:B------:R-:W-:Y:S01]  /*af70*/  IADD3 R19, R3, 0x20, RZ ;  /* 0x0000002003137810 */ /* 0x000fe20007ffe0ff */
[----:B-1----:R-:W-:Y:S01]  /*af80*/  FFMA.FTZ R138, R17, -UR19, R138 ;  /* 0x80000013118a7c23 */ /* 0x002fe2000801008a */
[----:B------:R-:W-:Y:S01]  /*af90*/  FSEL R142, R5, -INF , !P0 ;  /* 0xff800000058e7808 */ /* 0x000fe20004000000 */
[----:B------:R-:W-:-:S02]  /*afa0*/  IMAD.IADD R17, R209, 0x1, -R4 ;  /* 0x00000001d1117824 */ /* 0x000fc400078e0a04 */
[----:B------:R-:W1:Y:S01]  /*afb0*/  I2F R136, R136 ;  /* 0x0000008800887306 */ /* 0x000e620000201400 */
[----:B------:R-:W-:Y:S02]  /*afc0*/  ISETP.GE.AND P0, PT, R4, R207, PT ;  /* 0x000000cf0400720c */ /* 0x000fe40003f06270 */
[----:B------:R-:W-:Y:S01]  /*afd0*/  FSEL R141, R138, -INF , !P5 ;  /* 0xff8000008a8d7808 */ /* 0x000fe20006800000 */
[----:B------:R-:W-:Y:S01]  /*afe0*/  IMAD.IADD R138, R206, 0x1, -R4 ;  /* 0x00000001ce8a7824 */ /* 0x000fe200078e0a04 */
[----:B---3--:R-:W2:Y:S01]  /*aff0*/  LDSM.16.M88.4 R12, [R180+0x5000] ;  /* 0x00500000b40c783b */ /* 0x008ea20000000200 */
[----:B------:R-:W-:Y:S01]  /*b000*/  IABS R17, R17 ;  /* 0x0000001100117213 */ /* 0x000fe20000000000 */
[----:B----4-:R-:W-:Y:S01]  /*b010*/  FFMA.FTZ R140, R140, -UR19, R137 ;  /* 0x800000138c8c7c23 */ /* 0x010fe20008010089 */
[----:B------:R-:W-:Y:S02]  /*b020*/  IADD3 R137, R3, 0x19, RZ ;  /* 0x0000001903897810 */ /* 0x000fe40007ffe0ff */
[----:B------:R-:W-:-:S02]  /*b030*/  ISETP.GE.AND P5, PT, R4, R204, PT ;  /* 0x000000cc0400720c */ /* 0x000fc40003fa6270 */
[----:B------:R-:W3:Y:S01]  /*b040*/  I2F R17, R17 ;  /* 0x0000001100117306 */ /* 0x000ee20000201400 */
[C---:B------:R-:W-:Y:S01]  /*b050*/  ISETP.LT.OR P0, PT, R4.reuse, R208, P0 ;  /* 0x000000d00400720c */ /* 0x040fe20000701670 */
[----:B------:R-:W-:Y:S01]  /*b060*/  IMAD.IADD R18, R209, 0x1, -R137 ;  /* 0x00000001d1127824 */ /* 0x000fe200078e0a89 */
[----:B------:R-:W-:Y:S01]  /*b070*/  ISETP.LT.OR P5, PT, R4, R205, P5 ;  /* 0x000000cd0400720c */ /* 0x000fe20002fa1670 */
[----:B-1----:R-:W-:Y:S01]  /*b080*/  FFMA.FTZ R139, R136, -UR19, R139 ;  /* 0x80000013888b7c23 */ /* 0x002fe2000801008b */
[----:B------:R-:W1:Y:S01]  /*b090*/  LDSM.16.M88.4 R4, [R187+0x11800] ;  /* 0x01180000bb04783b */ /* 0x000e620000000200 */
[----:B------:R-:W-:Y:S01]  /*b0a0*/  IMAD.IADD R136, R206, 0x1, -R137 ;  /* 0x00000001ce887824 */ /* 0x000fe200078e0a89 */
[----:B------:R-:W-:Y:S02]  /*b0b0*/  IABS R18, R18 ;  /* 0x0000001200127213 */ /* 0x000fe40000000000 */
[----:B------:R-:W-:Y:S02]  /*b0c0*/  IABS R138, R138 ;  /* 0x0000008a008a7213 */ /* 0x000fe40000000000 */
[----:B------:R-:W-:-:S02]  /*b0d0*/  IABS R136, R136 ;  /* 0x0000008800887213 */ /* 0x000fc40000000000 */
[----:B------:R-:W4:Y:S01]  /*b0e0*/  I2F R145, R138 ;  /* 0x0000008a00917306 */ /* 0x000f220000201400 */
[----:B------:R-:W-:Y:S01]  /*b0f0*/  FSEL R140, R140, -INF , !P6 ;  /* 0xff8000008c8c7808 */ /* 0x000fe20007000000 */
[----:B---3--:R-:W-:Y:S01]  /*b100*/  FFMA.FTZ R17, R17, -UR19, R132 ;  /* 0x8000001311117c23 */ /* 0x008fe20008010084 */
[----:B------:R-:W-:Y:S02]  /*b110*/  FSEL R139, R139, -INF , !P1 ;  /* 0xff8000008b8b7808 */ /* 0x000fe40004800000 */
[----:B------:R-:W-:-:S03]  /*b120*/  ISETP.GE.AND P6, PT, R137, R207, PT ;  /* 0x000000cf8900720c */ /* 0x000fc60003fc6270 */
[----:B------:R-:W3:Y:S01]  /*b130*/  I2F R18, R18 ;  /* 0x0000001200127306 */ /* 0x000ee20000201400 */
[C---:B------:R-:W-:Y:S02]  /*b140*/  ISETP.GE.AND P1, PT, R137.reuse, R204, PT ;  /* 0x000000cc8900720c */ /* 0x040fe40003f26270 */
[C---:B------:R-:W-:Y:S02]  /*b150*/  ISETP.LT.OR P6, PT, R137.reuse, R208, P6 ;  /* 0x000000d08900720c */ /* 0x040fe400037c1670 */
[----:B------:R-:W-:-:S03]  /*b160*/  ISETP.LT.OR P1, PT, R137, R205, P1 ;  /* 0x000000cd8900720c */ /* 0x000fc60000f21670 */
[----:B------:R-:W5:Y:S01]  /*b170*/  I2F R132, R136 ;  /* 0x0000008800847306 */ /* 0x000f620000201400 */
[----:B----4-:R-:W-:Y:S01]  /*b180*/  FFMA.FTZ R134, R145, -UR19, R134 ;  /* 0x8000001391867c23 */ /* 0x010fe20008010086 */
[----:B------:R-:W-:Y:S01]  /*b190*/  FSEL R138, R17, -INF , !P0 ;  /* 0xff800000118a7808 */ /* 0x000fe20004000000 */
[----:B------:R-:W-:Y:S01]  /*b1a0*/  IMAD.IADD R17, R206, 0x1, -R19 ;  /* 0x00000001ce117824 */ /* 0x000fe200078e0a13 */
[C---:B--2---:R-:W-:Y:S01]  /*b1b0*/  HMMA.16816.F32.BF16 R32, R8.reuse, R12, R32 ;  /* 0x0000000c0820723c */ /* 0x044fe20000041820 */
[C---:B------:R-:W-:Y:S02]  /*b1c0*/  ISETP.GE.AND P0, PT, R19.reuse, R207, PT ;  /* 0x000000cf1300720c */ /* 0x040fe40003f06270 */
[----:B------:R-:W-:Y:S01]  /*b1d0*/  FSEL R137, R134, -INF , !P5 ;  /* 0xff80000086897808 */ /* 0x000fe20006800000 */
[----:B---3--:R-:W-:Y:S01]  /*b1e0*/  FFMA.FTZ R18, R18, -UR19, R133 ;  /* 0x8000001312127c23 */ /* 0x008fe20008010085 */
[----:B------:R-:W-:Y:S02]  /*b1f0*/  ISETP.GE.AND P5, PT, R19, R204, PT ;  /* 0x000000cc1300720c */ /* 0x000fe40003fa6270 */
[----:B------:R-:W-:Y:S01]  /*b200*/  IMAD.IADD R13, R209, 0x1, -R19 ;  /* 0x00000001d10d7824 */ /* 0x000fe200078e0a13 */
[----:B------:R-:W-:Y:S01]  /*b210*/  IADD3 R12, R3, 0x21, RZ ;  /* 0x00000021030c7810 */ /* 0x000fe20007ffe0ff */
[----:B------:R-:W-:Y:S01]  /*b220*/  HMMA.16816.F32.BF16 R28, R8, R14, R28 ;  /* 0x0000000e081c723c */ /* 0x000fe2000004181c */
[----:B------:R-:W-:-:S02]  /*b230*/  ISETP.LT.OR P0, PT, R19, R208, P0 ;  /* 0x000000d01300720c */ /* 0x000fc40000701670 */
[----:B------:R-:W-:Y:S01]  /*b240*/  IABS R13, R13 ;  /* 0x0000000d000d7213 */ /* 0x000fe20000000000 */
[----:B-----5:R-:W-:Y:S01]  /*b250*/  FFMA.FTZ R135, R132, -UR19, R135 ;  /* 0x8000001384877c23 */ /* 0x020fe20008010087 */
[----:B------:R-:W-:Y:S01]  /*b260*/  FSEL R136, R18, -INF , !P6 ;  /* 0xff80000012887808 */ /* 0x000fe20007000000 */
[--C-:B------:R-:W-:Y:S01]  /*b270*/  IMAD.IADD R132, R206, 0x1, -R12.reuse ;  /* 0x00000001ce847824 */ /* 0x100fe200078e0a0c */
[C---:B------:R-:W-:Y:S01]  /*b280*/  ISETP.GE.AND P6, PT, R12.reuse, R207, PT ;  /* 0x000000cf0c00720c */ /* 0x040fe20003fc6270 */
[C---:B-1----:R-:W-:Y:S01]  /*b290*/  HMMA.16816.F32.BF16 R164, R24.reuse, R4, R164 ;  /* 0x0000000418a4723c */ /* 0x042fe200000418a4 */
[----:B------:R-:W1:Y:S01]  /*b2a0*/  I2F R13, R13 ;  /* 0x0000000d000d7306 */ /* 0x000e620000201400 */
[----:B------:R-:W-:Y:S02]  /*b2b0*/  FSEL R221, R135, -INF , !P1 ;  /* 0xff80000087dd7808 */ /* 0x000fe40004800000 */
[C---:B------:R-:W-:Y:S02]  /*b2c0*/  ISETP.GE.AND P1, PT, R12.reuse, R204, PT ;  /* 0x000000cc0c00720c */ /* 0x040fe40003f26270 */
[-C--:B------:R-:W-:Y:S01]  /*b2d0*/  ISETP.LT.OR P5, PT, R19, R205.reuse, P5 ;  /* 0x000000cd1300720c */ /* 0x080fe20002fa1670 */
[----:B------:R-:W-:Y:S01]  /*b2e0*/  IMAD.IADD R19, R209, 0x1, -R12 ;  /* 0x00000001d1137824 */ /* 0x000fe200078e0a0c */
[C---:B------:R-:W-:Y:S01]  /*b2f0*/  ISETP.LT.OR P6, PT, R12.reuse, R208, P6 ;  /* 0x000000d00c00720c */ /* 0x040fe200037c1670 */
[----:B------:R-:W-:Y:S01]  /*b300*/  HMMA.16816.F32.BF16 R160, R24, R6, R160 ;  /* 0x0000000618a0723c */ /* 0x000fe200000418a0 */
[----:B------:R-:W-:-:S02]  /*b310*/  ISETP.LT.OR P1, PT, R12, R205, P1 ;  /* 0x000000cd0c00720c */ /* 0x000fc40000f21670 */
[----:B------:R-:W-:Y:S02]  /*b320*/  IABS R17, R17 ;  /* 0x0000001100117213 */ /* 0x000fe40000000000 */
[----:B------:R-:W-:Y:S02]  /*b330*/  IADD3 R4, R3, 0x28, RZ ;  /* 0x0000002803047810 */ /* 0x000fe40007ffe0ff */
[----:B------:R-:W2:Y:S01]  /*b340*/  I2F R5, R17 ;  /* 0x0000001100057306 */ /* 0x000ea20000201400 */
[----:B-1----:R-:W-:Y:S01]  /*b350*/  FFMA.FTZ R168, R13, -UR19, R32 ;  /* 0x800000130da87c23 */ /* 0x002fe20008010020 */
[----:B------:R-:W-:Y:S01]  /*b360*/  IADD3 R32, R3, 0x29, RZ ;  /* 0x0000002903207810 */ /* 0x000fe20007ffe0ff */
[----:B------:R-:W1:Y:S01]  /*b370*/  LDSM.16.M88.4 R12, [R180+0x5800] ;  /* 0x00580000b40c783b */ /* 0x000e620000000200 */
[----:B------:R-:W-:Y:S01]  /*b380*/  IABS R19, R19 ;  /* 0x0000001300137213 */ /* 0x000fe20000000000 */
[----:B------:R-:W-:-:S04]  /*b390*/  DEPBAR.LE SB0, 0x0 ;  /* 0x000080000000791a */ /* 0x000fc80000000000 */
[----:B------:R-:W-:Y:S01]  /*b3a0*/  IMAD.IADD R133, R209, 0x1, -R32 ;  /* 0x00000001d1857824 */ /* 0x000fe200078e0a20 */
[----:B------:R-:W-:Y:S02]  /*b3b0*/  FSEL R168, R168, -INF , !P0 ;  /* 0xff800000a8a87808 */ /* 0x000fe40004000000 */
[----:B------:R-:W-:Y:S02]  /*b3c0*/  IABS R18, R132 ;  /* 0x0000008400127213 */ /* 0x000fe40000000000 */
[C---:B------:R-:W-:Y:S01]  /*b3d0*/  ISETP.GE.AND P0, PT, R4.reuse, R207, PT ;  /* 0x000000cf0400720c */ /* 0x040fe20003f06270 */
[----:B------:R3:W4:Y:S01]  /*b3e0*/  I2F R132, R19 ;  /* 0x0000001300847306 */ /* 0x0007220000201400 */
[----:B--2---:R-:W-:Y:S01]  /*b3f0*/  FFMA.FTZ R5, R5, -UR19, R34 ;  /* 0x8000001305057c23 */ /* 0x004fe20008010022 */
[----:B------:R-:W-:Y:S01]  /*b400*/  IADD3 R6, R3, 0x31, RZ ;  /* 0x0000003103067810 */ /* 0x000fe20007ffe0ff */
[----:B------:R-:W-:Y:S01]  /*b410*/  IMAD.IADD R17, R209, 0x1, -R4 ;  /* 0x00000001d1117824 */ /* 0x000fe200078e0a04 */
[----:B------:R-:W-:-:S02]  /*b420*/  ISETP.LT.OR P0, PT, R4, R208, P0 ;  /* 0x000000d00400720c */ /* 0x000fc40000701670 */
[----:B------:R-:W-:Y:S01]  /*b430*/  FSEL R169, R5, -INF , !P5 ;  /* 0xff80000005a97808 */ /* 0x000fe20006800000 */
[----:B------:R-:W-:Y:S01]  /*b440*/  IMAD.IADD R25, R209, 0x1, -R6 ;  /* 0x00000001d1197824 */ /* 0x000fe200078e0a06 */
[C---:B------:R-:W-:Y:S01]  /*b450*/  ISETP.GE.AND P5, PT, R4.reuse, R204, PT ;  /* 0x000000cc0400720c */ /* 0x040fe20003fa6270 */
[----:B------:R-:W2:Y:S01]  /*b460*/  I2F R18, R18 ;  /* 0x0000001200127306 */ /* 0x000ea20000201400 */
[----:B------:R-:W-:Y:S02]  /*b470*/  IABS R5, R133 ;  /* 0x0000008500057213 */ /* 0x000fe40000000000 */
[----:B------:R-:W-:Y:S01]  /*b480*/  IABS R17, R17 ;  /* 0x0000001100117213 */ /* 0x000fe20000000000 */
[----:B------:R-:W-:Y:S01]  /*b490*/  BAR.SYNC.DEFER_BLOCKING 0x0 ;  /* 0x0000000000007b1d */ /* 0x000fe20000010000 */
[----:B------:R-:W-:Y:S01]  /*b4a0*/  ISETP.LT.OR P5, PT, R4, R205, P5 ;  /* 0x000000cd0400720c */ /* 0x000fe20002fa1670 */
[----:B---3--:R-:W-:Y:S02]  /*b4b0*/  IMAD.IADD R19, R206, 0x1, -R4 ;  /* 0x00000001ce137824 */ /* 0x008fe400078e0a04 */
[----:B------:R-:W-:Y:S01]  /*b4c0*/  IMAD.MOV.U32 R4, RZ, RZ, R5 ;  /* 0x000000ffff047224 */ /* 0x000fe200078e0005 */
[----:B------:R-:W-:Y:S01]  /*b4d0*/  IADD3 R5, R3, 0x30, RZ ;  /* 0x0000003003057810 */ /* 0x000fe20007ffe0ff */
[----:B----4-:R-:W-:Y:S01]  /*b4e0*/  FFMA.FTZ R132, R132, -UR19, R33 ;  /* 0x8000001384847c23 */ /* 0x010fe20008010021 */
[----:B------:R-:W-:-:S02]  /*b4f0*/  IABS R34, R19 ;  /* 0x0000001300227213 */ /* 0x000fc40000000000 */
[----:B------:R-:W3:Y:S01]  /*b500*/  I2F R19, R17 ;  /* 0x0000001100137306 */ /* 0x000ee20000201400 */
[--C-:B------:R-:W-:Y:S01]  /*b510*/  IMAD.IADD R7, R209, 0x1, -R5.reuse ;  /* 0x00000001d1077824 */ /* 0x100fe200078e0a05 */
[----:B------:R-:W-:Y:S01]  /*b520*/  FSEL R212, R132, -INF , !P6 ;  /* 0xff80000084d47808 */ /* 0x000fe20007000000 */
[----:B------:R-:W-:Y:S01]  /*b530*/  IMAD.IADD R24, R206, 0x1, -R5 ;  /* 0x00000001ce187824 */ /* 0x000fe200078e0a05 */
[----:B------:R-:W-:Y:S01]  /*b540*/  ISETP.GE.AND P6, PT, R32, R207, PT ;  /* 0x000000cf2000720c */ /* 0x000fe20003fc6270 */
[----:B-1----:R-:W-:Y:S01]  /*b550*/  HMMA.16816.F32.BF16 R164, R8, R12, R164 ;  /* 0x0000000c08a4723c */ /* 0x002fe200000418a4 */
[----:B------:R-:W-:Y:S01]  /*b560*/  IABS R7, R7 ;  /* 0x0000000700077213 */ /* 0x000fe20000000000 */
[----:B--2---:R-:W-:Y:S01]  /*b570*/  FFMA.FTZ R35, R18, -UR19, R35 ;  /* 0x8000001312237c23 */ /* 0x004fe20008010023 */
[----:B------:R-:W1:Y:S01]  /*b580*/  I2F R17, R34 ;  /* 0x0000002200117306 */ /* 0x000e620000201400 */
[----:B------:R-:W-:Y:S02]  /*b590*/  IABS R24, R24 ;  /* 0x0000001800187213 */ /* 0x000fe40000000000 */
[----:B------:R-:W-:-:S02]  /*b5a0*/  ISETP.LT.OR P6, PT, R32, R208, P6 ;  /* 0x000000d02000720c */ /* 0x000fc400037c1670 */
[C---:B------:R-:W-:Y:S01]  /*b5b0*/  IADD3 R12, R3.reuse, 0x38, RZ ;  /* 0x00000038030c7810 */ /* 0x040fe20007ffe0ff */
[----:B------:R-:W-:Y:S01]  /*b5c0*/  HMMA.16816.F32.BF16 R160, R8, R14, R160 ;  /* 0x0000000e08a0723c */ /* 0x000fe200000418a0 */
[----:B------:R-:W-:Y:S01]  /*b5d0*/  IADD3 R3, R3, 0x39, RZ ;  /* 0x0000003903037810 */ /* 0x000fe20007ffe0ff */
[----:B------:R-:W2:Y:S01]  /*b5e0*/  I2F R7, R7 ;  /* 0x0000000700077306 */ /* 0x000ea20000201400 */
[----:B---3--:R-:W-:Y:S01]  /*b5f0*/  FFMA.FTZ R19, R19, -UR19, R28 ;  /* 0x8000001313137c23 */ /* 0x008fe2000801001c */
[----:B------:R-:W-:Y:S01]  /*b600*/  FSEL R215, R35, -INF , !P1 ;  /* 0xff80000023d77808 */ /* 0x000fe20004800000 */
[----:B------:R-:W-:Y:S01]  /*b610*/  IMAD.MOV.U32 R13, RZ, RZ, R24 ;  /* 0x000000ffff0d7224 */ /* 0x000fe200078e0018 */
[----:B------:R-:W-:Y:S01]  /*b620*/  IABS R24, R25 ;  /* 0x0000001900187213 */ /* 0x000fe20000000000 */
[----:B------:R-:W-:Y:S01]  /*b630*/  IMAD.IADD R9, R209, 0x1, -R3 ;  /* 0x00000001d1097824 */ /* 0x000fe200078e0a03 */
[----:B------:R-:W-:Y:S01]  /*b640*/  FSEL R170, R19, -INF , !P0 ;  /* 0xff80000013aa7808 */ /* 0x000fe20004000000 */
[C---:B------:R-:W-:Y:S01]  /*b650*/  IMAD.IADD R19, R206.reuse, 0x1, -R6 ;  /* 0x00000001ce137824 */ /* 0x040fe200078e0a06 */
[----:B------:R-:W3:Y:S01]  /*b660*/  I2F R4, R4 ;  /* 0x0000000400047306 */ /* 0x000ee20000201400 */
[----:B-1----:R-:W-:Y:S01]  /*b670*/  FFMA.FTZ R17, R17, -UR19, R30 ;  /* 0x8000001311117c23 */ /* 0x002fe2000801001e */
[----:B------:R-:W-:Y:S01]  /*b680*/  ISETP.GE.AND P0, PT, R5, R207, PT ;  /* 0x000000cf0500720c */ /* 0x000fe20003f06270 */
[----:B------:R-:W-:Y:S01]  /*b690*/  IMAD.IADD R34, R206, 0x1, -R32 ;  /* 0x00000001ce227824 */ /* 0x000fe200078e0a20 */
[----:B------:R-:W-:-:S02]  /*b6a0*/  IABS R19, R19 ;  /* 0x0000001300137213 */ /* 0x000fc40000000000 */
[----:B------:R-:W-:Y:S01]  /*b6b0*/  FSEL R171, R17, -INF , !P5 ;  /* 0xff80000011ab7808 */ /* 0x000fe20006800000 */
[----:B------:R-:W-:Y:S01]  /*b6c0*/  IMAD.IADD R17, R209, 0x1, -R12 ;  /* 0x00000001d1117824 */ /* 0x000fe200078e0a0c */
[----:B------:R-:W-:Y:S01]  /*b6d0*/  ISETP.GE.AND P5, PT, R5, R204, PT ;  /* 0x000000cc0500720c */ /* 0x000fe20003fa6270 */
[----:B--2---:R-:W-:Y:S01]  /*b6e0*/  FFMA.FTZ R158, R7, -UR19, R164 ;  /* 0x80000013079e7c23 */ /* 0x004fe200080100a4 */
[----:B------:R-:W-:Y:S01]  /*b6f0*/  IABS R33, R34 ;  /* 0x0000002200217213 */ /* 0x000fe20000000000 */
[----:B------:R-:W-:Y:S01]  /*b700*/  IMAD.IADD R7, R206, 0x1, -R12 ;  /* 0x00000001ce077824 */ /* 0x000fe200078e0a0c */
[C---:B------:R-:W-:Y:S01]  /*b710*/  ISETP.LT.OR P0, PT, R5.reuse, R208, P0 ;  /* 0x000000d00500720c */ /* 0x040fe20000701670 */
[----:B------:R-:W1:Y:S01]  /*b720*/  I2F R13, R13 ;  /* 0x0000000d000d7306 */ /* 0x000e620000201400 */
[----:B------:R-:W-:Y:S01]  /*b730*/  ISETP.LT.OR P5, PT, R5, R205, P5 ;  /* 0x000000cd0500720c */ /* 0x000fe20002fa1670 */
[----:B------:R-:W-:Y:S01]  /*b740*/  IMAD.MOV.U32 R5, RZ, RZ, R19 ;  /* 0x000000ffff057224 */ /* 0x000fe200078e0013 */
[----:B------:R-:W-:Y:S01]  /*b750*/  IABS R17, R17 ;  /* 0x0000001100117213 */ /* 0x000fe20000000000 */
[----:B---3--:R-:W-:Y:S01]  /*b760*/  FFMA.FTZ R29, R4, -UR19, R29 ;  /* 0x80000013041d7c23 */ /* 0x008fe2000801001d */
[----:B------:R-:W-:-:S02]  /*b770*/  IABS R8, R7 ;  /* 0x0000000700087213 */ /* 0x000fc40000000000 */
[----:B------:R-:W-:Y:S01]  /*b780*/  ISETP.GE.AND P1, PT, R32, R204, PT ;  /* 0x000000cc2000720c */ /* 0x000fe20003f26270 */
[----:B------:R-:W2:Y:S01]  /*b790*/  I2F R18, R33 ;  /* 0x0000002100127306 */ /* 0x000ea20000201400 */
[----:B------:R-:W-:Y:S02]  /*b7a0*/  FSEL R158, R158, -INF , !P0 ;  /* 0xff8000009e9e7808 */ /* 0x000fe40004000000 */
[----:B------:R-:W-:Y:S02]  /*b7b0*/  ISETP.GE.AND P0, PT, R12, R207, PT ;  /* 0x000000cf0c00720c */ /* 0x000fe40003f06270 */
[----:B------:R-:W-:Y:S02]  /*b7c0*/  ISETP.LT.OR P1, PT, R32, R205, P1 ;  /* 0x000000cd2000720c */ /* 0x000fe40000f21670 */
[----:B------:R-:W-:Y:S01]  /*b7d0*/  ISETP.LT.OR P0, PT, R12, R208, P0 ;  /* 0x000000d00c00720c */ /* 0x000fe20000701670 */
[----:B------:R3:W4:Y:S01]  /*b7e0*/  I2F R4, R5 ;  /* 0x0000000500047306 */ /* 0x0007220000201400 */
[----:B------:R-:W-:Y:S01]  /*b7f0*/  FSEL R214, R29, -INF , !P6 ;  /* 0xff8000001dd67808 */ /* 0x000fe20007000000 */
[----:B-1----:R-:W-:Y:S01]  /*b800*/  FFMA.FTZ R13, R13, -UR19, R166 ;  /* 0x800000130d0d7c23 */ /* 0x002fe200080100a6 */
[----:B------:R-:W-:-:S04]  /*b810*/  ISETP.GE.AND P6, PT, R6, R207, PT ;  /* 0x000000cf0600720c */ /* 0x000fc80003fc6270 */
[----:B------:R-:W-:Y:S01]  /*b820*/  ISETP.LT.OR P6, PT, R6, R208, P6 ;  /* 0x000000d00600720c */ /* 0x000fe200037c1670 */
[----:B------:R-:W1:Y:S01]  /*b830*/  I2F R7, R17 ;  /* 0x0000001100077306 */ /* 0x000e620000201400 */
[----:B--2---:R-:W-:Y:S01]  /*b840*/  FFMA.FTZ R18, R18, -UR19, R31 ;  /* 0x8000001312127c23 */ /* 0x004fe2000801001f */
[----:B------:R-:W-:Y:S02]  /*b850*/  FSEL R155, R13, -INF , !P5 ;  /* 0xff8000000d9b7808 */ /* 0x000fe40006800000 */
[-C--:B------:R-:W-:Y:S02]  /*b860*/  ISETP.GE.AND P5, PT, R12, R204.reuse, PT ;  /* 0x000000cc0c00720c */ /* 0x080fe40003fa6270 */
[----:B------:R-:W-:Y:S01]  /*b870*/  FSEL R219, R18, -INF , !P1 ;  /* 0xff80000012db7808 */ /* 0x000fe20004800000 */
[----:B---3--:R-:W-:Y:S01]  /*b880*/  IMAD.MOV.U32 R5, RZ, RZ, R8 ;  /* 0x000000ffff057224 */ /* 0x008fe200078e0008 */
[----:B------:R-:W-:Y:S01]  /*b890*/  IABS R8, R9 ;  /* 0x0000000900087213 */ /* 0x000fe20000000000 */
[----:B------:R-:W2:Y:S01]  /*b8a0*/  I2F R24, R24 ;  /* 0x0000001800187306 */ /* 0x000ea20000201400 */
[----:B------:R-:W-:Y:S01]  /*b8b0*/  IMAD.IADD R9, R206, 0x1, -R3 ;  /* 0x00000001ce097824 */ /* 0x000fe200078e0a03 */
[----:B------:R-:W-:Y:S01]  /*b8c0*/  ISETP.GE.AND P1, PT, R6, R204, PT ;  /* 0x000000cc0600720c */ /* 0x000fe20003f26270 */
[----:B----4-:R-:W-:Y:S01]  /*b8d0*/  FFMA.FTZ R147, R4, -UR19, R167 ;  /* 0x8000001304937c23 */ /* 0x010fe200080100a7 */
[----:B------:R-:W-:-:S02]  /*b8e0*/  ISETP.LT.OR P5, PT, R12, R205, P5 ;  /* 0x000000cd0c00720c */ /* 0x000fc40002fa1670 */
[----:B------:R-:W-:Y:S01]  /*b8f0*/  IABS R9, R9 ;  /* 0x0000000900097213 */ /* 0x000fe20000000000 */
[----:B-1----:R-:W-:Y:S01]  /*b900*/  FFMA.FTZ R7, R7, -UR19, R160 ;  /* 0x8000001307077c23 */ /* 0x002fe200080100a0 */
[----:B------:R-:W1:Y:S01]  /*b910*/  I2F R5, R5 ;  /* 0x0000000500057306 */ /* 0x000e620000201400 */
[----:B------:R-:W-:-:S03]  /*b920*/  ISETP.LT.OR P1, PT, R6, R205, P1 ;  /* 0x000000cd0600720c */ /* 0x000fc60000f21670 */
[----:B------:R-:W-:Y:S02]  /*b930*/  FSEL R146, R7, -INF , !P0 ;  /* 0xff80000007927808 */ /* 0x000fe40004000000 */
[----:B------:R-:W-:Y:S02]  /*b940*/  PLOP3.LUT P0, PT, PT, PT, UP0, 0x80, 0x0 ;  /* 0x000000000000781c */ /* 0x000fe40003f0f008 */
[----:B------:R-:W3:Y:S01]  /*b950*/  I2F R8, R8 ;  /* 0x0000000800087306 */ /* 0x000ee20000201400 */
[----:B--2---:R-:W-:Y:S01]  /*b960*/  FFMA.FTZ R24, R24, -UR19, R165 ;  /* 0x8000001318187c23 */ /* 0x004fe200080100a5 */
[----:B------:R-:W-:Y:S02]  /*b970*/  FSEL R147, R147, -INF , !P1 ;  /* 0xff80000093937808 */ /* 0x000fe40004800000 */
[----:B------:R-:W-:Y:S02]  /*b980*/  ISETP.GE.AND P1, PT, R3, R204, PT ;  /* 0x000000cc0300720c */ /* 0x000fe40003f26270 */
[----:B------:R-:W-:-:S02]  /*b990*/  FSEL R156, R24, -INF , !P6 ;  /* 0xff800000189c7808 */ /* 0x000fc40007000000 */
[----:B------:R-:W2:Y:S01]  /*b9a0*/  I2F R4, R9 ;  /* 0x0000000900047306 */ /* 0x000ea20000201400 */
[----:B------:R-:W-:Y:S01]  /*b9b0*/  ISETP.GE.AND P6, PT, R3, R207, PT ;  /* 0x000000cf0300720c */ /* 0x000fe20003fc6270 */
[----:B-1----:R-:W-:Y:S01]  /*b9c0*/  FFMA.FTZ R5, R5, -UR19, R162 ;  /* 0x8000001305057c23 */ /* 0x002fe200080100a2 */
[C---:B------:R-:W-:Y:S02]  /*b9d0*/  ISETP.LT.OR P1, PT, R3.reuse, R205, P1 ;  /* 0x000000cd0300720c */ /* 0x040fe40000f21670 */
[----:B------:R-:W-:Y:S02]  /*b9e0*/  ISETP.LT.OR P6, PT, R3, R208, P6 ;  /* 0x000000d00300720c */ /* 0x000fe400037c1670 */
[----:B------:R-:W-:Y:S01]  /*b9f0*/  FSEL R145, R5, -INF , !P5 ;  /* 0xff80000005917808 */ /* 0x000fe20006800000 */
[----:B---3--:R-:W-:-:S05]  /*ba00*/  FFMA.FTZ R8, R8, -UR19, R161 ;  /* 0x8000001308087c23 */ /* 0x008fca00080100a1 */
[----:B------:R-:W-:Y:S01]  /*ba10*/  FSEL R144, R8, -INF , !P6 ;  /* 0xff80000008907808 */ /* 0x000fe20007000000 */
[----:B--2---:R-:W-:-:S05]  /*ba20*/  FFMA.FTZ R4, R4, -UR19, R163 ;  /* 0x8000001304047c23 */ /* 0x004fca00080100a3 */
        /* <DEDUP_REMOVED lines=15> */
[C---:B------:R-:W-:Y:S02]  /*bb20*/  @!P4 LEA R6, P5, R5.reuse, c[0x0][0x168], 0x1 ;  /* 0x00005a000506ca11 */ /* 0x040fe400078a08ff */
[C---:B------:R-:W-:Y:S02]  /*bb30*/  @!P2 LEA R10, P1, R5.reuse, c[0x0][0x168], 0x1 ;  /* 0x00005a00050aaa11 */ /* 0x040fe400078208ff */
[----:B------:R-:W-:Y:S02]  /*bb40*/  LEA.HI.X R4, R4, R203, R3, 0x6, P0 ;  /* 0x000000cb04047211 */ /* 0x000fe400000f3403 */
[C---:B------:R-:W-:Y:S02]  /*bb50*/  @!P3 LEA R12, P0, R5.reuse, c[0x0][0x168], 0x1 ;  /* 0x00005a00050cba11 */ /* 0x040fe400078008ff */
[C---:B------:R-:W-:Y:S02]  /*bb60*/  IADD3 R3, P6, R5.reuse, UR9, RZ ;  /* 0x0000000905037c10 */ /* 0x040fe4000ffde0ff */
[----:B------:R-:W-:-:S02]  /*bb70*/  @!P4 LEA.HI.X R7, R5, c[0x0][0x16c], R4, 0x1, P5 ;  /* 0x00005b000507ca11 */ /* 0x000fc400028f0c04 */
        /* <DEDUP_REMOVED lines=39> */
.L_x_436:
[----:B------:R-:W-:Y:S05]  /*bdf0*/  BSYNC B0 ;  /* 0x0000000000007941 */ /* 0x000fea0003800000 */
.L_x_435:
[----:B------:R-:W0:Y:S02]  /*be00*/  LDGDEPBAR ;  /* 0x00000000000079af */ /* 0x000e240000000000 */
.L_x_434:
[----:B------:R-:W-:Y:S01]  /*be10*/  FMNMX.FTZ R3, R2, R148, !PT ;  /* 0x0000009402037209 */ /* 0x000fe20007810000 */
        /* <DEDUP_REMOVED lines=42> */
[----:B-1----:R-:W-:-:S04]  /*c0c0*/  FMNMX.FTZ R132, R5, R132, !PT ;  /* 0x0000008405847209 */ /* 0x002fc80007810000 */
[C---:B------:R-:W-:Y:S01]  /*c0d0*/  FSETP.NEU.FTZ.AND P1, PT, R132.reuse, -INF , PT ;  /* 0xff8000008400780b */ /* 0x040fe20003f3d000 */
[----:B------:R-:W-:Y:S01]  /*c0e0*/  FMUL.FTZ R157, R132, c[0x0][0x23c] ;  /* 0x00008f00849d7a20 */ /* 0x000fe20000410000 */
[----:B--2---:R-:W-:Y:S02]  /*c0f0*/  FMNMX.FTZ R3, R4, R3, !PT ;  /* 0x0000000304037209 */ /* 0x004fe40007810000 */
[----:B------:R-:W-:Y:S02]  /*c100*/  FSEL R5, R132, RZ, P1 ;  /* 0x000000ff84057208 */ /* 0x000fe40000800000 */
[C---:B------:R-:W-:Y:S01]  /*c110*/  FSETP.NEU.FTZ.AND P0, PT, R3.reuse, -INF , PT ;  /* 0xff8000000300780b */ /* 0x040fe20003f1d000 */
[----:B------:R-:W-:Y:S01]  /*c120*/  FMUL.FTZ R154, R3, c[0x0][0x23c] ;  /* 0x00008f00039a7a20 */ /* 0x000fe20000410000 */
[----:B------:R-:W-:Y:S01]  /*c130*/  FSEL R157, R157, RZ, P1 ;  /* 0x000000ff9d9d7208 */ /* 0x000fe20000800000 */
[----:B------:R-:W-:Y:S01]  /*c140*/  FADD.FTZ R4, R2, -R5 ;  /* 0x8000000502047221 */ /* 0x000fe20000010000 */
[----:B------:R-:W-:-:S02]  /*c150*/  FSEL R5, R3, RZ, P0 ;  /* 0x000000ff03057208 */ /* 0x000fc40000000000 */
[----:B------:R-:W-:Y:S01]  /*c160*/  FSEL R154, R154, RZ, P0 ;  /* 0x000000ff9a9a7208 */ /* 0x000fe20000000000 */
[----:B------:R-:W-:Y:S02]  /*c170*/  FFMA.FTZ R151, R148, c[0x0][0x23c], -R157 ;  /* 0x00008f0094977a23 */ /* 0x000fe4000001089d */
[----:B------:R-:W-:Y:S02]  /*c180*/  FADD.FTZ R5, R0, -R5 ;  /* 0x8000000500057221 */ /* 0x000fe40000010000 */
[--C-:B------:R-:W-:Y:S02]  /*c190*/  FFMA.FTZ R149, R152, c[0x0][0x23c], -R157.reuse ;  /* 0x00008f0098957a23 */ /* 0x100fe4000001089d */
[--C-:B------:R-:W-:Y:S01]  /*c1a0*/  FFMA.FTZ R150, R150, c[0x0][0x23c], -R157.reuse ;  /* 0x00008f0096967a23 */ /* 0x100fe2000001089d */
[----:B------:R-:W-:Y:S01]  /*c1b0*/  MUFU.EX2 R151, R151 ;  /* 0x0000009700977308 */ /* 0x000fe20000000800 */
[----:B------:R-:W-:Y:S02]  /*c1c0*/  FFMA.FTZ R148, R16, c[0x0][0x23c], -R157 ;  /* 0x00008f0010947a23 */ /* 0x000fe4000001089d */
[--C-:B------:R-:W-:Y:S01]  /*c1d0*/  FFMA.FTZ R135, R159, c[0x0][0x23c], -R154.reuse ;  /* 0x00008f009f877a23 */ /* 0x100fe2000001089a */
[----:B------:R-:W1:Y:S01]  /*c1e0*/  LDSM.16.MT88.4 R16, [R188+0x12000] ;  /* 0x01200000bc10783b */ /* 0x000e620000004200 */
[----:B------:R-:W-:-:S02]  /*c1f0*/  FFMA.FTZ R134, R223, c[0x0][0x23c], -R154 ;  /* 0x00008f00df867a23 */ /* 0x000fc4000001089a */
[--C-:B------:R-:W-:Y:S01]  /*c200*/  FFMA.FTZ R133, R225, c[0x0][0x23c], -R154.reuse ;  /* 0x00008f00e1857a23 */ /* 0x100fe2000001089a */
[----:B------:R-:W2:Y:S01]  /*c210*/  MUFU.EX2 R150, R150 ;  /* 0x0000009600967308 */ /* 0x000ea20000000800 */
[----:B------:R-:W-:Y:S02]  /*c220*/  FFMA.FTZ R2, R143, c[0x0][0x23c], -R154 ;  /* 0x00008f008f027a23 */ /* 0x000fe4000001089a */
[----:B------:R-:W-:Y:S02]  /*c230*/  FMUL.FTZ R152, R4, c[0x0][0x23c] ;  /* 0x00008f0004987a20 */ /* 0x000fe40000410000 */
[----:B------:R-:W-:Y:S02]  /*c240*/  FMUL.FTZ R0, R5, c[0x0][0x23c] ;  /* 0x00008f0005007a20 */ /* 0x000fe40000410000 */
[--C-:B------:R-:W-:Y:S01]  /*c250*/  FFMA.FTZ R159, R142, c[0x0][0x23c], -R157.reuse ;  /* 0x00008f008e9f7a23 */ /* 0x100fe2000001089d */
[----:B------:R-:W-:Y:S01]  /*c260*/  MUFU.EX2 R149, R149 ;  /* 0x0000009500957308 */ /* 0x000fe20000000800 */
[----:B------:R-:W-:-:S02]  /*c270*/  FFMA.FTZ R160, R140, c[0x0][0x23c], -R157 ;  /* 0x00008f008ca07a23 */ /* 0x000fc4000001089d */
[--C-:B------:R-:W-:Y:S02]  /*c280*/  FFMA.FTZ R161, R138, c[0x0][0x23c], -R157.reuse ;  /* 0x00008f008aa17a23 */ /* 0x100fe4000001089d */
[--C-:B------:R-:W-:Y:S02]  /*c290*/  FFMA.FTZ R162, R136, c[0x0][0x23c], -R157.reuse ;  /* 0x00008f0088a27a23 */ /* 0x100fe4000001089d */
[--C-:B------:R-:W-:Y:S01]  /*c2a0*/  FFMA.FTZ R163, R141, c[0x0][0x23c], -R154.reuse ;  /* 0x00008f008da37a23 */ /* 0x100fe2000001089a */
[----:B------:R-:W3:Y:S01]  /*c2b0*/  MUFU.EX2 R148, R148 ;  /* 0x0000009400947308 */ /* 0x000ee20000000800 */
[----:B--2---:R-:W-:Y:S01]  /*c2c0*/  F2FP.BF16.PACK_AB R4, R150, R151 ;  /* 0x000000979604723e */ /* 0x004fe200000010ff */
[--C-:B------:R-:W-:Y:S01]  /*c2d0*/  FFMA.FTZ R164, R139, c[0x0][0x23c], -R154.reuse ;  /* 0x00008f008ba47a23 */ /* 0x100fe2000001089a */
[----:B------:R-:W-:Y:S01]  /*c2e0*/  LDSM.16.MT88.4 R140, [R186+0x12800] ;  /* 0x01280000ba8c783b */ /* 0x000fe20000004200 */
[--C-:B------:R-:W-:Y:S02]  /*c2f0*/  FFMA.FTZ R165, R137, c[0x0][0x23c], -R154.reuse ;  /* 0x00008f0089a57a23 */ /* 0x100fe4000001089a */
[----:B------:R-:W-:Y:S01]  /*c300*/  FFMA.FTZ R166, R221, c[0x0][0x23c], -R154 ;  /* 0x00008f00dda67a23 */ /* 0x000fe2000001089a */
[----:B------:R-:W-:Y:S01]  /*c310*/  LDSM.16.MT88.4 R136, [R185+0x12800] ;  /* 0x01280000b988783b */ /* 0x000fe20000004200 */
[----:B------:R-:W-:Y:S01]  /*c320*/  MUFU.EX2 R135, R135 ;  /* 0x0000008700877308 */ /* 0x000fe20000000800 */
[----:B------:R-:W-:-:S02]  /*c330*/  FFMA.FTZ R167, R168, c[0x0][0x23c], -R157 ;  /* 0x00008f00a8a77a23 */ /* 0x000fc4000001089d */
[--C-:B------:R-:W-:Y:S02]  /*c340*/  FFMA.FTZ R168, R212, c[0x0][0x23c], -R157.reuse ;  /* 0x00008f00d4a87a23 */ /* 0x100fe4000001089d */
[--C-:B------:R-:W-:Y:S02]  /*c350*/  FFMA.FTZ R221, R214, c[0x0][0x23c], -R157.reuse ;  /* 0x00008f00d6dd7a23 */ /* 0x100fe4000001089d */
[----:B------:R-:W-:Y:S01]  /*c360*/  FFMA.FTZ R170, R170, c[0x0][0x23c], -R157 ;  /* 0x00008f00aaaa7a23 */ /* 0x000fe2000001089d */
[----:B------:R-:W2:Y:S01]  /*c370*/  MUFU.EX2 R134, R134 ;  /* 0x0000008600867308 */ /* 0x000ea20000000800 */
[----:B---3--:R-:W-:Y:S01]  /*c380*/  F2FP.BF16.PACK_AB R6, R148, R149 ;  /* 0x000000959406723e */ /* 0x008fe200000010ff */
        /* <DEDUP_REMOVED lines=8> */
[----:B------:R-:W3:Y:S01]  /*c410*/  MUFU.EX2 R2, R2 ;  /* 0x0000000200027308 */ /* 0x000ee20000000800 */
[----:B--2---:R-:W-:Y:S01]  /*c420*/  F2FP.BF16.PACK_AB R5, R134, R135 ;  /* 0x000000878605723e */ /* 0x004fe200000010ff */
[----:B------:R-:W-:-:S02]  /*c430*/  FFMA.FTZ R157, R144, c[0x0][0x23c], -R157 ;  /* 0x00008f00909d7a23 */ /* 0x000fc4000001089d */
[--C-:B------:R-:W-:Y:S02]  /*c440*/  FFMA.FTZ R155, R155, c[0x0][0x23c], -R154.reuse ;  /* 0x00008f009b9b7a23 */ /* 0x100fe4000001089a */
[--C-:B------:R-:W-:Y:S02]  /*c450*/  FFMA.FTZ R216, R147, c[0x0][0x23c], -R154.reuse ;  /* 0x00008f0093d87a23 */ /* 0x100fe4000001089a */
[----:B------:R-:W2:Y:S01]  /*c460*/  MUFU.EX2 R152, R152 ;  /* 0x0000009800987308 */ /* 0x000ea20000000800 */
[--C-:B------:R-:W-:Y:S02]  /*c470*/  FFMA.FTZ R218, R145, c[0x0][0x23c], -R154.reuse ;  /* 0x00008f0091da7a23 */ /* 0x100fe4000001089a */
[----:B------:R-:W-:Y:S01]  /*c480*/  FFMA.FTZ R153, R153, c[0x0][0x23c], -R154 ;  /* 0x00008f0099997a23 */ /* 0x000fe2000001089a */
[----:B------:R-:W-:Y:S04]  /*c490*/  LDSM.16.MT88.4 R144, [R186+0x13800] ;  /* 0x01380000ba90783b */ /* 0x000fe80000004200 */
        /* <DEDUP_REMOVED lines=62> */
[----:B------:R-:W2:Y:S01]  /*c880*/  MUFU.EX2 R168, R168 ;  /* 0x000000a800a87308 */ /* 0x000ea20000000800 */
[----:B------:R-:W-:Y:S02]  /*c890*/  FMUL.FTZ R103, R103, R0 ;  /* 0x0000000067677220 */ /* 0x000fe40000410000 */
        /* <DEDUP_REMOVED lines=8> */
[----:B------:R-:W-:Y:S01]  /*c920*/  FMUL.FTZ R49, R49, R152 ;  /* 0x0000009831317220 */ /* 0x000fe20000410000 */
        /* <DEDUP_REMOVED lines=163> */
[C---:B--2---:R-:W-:Y:S08]  /*d360*/  HMMA.16816.F32.BF16 R60, R4.reuse, R12, R60 ;  /* 0x0000000c043c723c */ /* 0x044ff0000004183c */
        /* <DEDUP_REMOVED lines=22> */
[C---:B--2---:R-:W-:Y:S08]  /*d4d0*/  HMMA.16816.F32.BF16 R84, R4.reuse, R16, R84 ;  /* 0x000000100454723c */ /* 0x044ff00000041854 */
        /* <DEDUP_REMOVED lines=12> */
[----:B----4-:R-:W-:Y:S01]  /*d5a0*/  HMMA.16816.F32.BF16 R128, R4, R8, R128 ;  /* 0x000000080480723c */ /* 0x010fe20000041880 */
[----:B------:R-:W-:Y:S02]  /*d5b0*/  FADD.FTZ R217, R157, R156 ;  /* 0x0000009c9dd97221 */ /* 0x000fe40000010000 */
[----:B------:R-:W-:-:S05]  /*d5c0*/  FADD.FTZ R213, R153, R218 ;  /* 0x000000da99d57221 */ /* 0x000fca0000010000 */
        /* <DEDUP_REMOVED lines=20> */
[C---:B----4-:R-:W-:Y:S08]  /*d710*/  HMMA.16816.F32.BF16 R76, R4.reuse, R8, R76 ;  /* 0x00000008044c723c */ /* 0x050ff0000004184c */
[C---:B------:R-:W-:Y:S08]  /*d720*/  HMMA.16816.F32.BF16 R80, R4.reuse, R10, R80 ;  /* 0x0000000a0450723c */ /* 0x040ff00000041850 */
[C---:B---3--:R-:W-:Y:S08]  /*d730*/  HMMA.16816.F32.BF16 R84, R4.reuse, R28, R84 ;  /* 0x0000001c0454723c */ /* 0x048ff00000041854 */
[C---:B------:R-:W-:Y:S08]  /*d740*/  HMMA.16816.F32.BF16 R88, R4.reuse, R30, R88 ;  /* 0x0000001e0458723c */ /* 0x040ff00000041858 */
[C---:B-1----:R-:W-:Y:S08]  /*d750*/  HMMA.16816.F32.BF16 R92, R4.reuse, R12, R92 ;  /* 0x0000000c045c723c */ /* 0x042ff0000004185c */
[----:B------:R-:W-:Y:S08]  /*d760*/  HMMA.16816.F32.BF16 R96, R4, R14, R96 ;  /* 0x0000000e0460723c */ /* 0x000ff00000041860 */
.L_x_430:
[----:B------:R-:W-:-:S06]  /*d770*/  UISETP.GT.AND UP0, UPT, UR22, UR7, UPT ;  /* 0x000000071600728c */ /* 0x000fcc000bf04270 */
[----:B------:R-:W-:-:S13]  /*d780*/  PLOP3.LUT P0, PT, PT, PT, UP0, 0x80, 0x0 ;  /* 0x000000000000781c */ /* 0x000fda0003f0f008 */
        /* <DEDUP_REMOVED lines=9> */
.L_x_440:
[----:B------:R1:W-:Y:S01]  /*d820*/  @P4 STS.128 [R199+0xc000], RZ ;  /* 0x00c000ffc7004388 */ /* 0x0003e20000000c00 */
        /* <DEDUP_REMOVED lines=11> */
[C---:B------:R-:W-:Y:S02]  /*d8e0*/  @!P4 LEA R146, P1, R134.reuse, c[0x0][0x168], 0x1 ;  /* 0x00005a008692ca11 */ /* 0x040fe400078208ff */
[----:B------:R-:W-:Y:S02]  /*d8f0*/  @!P2 LEA R140, P5, R134, c[0x0][0x168], 0x1 ;  /* 0x00005a00868caa11 */ /* 0x000fe400078a08ff */
[----:B------:R-:W-:Y:S02]  /*d900*/  LEA.HI.X R133, R136, R203, R133, 0x6, P0 ;  /* 0x000000cb88857211 */ /* 0x000fe400000f3485 */
[C---:B------:R-:W-:Y:S02]  /*d910*/  @!P3 LEA R142, P0, R134.reuse, c[0x0][0x168], 0x1 ;  /* 0x00005a00868eba11 */ /* 0x040fe400078008ff */
[C-C-:B------:R-:W-:Y:S02]  /*d920*/  @!P4 LEA.HI.X R147, R134.reuse, c[0x0][0x16c], R133.reuse, 0x1, P1 ;  /* 0x00005b008693ca11 */ /* 0x140fe400008f0c85 */
[C-C-:B------:R-:W-:Y:S02]  /*d930*/  @!P3 LEA.HI.X R143, R134.reuse, c[0x0][0x16c], R133.reuse, 0x1, P0 ;  /* 0x00005b00868fba11 */ /* 0x140fe400000f0c85 */
[C---:B------:R-:W-:Y:S01]  /*d940*/  @!P2 LEA.HI.X R141, R134.reuse, c[0x0][0x16c], R133, 0x1, P5 ;  /* 0x00005b00868daa11 */ /* 0x040fe200028f0c85 */
[----:B------:R-:W-:Y:S01]  /*d950*/  @!PT LDS RZ, [RZ] ;  /* 0x00000000fffff984 */ /* 0x000fe20000000800 */
[----:B------:R-:W-:Y:S01]  /*d960*/  @!PT LDS RZ, [RZ] ;  /* 0x00000000fffff984 */ /* 0x000fe20000000800 */
[----:B------:R-:W-:Y:S01]  /*d970*/  @!PT LDS RZ, [RZ] ;  /* 0x00000000fffff984 */ /* 0x000fe20000000800 */
[----:B------:R1:W-:Y:S01]  /*d980*/  @!P4 LDGSTS.E.BYPASS.LTC128B.128 [R199+0xc000], [R146.64] ;  /* 0x0c00000092c7cfae */ /* 0x0003e2000b901d4e */
[----:B------:R-:W-:Y:S03]  /*d990*/  IADD3 R132, P6, R134, UR9, RZ ;  /* 0x0000000986847c10 */ /* 0x000fe6000ffde0ff */
[----:B------:R1:W-:Y:S01]  /*d9a0*/  @P3 STS.128 [R199+0xe000], RZ ;  /* 0x00e000ffc7003388 */ /* 0x0003e20000000c00 */
[C---:B------:R-:W-:Y:S02]  /*d9b0*/  @!P3 LEA R138, P1, R132.reuse, c[0x0][0x168], 0x1 ;  /* 0x00005a00848aba11 */ /* 0x040fe400078208ff */
[C---:B------:R-:W-:Y:S01]  /*d9c0*/  @!P2 LEA R136, P0, R132.reuse, c[0x0][0x168], 0x1 ;  /* 0x00005a008488aa11 */ /* 0x040fe200078008ff */
[----:B------:R-:W-:Y:S01]  /*d9d0*/  @!PT LDS RZ, [RZ] ;  /* 0x00000000fffff984 */ /* 0x000fe20000000800 */
[----:B------:R-:W-:Y:S01]  /*d9e0*/  @!PT LDS RZ, [RZ] ;  /* 0x00000000fffff984 */ /* 0x000fe20000000800 */
[----:B------:R-:W-:Y:S01]  /*d9f0*/  @!PT LDS RZ, [RZ] ;  /* 0x00000000fffff984 */ /* 0x000fe20000000800 */
[----:B------:R1:W-:Y:S01]  /*da00*/  @!P3 LDGSTS.E.BYPASS.LTC128B.128 [R199+0xe000], [R142.64+0x80] ;  /* 0x0e0000808ec7bfae */ /* 0x0003e2000b901d4e */
[----:B------:R-:W-:Y:S02]  /*da10*/  IADD3.X R3, R133, UR8, RZ, P6, !PT ;  /* 0x0000000885037c10 */ /* 0x000fe4000b7fe4ff */
[C---:B------:R-:W-:Y:S01]  /*da20*/  @!P4 LEA R144, P6, R132.reuse, c[0x0][0x168], 0x1 ;  /* 0x00005a008490ca11 */ /* 0x040fe200078c08ff */
[----:B------:R1:W-:Y:S01]  /*da30*/  @P2 STS.128 [R199+0x10000], RZ ;  /* 0x010000ffc7002388 */ /* 0x0003e20000000c00 */
[C-C-:B------:R-:W-:Y:S02]  /*da40*/  @!P3 LEA.HI.X R139, R132.reuse, c[0x0][0x16c], R3.reuse, 0x1, P1 ;  /* 0x00005b00848bba11 */ /* 0x140fe400008f0c03 */
[C-C-:B------:R-:W-:Y:S01]  /*da50*/  @!P4 LEA.HI.X R145, R132.reuse, c[0x0][0x16c], R3.reuse, 0x1, P6 ;  /* 0x00005b008491ca11 */ /* 0x140fe200030f0c03 */
[----:B------:R-:W-:Y:S01]  /*da60*/  @!PT LDS RZ, [RZ] ;  /* 0x00000000fffff984 */ /* 0x000fe20000000800 */
[----:B------:R-:W-:Y:S01]  /*da70*/  @!PT LDS RZ, [RZ] ;  /* 0x00000000fffff984 */ /* 0x000fe20000000800 */
[----:B------:R-:W-:Y:S01]  /*da80*/  @!PT LDS RZ, [RZ] ;  /* 0x00000000fffff984 */ /* 0x000fe20000000800 */
[----:B------:R1:W-:Y:S01]  /*da90*/  @!P2 LDGSTS.E.BYPASS.LTC128B.128 [R199+0x10000], [R140.64+0x100] ;  /* 0x100001008cc7afae */ /* 0x0003e2000b901d4e */
[----:B------:R-:W-:Y:S03]  /*daa0*/  @!P2 LEA.HI.X R137, R132, c[0x0][0x16c], R3, 0x1, P0 ;  /* 0x00005b008489aa11 */ /* 0x000fe600000f0c03 */
        /* <DEDUP_REMOVED lines=17> */
.L_x_438:
[----:B------:R-:W-:Y:S04]  /*dbc0*/  DEPBAR.LE SB0, 0x0 ;  /* 0x000080000000791a */ /* 0x000fe80000000000 */
[----:B------:R-:W-:Y:S01]  /*dbd0*/  BAR.SYNC.DEFER_BLOCKING 0x0 ;  /* 0x0000000000007b1d */ /* 0x000fe20000010000 */
[----:B------:R-:W-:Y:S04]  /*dbe0*/  UIADD3 UR13, UR22, -0x1, URZ ;  /* 0xffffffff160d7890 */ /* 0x000fe8000fffe03f */
[----:B------:R-:W-:Y:S02]  /*dbf0*/  USHF.R.S32.HI UR5, URZ, 0x1f, UR13 ;  /* 0x0000001f3f057899 */ /* 0x000fe4000801140d */
[----:B------:R-:W-:Y:S01]  /*dc00*/  UIMAD UR4, UR17, UR13, URZ ;  /* 0x0000000d110472a4 */ /* 0x000fe2000f8e023f */
[----:B------:R-:W-:Y:S01]  /*dc10*/  IMAD.WIDE.U32 R226, R195, UR13, R214 ;  /* 0x0000000dc3e27c25 */ /* 0x000fe2000f8e00d6 */
[----:B------:R-:W-:Y:S02]  /*dc20*/  UISETP.GT.AND UP0, UPT, UR13, UR7, UPT ;  /* 0x000000070d00728c */ /* 0x000fe4000bf04270 */
[----:B------:R-:W-:Y:S02]  /*dc30*/  UIMAD UR4, UR5, UR16, UR4 ;  /* 0x00000010050472a4 */ /* 0x000fe4000f8e0204 */
[C---:B------:R-:W-:Y:S02]  /*dc40*/  @!P4 LEA R230, P1, R226.reuse, c[0x0][0x170], 0x1 ;  /* 0x00005c00e2e6ca11 */ /* 0x040fe400078208ff */
[C---:B------:R-:W-:Y:S02]  /*dc50*/  @!P3 LEA R224, P0, R226.reuse, c[0x0][0x170], 0x1 ;  /* 0x00005c00e2e0ba11 */ /* 0x040fe400078008ff */
[----:B------:R-:W-:Y:S02]  /*dc60*/  IADD3 R216, R227, UR4, RZ ;  /* 0x00000004e3d87c10 */ /* 0x000fe4000fffe0ff */
[C---:B------:R-:W-:Y:S02]  /*dc70*/  @!P2 LEA R222, P5, R226.reuse, c[0x0][0x170], 0x1 ;  /* 0x00005c00e2deaa11 */ /* 0x040fe400078a08ff */
[C-C-:B------:R-:W-:Y:S02]  /*dc80*/  @!P4 LEA.HI.X R231, R226.reuse, c[0x0][0x174], R216.reuse, 0x1, P1 ;  /* 0x00005d00e2e7ca11 */ /* 0x140fe400008f0cd8 */
[C-C-:B------:R-:W-:Y:S01]  /*dc90*/  @!P3 LEA.HI.X R225, R226.reuse, c[0x0][0x174], R216.reuse, 0x1, P0 ;  /* 0x00005d00e2e1ba11 */ /* 0x140fe200000f0cd8 */
[----:B------:R-:W-:Y:S01]  /*dca0*/  @P4 STS.128 [R199+0x12000], RZ ;  /* 0x012000ffc7004388 */ /* 0x000fe20000000c00 */
[C---:B------:R-:W-:Y:S02]  /*dcb0*/  @!P2 LEA.HI.X R223, R226.reuse, c[0x0][0x174], R216, 0x1, P5 ;  /* 0x00005d00e2dfaa11 */ /* 0x040fe400028f0cd8 */
[----:B------:R-:W-:Y:S01]  /*dcc0*/  IADD3 R212, P6, R226, UR18, RZ ;  /* 0x00000012e2d47c10 */ /* 0x000fe2000ffde0ff */
[----:B------:R-:W-:Y:S01]  /*dcd0*/  @!PT LDS RZ, [RZ] ;  /* 0x00000000fffff984 */ /* 0x000fe20000000800 */
[----:B------:R-:W-:Y:S01]  /*dce0*/  @!PT LDS RZ, [RZ] ;  /* 0x00000000fffff984 */ /* 0x000fe20000000800 */
[----:B------:R-:W-:Y:S01]  /*dcf0*/  @!PT LDS RZ, [RZ] ;  /* 0x00000000fffff984 */ /* 0x000fe20000000800 */
[----:B------:R1:W-:Y:S03]  /*dd00*/  @!P4 LDGSTS.E.BYPASS.LTC128B.128 [R199+0x12000], [R230.64] ;  /* 0x12000000e6c7cfae */ /* 0x0003e6000b901d4e */
        /* <DEDUP_REMOVED lines=11> */
[C---:B------:R-:W-:Y:S03]  /*ddc0*/  @!P2 LEA R218, P0, R212.reuse, c[0x0][0x170], 0x1 ;  /* 0x00005c00d4daaa11 */ /* 0x040fe600078008ff */
[----:B------:R-:W-:Y:S01]  /*ddd0*/  @!PT LDS RZ, [RZ] ;  /* 0x00000000fffff984 */ /* 0x000fe20000000800 */
[----:B------:R-:W-:Y:S01]  /*dde0*/  @!PT LDS RZ, [RZ] ;  /* 0x00000000fffff984 */ /* 0x000fe20000000800 */
[----:B------:R-:W-:Y:S01]  /*ddf0*/  @!PT LDS RZ, [RZ] ;  /* 0x00000000fffff984 */ /* 0x000fe20000000800 */
[----:B------:R1:W-:Y:S01]  /*de00*/  @!P2 LDGSTS.E.BYPASS.LTC128B.128 [R199+0x16000], [R222.64+0x100] ;  /* 0x16000100dec7afae */ /* 0x0003e2000b901d4e */
[----:B------:R-:W-:Y:S02]  /*de10*/  @!P2 LEA.HI.X R219, R212, c[0x0][0x174], R3, 0x1, P0 ;  /* 0x00005d00d4dbaa11 */ /* 0x000fe400000f0c03 */
[----:B------:R-:W-:Y:S01]  /*de20*/  PLOP3.LUT P0, PT, PT, PT, UP0, 0x80, 0x0 ;  /* 0x000000000000781c */ /* 0x000fe20003f0f008 */
        /* <DEDUP_REMOVED lines=175> */
.L_x_439:
[----:B------:R-:W-:Y:S01]  /*e920*/  IMAD.U32 R3, RZ, RZ, UR13 ;  /* 0x0000000dff037e24 */ /* 0x000fe2000f8e00ff */
[----:B------:R-:W-:Y:S02]  /*e930*/  UISETP.GT.AND UP0, UPT, UR13, UR7, UPT ;  /* 0x000000070d00728c */ /* 0x000fe4000bf04270 */
[----:B------:R-:W-:Y:S01]  /*e940*/  UMOV UR22, UR13 ;  /* 0x0000000d00167c82 */ /* 0x000fe20008000000 */
[----:B------:R-:W-:Y:S05]  /*e950*/  IMAD R132, R3, 0x40, R198 ;  /* 0x0000004003847824 */ /* 0x000fea00078e02c6 */
[C---:B------:R-:W-:Y:S02]  /*e960*/  IADD3 R3, R209.reuse, -R132, RZ ;  /* 0x80000084d1037210 */ /* 0x040fe40007ffe0ff */
[----:B-1----:R-:W-:Y:S02]  /*e970*/  IADD3 R142, R132, 0x1, RZ ;  /* 0x00000001848e7810 */ /* 0x002fe40007ffe0ff */
[----:B------:R-:W-:Y:S01]  /*e980*/  IABS R153, R3 ;  /* 0x0000000300997213 */ /* 0x000fe20000000000 */
[----:B------:R-:W-:Y:S01]  /*e990*/  IMAD.IADD R3, R206, 0x1, -R132 ;  /* 0x00000001ce037824 */ /* 0x000fe200078e0a84 */
[C---:B------:R-:W-:Y:S02]  /*e9a0*/  IADD3 R151, R132.reuse, 0x8, RZ ;  /* 0x0000000884977810 */ /* 0x040fe40007ffe0ff */
[C---:B------:R-:W-:Y:S02]  /*e9b0*/  IADD3 R150, R132.reuse, 0x9, RZ ;  /* 0x0000000984967810 */ /* 0x040fe40007ffe0ff */
[----:B------:R-:W-:Y:S01]  /*e9c0*/  IABS R147, R3 ;  /* 0x0000000300937213 */ /* 0x000fe20000000000 */
[----:B------:R-:W-:Y:S01]  /*e9d0*/  I2F R153, R153 ;  /* 0x0000009900997306 */ /* 0x000fe20000201400 */
[C---:B------:R-:W-:Y:S02]  /*e9e0*/  IADD3 R3, R209.reuse, -R142, RZ ;  /* 0x8000008ed1037210 */ /* 0x040fe40007ffe0ff */
[C---:B------:R-:W-:Y:S02]  /*e9f0*/  IADD3 R148, R132.reuse, 0x10, RZ ;  /* 0x0000001084947810 */ /* 0x040fe40007ffe0ff */
[----:B------:R-:W-:Y:S01]  /*ea00*/  IABS R138, R3 ;  /* 0x00000003008a7213 */ /* 0x000fe20000000000 */
[C---:B------:R-:W-:Y:S01]  /*ea10*/  IMAD.IADD R3, R209.reuse, 0x1, -R151 ;  /* 0x00000001d1037824 */ /* 0x040fe200078e0a97 */
[C---:B------:R-:W-:Y:S02]  /*ea20*/  IADD3 R143, R132.reuse, 0x11, RZ ;  /* 0x00000011848f7810 */ /* 0x040fe40007ffe0ff */
[C---:B------:R-:W-:Y:S01]  /*ea30*/  IADD3 R141, R132.reuse, 0x18, RZ ;  /* 0x00000018848d7810 */ /* 0x040fe20007ffe0ff */
[----:B------:R-:W-:Y:S01]  /*ea40*/  I2F R147, R147 ;  /* 0x0000009300937306 */ /* 0x000fe20000201400 */
[----:B------:R-:W-:Y:S02]  /*ea50*/  IABS R145, R3 ;  /* 0x0000000300917213 */ /* 0x000fe40000000000 */
[C---:B------:R-:W-:Y:S02]  /*ea60*/  IADD3 R3, R209.reuse, -R150, RZ ;  /* 0x80000096d1037210 */ /* 0x040fe40007ffe0ff */
[C---:B------:R-:W-:Y:S02]  /*ea70*/  IADD3 R139, R132.reuse, 0x19, RZ ;  /* 0x00000019848b7810 */ /* 0x040fe40007ffe0ff */
[----:B------:R-:W-:Y:S01]  /*ea80*/  IABS R136, R3 ;  /* 0x0000000300887213 */ /* 0x000fe20000000000 */
[C---:B------:R-:W-:Y:S01]  /*ea90*/  IMAD.IADD R3, R209.reuse, 0x1, -R148 ;  /* 0x00000001d1037824 */ /* 0x040fe200078e0a94 */
[----:B------:R-:W-:Y:S01]  /*eaa0*/  ISETP.GE.AND P6, PT, R132, R205, PT ;  /* 0x000000cd8400720c */ /* 0x000fe20003fc6270 */
[----:B------:R-:W-:Y:S01]  /*eab0*/  I2F R138, R138 ;  /* 0x0000008a008a7306 */ /* 0x000fe20000201400 */
[-C--:B------:R-:W-:Y:S02]  /*eac0*/  ISETP.GE.AND P5, PT, R142, R208.reuse, PT ;  /* 0x000000d08e00720c */ /* 0x080fe40003fa6270 */
[----:B------:R-:W-:Y:S02]  /*ead0*/  IABS R135, R3 ;  /* 0x0000000300877213 */ /* 0x000fe40000000000 */
[C---:B------:R-:W-:Y:S02]  /*eae0*/  IADD3 R3, R209.reuse, -R143, RZ ;  /* 0x8000008fd1037210 */ /* 0x040fe40007ffe0ff */
[C---:B------:R-:W-:Y:S02]  /*eaf0*/  ISETP.GE.AND P1, PT, R132.reuse, R208, PT ;  /* 0x000000d08400720c */ /* 0x040fe40003f26270 */
[----:B------:R-:W-:Y:S01]  /*eb00*/  IABS R134, R3 ;  /* 0x0000000300867213 */ /* 0x000fe20000000000 */
[C---:B------:R-:W-:Y:S01]  /*eb10*/  IMAD.IADD R3, R209.reuse, 0x1, -R141 ;  /* 0x00000001d1037824 */ /* 0x040fe200078e0a8d */
[----:B------:R-:W-:Y:S01]  /*eb20*/  I2F R136, R136 ;  /* 0x0000008800887306 */ /* 0x000fe20000201400 */
[C---:B------:R-:W-:Y:S02]  /*eb30*/  IADD3 R144, R132.reuse, 0x28, RZ ;  /* 0x0000002884907810 */ /* 0x040fe40007ffe0ff */
[----:B------:R-:W-:Y:S02]  /*eb40*/  ISETP.GE.OR P6, PT, R132, R204, !P6 ;  /* 0x000000cc8400720c */ /* 0x000fe400077c6670 */
[----:B------:R-:W-:Y:S02]  /*eb50*/  IABS R133, R3 ;  /* 0x0000000300857213 */ /* 0x000fe40000000000 */
[----:B------:R-:W-:Y:S02]  /*eb60*/  IADD3 R3, R206, -R142, RZ ;  /* 0x8000008ece037210 */ /* 0x000fe40007ffe0ff */
[----:B------:R-:W-:Y:S01]  /*eb70*/  ISETP.GE.OR P5, PT, R142, R207, !P5 ;  /* 0x000000cf8e00720c */ /* 0x000fe20006fa6670 */
[----:B------:R-:W-:Y:S01]  /*eb80*/  I2F R145, R145 ;  /* 0x0000009100917306 */ /* 0x000fe20000201400 */
[----:B------:R-:W-:Y:S01]  /*eb90*/  IABS R140, R3 ;  /* 0x00000003008c7213 */ /* 0x000fe20000000000 */
[C---:B------:R-:W-:Y:S01]  /*eba0*/  IMAD.IADD R3, R209.reuse, 0x1, -R139 ;  /* 0x00000001d1037824 */ /* 0x040fe200078e0a8b */
[----:B------:R-:W-:Y:S02]  /*ebb0*/  ISETP.GE.OR P1, PT, R132, R207, !P1 ;  /* 0x000000cf8400720c */ /* 0x000fe40004f26670 */
[----:B------:R-:W-:Y:S02]  /*ebc0*/  ISETP.GE.AND P0, PT, R142, R205, PT ;  /* 0x000000cd8e00720c */ /* 0x000fe40003f06270 */
[----:B------:R-:W-:Y:S02]  /*ebd0*/  IABS R146, R3 ;  /* 0x0000000300927213 */ /* 0x000fe40000000000 */
[----:B------:R-:W-:Y:S01]  /*ebe0*/  IADD3 R3, R206, -R151, RZ ;  /* 0x80000097ce037210 */ /* 0x000fe20007ffe0ff */
[----:B------:R-:W-:Y:S01]  /*ebf0*/  I2F R133, R133 ;  /* 0x0000008500857306 */ /* 0x000fe20000201400 */
[----:B------:R-:W-:Y:S02]  /*ec00*/  ISETP.GE.OR P0, PT, R142, R204, !P0 ;  /* 0x000000cc8e00720c */ /* 0x000fe40004706670 */
[----:B------:R-:W-:Y:S02]  /*ec10*/  IABS R149, R3 ;  /* 0x0000000300957213 */ /* 0x000fe40000000000 */
[----:B------:R-:W-:Y:S05]  /*ec20*/  IADD3 R3, R132, 0x20, RZ ;  /* 0x0000002084037810 */ /* 0x000fea0007ffe0ff */
[----:B------:R-:W-:Y:S01]  /*ec30*/  IMAD.IADD R137, R209, 0x1, -R3 ;  /* 0x00000001d1897824 */ /* 0x000fe200078e0a03 */
[----:B------:R-:W-:Y:S04]  /*ec40*/  I2F R135, R135 ;  /* 0x0000008700877306 */ /* 0x000fe80000201400 */
[----:B------:R-:W-:Y:S06]  /*ec50*/  IABS R137, R137 ;  /* 0x0000008900897213 */ /* 0x000fec0000000000 */
[----:B------:R-:W-:Y:S10]  /*ec60*/  I2F R134, R134 ;  /* 0x0000008600867306 */ /* 0x000ff40000201400 */
[----:B------:R-:W-:Y:S10]  /*ec70*/  I2F R140, R140 ;  /* 0x0000008c008c7306 */ /* 0x000ff40000201400 */
[----:B------:R-:W-:Y:S10]  /*ec80*/  I2F R146, R146 ;  /* 0x0000009200927306 */ /* 0x000ff40000201400 */
[----:B------:R-:W1:Y:S02]  /*ec90*/  I2F R149, R149 ;  /* 0x0000009500957306 */ /* 0x000e640000201400 */
[----:B-1----:R-:W-:Y:S02]  /*eca0*/  FFMA.FTZ R10, R149, -UR19, R10 ;  /* 0x80000013950a7c23 */ /* 0x002fe4000801000a */
[----:B------:R-:W-:Y:S01]  /*ecb0*/  FFMA.FTZ R5, R138, -UR19, R5 ;  /* 0x800000138a057c23 */ /* 0x000fe20008010005 */
[----:B------:R-:W-:Y:S01]  /*ecc0*/  IADD3 R138, R206, -R150, RZ ;  /* 0x80000096ce8a7210 */ /* 0x000fe20007ffe0ff */
[----:B------:R-:W-:Y:S01]  /*ecd0*/  FFMA.FTZ R9, R136, -UR19, R9 ;  /* 0x8000001388097c23 */ /* 0x000fe20008010009 */
[----:B------:R-:W-:Y:S01]  /*ece0*/  IADD3 R136, R206, -R148, RZ ;  /* 0x80000094ce887210 */ /* 0x000fe20007ffe0ff */
[----:B------:R-:W-:Y:S01]  /*ecf0*/  FFMA.FTZ R4, R153, -UR19, R4 ;  /* 0x8000001399047c23 */ /* 0x000fe20008010004 */
[----:B------:R-:W-:Y:S01]  /*ed00*/  IABS R138, R138 ;  /* 0x0000008a008a7213 */ /* 0x000fe20000000000 */
[----:B------:R-:W1:Y:S01]  /*ed10*/  I2F R153, R137 ;  /* 0x0000008900997306 */ /* 0x000e620000201400 */
[----:B------:R-:W-:Y:S01]  /*ed20*/  IABS R136, R136 ;  /* 0x0000008800887213 */ /* 0x000fe20000000000 */
[----:B------:R-:W-:Y:S02]  /*ed30*/  FFMA.FTZ R6, R147, -UR19, R6 ;  /* 0x8000001393067c23 */ /* 0x000fe40008010006 */
[----:B------:R-:W-:Y:S01]  /*ed40*/  FFMA.FTZ R8, R145, -UR19, R8 ;  /* 0x8000001391087c23 */ /* 0x000fe20008010008 */
[----:B------:R-:W-:Y:S01]  /*ed50*/  IADD3 R145, R132, 0x21, RZ ;  /* 0x0000002184917810 */ /* 0x000fe20007ffe0ff */
[----:B------:R-:W-:Y:S02]  /*ed60*/  FFMA.FTZ R16, R133, -UR19, R16 ;  /* 0x8000001385107c23 */ /* 0x000fe40008010010 */
[----:B------:R-:W-:Y:S01]  /*ed70*/  FFMA.FTZ R12, R135, -UR19, R12 ;  /* 0x80000013870c7c23 */ /* 0x000fe2000801000c */
[----:B------:R-:W-:Y:S01]  /*ed80*/  FSEL R135, R6, -INF , !P6 ;  /* 0xff80000006877808 */ /* 0x000fe20007000000 */
[----:B------:R-:W2:Y:S01]  /*ed90*/  I2F R152, R138 ;  /* 0x0000008a00987306 */ /* 0x000ea20000201400 */
[----:B------:R-:W-:Y:S01]  /*eda0*/  IMAD.IADD R133, R209, 0x1, -R145 ;  /* 0x00000001d1857824 */ /* 0x000fe200078e0a91 */
[-C--:B------:R-:W-:Y:S01]  /*edb0*/  ISETP.GE.AND P6, PT, R150, R208.reuse, PT ;  /* 0x000000d09600720c */ /* 0x080fe20003fc6270 */
[----:B------:R-:W-:Y:S01]  /*edc0*/  FFMA.FTZ R13, R134, -UR19, R13 ;  /* 0x80000013860d7c23 */ /* 0x000fe2000801000d */
[----:B------:R-:W-:Y:S01]  /*edd0*/  FSEL R134, R5, -INF , !P5 ;  /* 0xff80000005867808 */ /* 0x000fe20006800000 */
[----:B------:R-:W-:Y:S01]  /*ede0*/  IMAD.IADD R5, R209, 0x1, -R144 ;  /* 0x00000001d1057824 */ /* 0x000fe200078e0a90 */
[----:B------:R-:W-:Y:S01]  /*edf0*/  ISETP.GE.OR P6, PT, R150, R207, !P6 ;  /* 0x000000cf9600720c */ /* 0x000fe200077c6670 */
[----:B------:R-:W-:Y:S01]  /*ee00*/  FFMA.FTZ R7, R140, -UR19, R7 ;  /* 0x800000138c077c23 */ /* 0x000fe20008010007 */
[-C--:B------:R-:W-:Y:S01]  /*ee10*/  ISETP.GE.AND P5, PT, R148, R208.reuse, PT ;  /* 0x000000d09400720c */ /* 0x080fe20003fa6270 */
[----:B------:R-:W-:Y:S01]  /*ee20*/  FFMA.FTZ R17, R146, -UR19, R17 ;  /* 0x8000001392117c23 */ /* 0x000fe20008010011 */
[----:B------:R3:W4:Y:S01]  /*ee30*/  I2F R147, R136 ;  /* 0x0000008800937306 */ /* 0x0007220000201400 */
[----:B------:R-:W-:Y:S02]  /*ee40*/  IABS R5, R5 ;  /* 0x0000000500057213 */ /* 0x000fe40000000000 */
[----:B------:R-:W-:Y:S01]  /*ee50*/  ISETP.GE.OR P5, PT, R148, R207, !P5 ;  /* 0x000000cf9400720c */ /* 0x000fe20006fa6670 */
[----:B-1----:R-:W-:Y:S01]  /*ee60*/  FFMA.FTZ R20, R153, -UR19, R20 ;  /* 0x8000001399147c23 */ /* 0x002fe20008010014 */
[----:B------:R-:W-:Y:S02]  /*ee70*/  FSEL R137, R4, -INF , !P1 ;  /* 0xff80000004897808 */ /* 0x000fe40004800000 */
[CC--:B------:R-:W-:Y:S02]  /*ee80*/  ISETP.GE.AND P1, PT, R151.reuse, R208.reuse, PT ;  /* 0x000000d09700720c */ /* 0x0c0fe40003f26270 */
[----:B------:R-:W-:Y:S02]  /*ee90*/  IADD3 R6, R206, -R141, RZ ;  /* 0x8000008dce067210 */ /* 0x000fe40007ffe0ff */
[C---:B------:R-:W-:Y:S02]  /*eea0*/  ISETP.GE.OR P1, PT, R151.reuse, R207, !P1 ;  /* 0x000000cf9700720c */ /* 0x040fe40004f26670 */
[----:B------:R-:W-:Y:S01]  /*eeb0*/  FSEL R162, R12, -INF , !P5 ;  /* 0xff8000000ca27808 */ /* 0x000fe20006800000 */
[----:B--2---:R-:W-:Y:S01]  /*eec0*/  FFMA.FTZ R11, R152, -UR19, R11 ;  /* 0x80000013980b7c23 */ /* 0x004fe2000801000b */
[----:B------:R-:W-:Y:S02]  /*eed0*/  IABS R138, R133 ;  /* 0x00000085008a7213 */ /* 0x000fe40000000000 */
[----:B------:R-:W-:Y:S02]  /*eee0*/  IADD3 R133, R132, 0x29, RZ ;  /* 0x0000002984857810 */ /* 0x000fe40007ffe0ff */
[----:B------:R-:W1:Y:S01]  /*eef0*/  I2F R4, R138 ;  /* 0x0000008a00047306 */ /* 0x000e620000201400 */
[----:B------:R-:W-:Y:S02]  /*ef00*/  ISETP.GE.AND P5, PT, R151, R205, PT ;  /* 0x000000cd9700720c */ /* 0x000fe40003fa6270 */
[----:B------:R-:W-:Y:S02]  /*ef10*/  FSEL R7, R7, -INF , !P0 ;  /* 0xff80000007077808 */ /* 0x000fe40004000000 */
[----:B---3--:R-:W-:Y:S01]  /*ef20*/  FSEL R136, R9, -INF , !P6 ;  /* 0xff80000009887808 */ /* 0x008fe20007000000 */
[----:B----4-:R-:W-:Y:S01]  /*ef30*/  FFMA.FTZ R14, R147, -UR19, R14 ;  /* 0x80000013930e7c23 */ /* 0x010fe2000801000e */
[-C--:B------:R-:W-:Y:S02]  /*ef40*/  ISETP.GE.AND P6, PT, R141, R208.reuse, PT ;  /* 0x000000d08d00720c */ /* 0x080fe40003fc6270 */
[----:B------:R-:W-:Y:S01]  /*ef50*/  ISETP.GE.AND P0, PT, R139, R208, PT ;  /* 0x000000d08b00720c */ /* 0x000fe20003f06270 */
[----:B------:R2:W3:Y:S01]  /*ef60*/  I2F R9, R5 ;  /* 0x0000000500097306 */ /* 0x0004e20000201400 */
[-C--:B------:R-:W-:Y:S02]  /*ef70*/  ISETP.GE.OR P6, PT, R141, R207.reuse, !P6 ;  /* 0x000000cf8d00720c */ /* 0x080fe400077c6670 */
[-C--:B------:R-:W-:Y:S02]  /*ef80*/  ISETP.GE.OR P5, PT, R151, R204.reuse, !P5 ;  /* 0x000000cc9700720c */ /* 0x080fe40006fa6670 */
[----:B------:R-:W-:Y:S02]  /*ef90*/  FSEL R142, R16, -INF , !P6 ;  /* 0xff800000108e7808 */ /* 0x000fe40007000000 */
[----:B------:R-:W-:Y:S02]  /*efa0*/  ISETP.GE.OR P0, PT, R139, R207, !P0 ;  /* 0x000000cf8b00720c */ /* 0x000fe40004706670 */
[C---:B------:R-:W-:Y:S02]  /*efb0*/  ISETP.GE.AND P6, PT, R148.reuse, R205, PT ;  /* 0x000000cd9400720c */ /* 0x040fe40003fc6270 */
[----:B------:R-:W-:Y:S02]  /*efc0*/  FSEL R140, R17, -INF , !P0 ;  /* 0xff800000118c7808 */ /* 0x000fe40004000000 */
[----:B------:R-:W-:Y:S01]  /*efd0*/  ISETP.GE.OR P6, PT, R148, R204, !P6 ;  /* 0x000000cc9400720c */ /* 0x000fe200077c6670 */
[----:B-1----:R-:W-:Y:S01]  /*efe0*/  FFMA.FTZ R21, R4, -UR19, R21 ;  /* 0x8000001304157c23 */ /* 0x002fe20008010015 */
[----:B------:R-:W-:Y:S02]  /*eff0*/  FSEL R138, R8, -INF , !P1 ;  /* 0xff800000088a7808 */ /* 0x000fe40004800000 */
[----:B------:R-:W-:Y:S02]  /*f000*/  IADD3 R8, R206, -R143, RZ ;  /* 0x8000008fce087210 */ /* 0x000fe40007ffe0ff */
[C---:B------:R-:W-:Y:S02]  /*f010*/  ISETP.GE.AND P1, PT, R143.reuse, R208, PT ;  /* 0x000000d08f00720c */ /* 0x040fe40003f26270 */
[----:B------:R-:W-:Y:S02]  /*f020*/  IABS R8, R8 ;  /* 0x0000000800087213 */ /* 0x000fe40000000000 */
[----:B------:R-:W-:Y:S01]  /*f030*/  ISETP.GE.OR P1, PT, R143, R207, !P1 ;  /* 0x000000cf8f00720c */ /* 0x000fe20004f26670 */
[----:B--2---:R-:W-:Y:S01]  /*f040*/  IMAD.IADD R5, R209, 0x1, -R133 ;  /* 0x00000001d1057824 */ /* 0x004fe200078e0a85 */
[----:B------:R-:W-:Y:S01]  /*f050*/  IADD3 R4, R132, 0x31, RZ ;  /* 0x0000003184047810 */ /* 0x000fe20007ffe0ff */
[----:B---3--:R-:W-:Y:S01]  /*f060*/  FFMA.FTZ R24, R9, -UR19, R24 ;  /* 0x8000001309187c23 */ /* 0x008fe20008010018 */
[----:B------:R-:W1:Y:S01]  /*f070*/  I2F R8, R8 ;  /* 0x0000000800087306 */ /* 0x000e620000201400 */
[----:B------:R-:W-:Y:S01]  /*f080*/  FSEL R160, R13, -INF , !P1 ;  /* 0xff8000000da07808 */ /* 0x000fe20004800000 */
[----:B------:R-:W-:Y:S01]  /*f090*/  IMAD.IADD R9, R206, 0x1, -R3 ;  /* 0x00000001ce097824 */ /* 0x000fe200078e0a03 */
[----:B------:R-:W-:Y:S02]  /*f0a0*/  IABS R5, R5 ;  /* 0x0000000500057213 */ /* 0x000fe40000000000 */
[----:B------:R-:W-:Y:S02]  /*f0b0*/  IABS R13, R6 ;  /* 0x00000006000d7213 */ /* 0x000fe40000000000 */
[----:B------:R-:W-:Y:S02]  /*f0c0*/  IADD3 R6, R132, 0x30, RZ ;  /* 0x0000003084067810 */ /* 0x000fe40007ffe0ff */
[----:B------:R-:W-:Y:S01]  /*f0d0*/  FSEL R165, R14, -INF , !P6 ;  /* 0xff8000000ea57808 */ /* 0x000fe20007000000 */
[----:B------:R-:W2:Y:S01]  /*f0e0*/  I2F R12, R5 ;  /* 0x00000005000c7306 */ /* 0x000ea20000201400 */
[-C--:B------:R-:W-:Y:S01]  /*f0f0*/  ISETP.GE.AND P0, PT, R3, R208.reuse, PT ;  /* 0x000000d00300720c */ /* 0x080fe20003f06270 */
[----:B------:R-:W-:Y:S01]  /*f100*/  IMAD.IADD R16, R209, 0x1, -R6 ;  /* 0x00000001d1107824 */ /* 0x000fe200078e0a06 */
[----:B------:R-:W-:Y:S02]  /*f110*/  IABS R9, R9 ;  /* 0x0000000900097213 */ /* 0x000fe40000000000 */
[----:B------:R-:W-:Y:S02]  /*f120*/  ISETP.GE.OR P0, PT, R3, R207, !P0 ;  /* 0x000000cf0300720c */ /* 0x000fe40004706670 */
[----:B------:R-:W-:Y:S02]  /*f130*/  ISETP.GE.AND P6, PT, R144, R208, PT ;  /* 0x000000d09000720c */ /* 0x000fe40003fc6270 */
[----:B------:R-:W-:Y:S01]  /*f140*/  FSEL R158, R20, -INF , !P0 ;  /* 0xff800000149e7808 */ /* 0x000fe20004000000 */
[----:B------:R-:W3:Y:S01]  /*f150*/  I2F R13, R13 ;  /* 0x0000000d000d7306 */ /* 0x000ee20000201400 */
[C---:B------:R-:W-:Y:S02]  /*f160*/  ISETP.GE.AND P0, PT, R143.reuse, R205, PT ;  /* 0x000000cd8f00720c */ /* 0x040fe40003f06270 */
[----:B------:R-:W-:Y:S01]  /*f170*/  ISETP.GE.OR P6, PT, R144, R207, !P6 ;  /* 0x000000cf9000720c */ /* 0x000fe200077c6670 */
[----:B-1----:R-:W-:Y:S01]  /*f180*/  FFMA.FTZ R15, R8, -UR19, R15 ;  /* 0x80000013080f7c23 */ /* 0x002fe2000801000f */
[C---:B------:R-:W-:Y:S02]  /*f190*/  IADD3 R8, R132.reuse, 0x38, RZ ;  /* 0x0000003884087810 */ /* 0x040fe40007ffe0ff */
[----:B------:R-:W-:Y:S02]  /*f1a0*/  IADD3 R132, R132, 0x39, RZ ;  /* 0x0000003984847810 */ /* 0x000fe40007ffe0ff */
[----:B------:R-:W-:Y:S01]  /*f1b0*/  ISETP.GE.OR P0, PT, R143, R204, !P0 ;  /* 0x000000cc8f00720c */ /* 0x000fe20004706670 */
[----:B------:R-:W1:Y:S01]  /*f1c0*/  I2F R9, R9 ;  /* 0x0000000900097306 */ /* 0x000e620000201400 */
[----:B------:R-:W-:Y:S02]  /*f1d0*/  IADD3 R14, R209, -R132, RZ ;  /* 0x80000084d10e7210 */ /* 0x000fe40007ffe0ff */
[----:B------:R-:W-:Y:S01]  /*f1e0*/  FSEL R163, R15, -INF , !P0 ;  /* 0xff8000000fa37808 */ /* 0x000fe20004000000 */
[----:B--2---:R-:W-:Y:S01]  /*f1f0*/  FFMA.FTZ R25, R12, -UR19, R25 ;  /* 0x800000130c197c23 */ /* 0x004fe20008010019 */
[C---:B------:R-:W-:Y:S02]  /*f200*/  IADD3 R12, R209.reuse, -R8, RZ ;  /* 0x80000008d10c7210 */ /* 0x040fe40007ffe0ff */
[----:B------:R-:W-:Y:S02]  /*f210*/  IABS R5, R16 ;  /* 0x0000001000057213 */ /* 0x000fe40000000000 */
[----:B------:R-:W-:Y:S02]  /*f220*/  IADD3 R16, R209, -R4, RZ ;  /* 0x80000004d1107210 */ /* 0x000fe40007ffe0ff */
[----:B------:R-:W-:Y:S02]  /*f230*/  MOV R17, R5 ;  /* 0x0000000500117202 */ /* 0x000fe40000000f00 */
[----:B------:R-:W-:Y:S01]  /*f240*/  FSEL R5, R10, -INF , !P5 ;  /* 0xff8000000a057808 */ /* 0x000fe20006800000 */
[----:B---3--:R-:W-:Y:S01]  /*f250*/  FFMA.FTZ R18, R13, -UR19, R18 ;  /* 0x800000130d127c23 */ /* 0x008fe20008010012 */
[----:B------:R-:W-:Y:S01]  /*f260*/  IABS R13, R12 ;  /* 0x0000000c000d7213 */ /* 0x000fe20000000000 */
[C---:B------:R-:W-:Y:S01]  /*f270*/  IMAD.IADD R12, R206.reuse, 0x1, -R145 ;  /* 0x00000001ce0c7824 */ /* 0x040fe200078e0a91 */
[----:B------:R-:W-:Y:S01]  /*f280*/  IABS R16, R16 ;  /* 0x0000001000107213 */ /* 0x000fe20000000000 */
[C---:B------:R-:W-:Y:S01]  /*f290*/  IMAD.IADD R10, R206.reuse, 0x1, -R139 ;  /* 0x00000001ce0a7824 */ /* 0x040fe200078e0a8b */
[----:B------:R-:W-:Y:S01]  /*f2a0*/  IABS R14, R14 ;  /* 0x0000000e000e7213 */ /* 0x000fe20000000000 */
[----:B------:R-:W2:Y:S01]  /*f2b0*/  I2F R17, R17 ;  /* 0x0000001100117306 */ /* 0x000ea20000201400 */
[----:B------:R-:W-:Y:S02]  /*f2c0*/  IABS R12, R12 ;  /* 0x0000000c000c7213 */ /* 0x000fe40000000000 */
[----:B------:R-:W-:Y:S01]  /*f2d0*/  IABS R10, R10 ;  /* 0x0000000a000a7213 */ /* 0x000fe20000000000 */
[----:B-1----:R-:W-:Y:S01]  /*f2e0*/  FFMA.FTZ R22, R9, -UR19, R22 ;  /* 0x8000001309167c23 */ /* 0x002fe20008010016 */
[----:B------:R-:W-:Y:S01]  /*f2f0*/  ISETP.GE.AND P5, PT, R145, R208, PT ;  /* 0x000000d09100720c */ /* 0x000fe20003fa6270 */
[C---:B------:R-:W-:Y:S01]  /*f300*/  IMAD.IADD R9, R206.reuse, 0x1, -R6 ;  /* 0x00000001ce097824 */ /* 0x040fe200078e0a06 */
[----:B------:R-:W-:Y:S02]  /*f310*/  IADD3 R15, R206, -R4, RZ ;  /* 0x80000004ce0f7210 */ /* 0x000fe40007ffe0ff */
[----:B------:R-:W-:Y:S01]  /*f320*/  FSEL R156, R24, -INF , !P6 ;  /* 0xff800000189c7808 */ /* 0x000fe20007000000 */
[----:B------:R-:W1:Y:S01]  /*f330*/  I2F R13, R13 ;  /* 0x0000000d000d7306 */ /* 0x000e620000201400 */
[----:B------:R-:W-:Y:S02]  /*f340*/  ISETP.GE.AND P6, PT, R133, R208, PT ;  /* 0x000000d08500720c */ /* 0x000fe40003fc6270 */
[C---:B------:R-:W-:Y:S02]  /*f350*/  ISETP.GE.AND P1, PT, R150.reuse, R205, PT ;  /* 0x000000cd9600720c */ /* 0x040fe40003f26270 */
[----:B------:R-:W-:Y:S02]  /*f360*/  ISETP.GE.OR P5, PT, R145, R207, !P5 ;  /* 0x000000cf9100720c */ /* 0x000fe40006fa6670 */
[----:B------:R-:W-:Y:S02]  /*f370*/  IABS R15, R15 ;  /* 0x0000000f000f7213 */ /* 0x000fe40000000000 */
[----:B------:R-:W-:Y:S01]  /*f380*/  ISETP.GE.OR P6, PT, R133, R207, !P6 ;  /* 0x000000cf8500720c */ /* 0x000fe200077c6670 */
[----:B------:R-:W3:Y:S01]  /*f390*/  I2F R12, R12 ;  /* 0x0000000c000c7306 */ /* 0x000ee20000201400 */
[----:B------:R-:W-:Y:S02]  /*f3a0*/  FSEL R154, R21, -INF , !P5 ;  /* 0xff800000159a7808 */ /* 0x000fe40006800000 */
[----:B------:R-:W-:Y:S01]  /*f3b0*/  ISETP.GE.OR P1, PT, R150, R204, !P1 ;  /* 0x000000cc9600720c */ /* 0x000fe20004f26670 */
[----:B--2---:R-:W-:Y:S01]  /*f3c0*/  FFMA.FTZ R28, R17, -UR19, R28 ;  /* 0x80000013111c7c23 */ /* 0x004fe2000801001c */
[-C--:B------:R-:W-:Y:S02]  /*f3d0*/  ISETP.GE.AND P5, PT, R139, R205.reuse, PT ;  /* 0x000000cd8b00720c */ /* 0x080fe40003fa6270 */
[----:B------:R-:W-:Y:S02]  /*f3e0*/  FSEL R152, R25, -INF , !P6 ;  /* 0xff80000019987808 */ /* 0x000fe40007000000 */
[-C--:B------:R-:W-:Y:S01]  /*f3f0*/  ISETP.GE.AND P6, PT, R3, R205.reuse, PT ;  /* 0x000000cd0300720c */ /* 0x080fe20003fc6270 */
[----:B------:R-:W2:Y:S01]  /*f400*/  I2F R10, R10 ;  /* 0x0000000a000a7306 */ /* 0x000ea20000201400 */
[----:B------:R-:W-:Y:S02]  /*f410*/  FSEL R11, R11, -INF , !P1 ;  /* 0xff8000000b0b7808 */ /* 0x000fe40004800000 */
[----:B------:R-:W-:Y:S01]  /*f420*/  ISETP.GE.AND P1, PT, R141, R205, PT ;  /* 0x000000cd8d00720c */ /* 0x000fe20003f26270 */
[----:B-1----:R-:W-:Y:S01]  /*f430*/  FFMA.FTZ R32, R13, -UR19, R32 ;  /* 0x800000130d207c23 */ /* 0x002fe20008010020 */
[----:B------:R-:W-:Y:S02]  /*f440*/  FMNMX.FTZ R13, R137, R2, !PT ;  /* 0x00000002890d7209 */ /* 0x000fe40007810000 */
[-C--:B------:R-:W-:Y:S02]  /*f450*/  ISETP.GE.OR P5, PT, R139, R204.reuse, !P5 ;  /* 0x000000cc8b00720c */ /* 0x080fe40006fa6670 */
[----:B------:R-:W-:Y:S01]  /*f460*/  FMNMX.FTZ R13, R134, R13, !PT ;  /* 0x0000000d860d7209 */ /* 0x000fe20007810000 */
[----:B------:R-:W1:Y:S01]  /*f470*/  I2F R16, R16 ;  /* 0x0000001000107306 */ /* 0x000e620000201400 */
[-C--:B------:R-:W-:Y:S01]  /*f480*/  ISETP.GE.OR P6, PT, R3, R204.reuse, !P6 ;  /* 0x000000cc0300720c */ /* 0x080fe200077c6670 */
[----:B------:R-:W-:Y:S01]  /*f490*/  IMAD.IADD R3, R206, 0x1, -R144 ;  /* 0x00000001ce037824 */ /* 0x000fe200078e0a90 */
[----:B------:R-:W-:Y:S01]  /*f4a0*/  FMNMX.FTZ R13, R138, R13, !PT ;  /* 0x0000000d8a0d7209 */ /* 0x000fe20007810000 */
[----:B---3--:R-:W-:Y:S01]  /*f4b0*/  FFMA.FTZ R23, R12, -UR19, R23 ;  /* 0x800000130c177c23 */ /* 0x008fe20008010017 */
[----:B------:R-:W-:Y:S02]  /*f4c0*/  ISETP.GE.OR P1, PT, R141, R204, !P1 ;  /* 0x000000cc8d00720c */ /* 0x000fe40004f26670 */
[----:B------:R-:W-:Y:S02]  /*f4d0*/  FMNMX.FTZ R13, R136, R13, !PT ;  /* 0x0000000d880d7209 */ /* 0x000fe40007810000 */
[----:B------:R-:W-:Y:S01]  /*f4e0*/  IABS R3, R3 ;  /* 0x0000000300037213 */ /* 0x000fe20000000000 */
[----:B------:R-:W3:Y:S01]  /*f4f0*/  I2F R14, R14 ;  /* 0x0000000e000e7306 */ /* 0x000ee20000201400 */
[----:B------:R-:W-:Y:S02]  /*f500*/  FMNMX.FTZ R13, R162, R13, !PT ;  /* 0x0000000da20d7209 */ /* 0x000fe40007810000 */
[----:B------:R-:W-:Y:S01]  /*f510*/  IABS R9, R9 ;  /* 0x0000000900097213 */ /* 0x000fe20000000000 */
[----:B--2---:R-:W-:Y:S01]  /*f520*/  FFMA.FTZ R19, R10, -UR19, R19 ;  /* 0x800000130a137c23 */ /* 0x004fe20008010013 */
[----:B------:R-:W-:Y:S02]  /*f530*/  FMNMX.FTZ R13, R160, R13, !PT ;  /* 0x0000000da00d7209 */ /* 0x000fe40007810000 */
[----:B------:R-:W-:Y:S02]  /*f540*/  IADD3 R10, R206, -R133, RZ ;  /* 0x80000085ce0a7210 */ /* 0x000fe40007ffe0ff */
[----:B------:R-:W-:Y:S01]  /*f550*/  FSEL R141, R19, -INF , !P5 ;  /* 0xff800000138d7808 */ /* 0x000fe20006800000 */
[----:B------:R-:W2:Y:S01]  /*f560*/  I2F R12, R15 ;  /* 0x0000000f000c7306 */ /* 0x000ea20000201400 */
[-C--:B------:R-:W-:Y:S02]  /*f570*/  ISETP.GE.AND P5, PT, R4, R208.reuse, PT ;  /* 0x000000d00400720c */ /* 0x080fe40003fa6270 */
[----:B------:R-:W-:Y:S01]  /*f580*/  FMNMX.FTZ R17, R142, R13, !PT ;  /* 0x0000000d8e117209 */ /* 0x000fe20007810000 */
[----:B-1----:R-:W-:Y:S01]  /*f590*/  FFMA.FTZ R29, R16, -UR19, R29 ;  /* 0x80000013101d7c23 */ /* 0x002fe2000801001d */
[----:B------:R-:W-:Y:S01]  /*f5a0*/  ISETP.GE.OR P5, PT, R4, R207, !P5 ;  /* 0x000000cf0400720c */ /* 0x000fe20006fa6670 */
[----:B------:R-:W-:Y:S01]  /*f5b0*/  IMAD.IADD R13, R206, 0x1, -R8 ;  /* 0x00000001ce0d7824 */ /* 0x000fe200078e0a08 */
[----:B------:R-:W-:Y:S02]  /*f5c0*/  FMNMX.FTZ R17, R140, R17, !PT ;  /* 0x000000118c117209 */ /* 0x000fe40007810000 */
[----:B------:R-:W-:Y:S01]  /*f5d0*/  FSEL R150, R29, -INF , !P5 ;  /* 0xff8000001d967808 */ /* 0x000fe20006800000 */
[----:B------:R-:W1:Y:S01]  /*f5e0*/  I2F R3, R3 ;  /* 0x0000000300037306 */ /* 0x000e620000201400 */
[----:B------:R-:W-:Y:S02]  /*f5f0*/  ISETP.GE.AND P5, PT, R8, R208, PT ;  /* 0x000000d00800720c */ /* 0x000fe40003fa6270 */
[----:B------:R-:W-:Y:S01]  /*f600*/  IABS R10, R10 ;  /* 0x0000000a000a7213 */ /* 0x000fe20000000000 */
[----:B---3--:R-:W-:Y:S01]  /*f610*/  FFMA.FTZ R33, R14, -UR19, R33 ;  /* 0x800000130e217c23 */ /* 0x008fe20008010021 */
[----:B------:R-:W-:Y:S02]  /*f620*/  FMNMX.FTZ R14, R135, R0, !PT ;  /* 0x00000000870e7209 */ /* 0x000fe40007810000 */
[----:B------:R-:W-:Y:S02]  /*f630*/  FMNMX.FTZ R17, R158, R17, !PT ;  /* 0x000000119e117209 */ /* 0x000fe40007810000 */
[----:B------:R-:W-:Y:S01]  /*f640*/  FMNMX.FTZ R14, R7, R14, !PT ;  /* 0x0000000e070e7209 */ /* 0x000fe20007810000 */
[----:B------:R-:W3:Y:S01]  /*f650*/  I2F R10, R10 ;  /* 0x0000000a000a7306 */ /* 0x000ee20000201400 */
[----:B------:R-:W-:Y:S02]  /*f660*/  ISETP.GE.OR P5, PT, R8, R207, !P5 ;  /* 0x000000cf0800720c */ /* 0x000fe40006fa6670 */
[----:B------:R-:W-:Y:S01]  /*f670*/  FMNMX.FTZ R14, R5, R14, !PT ;  /* 0x0000000e050e7209 */ /* 0x000fe20007810000 */
[----:B--2---:R-:W-:Y:S01]  /*f680*/  FFMA.FTZ R31, R12, -UR19, R31 ;  /* 0x800000130c1f7c23 */ /* 0x004fe2000801001f */
[----:B------:R-:W-:Y:S02]  /*f690*/  FMNMX.FTZ R17, R154, R17, !PT ;  /* 0x000000119a117209 */ /* 0x000fe40007810000 */
[----:B------:R-:W-:Y:S02]  /*f6a0*/  ISETP.GE.AND P0, PT, R6, R208, PT ;  /* 0x000000d00600720c */ /* 0x000fe40003f06270 */
[----:B------:R-:W-:Y:S01]  /*f6b0*/  FMNMX.FTZ R14, R11, R14, !PT ;  /* 0x0000000e0b0e7209 */ /* 0x000fe20007810000 */
[----:B------:R-:W2:Y:S01]  /*f6c0*/  I2F R9, R9 ;  /* 0x0000000900097306 */ /* 0x000ea20000201400 */
[----:B------:R-:W-:Y:S02]  /*f6d0*/  FSEL R148, R32, -INF , !P5 ;  /* 0xff80000020947808 */ /* 0x000fe40006800000 */
[----:B------:R-:W-:Y:S01]  /*f6e0*/  ISETP.GE.AND P5, PT, R6, R205, PT ;  /* 0x000000cd0600720c */ /* 0x000fe20003fa6270 */
[----:B-1----:R-:W-:Y:S01]  /*f6f0*/  FFMA.FTZ R26, R3, -UR19, R26 ;  /* 0x80000013031a7c23 */ /* 0x002fe2000801001a */
[----:B------:R-:W-:Y:S02]  /*f700*/  FSEL R143, R18, -INF , !P1 ;  /* 0xff800000128f7808 */ /* 0x000fe40004800000 */
[----:B------:R-:W-:Y:S02]  /*f710*/  FMNMX.FTZ R15, R156, R17, !PT ;  /* 0x000000119c0f7209 */ /* 0x000fe40007810000 */
[----:B------:R-:W-:Y:S02]  /*f720*/  ISETP.GE.AND P1, PT, R145, R205, PT ;  /* 0x000000cd9100720c */ /* 0x000fe40003f26270 */
[----:B------:R-:W-:Y:S02]  /*f730*/  ISETP.GE.OR P0, PT, R6, R207, !P0 ;  /* 0x000000cf0600720c */ /* 0x000fe40004706670 */
[----:B------:R-:W-:Y:S01]  /*f740*/  FMNMX.FTZ R14, R165, R14, !PT ;  /* 0x0000000ea50e7209 */ /* 0x000fe20007810000 */
[----:B---3--:R-:W-:Y:S01]  /*f750*/  FFMA.FTZ R27, R10, -UR19, R27 ;  /* 0x800000130a1b7c23 */ /* 0x008fe2000801001b */
[----:B------:R-:W-:Y:S02]  /*f760*/  ISETP.GE.OR P5, PT, R6, R204, !P5 ;  /* 0x000000cc0600720c */ /* 0x000fe40006fa6670 */
[----:B------:R-:W-:Y:S02]  /*f770*/  IABS R13, R13 ;  /* 0x0000000d000d7213 */ /* 0x000fe40000000000 */
[----:B------:R-:W-:Y:S02]  /*f780*/  IADD3 R6, R206, -R132, RZ ;  /* 0x80000084ce067210 */ /* 0x000fe40007ffe0ff */
[----:B------:R-:W-:Y:S02]  /*f790*/  FSEL R151, R28, -INF , !P0 ;  /* 0xff8000001c977808 */ /* 0x000fe40004000000 */
[----:B------:R-:W-:Y:S01]  /*f7a0*/  FMNMX.FTZ R16, R152, R15, !PT ;  /* 0x0000000f98107209 */ /* 0x000fe20007810000 */
[----:B------:R-:W1:Y:S01]  /*f7b0*/  I2F R13, R13 ;  /* 0x0000000d000d7306 */ /* 0x000e620000201400 */
[----:B------:R-:W-:Y:S01]  /*f7c0*/  ISETP.GE.OR P1, PT, R145, R204, !P1 ;  /* 0x000000cc9100720c */ /* 0x000fe20004f26670 */
[----:B--2---:R-:W-:Y:S01]  /*f7d0*/  FFMA.FTZ R30, R9, -UR19, R30 ;  /* 0x80000013091e7c23 */ /* 0x004fe2000801001e */
[----:B------:R-:W-:Y:S02]  /*f7e0*/  FMNMX.FTZ R14, R163, R14, !PT ;  /* 0x0000000ea30e7209 */ /* 0x000fe40007810000 */
[----:B------:R-:W-:Y:S02]  /*f7f0*/  IABS R6, R6 ;  /* 0x0000000600067213 */ /* 0x000fe40000000000 */
[----:B------:R-:W-:Y:S02]  /*f800*/  FSEL R159, R23, -INF , !P1 ;  /* 0xff800000179f7808 */ /* 0x000fe40004800000 */
[----:B------:R-:W-:Y:S02]  /*f810*/  FMNMX.FTZ R15, R151, R16, !PT ;  /* 0x00000010970f7209 */ /* 0x000fe40007810000 */
[----:B------:R-:W-:Y:S01]  /*f820*/  ISETP.GE.AND P1, PT, R132, R208, PT ;  /* 0x000000d08400720c */ /* 0x000fe20003f26270 */
[----:B------:R-:W2:Y:S01]  /*f830*/  I2F R6, R6 ;  /* 0x0000000600067306 */ /* 0x000ea20000201400 */
[----:B------:R-:W-:Y:S02]  /*f840*/  FMNMX.FTZ R14, R143, R14, !PT ;  /* 0x0000000e8f0e7209 */ /* 0x000fe40007810000 */
[----:B------:R-:W-:Y:S02]  /*f850*/  FMNMX.FTZ R15, R150, R15, !PT ;  /* 0x0000000f960f7209 */ /* 0x000fe40007810000 */
[----:B------:R-:W-:Y:S02]  /*f860*/  ISETP.GE.OR P1, PT, R132, R207, !P1 ;  /* 0x000000cf8400720c */ /* 0x000fe40004f26670 */
[----:B------:R-:W-:Y:S02]  /*f870*/  FSEL R161, R22, -INF , !P6 ;  /* 0xff80000016a17808 */ /* 0x000fe40007000000 */
[----:B------:R-:W-:Y:S01]  /*f880*/  FMNMX.FTZ R14, R141, R14, !PT ;  /* 0x0000000e8d0e7209 */ /* 0x000fe20007810000 */
[----:B------:R-:W-:Y:S01]  /*f890*/  LDSM.16.MT88.4 R20, [R186+0x12000] ;  /* 0x01200000ba14783b */ /* 0x000fe20000004200 */
[----:B------:R-:W-:Y:S01]  /*f8a0*/  ISETP.GE.AND P0, PT, R144, R205, PT ;  /* 0x000000cd9000720c */ /* 0x000fe20003f06270 */
[----:B-1----:R-:W-:Y:S01]  /*f8b0*/  FFMA.FTZ R34, R13, -UR19, R34 ;  /* 0x800000130d227c23 */ /* 0x002fe20008010022 */
[----:B------:R-:W-:Y:S02]  /*f8c0*/  FSEL R146, R33, -INF , !P1 ;  /* 0xff80000021927808 */ /* 0x000fe40004800000 */
[----:B------:R-:W-:Y:S02]  /*f8d0*/  FMNMX.FTZ R15, R148, R15, !PT ;  /* 0x0000000f940f7209 */ /* 0x000fe40007810000 */
[----:B------:R-:W-:Y:S02]  /*f8e0*/  FMNMX.FTZ R14, R161, R14, !PT ;  /* 0x0000000ea10e7209 */ /* 0x000fe40007810000 */
[----:B------:R-:W-:Y:S02]  /*f8f0*/  ISETP.GE.OR P0, PT, R144, R204, !P0 ;  /* 0x000000cc9000720c */ /* 0x000fe40004706670 */
[-C--:B------:R-:W-:Y:S02]  /*f900*/  ISETP.GE.AND P6, PT, R133, R205.reuse, PT ;  /* 0x000000cd8500720c */ /* 0x080fe40003fc6270 */
[----:B------:R-:W-:Y:S01]  /*f910*/  ISETP.GE.AND P1, PT, R4, R205, PT ;  /* 0x000000cd0400720c */ /* 0x000fe20003f26270 */
[----:B--2---:R-:W-:Y:S01]  /*f920*/  FFMA.FTZ R35, R6, -UR19, R35 ;  /* 0x8000001306237c23 */ /* 0x004fe20008010023 */
[----:B------:R-:W-:Y:S02]  /*f930*/  FMNMX.FTZ R3, R146, R15, !PT ;  /* 0x0000000f92037209 */ /* 0x000fe40007810000 */
[----:B------:R-:W-:Y:S02]  /*f940*/  FSEL R157, R26, -INF , !P0 ;  /* 0xff8000001a9d7808 */ /* 0x000fe40004000000 */
[----:B------:R-:W-:Y:S02]  /*f950*/  FMNMX.FTZ R14, R159, R14, !PT ;  /* 0x0000000e9f0e7209 */ /* 0x000fe40007810000 */
[-C--:B------:R-:W-:Y:S02]  /*f960*/  ISETP.GE.OR P6, PT, R133, R204.reuse, !P6 ;  /* 0x000000cc8500720c */ /* 0x080fe400077c6670 */
[----:B------:R-:W-:Y:S02]  /*f970*/  ISETP.GE.OR P1, PT, R4, R204, !P1 ;  /* 0x000000cc0400720c */ /* 0x000fe40004f26670 */
[----:B------:R-:W1:Y:S01]  /*f980*/  SHFL.BFLY PT, R4, R3, 0x2, 0x1f ;  /* 0x0c401f0003047f89 */ /* 0x000e6200000e0000 */
[----:B------:R-:W-:Y:S02]  /*f990*/  FSEL R155, R27, -INF , !P6 ;  /* 0xff8000001b9b7808 */ /* 0x000fe40007000000 */
[----:B------:R-:W-:Y:S02]  /*f9a0*/  FMNMX.FTZ R14, R157, R14, !PT ;  /* 0x0000000e9d0e7209 */ /* 0x000fe40007810000 */
[----:B------:R-:W-:Y:S02]  /*f9b0*/  FSEL R149, R30, -INF , !P5 ;  /* 0xff8000001e957808 */ /* 0x000fe40006800000 */
[----:B------:R-:W-:Y:S02]  /*f9c0*/  FMNMX.FTZ R14, R155, R14, !PT ;  /* 0x0000000e9b0e7209 */ /* 0x000fe40007810000 */
[CC--:B------:R-:W-:Y:S02]  /*f9d0*/  ISETP.GE.AND P0, PT, R8.reuse, R205.reuse, PT ;  /* 0x000000cd0800720c */ /* 0x0c0fe40003f06270 */
[----:B------:R-:W-:Y:S02]  /*f9e0*/  FSEL R147, R31, -INF , !P1 ;  /* 0xff8000001f937808 */ /* 0x000fe40004800000 */
[----:B------:R-:W-:Y:S01]  /*f9f0*/  FMNMX.FTZ R14, R149, R14, !PT ;  /* 0x0000000e950e7209 */ /* 0x000fe20007810000 */
[----:B------:R-:W-:Y:S01]  /*fa00*/  LDSM.16.MT88.4 R28, [R185+0x12000] ;  /* 0x01200000b91c783b */ /* 0x000fe20000004200 */
[----:B------:R-:W-:Y:S02]  /*fa10*/  ISETP.GE.OR P0, PT, R8, R204, !P0 ;  /* 0x000000cc0800720c */ /* 0x000fe40004706670 */
[----:B------:R-:W-:Y:S02]  /*fa20*/  ISETP.GE.AND P5, PT, R132, R205, PT ;  /* 0x000000cd8400720c */ /* 0x000fe40003fa6270 */
[----:B------:R-:W-:Y:S02]  /*fa30*/  FSEL R145, R34, -INF , !P0 ;  /* 0xff80000022917808 */ /* 0x000fe40004000000 */
[----:B------:R-:W-:Y:S02]  /*fa40*/  FMNMX.FTZ R8, R147, R14, !PT ;  /* 0x0000000e93087209 */ /* 0x000fe40007810000 */
[----:B------:R-:W-:Y:S01]  /*fa50*/  ISETP.GE.OR P5, PT, R132, R204, !P5 ;  /* 0x000000cc8400720c */ /* 0x000fe20006fa6670 */
[----:B------:R-:W-:Y:S01]  /*fa60*/  LDSM.16.MT88.4 R12, [R188+0x12000] ;  /* 0x01200000bc0c783b */ /* 0x000fe20000004200 */
[----:B------:R-:W-:Y:S02]  /*fa70*/  FMNMX.FTZ R8, R145, R8, !PT ;  /* 0x0000000891087209 */ /* 0x000fe40007810000 */
[----:B------:R-:W-:Y:S02]  /*fa80*/  FSEL R133, R35, -INF , !P5 ;  /* 0xff80000023857808 */ /* 0x000fe40006800000 */
[----:B-1----:R-:W-:Y:S02]  /*fa90*/  FMNMX.FTZ R9, R3, R4, !PT ;  /* 0x0000000403097209 */ /* 0x002fe40007810000 */
[----:B------:R-:W-:Y:S03]  /*faa0*/  FMNMX.FTZ R6, R133, R8, !PT ;  /* 0x0000000885067209 */ /* 0x000fe60007810000 */
[----:B------:R-:W1:Y:S08]  /*fab0*/  SHFL.BFLY PT, R132, R9, 0x1, 0x1f ;  /* 0x0c201f0009847f89 */ /* 0x000e7000000e0000 */
[----:B------:R-:W2:Y:S01]  /*fac0*/  SHFL.BFLY PT, R3, R6, 0x2, 0x1f ;  /* 0x0c401f0006037f89 */ /* 0x000ea200000e0000 */
[----:B-1----:R-:W-:Y:S04]  /*fad0*/  FMNMX.FTZ R132, R9, R132, !PT ;  /* 0x0000008409847209 */ /* 0x002fe80007810000 */
[C---:B------:R-:W-:Y:S01]  /*fae0*/  FSETP.NEU.FTZ.AND P1, PT, R132.reuse, -INF , PT ;  /* 0xff8000008400780b */ /* 0x040fe20003f3d000 */
[----:B------:R-:W-:Y:S01]  /*faf0*/  FMUL.FTZ R153, R132, c[0x0][0x23c] ;  /* 0x00008f0084997a20 */ /* 0x000fe20000410000 */
[----:B--2---:R-:W-:Y:S04]  /*fb00*/  FMNMX.FTZ R4, R6, R3, !PT ;  /* 0x0000000306047209 */ /* 0x004fe80007810000 */
[----:B------:R-:W-:Y:S01]  /*fb10*/  FSEL R153, R153, RZ, P1 ;  /* 0x000000ff99997208 */ /* 0x000fe20000800000 */
[----:B------:R-:W1:Y:S04]  /*fb20*/  SHFL.BFLY PT, R3, R4, 0x1, 0x1f ;  /* 0x0c201f0004037f89 */ /* 0x000e6800000e0000 */
        /* <DEDUP_REMOVED lines=8> */
[--C-:B------:R-:W-:Y:S02]  /*fbb0*/  FFMA.FTZ R223, R140, c[0x0][0x23c], -R153.reuse ;  /* 0x00008f008cdf7a23 */ /* 0x100fe40000010899 */
[--C-:B------:R-:W-:Y:S01]  /*fbc0*/  FFMA.FTZ R224, R158, c[0x0][0x23c], -R153.reuse ;  /* 0x00008f009ee07a23 */ /* 0x100fe20000010899 */
[----:B------:R-:W2:Y:S01]  /*fbd0*/  MUFU.EX2 R134, R134 ;  /* 0x0000008600867308 */ /* 0x000ea20000000800 */
[--C-:B------:R-:W-:Y:S02]  /*fbe0*/  FFMA.FTZ R229, R154, c[0x0][0x23c], -R153.reuse ;  /* 0x00008f009ae57a23 */ /* 0x100fe40000010899 */
[--C-:B------:R-:W-:Y:S01]  /*fbf0*/  FFMA.FTZ R226, R156, c[0x0][0x23c], -R153.reuse ;  /* 0x00008f009ce27a23 */ /* 0x100fe20000010899 */
[----:B-1----:R-:W-:Y:S01]  /*fc00*/  FMNMX.FTZ R3, R4, R3, !PT ;  /* 0x0000000304037209 */ /* 0x002fe20007810000 */
[--C-:B------:R-:W-:Y:S02]  /*fc10*/  FFMA.FTZ R231, R152, c[0x0][0x23c], -R153.reuse ;  /* 0x00008f0098e77a23 */ /* 0x100fe40000010899 */
[--C-:B------:R-:W-:Y:S01]  /*fc20*/  FFMA.FTZ R232, R151, c[0x0][0x23c], -R153.reuse ;  /* 0x00008f0097e87a23 */ /* 0x100fe20000010899 */
[C---:B------:R-:W-:Y:S01]  /*fc30*/  FSETP.NEU.FTZ.AND P0, PT, R3.reuse, -INF , PT ;  /* 0xff8000000300780b */ /* 0x040fe20003f1d000 */
[----:B------:R-:W-:Y:S01]  /*fc40*/  FMUL.FTZ R144, R3, c[0x0][0x23c] ;  /* 0x00008f0003907a20 */ /* 0x000fe20000410000 */
[----:B------:R-:W-:Y:S01]  /*fc50*/  MUFU.EX2 R212, R212 ;  /* 0x000000d400d47308 */ /* 0x000fe20000000800 */
[--C-:B------:R-:W-:Y:S02]  /*fc60*/  FFMA.FTZ R237, R150, c[0x0][0x23c], -R153.reuse ;  /* 0x00008f0096ed7a23 */ /* 0x100fe40000010899 */
[--C-:B------:R-:W-:Y:S01]  /*fc70*/  FFMA.FTZ R234, R148, c[0x0][0x23c], -R153.reuse ;  /* 0x00008f0094ea7a23 */ /* 0x100fe20000010899 */
[----:B------:R-:W-:Y:S01]  /*fc80*/  FSEL R144, R144, RZ, P0 ;  /* 0x000000ff90907208 */ /* 0x000fe20000000000 */
[----:B------:R-:W-:Y:S04]  /*fc90*/  FFMA.FTZ R153, R146, c[0x0][0x23c], -R153 ;  /* 0x00008f0092997a23 */ /* 0x000fe80000010899 */
[--C-:B------:R-:W-:Y:S01]  /*fca0*/  FFMA.FTZ R168, R5, c[0x0][0x23c], -R144.reuse ;  /* 0x00008f0005a87a23 */ /* 0x100fe20000010890 */
[----:B------:R-:W-:Y:S01]  /*fcb0*/  FSEL R5, R132, RZ, P1 ;  /* 0x000000ff84057208 */ /* 0x000fe20000800000 */
[--C-:B------:R-:W-:Y:S01]  /*fcc0*/  FFMA.FTZ R170, R135, c[0x0][0x23c], -R144.reuse ;  /* 0x00008f0087aa7a23 */ /* 0x100fe20000010890 */
[----:B------:R-:W1:Y:S01]  /*fcd0*/  MUFU.EX2 R171, R171 ;  /* 0x000000ab00ab7308 */ /* 0x000e620000000800 */
[----:B------:R-:W-:Y:S01]  /*fce0*/  FFMA.FTZ R169, R7, c[0x0][0x23c], -R144 ;  /* 0x00008f0007a97a23 */ /* 0x000fe20000010890 */
[----:B--2---:R-:W-:Y:S01]  /*fcf0*/  F2FP.BF16.PACK_AB R136, R134, R219 ;  /* 0x000000db8688723e */ /* 0x004fe200000010ff */
        /* <DEDUP_REMOVED lines=8> */
[----:B------:R-:W-:Y:S01]  /*fd80*/  FMUL.FTZ R0, R5, c[0x0][0x23c] ;  /* 0x00008f0005007a20 */ /* 0x000fe20000410000 */
[----:B------:R-:W-:Y:S01]  /*fd90*/  LDSM.16.MT88.4 R164, [R188+0x17800] ;  /* 0x01780000bca4783b */ /* 0x000fe20000004200 */
[--C-:B------:R-:W-:Y:S02]  /*fda0*/  FFMA.FTZ R225, R163, c[0x0][0x23c], -R144.reuse ;  /* 0x00008f00a3e17a23 */ /* 0x100fe40000010890 */
[--C-:B------:R-:W-:Y:S02]  /*fdb0*/  FFMA.FTZ R222, R143, c[0x0][0x23c], -R144.reuse ;  /* 0x00008f008fde7a23 */ /* 0x100fe40000010890 */
[--C-:B------:R-:W-:Y:S01]  /*fdc0*/  FFMA.FTZ R227, R141, c[0x0][0x23c], -R144.reuse ;  /* 0x00008f008de37a23 */ /* 0x100fe20000010890 */
[----:B------:R-:W2:Y:S01]  /*fdd0*/  MUFU.EX2 R169, R169 ;  /* 0x000000a900a97308 */ /* 0x000ea20000000800 */
[--C-:B------:R-:W-:Y:S01]  /*fde0*/  FFMA.FTZ R228, R161, c[0x0][0x23c], -R144.reuse ;  /* 0x00008f00a1e47a23 */ /* 0x100fe20000010890 */
[----:B------:R-:W-:Y:S01]  /*fdf0*/  LDSM.16.MT88.4 R140, [R185+0x14800] ;  /* 0x01480000b98c783b */ /* 0x000fe20000004200 */
[--C-:B------:R-:W-:Y:S01]  /*fe00*/  FFMA.FTZ R233, R159, c[0x0][0x23c], -R144.reuse ;  /* 0x00008f009fe97a23 */ /* 0x100fe20000010890 */
[----:B-1----:R-:W-:Y:S01]  /*fe10*/  F2FP.BF16.PACK_AB R138, R171, R212 ;  /* 0x000000d4ab8a723e */ /* 0x002fe200000010ff */
[--C-:B------:R-:W-:Y:S02]  /*fe20*/  FFMA.FTZ R230, R157, c[0x0][0x23c], -R144.reuse ;  /* 0x00008f009de67a23 */ /* 0x100fe40000010890 */
[--C-:B------:R-:W-:Y:S02]  /*fe30*/  FFMA.FTZ R235, R155, c[0x0][0x23c], -R144.reuse ;  /* 0x00008f009beb7a23 */ /* 0x100fe40000010890 */
[--C-:B------:R-:W-:Y:S01]  /*fe40*/  FFMA.FTZ R236, R149, c[0x0][0x23c], -R144.reuse ;  /* 0x00008f0095ec7a23 */ /* 0x100fe20000010890 */
[----:B------:R-:W-:Y:S01]  /*fe50*/  MUFU.EX2 R168, R168 ;  /* 0x000000a800a87308 */ /* 0x000fe20000000800 */
[----:B------:R-:W-:Y:S01]  /*fe60*/  LDSM.16.MT88.4 R148, [R188+0x15800] ;  /* 0x01580000bc94783b */ /* 0x000fe20000004200 */
[--C-:B------:R-:W-:Y:S02]  /*fe70*/  FFMA.FTZ R241, R147, c[0x0][0x23c], -R144.reuse ;  /* 0x00008f0093f17a23 */ /* 0x100fe40000010890 */
[--C-:B------:R-:W-:Y:S02]  /*fe80*/  FFMA.FTZ R238, R145, c[0x0][0x23c], -R144.reuse ;  /* 0x00008f0091ee7a23 */ /* 0x100fe40000010890 */
[----:B------:R-:W-:Y:S03]  /*fe90*/  FFMA.FTZ R144, R133, c[0x0][0x23c], -R144 ;  /* 0x00008f0085907a23 */ /* 0x000fe60000010890 */
[----:B------:R-:W-:Y:S01]  /*fea0*/  LDSM.16.MT88.4 R156, [R185+0x15800] ;  /* 0x01580000b99c783b */ /* 0x000fe20000004200 */
[----:B------:R-:W1:Y:S01]  /*feb0*/  MUFU.EX2 R135, R135 ;  /* 0x0000008700877308 */ /* 0x000e620000000800 */
[----:B--2---:R-:W-:Y:S06]  /*fec0*/  F2FP.BF16.PACK_AB R137, R169, R170 ;  /* 0x000000aaa989723e */ /* 0x004fec00000010ff */
[----:B------:R-:W-:Y:S03]  /*fed0*/  LDSM.16.MT88.4 R160, [R184+0x15800] ;  /* 0x01580000b8a0783b */ /* 0x000fe60000004200 */
[----:B------:R-:W2:Y:S10]  /*fee0*/  MUFU.EX2 R2, R2 ;  /* 0x0000000200027308 */ /* 0x000eb40000000800 */
[----:B------:R-:W3:Y:S01]  /*fef0*/  MUFU.EX2 R0, R0 ;  /* 0x0000000000007308 */ /* 0x000ee20000000800 */
[----:B-1----:R-:W-:Y:S09]  /*ff00*/  F2FP.BF16.PACK_AB R139, R135, R168 ;  /* 0x000000a8878b723e */ /* 0x002ff200000010ff */
[----:B------:R-:W-:Y:S01]  /*ff10*/  MUFU.EX2 R239, R153 ;  /* 0x0000009900ef7308 */ /* 0x000fe20000000800 */
[C---:B--2---:R-:W-:Y:S02]  /*ff20*/  FMUL.FTZ R4, R2.reuse, R128 ;  /* 0x0000008002047220 */ /* 0x044fe40000410000 */
        /* <DEDUP_REMOVED lines=11> */
[C---:B------:R-:W-:Y:S01]  /*ffe0*/  HMMA.16816.F32.BF16 R4, R136.reuse, R12, R4 ;  /* 0x0000000c8804723c */ /* 0x040fe20000041804 */
[----:B------:R-:W-:Y:S02]  /*fff0*/  FMUL.FTZ R17, R2, R117 ;  /* 0x0000007502117220 */ /* 0x000fe40000410000 */
[----:B------:R-:W-:Y:S01]  /*10000*/  LDSM.16.MT88.4 R124, [R188+0x14800] ;  /* 0x01480000bc7c783b */ /* 0x000fe20000004200 */
[C---:B------:R-:W-:Y:S02]  /*10010*/  FMUL.FTZ R18, R0.reuse, R118 ;  /* 0x0000007600127220 */ /* 0x040fe40000410000 */
[----:B------:R-:W-:Y:S02]  /*10020*/  FMUL.FTZ R19, R0, R119 ;  /* 0x0000007700137220 */ /* 0x000fe40000410000 */
[C---:B------:R-:W-:Y:S01]  /*10030*/  HMMA.16816.F32.BF16 R8, R136.reuse, R14, R8 ;  /* 0x0000000e8808723c */ /* 0x040fe20000041808 */
[C---:B------:R-:W-:Y:S01]  /*10040*/  FMUL.FTZ R12, R2.reuse, R120 ;  /* 0x00000078020c7220 */ /* 0x040fe20000410000 */
[----:B------:R-:W2:Y:S01]  /*10050*/  MUFU.EX2 R221, R221 ;  /* 0x000000dd00dd7308 */ /* 0x000ea20000000800 */
[----:B------:R-:W-:Y:S01]  /*10060*/  LDSM.16.MT88.4 R116, [R186+0x12800] ;  /* 0x01280000ba74783b */ /* 0x000fe20000004200 */
[C---:B------:R-:W-:Y:S02]  /*10070*/  FMUL.FTZ R13, R2.reuse, R121 ;  /* 0x00000079020d7220 */ /* 0x040fe40000410000 */
[----:B------:R-:W-:Y:S02]  /*10080*/  FMUL.FTZ R24, R2, R108 ;  /* 0x0000006c02187220 */ /* 0x000fe40000410000 */
[C---:B------:R-:W-:Y:S03]  /*10090*/  FMUL.FTZ R14, R0.reuse, R122 ;  /* 0x0000007a000e7220 */ /* 0x040fe60000410000 */
[----:B-1----:R-:W-:Y:S01]  /*100a0*/  LDSM.16.MT88.4 R144, [R184+0x13800] ;  /* 0x01380000b890783b */ /* 0x002fe20000004200 */
[----:B------:R-:W-:Y:S01]  /*100b0*/  FMUL.FTZ R15, R0, R123 ;  /* 0x0000007b000f7220 */ /* 0x000fe20000410000 */
[----:B------:R-:W-:Y:S01]  /*100c0*/  MUFU.EX2 R218, R218 ;  /* 0x000000da00da7308 */ /* 0x000fe20000000800 */
[----:B------:R-:W-:Y:S02]  /*100d0*/  FMUL.FTZ R25, R2, R109 ;  /* 0x0000006d02197220 */ /* 0x000fe40000410000 */
[C---:B------:R-:W-:Y:S02]  /*100e0*/  FMUL.FTZ R26, R0.reuse, R110 ;  /* 0x0000006e001a7220 */ /* 0x040fe40000410000 */
[----:B------:R-:W-:Y:S01]  /*100f0*/  FMUL.FTZ R27, R0, R111 ;  /* 0x0000006f001b7220 */ /* 0x000fe20000410000 */
[C---:B------:R-:W-:Y:S01]  /*10100*/  HMMA.16816.F32.BF16 R12, R136.reuse, R20, R12 ;  /* 0x00000014880c723c */ /* 0x040fe2000004180c */
[----:B------:R-:W1:Y:S01]  /*10110*/  LDSM.16.MT88.4 R120, [R184+0x12000] ;  /* 0x01200000b878783b */ /* 0x000e620000004200 */
[C---:B------:R-:W-:Y:S02]  /*10120*/  FMUL.FTZ R32, R2.reuse, R100 ;  /* 0x0000006402207220 */ /* 0x040fe40000410000 */
[----:B------:R-:W-:Y:S01]  /*10130*/  FMUL.FTZ R33, R2, R101 ;  /* 0x0000006502217220 */ /* 0x000fe20000410000 */
[----:B------:R-:W-:Y:S01]  /*10140*/  MUFU.EX2 R223, R223 ;  /* 0x000000df00df7308 */ /* 0x000fe20000000800 */
[----:B------:R-:W-:Y:S02]  /*10150*/  FMUL.FTZ R34, R0, R102 ;  /* 0x0000006600227220 */ /* 0x000fe40000410000 */
[C---:B------:R-:W-:Y:S01]  /*10160*/  HMMA.16816.F32.BF16 R16, R136.reuse, R22, R16 ;  /* 0x000000168810723c */ /* 0x040fe20000041810 */
[C---:B------:R-:W-:Y:S01]  /*10170*/  FMUL.FTZ R20, R2.reuse, R112 ;  /* 0x0000007002147220 */ /* 0x040fe20000410000 */
[----:B------:R-:W-:Y:S02]  /*10180*/  LDSM.16.MT88.4 R108, [R184+0x14000] ;  /* 0x01400000b86c783b */ /* 0x000fe40000004200 */
[----:B------:R-:W-:Y:S02]  /*10190*/  FMUL.FTZ R21, R2, R113 ;  /* 0x0000007102157220 */ /* 0x000fe40000410000 */
[C---:B------:R-:W-:Y:S01]  /*101a0*/  FMUL.FTZ R35, R0.reuse, R103 ;  /* 0x0000006700237220 */ /* 0x040fe20000410000 */
[----:B------:R-:W-:Y:S01]  /*101b0*/  MUFU.EX2 R220, R220 ;  /* 0x000000dc00dc7308 */ /* 0x000fe20000000800 */
[C---:B------:R-:W-:Y:S02]  /*101c0*/  FMUL.FTZ R22, R0.reuse, R114 ;  /* 0x0000007200167220 */ /* 0x040fe40000410000 */
[----:B------:R-:W-:Y:S02]  /*101d0*/  LDSM.16.MT88.4 R100, [R185+0x14000] ;  /* 0x01400000b964783b */ /* 0x000fe40000004200 */
[----:B------:R-:W-:Y:S02]  /*101e0*/  FMUL.FTZ R23, R0, R115 ;  /* 0x0000007300177220 */ /* 0x000fe40000410000 */
[C---:B------:R-:W-:Y:S02]  /*101f0*/  FMUL.FTZ R36, R2.reuse, R36 ;  /* 0x0000002402247220 */ /* 0x040fe40000410000 */
[----:B------:R-:W-:Y:S01]  /*10200*/  FMUL.FTZ R37, R2, R37 ;  /* 0x0000002502257220 */ /* 0x000fe20000410000 */
[----:B------:R-:W3:Y:S01]  /*10210*/  MUFU.EX2 R225, R225 ;  /* 0x000000e100e17308 */ /* 0x000ee20000000800 */
[----:B------:R-:W4:Y:S01]  /*10220*/  LDSM.16.MT88.4 R112, [R188+0x14000] ;  /* 0x01400000bc70783b */ /* 0x000f220000004200 */
[C---:B------:R-:W-:Y:S01]  /*10230*/  HMMA.16816.F32.BF16 R20, R136.reuse, R28, R20 ;  /* 0x0000001c8814723c */ /* 0x040fe20000041814 */
[C---:B------:R-:W-:Y:S02]  /*10240*/  FMUL.FTZ R38, R0.reuse, R38 ;  /* 0x0000002600267220 */ /* 0x040fe40000410000 */
[----:B------:R-:W-:Y:S02]  /*10250*/  FMUL.FTZ R39, R0, R39 ;  /* 0x0000002700277220 */ /* 0x000fe40000410000 */
[C---:B------:R-:W-:Y:S02]  /*10260*/  FMUL.FTZ R40, R2.reuse, R40 ;  /* 0x0000002802287220 */ /* 0x040fe40000410000 */
[----:B------:R-:W-:Y:S01]  /*10270*/  LDSM.16.MT88.4 R152, [R186+0x15800] ;  /* 0x01580000ba98783b */ /* 0x000fe20000004200 */
[C---:B------:R-:W-:Y:S01]  /*10280*/  HMMA.16816.F32.BF16 R24, R136.reuse, R30, R24 ;  /* 0x0000001e8818723c */ /* 0x040fe20000041818 */
[C---:B------:R-:W-:Y:S01]  /*10290*/  FMUL.FTZ R28, R2.reuse, R104 ;  /* 0x00000068021c7220 */ /* 0x040fe20000410000 */
[----:B------:R-:W-:Y:S02]  /*102a0*/  MUFU.EX2 R222, R222 ;  /* 0x000000de00de7308 */ /* 0x000fe40000000800 */
[C---:B------:R-:W-:Y:S02]  /*102b0*/  FMUL.FTZ R29, R2.reuse, R105 ;  /* 0x00000069021d7220 */ /* 0x040fe40000410000 */
[----:B------:R-:W-:Y:S02]  /*102c0*/  FMUL.FTZ R41, R2, R41 ;  /* 0x0000002902297220 */ /* 0x000fe40000410000 */
[C---:B------:R-:W-:Y:S04]  /*102d0*/  FMUL.FTZ R30, R0.reuse, R106 ;  /* 0x0000006a001e7220 */ /* 0x040fe80000410000 */
[C---:B------:R-:W-:Y:S01]  /*102e0*/  FMUL.FTZ R31, R0.reuse, R107 ;  /* 0x0000006b001f7220 */ /* 0x040fe20000410000 */
[----:B------:R-:W5:Y:S01]  /*102f0*/  MUFU.EX2 R227, R227 ;  /* 0x000000e300e37308 */ /* 0x000f620000000800 */
[----:B------:R-:W2:Y:S01]  /*10300*/  LDSM.16.MT88.4 R104, [R186+0x14000] ;  /* 0x01400000ba68783b */ /* 0x000ea20000004200 */
[C---:B------:R-:W-:Y:S02]  /*10310*/  FMUL.FTZ R42, R0.reuse, R42 ;  /* 0x0000002a002a7220 */ /* 0x040fe40000410000 */
[----:B------:R-:W-:Y:S02]  /*10320*/  FMUL.FTZ R43, R0, R43 ;  /* 0x0000002b002b7220 */ /* 0x000fe40000410000 */
[C---:B-1----:R-:W-:Y:S01]  /*10330*/  HMMA.16816.F32.BF16 R28, R136.reuse, R120, R28 ;  /* 0x00000078881c723c */ /* 0x042fe2000004181c */
[C---:B------:R-:W-:Y:S02]  /*10340*/  FMUL.FTZ R44, R2.reuse, R44 ;  /* 0x0000002c022c7220 */ /* 0x040fe40000410000 */
        /* <DEDUP_REMOVED lines=9> */
[C---:B----4-:R-:W-:Y:S01]  /*103e0*/  HMMA.16816.F32.BF16 R36, R136.reuse, R112, R36 ;  /* 0x000000708824723c */ /* 0x050fe20000041824 */
[C---:B------:R-:W-:Y:S03]  /*103f0*/  FMUL.FTZ R50, R0.reuse, R50 ;  /* 0x0000003200327220 */ /* 0x040fe60000410000 */
[----:B------:R-:W-:Y:S02]  /*10400*/  FMUL.FTZ R51, R0, R51 ;  /* 0x0000003300337220 */ /* 0x000fe40000410000 */
[C---:B------:R-:W-:Y:S02]  /*10410*/  FMUL.FTZ R52, R2.reuse, R52 ;  /* 0x0000003402347220 */ /* 0x040fe40000410000 */
[C---:B------:R-:W-:Y:S01]  /*10420*/  HMMA.16816.F32.BF16 R40, R136.reuse, R114, R40 ;  /* 0x000000728828723c */ /* 0x040fe20000041828 */
[----:B------:R-:W-:Y:S01]  /*10430*/  LDSM.16.MT88.4 R112, [R188+0x12800] ;  /* 0x01280000bc70783b */ /* 0x000fe20000004200 */
        /* <DEDUP_REMOVED lines=8> */
[C---:B------:R-:W-:Y:S02]  /*104c0*/  FMUL.FTZ R58, R0.reuse, R58 ;  /* 0x0000003a003a7220 */ /* 0x040fe40000410000 */
[----:B------:R-:W-:Y:S01]  /*104d0*/  FMUL.FTZ R59, R0, R59 ;  /* 0x0000003b003b7220 */ /* 0x000fe20000410000 */
[C---:B------:R-:W-:Y:S01]  /*104e0*/  HMMA.16816.F32.BF16 R48, R136.reuse, R106, R48 ;  /* 0x0000006a8830723c */ /* 0x040fe20000041830 */
[----:B------:R-:W4:Y:S01]  /*104f0*/  LDSM.16.MT88.4 R104, [R188+0x16000] ;  /* 0x01600000bc68783b */ /* 0x000f220000004200 */
[C---:B------:R-:W-:Y:S02]  /*10500*/  FMUL.FTZ R60, R2.reuse, R60 ;  /* 0x0000003c023c7220 */ /* 0x040fe40000410000 */
[----:B------:R-:W-:Y:S01]  /*10510*/  MUFU.EX2 R228, R228 ;  /* 0x000000e400e47308 */ /* 0x000fe20000000800 */
[----:B------:R-:W-:Y:S03]  /*10520*/  FMUL.FTZ R61, R2, R61 ;  /* 0x0000003d023d7220 */ /* 0x000fe60000410000 */
[C---:B------:R-:W-:Y:S01]  /*10530*/  HMMA.16816.F32.BF16 R52, R136.reuse, R100, R52 ;  /* 0x000000648834723c */ /* 0x040fe20000041834 */
[C---:B------:R-:W-:Y:S03]  /*10540*/  FMUL.FTZ R62, R0.reuse, R62 ;  /* 0x0000003e003e7220 */ /* 0x040fe60000410000 */
[----:B------:R-:W-:Y:S02]  /*10550*/  FMUL.FTZ R63, R0, R63 ;  /* 0x0000003f003f7220 */ /* 0x000fe40000410000 */
[C---:B------:R-:W-:Y:S01]  /*10560*/  FMUL.FTZ R64, R2.reuse, R64 ;  /* 0x0000004002407220 */ /* 0x040fe20000410000 */
[----:B------:R-:W1:Y:S01]  /*10570*/  MUFU.EX2 R233, R233 ;  /* 0x000000e900e97308 */ /* 0x000e620000000800 */
[C---:B------:R-:W-:Y:S01]  /*10580*/  HMMA.16816.F32.BF16 R56, R136.reuse, R102, R56 ;  /* 0x000000668838723c */ /* 0x040fe20000041838 */
[----:B------:R-:W1:Y:S03]  /*10590*/  LDSM.16.MT88.4 R100, [R186+0x16000] ;  /* 0x01600000ba64783b */ /* 0x000e660000004200 */
[----:B------:R-:W-:Y:S02]  /*105a0*/  FMUL.FTZ R65, R2, R65 ;  /* 0x0000004102417220 */ /* 0x000fe40000410000 */
[C---:B------:R-:W-:Y:S02]  /*105b0*/  FMUL.FTZ R66, R0.reuse, R66 ;  /* 0x0000004200427220 */ /* 0x040fe40000410000 */
[C---:B------:R-:W-:Y:S01]  /*105c0*/  HMMA.16816.F32.BF16 R60, R136.reuse, R108, R60 ;  /* 0x0000006c883c723c */ /* 0x040fe2000004183c */
[----:B------:R-:W-:Y:S01]  /*105d0*/  FMUL.FTZ R67, R0, R67 ;  /* 0x0000004300437220 */ /* 0x000fe20000410000 */
[----:B------:R-:W-:Y:S02]  /*105e0*/  MUFU.EX2 R230, R230 ;  /* 0x000000e600e67308 */ /* 0x000fe40000000800 */
[C---:B------:R-:W-:Y:S02]  /*105f0*/  FMUL.FTZ R68, R2.reuse, R68 ;  /* 0x0000004402447220 */ /* 0x040fe40000410000 */
[----:B------:R-:W-:Y:S02]  /*10600*/  FMUL.FTZ R69, R2, R69 ;  /* 0x0000004502457220 */ /* 0x000fe40000410000 */
[C---:B------:R-:W-:Y:S01]  /*10610*/  HMMA.16816.F32.BF16 R64, R136.reuse, R110, R64 ;  /* 0x0000006e8840723c */ /* 0x040fe20000041840 */
[----:B------:R-:W2:Y:S03]  /*10620*/  LDSM.16.MT88.4 R108, [R185+0x16000] ;  /* 0x01600000b96c783b */ /* 0x000ea60000004200 */
[C---:B------:R-:W-:Y:S01]  /*10630*/  FMUL.FTZ R70, R0.reuse, R70 ;  /* 0x0000004600467220 */ /* 0x040fe20000410000 */
[----:B------:R-:W1:Y:S01]  /*10640*/  MUFU.EX2 R235, R235 ;  /* 0x000000eb00eb7308 */ /* 0x000e620000000800 */
[----:B------:R-:W-:Y:S02]  /*10650*/  FMUL.FTZ R71, R0, R71 ;  /* 0x0000004700477220 */ /* 0x000fe40000410000 */
[C---:B------:R-:W-:Y:S04]  /*10660*/  FMUL.FTZ R72, R2.reuse, R72 ;  /* 0x0000004802487220 */ /* 0x040fe80000410000 */
[----:B------:R-:W-:Y:S01]  /*10670*/  FMUL.FTZ R73, R2, R73 ;  /* 0x0000004902497220 */ /* 0x000fe20000410000 */
[C---:B----4-:R-:W-:Y:S01]  /*10680*/  HMMA.16816.F32.BF16 R68, R136.reuse, R104, R68 ;  /* 0x000000688844723c */ /* 0x050fe20000041844 */
[C---:B------:R-:W-:Y:S01]  /*10690*/  FMUL.FTZ R74, R0.reuse, R74 ;  /* 0x0000004a004a7220 */ /* 0x040fe20000410000 */
[----:B------:R-:W-:Y:S01]  /*106a0*/  MUFU.EX2 R232, R232 ;  /* 0x000000e800e87308 */ /* 0x000fe20000000800 */
[----:B------:R-:W-:Y:S02]  /*106b0*/  FMUL.FTZ R75, R0, R75 ;  /* 0x0000004b004b7220 */ /* 0x000fe40000410000 */
[C---:B------:R-:W-:Y:S02]  /*106c0*/  FMUL.FTZ R76, R2.reuse, R76 ;  /* 0x0000004c024c7220 */ /* 0x040fe40000410000 */
[----:B------:R-:W-:Y:S02]  /*106d0*/  FMUL.FTZ R77, R2, R77 ;  /* 0x0000004d024d7220 */ /* 0x000fe40000410000 */
[C---:B------:R-:W-:Y:S01]  /*106e0*/  FMUL.FTZ R78, R0.reuse, R78 ;  /* 0x0000004e004e7220 */ /* 0x040fe20000410000 */
[C---:B------:R-:W-:Y:S01]  /*106f0*/  HMMA.16816.F32.BF16 R72, R136.reuse, R106, R72 ;  /* 0x0000006a8848723c */ /* 0x040fe20000041848 */
[----:B------:R-:W4:Y:S01]  /*10700*/  LDSM.16.MT88.4 R104, [R184+0x16000] ;  /* 0x01600000b868783b */ /* 0x000f220000004200 */
[----:B------:R-:W-:Y:S01]  /*10710*/  FMUL.FTZ R79, R0, R79 ;  /* 0x0000004f004f7220 */ /* 0x000fe20000410000 */
[----:B------:R-:W2:Y:S01]  /*10720*/  MUFU.EX2 R237, R237 ;  /* 0x000000ed00ed7308 */ /* 0x000ea20000000800 */
[C---:B------:R-:W-:Y:S02]  /*10730*/  FMUL.FTZ R80, R2.reuse, R80 ;  /* 0x0000005002507220 */ /* 0x040fe40000410000 */
[----:B------:R-:W-:Y:S02]  /*10740*/  FMUL.FTZ R81, R2, R81 ;  /* 0x0000005102517220 */ /* 0x000fe40000410000 */
[C---:B------:R-:W-:Y:S01]  /*10750*/  FMUL.FTZ R82, R0.reuse, R82 ;  /* 0x0000005200527220 */ /* 0x040fe20000410000 */
[C---:B-1----:R-:W-:Y:S03]  /*10760*/  HMMA.16816.F32.BF16 R76, R136.reuse, R100, R76 ;  /* 0x00000064884c723c */ /* 0x042fe6000004184c */
[----:B------:R-:W-:Y:S01]  /*10770*/  FMUL.FTZ R83, R0, R83 ;  /* 0x0000005300537220 */ /* 0x000fe20000410000 */
[----:B------:R-:W-:Y:S01]  /*10780*/  MUFU.EX2 R234, R234 ;  /* 0x000000ea00ea7308 */ /* 0x000fe20000000800 */
[C---:B------:R-:W-:Y:S02]  /*10790*/  FMUL.FTZ R84, R2.reuse, R84 ;  /* 0x0000005402547220 */ /* 0x040fe40000410000 */
[----:B------:R-:W-:Y:S01]  /*107a0*/  FMUL.FTZ R85, R2, R85 ;  /* 0x0000005502557220 */ /* 0x000fe20000410000 */
[----:B------:R-:W-:Y:S01]  /*107b0*/  F2FP.BF16.PACK_AB R100, R221, R216 ;  /* 0x000000d8dd64723e */ /* 0x000fe200000010ff */
[C---:B------:R-:W-:Y:S01]  /*107c0*/  FMUL.FTZ R86, R0.reuse, R86 ;  /* 0x0000005600567220 */ /* 0x040fe20000410000 */
[C---:B------:R-:W-:Y:S02]  /*107d0*/  HMMA.16816.F32.BF16 R80, R136.reuse, R102, R80 ;  /* 0x000000668850723c */ /* 0x040fe40000041850 */
[----:B------:R-:W-:Y:S01]  /*107e0*/  FMUL.FTZ R87, R0, R87 ;  /* 0x0000005700577220 */ /* 0x000fe20000410000 */
[----:B---3--:R-:W-:Y:S01]  /*107f0*/  F2FP.BF16.PACK_AB R101, R225, R220 ;  /* 0x000000dce165723e */ /* 0x008fe200000010ff */
[C---:B------:R-:W-:Y:S01]  /*10800*/  FMUL.FTZ R88, R2.reuse, R88 ;  /* 0x0000005802587220 */ /* 0x040fe20000410000 */
[----:B------:R-:W-:Y:S01]  /*10810*/  MUFU.EX2 R236, R236 ;  /* 0x000000ec00ec7308 */ /* 0x000fe20000000800 */
[----:B------:R-:W-:Y:S01]  /*10820*/  FMUL.FTZ R89, R2, R89 ;  /* 0x0000005902597220 */ /* 0x000fe20000410000 */
[----:B------:R-:W-:Y:S01]  /*10830*/  F2FP.BF16.PACK_AB R102, R223, R218 ;  /* 0x000000dadf66723e */ /* 0x000fe200000010ff */
[C---:B------:R-:W-:Y:S01]  /*10840*/  FMUL.FTZ R90, R0.reuse, R90 ;  /* 0x0000005a005a7220 */ /* 0x040fe20000410000 */
[C---:B--2---:R-:W-:Y:S03]  /*10850*/  HMMA.16816.F32.BF16 R84, R136.reuse, R108, R84 ;  /* 0x0000006c8854723c */ /* 0x044fe60000041854 */
[----:B------:R-:W-:Y:S01]  /*10860*/  FMUL.FTZ R91, R0, R91 ;  /* 0x0000005b005b7220 */ /* 0x000fe20000410000 */
[----:B-----5:R-:W-:Y:S01]  /*10870*/  F2FP.BF16.PACK_AB R103, R227, R222 ;  /* 0x000000dee367723e */ /* 0x020fe200000010ff */
[C---:B------:R-:W-:Y:S01]  /*10880*/  FMUL.FTZ R92, R2.reuse, R92 ;  /* 0x0000005c025c7220 */ /* 0x040fe20000410000 */
[----:B------:R-:W1:Y:S01]  /*10890*/  MUFU.EX2 R241, R241 ;  /* 0x000000f100f17308 */ /* 0x000e620000000800 */
[----:B------:R-:W-:Y:S02]  /*108a0*/  FMUL.FTZ R93, R2, R93 ;  /* 0x0000005d025d7220 */ /* 0x000fe40000410000 */
[C---:B------:R-:W-:Y:S01]  /*108b0*/  FMUL.FTZ R94, R0.reuse, R94 ;  /* 0x0000005e005e7220 */ /* 0x040fe20000410000 */
[C---:B------:R-:W-:Y:S01]  /*108c0*/  HMMA.16816.F32.BF16 R88, R136.reuse, R110, R88 ;  /* 0x0000006e8858723c */ /* 0x040fe20000041858 */
[----:B------:R-:W2:Y:S01]  /*108d0*/  LDSM.16.MT88.4 R108, [R185+0x12800] ;  /* 0x01280000b96c783b */ /* 0x000ea20000004200 */
[----:B------:R-:W-:Y:S02]  /*108e0*/  FMUL.FTZ R95, R0, R95 ;  /* 0x0000005f005f7220 */ /* 0x000fe40000410000 */
[C---:B------:R-:W-:Y:S02]  /*108f0*/  FMUL.FTZ R96, R2.reuse, R96 ;  /* 0x0000006002607220 */ /* 0x040fe40000410000 */
[----:B------:R-:W-:Y:S01]  /*10900*/  FMUL.FTZ R97, R2, R97 ;  /* 0x0000006102617220 */ /* 0x000fe20000410000 */
[----:B------:R-:W3:Y:S01]  /*10910*/  MUFU.EX2 R238, R238 ;  /* 0x000000ee00ee7308 */ /* 0x000ee20000000800 */
[C---:B------:R-:W-:Y:S01]  /*10920*/  FMUL.FTZ R98, R0.reuse, R98 ;  /* 0x0000006200627220 */ /* 0x040fe20000410000 */
[C---:B----4-:R-:W-:Y:S03]  /*10930*/  HMMA.16816.F32.BF16 R92, R136.reuse, R104, R92 ;  /* 0x00000068885c723c */ /* 0x050fe6000004185c */
[----:B------:R-:W-:Y:S02]  /*10940*/  FMUL.FTZ R99, R0, R99 ;  /* 0x0000006300637220 */ /* 0x000fe40000410000 */
[----:B------:R-:W-:Y:S01]  /*10950*/  FFMA.FTZ R219, R2, R217, R219 ;  /* 0x000000d902db7223 */ /* 0x000fe200000100db */
[----:B------:R-:W-:Y:S01]  /*10960*/  MOV R2, R132 ;  /* 0x0000008400027202 */ /* 0x000fe20000000f00 */
[----:B------:R-:W-:Y:S02]  /*10970*/  FFMA.FTZ R170, R0, R213, R170 ;  /* 0x000000d500aa7223 */ /* 0x000fe400000100aa */
[----:B------:R-:W-:Y:S01]  /*10980*/  FADD.FTZ R219, R134, R219 ;  /* 0x000000db86db7221 */ /* 0x000fe20000010000 */
[----:B------:R-:W-:Y:S01]  /*10990*/  HMMA.16816.F32.BF16 R96, R136, R106, R96 ;  /* 0x0000006a8860723c */ /* 0x000fe20000041860 */
[----:B------:R-:W4:Y:S01]  /*109a0*/  LDSM.16.MT88.4 R104, [R184+0x14800] ;  /* 0x01480000b868783b */ /* 0x000f220000004200 */
[----:B------:R-:W-:Y:S02]  /*109b0*/  FADD.FTZ R169, R169, R170 ;  /* 0x000000aaa9a97221 */ /* 0x000fe40000010000 */
[----:B------:R-:W-:Y:S02]  /*109c0*/  FADD.FTZ R212, R212, R219 ;  /* 0x000000dbd4d47221 */ /* 0x000fe40000010000 */
[----:B------:R-:W-:Y:S02]  /*109d0*/  FADD.FTZ R168, R168, R169 ;  /* 0x000000a9a8a87221 */ /* 0x000fe40000010000 */
[C---:B------:R-:W-:Y:S01]  /*109e0*/  HMMA.16816.F32.BF16 R4, R100.reuse, R112, R4 ;  /* 0x000000706404723c */ /* 0x040fe20000041804 */
[----:B------:R-:W-:Y:S03]  /*109f0*/  LDSM.16.MT88.4 R136, [R185+0x15000] ;  /* 0x01500000b988783b */ /* 0x000fe60000004200 */
[----:B------:R-:W-:Y:S02]  /*10a00*/  FADD.FTZ R171, R171, R212 ;  /* 0x000000d4abab7221 */ /* 0x000fe40000010000 */
[----:B------:R-:W-:Y:S02]  /*10a10*/  FADD.FTZ R135, R135, R168 ;  /* 0x000000a887877221 */ /* 0x000fe40000010000 */
[C---:B------:R-:W-:Y:S01]  /*10a20*/  HMMA.16816.F32.BF16 R8, R100.reuse, R114, R8 ;  /* 0x000000726408723c */ /* 0x040fe20000041808 */
[----:B------:R-:W-:Y:S03]  /*10a30*/  LDSM.16.MT88.4 R112, [R186+0x16800] ;  /* 0x01680000ba70783b */ /* 0x000fe60000004200 */
[----:B------:R-:W-:Y:S02]  /*10a40*/  FADD.FTZ R216, R216, R171 ;  /* 0x000000abd8d87221 */ /* 0x000fe40000010000 */
[----:B------:R-:W-:Y:S02]  /*10a50*/  FADD.FTZ R220, R220, R135 ;  /* 0x00000087dcdc7221 */ /* 0x000fe40000010000 */
[C---:B------:R-:W-:Y:S01]  /*10a60*/  HMMA.16816.F32.BF16 R12, R100.reuse, R116, R12 ;  /* 0x00000074640c723c */ /* 0x040fe2000004180c */
[----:B------:R-:W-:Y:S03]  /*10a70*/  FADD.FTZ R221, R221, R216 ;  /* 0x000000d8dddd7221 */ /* 0x000fe60000010000 */
[----:B------:R-:W-:Y:S02]  /*10a80*/  FADD.FTZ R225, R225, R220 ;  /* 0x000000dce1e17221 */ /* 0x000fe40000010000 */
[----:B------:R-:W-:Y:S02]  /*10a90*/  FADD.FTZ R218, R218, R221 ;  /* 0x000000dddada7221 */ /* 0x000fe40000010000 */
[C---:B------:R-:W-:Y:S01]  /*10aa0*/  HMMA.16816.F32.BF16 R16, R100.reuse, R118, R16 ;  /* 0x000000766410723c */ /* 0x040fe20000041810 */
[----:B------:R-:W-:Y:S03]  /*10ab0*/  LDSM.16.MT88.4 R116, [R185+0x16800] ;  /* 0x01680000b974783b */ /* 0x000fe60000004200 */
[----:B------:R-:W-:Y:S02]  /*10ac0*/  FADD.FTZ R222, R222, R225 ;  /* 0x000000e1dede7221 */ /* 0x000fe40000010000 */
[----:B------:R-:W-:Y:S02]  /*10ad0*/  FADD.FTZ R223, R223, R218 ;  /* 0x000000dadfdf7221 */ /* 0x000fe40000010000 */
[C---:B--2---:R-:W-:Y:S01]  /*10ae0*/  HMMA.16816.F32.BF16 R20, R100.reuse, R108, R20 ;  /* 0x0000006c6414723c */ /* 0x044fe20000041814 */
[----:B------:R-:W-:Y:S03]  /*10af0*/  FADD.FTZ R227, R227, R222 ;  /* 0x000000dee3e37221 */ /* 0x000fe60000010000 */
[----:B------:R-:W-:Y:S04]  /*10b00*/  IMAD.MOV.U32 R0, RZ, RZ, R3 ;  /* 0x000000ffff007224 */ /* 0x000fe800078e0003 */
        /* <DEDUP_REMOVED lines=16> */
[----:B------:R-:W4:Y:S07]  /*10c10*/  LDSM.16.MT88.4 R104, [R184+0x16800] ;  /* 0x01680000b868783b */ /* 0x000f2e0000004200 */
        /* <DEDUP_REMOVED lines=8> */
[----:B------:R-:W1:Y:S07]  /*10ca0*/  LDSM.16.MT88.4 R116, [R188+0x15000] ;  /* 0x01500000bc74783b */ /* 0x000e6e0000004200 */
[C---:B----4-:R-:W-:Y:S08]  /*10cb0*/  HMMA.16816.F32.BF16 R92, R100.reuse, R104, R92 ;  /* 0x00000068645c723c */ /* 0x050ff0000004185c */
[----:B------:R-:W-:Y:S01]  /*10cc0*/  HMMA.16816.F32.BF16 R96, R100, R106, R96 ;  /* 0x0000006a6460723c */ /* 0x000fe20000041860 */
[----:B------:R-:W4:Y:S06]  /*10cd0*/  LDSM.16.MT88.4 R104, [R184+0x15000] ;  /* 0x01500000b868783b */ /* 0x000f2c0000004200 */
        /* <DEDUP_REMOVED lines=9> */
[C---:B--2---:R-:W-:Y:S01]  /*10d70*/  HMMA.16816.F32.BF16 R4, R100.reuse, R108, R4 ;  /* 0x0000006c6404723c */ /* 0x044fe20000041804 */
[----:B------:R-:W-:Y:S02]  /*10d80*/  FADD.FTZ R230, R230, R233 ;  /* 0x000000e9e6e67221 */ /* 0x000fe40000010000 */
[----:B------:R-:W-:Y:S02]  /*10d90*/  FADD.FTZ R231, R231, R226 ;  /* 0x000000e2e7e77221 */ /* 0x000fe40000010000 */
[----:B------:R-:W-:Y:S03]  /*10da0*/  FADD.FTZ R235, R235, R230 ;  /* 0x000000e6ebeb7221 */ /* 0x000fe60000010000 */
[C---:B------:R-:W-:Y:S01]  /*10db0*/  HMMA.16816.F32.BF16 R8, R100.reuse, R110, R8 ;  /* 0x0000006e6408723c */ /* 0x040fe20000041808 */
[----:B------:R-:W2:Y:S07]  /*10dc0*/  LDSM.16.MT88.4 R108, [R188+0x17000] ;  /* 0x01700000bc6c783b */ /* 0x000eae0000004200 */
        /* <DEDUP_REMOVED lines=15> */
[C---:B------:R-:W-:Y:S01]  /*10ec0*/  HMMA.16816.F32.BF16 R56, R100.reuse, R138, R56 ;  /* 0x0000008a6438723c */ /* 0x040fe20000041838 */
[----:B------:R-:W-:Y:S03]  /*10ed0*/  F2FP.BF16.PACK_AB R137, R241, R236 ;  /* 0x000000ecf189723e */ /* 0x000fe600000010ff */
[----:B------:R-:W-:Y:S02]  /*10ee0*/  FADD.FTZ R232, R232, R231 ;  /* 0x000000e7e8e87221 */ /* 0x000fe40000010000 */
[----:B------:R-:W-:Y:S01]  /*10ef0*/  FADD.FTZ R236, R236, R235 ;  /* 0x000000ebecec7221 */ /* 0x000fe20000010000 */
[----:B------:R-:W-:Y:S01]  /*10f00*/  F2FP.BF16.PACK_AB R138, R239, R234 ;  /* 0x000000eaef8a723e */ /* 0x000fe200000010ff */
[C---:B----4-:R-:W-:Y:S01]  /*10f10*/  HMMA.16816.F32.BF16 R60, R100.reuse, R104, R60 ;  /* 0x00000068643c723c */ /* 0x050fe2000004183c */
[----:B---3--:R-:W-:Y:S03]  /*10f20*/  F2FP.BF16.PACK_AB R139, R133, R238 ;  /* 0x000000ee858b723e */ /* 0x008fe600000010ff */
[----:B------:R-:W-:Y:S02]  /*10f30*/  FADD.FTZ R237, R237, R232 ;  /* 0x000000e8eded7221 */ /* 0x000fe40000010000 */
[----:B------:R-:W-:Y:S02]  /*10f40*/  FADD.FTZ R241, R241, R236 ;  /* 0x000000ecf1f17221 */ /* 0x000fe40000010000 */
[C---:B------:R-:W-:Y:S01]  /*10f50*/  HMMA.16816.F32.BF16 R64, R100.reuse, R106, R64 ;  /* 0x0000006a6440723c */ /* 0x040fe20000041840 */
[----:B------:R-:W3:Y:S03]  /*10f60*/  LDSM.16.MT88.4 R104, [R184+0x17000] ;  /* 0x01700000b868783b */ /* 0x000ee60000004200 */
[----:B------:R-:W-:Y:S02]  /*10f70*/  FADD.FTZ R234, R234, R237 ;  /* 0x000000edeaea7221 */ /* 0x000fe40000010000 */
[----:B------:R-:W-:Y:S02]  /*10f80*/  FADD.FTZ R238, R238, R241 ;  /* 0x000000f1eeee7221 */ /* 0x000fe40000010000 */
[C---:B--2---:R-:W-:Y:S01]  /*10f90*/  HMMA.16816.F32.BF16 R68, R100.reuse, R108, R68 ;  /* 0x0000006c6444723c */ /* 0x044fe20000041844 */
[----:B------:R-:W-:Y:S03]  /*10fa0*/  FADD.FTZ R217, R239, R234 ;  /* 0x000000eaefd97221 */ /* 0x000fe60000010000 */
[----:B------:R-:W-:Y:S04]  /*10fb0*/  FADD.FTZ R213, R133, R238 ;  /* 0x000000ee85d57221 */ /* 0x000fe80000010000 */
[C---:B------:R-:W-:Y:S01]  /*10fc0*/  HMMA.16816.F32.BF16 R72, R100.reuse, R110, R72 ;  /* 0x0000006e6448723c */ /* 0x040fe20000041848 */
[----:B------:R-:W2:Y:S07]  /*10fd0*/  LDSM.16.MT88.4 R108, [R186+0x13800] ;  /* 0x01380000ba6c783b */ /* 0x000eae0000004200 */
[C---:B-----5:R-:W-:Y:S08]  /*10fe0*/  HMMA.16816.F32.BF16 R76, R100.reuse, R112, R76 ;  /* 0x00000070644c723c */ /* 0x060ff0000004184c */
[C---:B------:R-:W-:Y:S08]  /*10ff0*/  HMMA.16816.F32.BF16 R80, R100.reuse, R114, R80 ;  /* 0x000000726450723c */ /* 0x040ff00000041850 */
[C---:B-1----:R-:W-:Y:S08]  /*11000*/  HMMA.16816.F32.BF16 R84, R100.reuse, R116, R84 ;  /* 0x000000746454723c */ /* 0x042ff00000041854 */
[C---:B------:R-:W-:Y:S08]  /*11010*/  HMMA.16816.F32.BF16 R88, R100.reuse, R118, R88 ;  /* 0x000000766458723c */ /* 0x040ff00000041858 */
[C---:B---3--:R-:W-:Y:S08]  /*11020*/  HMMA.16816.F32.BF16 R92, R100.reuse, R104, R92 ;  /* 0x00000068645c723c */ /* 0x048ff0000004185c */
        /* <DEDUP_REMOVED lines=29> */
.L_x_437:
        /* <DEDUP_REMOVED lines=16> */
[----:B------:R-:W-:Y:S01]  /*11300*/  @UP1 ULDC UR17, c[0x0][0x210] ;  /* 0x0000840000111ab9 */ /* 0x000fe20000000800 */
        /* <DEDUP_REMOVED lines=8> */
[----:B------:R-:W-:-:S02]  /*11390*/  @UP1 UIMAD UR17, UR17, UR9, URZ ;  /* 0x00000009111112a4 */ /* 0x000fc4000f8e023f */
[----:B------:R-:W-:Y:S02]  /*113a0*/  ULDC.U8 UR4, c[0x0][0x328] ;  /* 0x0000ca0000047ab9 */ /* 0x000fe40000000000 */
[----:B------:R-:W-:Y:S02]  /*113b0*/  UISETP.NE.AND UP3, UPT, UR4, URZ, UPT ;  /* 0x0000003f0400728c */ /* 0x000fe4000bf65270 */
[----:B------:R-:W-:Y:S02]  /*113c0*/  @!UP4 UIMAD UR18, UR7, UR5, UR18 ;  /* 0x000000050712c2a4 */ /* 0x000fe4000f8e0212 */
[----:B------:R-:W-:Y:S01]  /*113d0*/  UISETP.NE.OR UP2, UPT, UR13, URZ, !UP3 ;  /* 0x0000003f0d00728c */ /* 0x000fe2000df45670 */
[----:B------:R-:W3:Y:S01]  /*113e0*/  S2UR UR13, SR_CTAID.X ;  /* 0x00000000000d79c3 */ /* 0x000ee20000002500 */
[----:B------:R-:W-:Y:S02]  /*113f0*/  ULDC UR5, c[0x0][0x234] ;  /* 0x00008d0000057ab9 */ /* 0x000fe40000000800 */
[----:B------:R-:W-:-:S02]  /*11400*/  UISETP.NE.OR UP0, UPT, UR10, -0x1, UP2 ;  /* 0xffffffff0a00788c */ /* 0x000fc40009705670 */
[----:B------:R-:W-:Y:S02]  /*11410*/  @!UP1 USEL UR17, UR9, UR5, !UP3 ;  /* 0x0000000509119287 */ /* 0x000fe4000d800000 */
[----:B------:R-:W-:Y:S02]  /*11420*/  ULDC UR4, c[0x0][0x1c0] ;  /* 0x0000700000047ab9 */ /* 0x000fe40000000800 */
[----:B------:R-:W-:Y:S01]  /*11430*/  @UP1 UMOV UR19, 0x1 ;  /* 0x0000000100131882 */ /* 0x000fe20000000000 */
        /* <DEDUP_REMOVED lines=23> */
[----:B------:R-:W1:Y:S01]  /*115b0*/  @P4 MUFU.LG2 R2, R2 ;  /* 0x0000000200024308 */ /* 0x000e620000000c00 */
[C---:B------:R-:W-:Y:S01]  /*115c0*/  FMUL.FTZ R129, R4.reuse, R129 ;  /* 0x0000008104817220 */ /* 0x040fe20000410000 */
[----:B------:R-:W-:Y:S01]  /*115d0*/  @!UP4 UMOV UR20, UR22 ;  /* 0x000000160014cc82 */ /* 0x000fe20008000000 */
[C---:B------:R-:W-:Y:S02]  /*115e0*/  FMUL.FTZ R124, R4.reuse, R124 ;  /* 0x0000007c047c7220 */ /* 0x040fe40000410000 */
[C---:B------:R-:W-:Y:S01]  /*115f0*/  FMUL.FTZ R125, R4.reuse, R125 ;  /* 0x0000007d047d7220 */ /* 0x040fe20000410000 */
[----:B------:R-:W-:Y:S01]  /*11600*/  F2FP.BF16.PACK_AB R128, R129, R128 ;  /* 0x000000808180723e */ /* 0x000fe200000010ff */
[C---:B------:R-:W-:Y:S01]  /*11610*/  FMUL.FTZ R120, R4.reuse, R120 ;  /* 0x0000007804787220 */ /* 0x040fe20000410000 */
[----:B------:R-:W3:Y:S01]  /*11620*/  @P3 MUFU.LG2 R0, R0 ;  /* 0x0000000000003308 */ /* 0x000ee20000000c00 */
        /* <DEDUP_REMOVED lines=65> */
[----:B------:R-:W4:Y:S01]  /*11a40*/  S2R R4, SR_TID.X ;  /* 0x0000000000047919 */ /* 0x000f220000002100 */
        /* <DEDUP_REMOVED lines=17> */
[----:B----4-:R-:W-:Y:S01]  /*11b60*/  SHF.R.S32.HI R7, RZ, 0x1f, R4 ;  /* 0x0000001fff077819 */ /* 0x010fe20000011404 */
[----:B------:R-:W-:Y:S01]  /*11b70*/  FMUL.FTZ R107, R5, R107 ;  /* 0x0000006b056b7220 */ /* 0x000fe20000410000 */
[----:B------:R-:W-:Y:S01]  /*11b80*/  F2FP.BF16.PACK_AB R114, R115, R114 ;  /* 0x000000727372723e */ /* 0x000fe200000010ff */
[----:B------:R-:W-:Y:S01]  /*11b90*/  FMUL.FTZ R106, R5, R106 ;  /* 0x0000006a056a7220 */ /* 0x000fe20000410000 */
[----:B------:R-:W-:Y:S01]  /*11ba0*/  LEA.HI R6, R7, R4, RZ, 0x2 ;  /* 0x0000000407067211 */ /* 0x000fe200078f10ff */
[----:B------:R-:W-:Y:S01]  /*11bb0*/  FMUL.FTZ R103, R5, R103 ;  /* 0x0000006705677220 */ /* 0x000fe20000410000 */
[----:B------:R-:W-:Y:S01]  /*11bc0*/  F2FP.BF16.PACK_AB R110, R111, R110 ;  /* 0x0000006e6f6e723e */ /* 0x000fe200000010ff */
        /* <DEDUP_REMOVED lines=16> */
[C---:B------:R-:W-:Y:S01]  /*11cd0*/  FMUL.FTZ R50, R5.reuse, R50 ;  /* 0x0000003205327220 */ /* 0x040fe20000410000 */
[----:B------:R-:W-:Y:S01]  /*11ce0*/  LOP3.LUT R9, R6, 0x3ffffffc, RZ, 0xc0, !PT ;  /* 0x3ffffffc06097812 */ /* 0x000fe200078ec0ff */
[C---:B------:R-:W-:Y:S01]  /*11cf0*/  FMUL.FTZ R55, R5.reuse, R55 ;  /* 0x0000003705377220 */ /* 0x040fe20000410000 */
[----:B------:R-:W-:Y:S01]  /*11d00*/  SHF.L.U32 R10, R8, 0x6, RZ ;  /* 0x00000006080a7819 */ /* 0x000fe200000006ff */
[----:B------:R-:W-:Y:S01]  /*11d10*/  FMUL.FTZ R54, R5, R54 ;  /* 0x0000003605367220 */ /* 0x000fe20000410000 */
[----:B------:R-:W-:Y:S01]  /*11d20*/  IADD3 R9, -R9, R4, RZ ;  /* 0x0000000409097210 */ /* 0x000fe20007ffe1ff */
[C---:B------:R-:W-:Y:S01]  /*11d30*/  FMUL.FTZ R59, R5.reuse, R59 ;  /* 0x0000003b053b7220 */ /* 0x040fe20000410000 */
[----:B------:R-:W-:Y:S01]  /*11d40*/  LOP3.LUT R10, R10, 0x1c0, RZ, 0xc0, !PT ;  /* 0x000001c00a0a7812 */ /* 0x000fe200078ec0ff */
[C---:B------:R-:W-:Y:S01]  /*11d50*/  FMUL.FTZ R58, R5.reuse, R58 ;  /* 0x0000003a053a7220 */ /* 0x040fe20000410000 */
[----:B------:R-:W-:Y:S01]  /*11d60*/  LOP3.LUT R11, R8, 0x1, RZ, 0xc0, !PT ;  /* 0x00000001080b7812 */ /* 0x000fe200078ec0ff */
[C---:B------:R-:W-:Y:S01]  /*11d70*/  FMUL.FTZ R63, R5.reuse, R63 ;  /* 0x0000003f053f7220 */ /* 0x040fe20000410000 */
[----:B------:R-:W-:Y:S01]  /*11d80*/  LEA.HI R10, R10, R10, RZ, 0x1d ;  /* 0x0000000a0a0a7211 */ /* 0x000fe200078fe8ff */
[----:B------:R-:W-:Y:S01]  /*11d90*/  FMUL.FTZ R62, R5, R62 ;  /* 0x0000003e053e7220 */ /* 0x000fe20000410000 */
[----:B------:R-:W-:Y:S01]  /*11da0*/  ISETP.NE.U32.AND P0, PT, R11, 0x1, PT ;  /* 0x000000010b00780c */ /* 0x000fe20003f05070 */
[----:B------:R-:W-:Y:S01]  /*11db0*/  FMUL.FTZ R67, R5, R67 ;  /* 0x0000004305437220 */ /* 0x000fe20000410000 */
[----:B------:R-:W-:Y:S01]  /*11dc0*/  F2FP.BF16.PACK_AB R42, R43, R42 ;  /* 0x0000002a2b2a723e */ /* 0x000fe200000010ff */
[C---:B------:R-:W-:Y:S01]  /*11dd0*/  FMUL.FTZ R66, R5.reuse, R66 ;  /* 0x0000004205427220 */ /* 0x040fe20000410000 */
[----:B------:R-:W-:Y:S01]  /*11de0*/  R2P PR, R8, 0x6 ;  /* 0x0000000608007804 */ /* 0x000fe20000000000 */
[C---:B------:R-:W-:Y:S01]  /*11df0*/  FMUL.FTZ R71, R5.reuse, R71 ;  /* 0x0000004705477220 */ /* 0x040fe20000410000 */
[----:B------:R-:W-:Y:S01]  /*11e00*/  MOV R8, 0x20 ;  /* 0x0000002000087802 */ /* 0x000fe20000000f00 */
[----:B------:R-:W-:Y:S01]  /*11e10*/  FMUL.FTZ R70, R5, R70 ;  /* 0x0000004605467220 */ /* 0x000fe20000410000 */
[----:B------:R-:W-:Y:S01]  /*11e20*/  F2FP.BF16.PACK_AB R46, R47, R46 ;  /* 0x0000002e2f2e723e */ /* 0x000fe200000010ff */
        /* <DEDUP_REMOVED lines=24> */
[----:B------:R-:W-:-:S02]  /*11fb0*/  FMUL.FTZ R99, R5, R99 ;  /* 0x0000006305637220 */ /* 0x000fc40000410000 */
[----:B------:R-:W-:Y:S01]  /*11fc0*/  FMUL.FTZ R98, R5, R98 ;  /* 0x0000006205627220 */ /* 0x000fe20000410000 */
[----:B------:R-:W-:Y:S01]  /*11fd0*/  LEA.HI R5, R7, R4, RZ, 0x5 ;  /* 0x0000000407057211 */ /* 0x000fe200078f28ff */
[----:B-1----:R-:W-:Y:S01]  /*11fe0*/  @P4 FMUL.FTZ R61, R2, 0.69314718246459960938 ;  /* 0x3f317218023d4820 */ /* 0x002fe20000410000 */
[----:B------:R-:W-:Y:S01]  /*11ff0*/  F2FP.BF16.PACK_AB R94, R95, R94 ;  /* 0x0000005e5f5e723e */ /* 0x000fe200000010ff */
[----:B---3--:R-:W-:Y:S01]  /*12000*/  @P3 FMUL.FTZ R0, R0, 0.69314718246459960938 ;  /* 0x3f31721800003820 */ /* 0x008fe20000410000 */
[----:B------:R-:W-:Y:S02]  /*12010*/  SHF.R.S32.HI R6, RZ, 0x5, R5 ;  /* 0x00000005ff067819 */ /* 0x000fe40000011405 */
[----:B------:R-:W-:Y:S02]  /*12020*/  F2FP.BF16.PACK_AB R98, R99, R98 ;  /* 0x000000626362723e */ /* 0x000fe400000010ff */
[----:B------:R-:W-:Y:S02]  /*12030*/  LEA R9, R6, R9, 0x9 ;  /* 0x0000000906097211 */ /* 0x000fe400078e48ff */
[----:B------:R-:W-:-:S02]  /*12040*/  SHF.R.S32.HI R59, RZ, 0x1f, R6 ;  /* 0x0000001fff3b7819 */ /* 0x000fc40000011406 */
[----:B------:R-:W-:Y:S02]  /*12050*/  LEA R9, R9, R10, 0x1 ;  /* 0x0000000a09097211 */ /* 0x000fe400078e08ff */
[----:B------:R-:W-:Y:S02]  /*12060*/  MOV R10, 0x40 ;  /* 0x00000040000a7802 */ /* 0x000fe40000000f00 */
[----:B------:R-:W-:Y:S02]  /*12070*/  SHF.L.U32 R9, R9, 0x1, RZ ;  /* 0x0000000109097819 */ /* 0x000fe400000006ff */
[----:B------:R-:W-:Y:S02]  /*12080*/  SEL R10, R10, 0xffffffc0, !P2 ;  /* 0xffffffc00a0a7807 */ /* 0x000fe40005000000 */
[C---:B------:R-:W-:Y:S01]  /*12090*/  IADD3 R11, R9.reuse, -0x10, RZ ;  /* 0xfffffff0090b7810 */ /* 0x040fe20007ffe0ff */
[----:B------:R-:W-:Y:S01]  /*120a0*/  STS [R9], R128 ;  /* 0x0000008009007388 */ /* 0x000fe20000000800 */
[----:B------:R-:W-:-:S02]  /*120b0*/  @P0 IADD3 R11, R9, 0x10, RZ ;  /* 0x00000010090b0810 */ /* 0x000fc40007ffe0ff */
[C---:B------:R-:W-:Y:S01]  /*120c0*/  IADD3 R13, R9.reuse, R8, RZ ;  /* 0x00000008090d7210 */ /* 0x040fe20007ffe0ff */
[----:B------:R-:W-:Y:S01]  /*120d0*/  STS [R9+0x400], R130 ;  /* 0x0004008209007388 */ /* 0x000fe20000000800 */
[-C--:B------:R-:W-:Y:S02]  /*120e0*/  IADD3 R15, R8, R11.reuse, RZ ;  /* 0x0000000b080f7210 */ /* 0x080fe40007ffe0ff */
[-C--:B------:R-:W-:Y:S01]  /*120f0*/  IADD3 R17, R9, R10.reuse, RZ ;  /* 0x0000000a09117210 */ /* 0x080fe20007ffe0ff */
[----:B------:R-:W-:Y:S01]  /*12100*/  STS [R11], R124 ;  /* 0x0000007c0b007388 */ /* 0x000fe20000000800 */
[----:B------:R-:W-:Y:S02]  /*12110*/  IADD3 R19, R10, R11, RZ ;  /* 0x0000000b0a137210 */ /* 0x000fe40007ffe0ff */
[-C--:B------:R-:W-:Y:S01]  /*12120*/  IADD3 R21, R13, R10.reuse, RZ ;  /* 0x0000000a0d157210 */ /* 0x080fe20007ffe0ff */
[----:B------:R-:W-:Y:S01]  /*12130*/  STS [R11+0x400], R126 ;  /* 0x0004007e0b007388 */ /* 0x000fe20000000800 */
[----:B------:R-:W-:-:S02]  /*12140*/  IADD3 R23, R15, R10, RZ ;  /* 0x0000000a0f177210 */ /* 0x000fc40007ffe0ff */
[----:B------:R-:W-:Y:S01]  /*12150*/  LEA.HI R59, R59, R6, RZ, 0x3 ;  /* 0x000000063b3b7211 */ /* 0x000fe200078f18ff */
[----:B------:R-:W-:Y:S03]  /*12160*/  STS [R13], R120 ;  /* 0x000000780d007388 */ /* 0x000fe60000000800 */
[----:B------:R-:W-:Y:S01]  /*12170*/  LOP3.LUT R59, R59, 0xffffff8, RZ, 0xc0, !PT ;  /* 0x0ffffff83b3b7812 */ /* 0x000fe200078ec0ff */
[----:B------:R-:W-:Y:S03]  /*12180*/  STS [R13+0x400], R122 ;  /* 0x0004007a0d007388 */ /* 0x000fe60000000800 */
[----:B------:R-:W-:Y:S01]  /*12190*/  IADD3 R6, R6, -R59, RZ ;  /* 0x8000003b06067210 */ /* 0x000fe20007ffe0ff */
[----:B------:R-:W-:Y:S01]  /*121a0*/  STS [R15], R116 ;  /* 0x000000740f007388 */ /* 0x000fe20000000800 */
[----:B------:R-:W-:Y:S01]  /*121b0*/  MOV R59, 0x7f800000 ;  /* 0x7f800000003b7802 */ /* 0x000fe20000000f00 */
[----:B------:R-:W-:-:S02]  /*121c0*/  @P3 FFMA.FTZ R59, R3, c[0x0][0x238], R0 ;  /* 0x00008e00033b3a23 */ /* 0x000fc40000010000 */
        /* <DEDUP_REMOVED lines=33> */
[----:B-1----:R-:W-:-:S03]  /*123e0*/  LOP3.LUT R9, R5, 0xffffffe0, RZ, 0xc0, !PT ;  /* 0xffffffe005097812 */ /* 0x002fc600078ec0ff */
[----:B------:R2:W-:Y:S01]  /*123f0*/  STS [R17+0x8000], R84 ;  /* 0x0080005411007388 */ /* 0x0005e20000000800 */
[----:B------:R-:W-:-:S03]  /*12400*/  IADD3 R58, -R9, R4, RZ ;  /* 0x00000004093a7210 */ /* 0x000fc60007ffe1ff */
[----:B------:R2:W-:Y:S01]  /*12410*/  STS [R17+0x8400], R86 ;  /* 0x0084005611007388 */ /* 0x0005e20000000800 */
[----:B------:R-:W-:-:S03]  /*12420*/  LOP3.LUT P0, RZ, R58, 0x3, RZ, 0xc0, !PT ;  /* 0x000000033aff7812 */ /* 0x000fc6000780c0ff */
[----:B------:R2:W-:Y:S04]  /*12430*/  STS [R19+0x8000], R88 ;  /* 0x0080005813007388 */ /* 0x0005e80000000800 */
[----:B------:R2:W-:Y:S04]  /*12440*/  STS [R19+0x8400], R90 ;  /* 0x0084005a13007388 */ /* 0x0005e80000000800 */
[----:B------:R2:W-:Y:S04]  /*12450*/  STS [R21+0x8000], R92 ;  /* 0x0080005c15007388 */ /* 0x0005e80000000800 */
[----:B------:R2:W-:Y:S04]  /*12460*/  STS [R21+0x8400], R94 ;  /* 0x0084005e15007388 */ /* 0x0005e80000000800 */
[----:B------:R2:W-:Y:S04]  /*12470*/  STS [R23+0x8000], R96 ;  /* 0x0080006017007388 */ /* 0x0005e80000000800 */
[----:B------:R2:W-:Y:S04]  /*12480*/  STS [R23+0x8400], R98 ;  /* 0x0084006217007388 */ /* 0x0005e80000000800 */
[----:B------:R-:W-:Y:S06]  /*12490*/  BAR.SYNC.DEFER_BLOCKING 0x0 ;  /* 0x0000000000007b1d */ /* 0x000fec0000010000 */
[----:B------:R-:W1:Y:S04]  /*124a0*/  S2R R56, SR_TID.X ;  /* 0x0000000000387919 */ /* 0x000e680000002100 */
[----:B------:R2:W3:Y:S04]  /*124b0*/  LDS.128 R48, [R199] ;  /* 0x00000000c7307984 */ /* 0x0004e80000000c00 */
[----:B------:R2:W4:Y:S01]  /*124c0*/  LDS.128 R44, [R199+0x1000] ;  /* 0x00100000c72c7984 */ /* 0x0005220000000c00 */
[----:B-1----:R-:W-:-:S03]  /*124d0*/  SHF.R.S32.HI R57, RZ, 0x1f, R56 ;  /* 0x0000001fff397819 */ /* 0x002fc60000011438 */
[----:B------:R2:W1:Y:S01]  /*124e0*/  LDS.128 R40, [R199+0x2000] ;  /* 0x00200000c7287984 */ /* 0x0004620000000c00 */
[----:B------:R-:W-:-:S03]  /*124f0*/  LEA.HI R5, R57, R56, RZ, 0x5 ;  /* 0x0000003839057211 */ /* 0x000fc600078f28ff */
[----:B------:R2:W1:Y:S01]  /*12500*/  LDS.128 R36, [R199+0x3000] ;  /* 0x00300000c7247984 */ /* 0x0004620000000c00 */
[----:B------:R-:W-:-:S03]  /*12510*/  LOP3.LUT R5, R5, 0xffffffe0, RZ, 0xc0, !PT ;  /* 0xffffffe005057812 */ /* 0x000fc600078ec0ff */
[----:B------:R2:W1:Y:S01]  /*12520*/  LDS.128 R32, [R199+0x4000] ;  /* 0x00400000c7207984 */ /* 0x0004620000000c00 */
[----:B------:R-:W-:-:S03]  /*12530*/  IADD3 R5, -R5, R56, RZ ;  /* 0x0000003805057210 */ /* 0x000fc60007ffe1ff */
[----:B------:R2:W1:Y:S01]  /*12540*/  LDS.128 R28, [R199+0x5000] ;  /* 0x00500000c71c7984 */ /* 0x0004620000000c00 */
[----:B------:R-:W-:-:S03]  /*12550*/  SHF.R.S32.HI R58, RZ, 0x1f, R5 ;  /* 0x0000001fff3a7819 */ /* 0x000fc60000011405 */
[----:B------:R2:W1:Y:S01]  /*12560*/  LDS.128 R24, [R199+0x6000] ;  /* 0x00600000c7187984 */ /* 0x0004620000000c00 */
[----:B------:R-:W-:-:S03]  /*12570*/  LEA.HI R5, R58, R5, RZ, 0x2 ;  /* 0x000000053a057211 */ /* 0x000fc600078f10ff */
[----:B------:R2:W1:Y:S01]  /*12580*/  LDS.128 R20, [R199+0x7000] ;  /* 0x00700000c7147984 */ /* 0x0004620000000c00 */
[----:B------:R-:W-:Y:S01]  /*12590*/  MOV R58, 0x7f800000 ;  /* 0x7f800000003a7802 */ /* 0x000fe20000000f00 */
[----:B------:R-:W-:Y:S01]  /*125a0*/  @P4 FFMA.FTZ R58, R132, c[0x0][0x238], R61 ;  /* 0x00008e00843a4a23 */ /* 0x000fe2000001003d */
[----:B------:R-:W-:Y:S01]  /*125b0*/  SHF.R.S32.HI R5, RZ, 0x2, R5 ;  /* 0x00000002ff057819 */ /* 0x000fe20000011405 */
[----:B------:R2:W1:Y:S03]  /*125c0*/  LDS.128 R16, [R199+0x8000] ;  /* 0x00800000c7107984 */ /* 0x0004660000000c00 */
[----:B------:R-:W-:Y:S01]  /*125d0*/  LEA R5, R6, R5, 0x4 ;  /* 0x0000000506057211 */ /* 0x000fe200078e20ff */
[----:B------:R2:W1:Y:S04]  /*125e0*/  LDS.128 R12, [R199+0x9000] ;  /* 0x00900000c70c7984 */ /* 0x0004680000000c00 */
[----:B------:R2:W1:Y:S04]  /*125f0*/  LDS.128 R8, [R199+0xa000] ;  /* 0x00a00000c7087984 */ /* 0x0004680000000c00 */
[----:B------:R2:W1:Y:S01]  /*12600*/  LDS.128 R52, [R199+0xb000] ;  /* 0x00b00000c7347984 */ /* 0x0004620000000c00 */
[----:B------:R-:W-:Y:S05]  /*12610*/  @P0 BRA `(.L_x_442) ;  /* 0x0000010000000947 */ /* 0x000fea0003800000 */
[----:B---34-:R-:W-:Y:S01]  /*12620*/  UIMAD UR7, UR13, -0x80, UR12 ;  /* 0xffffff800d0778a4 */ /* 0x018fe2000f8e020c */
        /* <DEDUP_REMOVED lines=15> */
.L_x_442:
[----:B---34-:R-:W-:Y:S05]  /*12720*/  BSYNC B0 ;  /* 0x0000000000007941 */ /* 0x018fea0003800000 */
.L_x_441:
[----:B------:R-:W3:Y:S01]  /*12730*/  S2R R0, SR_CTAID.Z ;  /* 0x0000000000007919 */ /* 0x000ee20000002700 */
[----:B------:R-:W-:Y:S01]  /*12740*/  LEA.HI R3, R7, R4, RZ, 0x3 ;  /* 0x0000000407037211 */ /* 0x000fe200078f18ff */
[----:B------:R-:W-:Y:S01]  /*12750*/  UIMAD UR12, UR13, -0x80, UR12 ;  /* 0xffffff800d0c78a4 */ /* 0x000fe2000f8e020c */
[----:B------:R-:W-:Y:S01]  /*12760*/  SHF.R.S32.HI R2, RZ, 0x1f, R210 ;  /* 0x0000001fff027819 */ /* 0x000fe200000114d2 */
[----:B------:R-:W-:Y:S01]  /*12770*/  USHF.R.S32.HI UR7, URZ, 0x1f, UR16 ;  /* 0x0000001f3f077899 */ /* 0x000fe20008011410 */
[----:B------:R-:W-:Y:S01]  /*12780*/  IADD3 R4, P0, R210, UR20, RZ ;  /* 0x00000014d2047c10 */ /* 0x000fe2000ff1e0ff */
[----:B------:R-:W-:Y:S01]  /*12790*/  ULDC.64 UR4, c[0x0][0x1f0] ;  /* 0x00007c0000047ab9 */ /* 0x000fe20000000a00 */
[----:B------:R-:W-:Y:S01]  /*127a0*/  SHF.R.S32.HI R3, RZ, 0x3, R3 ;  /* 0x00000003ff037819 */ /* 0x000fe20000011403 */
[----:B------:R-:W-:Y:S01]  /*127b0*/  UIMAD UR4, UR7, UR4, URZ ;  /* 0x00000004070472a4 */ /* 0x000fe2000f8e023f */
[----:B------:R-:W-:Y:S01]  /*127c0*/  IADD3.X R5, R2, UR8, RZ, P0, !PT ;  /* 0x0000000802057c10 */ /* 0x000fe200087fe4ff */
[----:B------:R-:W-:Y:S01]  /*127d0*/  IMAD.U32 R2, RZ, RZ, UR11 ;  /* 0x0000000bff027e24 */ /* 0x000fe2000f8e00ff */
[----:B------:R-:W-:Y:S01]  /*127e0*/  ISETP.GE.AND P0, PT, R3, UR12, PT ;  /* 0x0000000c03007c0c */ /* 0x000fe2000bf06270 */
[----:B------:R-:W-:Y:S01]  /*127f0*/  UIMAD UR4, UR16, UR5, UR4 ;  /* 0x00000005100472a4 */ /* 0x000fe2000f8e0204 */
[----:B------:R-:W-:Y:S01]  /*12800*/  LEA.HI R56, R57, R56, RZ, 0x3 ;  /* 0x0000003839387211 */ /* 0x000fe200078f18ff */
[----:B------:R-:W-:Y:S03]  /*12810*/  BSSY B0, `(.L_x_443) ;  /* 0x0000014000007945 */ /* 0x000fe60003800000 */
[----:B------:R-:W-:-:S04]  /*12820*/  SHF.R.S32.HI R56, RZ, 0x3, R56 ;  /* 0x00000003ff387819 */ /* 0x000fc80000011438 */
[----:B------:R-:W-:Y:S01]  /*12830*/  SHF.R.S32.HI R57, RZ, 0x1f, R56 ;  /* 0x0000001fff397819 */ /* 0x000fe20000011438 */
[----:B---3--:R-:W-:-:S04]  /*12840*/  IMAD.WIDE.U32 R4, R0, c[0x0][0x1f0], R4 ;  /* 0x00007c0000047a25 */ /* 0x008fc800078e0004 */
[----:B------:R-:W-:Y:S01]  /*12850*/  IMAD.WIDE R6, R2, 0x80, R56 ;  /* 0x0000008002067825 */ /* 0x000fe200078e0238 */
[----:B------:R-:W-:Y:S01]  /*12860*/  IADD3 R59, R5, UR4, RZ ;  /* 0x00000004053b7c10 */ /* 0x000fe2000fffe0ff */
        /* <DEDUP_REMOVED lines=12> */
[----:B-1----:R3:W-:Y:S04]  /*12930*/  @!P1 STG.E.128 [R60.64+0x80], R32 ;  /* 0x000080203c009986 */ /* 0x0027e8000c101d0e */
[----:B------:R3:W-:Y:S02]  /*12940*/  @!P0 STG.E.128 [R60.64+0x100], R16 ;  /* 0x000100103c008986 */ /* 0x0007e4000c101d0e */
.L_x_444:
[----:B------:R-:W-:Y:S05]  /*12950*/  BSYNC B0 ;  /* 0x0000000000007941 */ /* 0x000fea0003800000 */
.L_x_443:
[----:B------:R-:W-:Y:S01]  /*12960*/  IADD3 R0, R56, 0x20, RZ ;  /* 0x0000002038007810 */ /* 0x000fe20007ffe0ff */
[----:B------:R-:W-:Y:S03]  /*12970*/  BSSY B0, `(.L_x_445) ;  /* 0x0000013000007945 */ /* 0x000fe60003800000 */
[----:B------:R-:W-:-:S13]  /*12980*/  ISETP.GE.AND P0, PT, R0, UR6, PT ;  /* 0x0000000600007c0c */ /* 0x000fda000bf06270 */
[----:B------:R-:W-:Y:S05]  /*12990*/  @P0 BRA `(.L_x_446) ;  /* 0x0000010000000947 */ /* 0x000fea0003800000 */
[----:B------:R-:W-:Y:S01]  /*129a0*/  IADD3 R2, P0, R6, 0x20, RZ ;  /* 0x0000002006027810 */ /* 0x000fe20007f1e0ff */
[----:B-1-3--:R-:W-:Y:S01]  /*129b0*/  IMAD.MOV.U32 R16, RZ, RZ, R4 ;  /* 0x000000ffff107224 */ /* 0x00afe200078e0004 */
[----:B--2---:R-:W-:Y:S02]  /*129c0*/  MOV R17, R59 ;  /* 0x0000003b00117202 */ /* 0x004fe40000000f00 */
        /* <DEDUP_REMOVED lines=13> */
.L_x_446:
[----:B------:R-:W-:Y:S05]  /*12aa0*/  BSYNC B0 ;  /* 0x0000000000007941 */ /* 0x000fea0003800000 */
.L_x_445:
[----:B------:R-:W-:Y:S01]  /*12ab0*/  IADD3 R0, R56, 0x40, RZ ;  /* 0x0000004038007810 */ /* 0x000fe20007ffe0ff */
[----:B------:R-:W-:Y:S03]  /*12ac0*/  BSSY B0, `(.L_x_447) ;  /* 0x0000013000007945 */ /* 0x000fe60003800000 */
[----:B------:R-:W-:-:S13]  /*12ad0*/  ISETP.GE.AND P0, PT, R0, UR6, PT ;  /* 0x0000000600007c0c */ /* 0x000fda000bf06270 */
[----:B------:R-:W-:Y:S05]  /*12ae0*/  @P0 BRA `(.L_x_448) ;  /* 0x0000010000000947 */ /* 0x000fea0003800000 */
[----:B-1----:R-:W-:Y:S01]  /*12af0*/  IADD3 R2, P0, R6, 0x40, RZ ;  /* 0x0000004006027810 */ /* 0x002fe20007f1e0ff */
[----:B------:R-:W-:Y:S01]  /*12b00*/  IMAD.MOV.U32 R12, RZ, RZ, R4 ;  /* 0x000000ffff0c7224 */ /* 0x000fe200078e0004 */
        /* <DEDUP_REMOVED lines=14> */
.L_x_448:
[----:B------:R-:W-:Y:S05]  /*12bf0*/  BSYNC B0 ;  /* 0x0000000000007941 */ /* 0x000fea0003800000 */
.L_x_447:
[----:B------:R-:W-:-:S04]  /*12c00*/  IADD3 R56, R56, 0x60, RZ ;  /* 0x0000006038387810 */ /* 0x000fc80007ffe0ff */
[----:B------:R-:W-:-:S13]  /*12c10*/  ISETP.GE.AND P0, PT, R56, UR6, PT ;  /* 0x0000000638007c0c */ /* 0x000fda000bf06270 */
        /* <DEDUP_REMOVED lines=18> */
.L_x_449:
        /* <DEDUP_REMOVED lines=12> */
.L_x_1284:


//--------------------- .text._ZN5flash16flash_fwd_kernelI23Flash_fwd_kernel_traitsILi192ELi128ELi64ELi8ELb0ELb0EN7cutlass10bfloat16_tE19Flash_kernel_traitsILi192ELi128ELi64ELi8ES3_EELb0ELb0ELb1ELb1ELb0ELb0ELb1ELb0EEEvNS_16Flash_fwd_paramsE --------------------------
	.section	.text._ZN5flash16flash_fwd_kernelI23Flash_fwd_kernel_traitsILi192ELi128ELi64ELi8ELb0ELb0EN7cutlass10bfloat16_tE19Flash_kernel_traitsILi192ELi128ELi64ELi8ES3_EELb0ELb0ELb1ELb1ELb0ELb0ELb1ELb0EEEvNS_16Flash_fwd_paramsE,"ax",@progbits
	.sectioninfo	@"SHI_REGISTERS=255"
	.align	128
        .global         _ZN5flash16flash_fwd_kernelI23Flash_fwd_kernel_traitsILi192ELi128ELi64ELi8ELb0ELb0EN7cutlass10bfloat16_tE19Flash_kernel_traitsILi192ELi128ELi64ELi8ES3_EELb0ELb0ELb1ELb1ELb0ELb0ELb1ELb0EEEvNS_16Flash_fwd_paramsE
        .type           _ZN5flash16flash_fwd_kernelI23Flash_fwd_kernel_traitsILi192ELi128ELi64ELi8ELb0ELb0EN7cutlass10bfloat16_tE19Flash_kernel_traitsILi192ELi128ELi64ELi8ES3_EELb0ELb0ELb1ELb1ELb0ELb0ELb1ELb0EEEvNS_16Flash_fwd_paramsE,@function
        .size           _ZN5flash16flash_fwd_kernelI23Flash_fwd_kernel_traitsILi192ELi128ELi64ELi8ELb0ELb0EN7cutlass10bfloat16_tE19Flash_kernel_traitsILi192ELi128ELi64ELi8ES3_EELb0ELb0ELb1ELb1ELb0ELb0ELb1ELb0EEEvNS_16Flash_fwd_paramsE,(.L_x_1285 - _ZN5flash16flash_fwd_kernelI23Flash_fwd_kernel_traitsILi192ELi128ELi64ELi8ELb0ELb0EN7cutlass10bfloat16_tE19Flash_kernel_traitsILi192ELi128ELi64ELi8ES3_EELb0ELb0ELb1ELb1ELb0ELb0ELb1ELb0EEEvNS_16Flash_fwd_paramsE)
        .other          _ZN5flash16flash_fwd_kernelI23Flash_fwd_kernel_traitsILi192ELi128ELi64ELi8ELb0ELb0EN7cutlass10bfloat16_tE19Flash_kernel_traitsILi192ELi128ELi64ELi8ES3_EELb0ELb0ELb1ELb1ELb0ELb0ELb1ELb0EEEvNS_16Flash_fwd_paramsE,@"STO_CUDA_ENTRY STV_DEFAULT"
_ZN5flash16flash_fwd_kernelI23Flash_fwd_kernel_traitsILi192ELi128ELi64ELi8ELb0ELb0EN7cutlass10bfloat16_tE19Flash_kernel_traitsILi192ELi128ELi64ELi8ES3_EELb0ELb0ELb1ELb1ELb0ELb0ELb1ELb0EEEvNS_16Flash_fwd_paramsE:
.text._ZN5flash16flash_fwd_kernelI23Flash_fwd_kernel_traitsILi192ELi128ELi64ELi8ELb0ELb0EN7cutlass10bfloat16_tE19Flash_kernel_traitsILi192ELi128ELi64ELi8ES3_EELb0ELb0ELb1ELb1ELb0ELb0ELb1ELb0EEEvNS_16Flash_fwd_paramsE:
        /* <DEDUP_REMOVED lines=55> */
.L_x_450:
[----:B------:R-:W-:Y:S02]  /*0370*/  ULDC UR6, c[0x0][0x218] ;  /* 0x0000860000067ab9 */ /* 0x000fe40000000800 */
.L_x_451:
        /* <DEDUP_REMOVED lines=122> */
.L_x_454:
[----:B------:R-:W-:Y:S05]  /*0b20*/  BSYNC B0 ;  /* 0x0000000000007941 */ /* 0x000fea0003800000 */
.L_x_453:
        /* <DEDUP_REMOVED lines=20> */
.L_x_456:
[----:B------:R-:W-:Y:S05]  /*0c70*/  BSYNC B0 ;  /* 0x0000000000007941 */ /* 0x000fea0003800000 */
.L_x_455:
        /* <DEDUP_REMOVED lines=20> */
.L_x_458:
[----:B------:R-:W-:Y:S05]  /*0dc0*/  BSYNC B0 ;  /* 0x0000000000007941 */ /* 0x000fea0003800000 */
.L_x_457:
        /* <DEDUP_REMOVED lines=19> */
.L_x_460:
[----:B------:R-:W-:Y:S05]  /*0f00*/  BSYNC B0 ;  /* 0x0000000000007941 */ /* 0x000fea0003800000 */
.L_x_459:
        /* <DEDUP_REMOVED lines=35> */
.L_x_452:
        /* <DEDUP_REMOVED lines=32> */
.L_x_461:
        /* <DEDUP_REMOVED lines=44> */
.L_x_462:
        /* <DEDUP_REMOVED lines=111> */
.L_x_464:
[----:B------:R-:W-:Y:S05]  /*1cf0*/  BSYNC B0 ;  /* 0x0000000000007941 */ /* 0x000fea0003800000 */
.L_x_463:
        /* <DEDUP_REMOVED lines=37> */
.L_x_466:
[----:B------:R-:W-:Y:S05]  /*1f50*/  BSYNC B0 ;  /* 0x0000000000007941 */ /* 0x000fea0003800000 */
.L_x_465:
        /* <DEDUP_REMOVED lines=37> */
.L_x_468:
[----:B------:R-:W-:Y:S05]  /*21b0*/  BSYNC B0 ;  /* 0x0000000000007941 */ /* 0x000fea0003800000 */
.L_x_467:
        /* <DEDUP_REMOVED lines=40> */
.L_x_470:
[----:B------:R-:W-:Y:S05]  /*2440*/  BSYNC B0 ;  /* 0x0000000000007941 */ /* 0x000fea0003800000 */
.L_x_469:
        /* <DEDUP_REMOVED lines=37> */
.L_x_472:
[----:B------:R-:W-:Y:S05]  /*26a0*/  BSYNC B0 ;  /* 0x0000000000007941 */ /* 0x000fea0003800000 */
.L_x_471:
        /* <DEDUP_REMOVED lines=34> */
.L_x_474:
[----:B------:R-:W-:Y:S05]  /*28d0*/  BSYNC B0 ;  /* 0x0000000000007941 */ /* 0x000fea0003800000 */
.L_x_473:
        /* <DEDUP_REMOVED lines=70> */
.L_x_476:
[----:B--2---:R-:W-:Y:S05]  /*2d40*/  BSYNC B0 ;  /* 0x0000000000007941 */ /* 0x004fea0003800000 */
.L_x_475:
        /* <DEDUP_REMOVED lines=36> */
.L_x_478:
[----:B------:R-:W-:Y:S05]  /*2f90*/  BSYNC B0 ;  /* 0x0000000000007941 */ /* 0x000fea0003800000 */
.L_x_477:
        /* <DEDUP_REMOVED lines=19> */
[----:B------:R-:W-:Y:S02]  /*30d0*/  IMAD R201, R201, 0x200, R6 ;  /* 0x00000200c9c97824 */ /* 0x000fe400078e0206 */
[----:B------:R-:W-:Y:S01]  /*30e0*/  IMAD.IADD R4, R4, 0x1, R77 ;  /* 0x0000000104047824 */ /* 0x000fe200078e024d */
[----:B------:R-:W-:Y:S01]  /*30f0*/  LDSM.16.M88.4 R64, [R197] ;  /* 0x00000000c540783b */ /* 0x000fe20000000200 */
[----:B------:R-:W-:-:S03]  /*3100*/  IMAD.SHL.U32 R201, R201, 0x2, RZ ;  /* 0x00000002c9c97824 */ /* 0x000fc600078e00ff */
[----:B------:R-:W-:Y:S02]  /*3110*/  IADD3 R217, R4, UR4, RZ ;  /* 0x0000000404d97c10 */ /* 0x000fe4000fffe0ff */
[----:B------:R-:W3:Y:S01]  /*3120*/  LDSM.16.M88.4 R40, [R201+0xc000] ;  /* 0x00c00000c928783b */ /* 0x000ee20000000200 */
[C---:B------:R-:W-:Y:S02]  /*3130*/  IADD3 R2, R201.reuse, 0xc000, RZ ;  /* 0x0000c000c9027810 */ /* 0x040fe40007ffe0ff */
[----:B------:R-:W-:Y:S01]  /*3140*/  IADD3 R199, R201, 0xc020, RZ ;  /* 0x0000c020c9c77810 */ /* 0x000fe20007ffe0ff */
[----:B------:R-:W4:Y:S01]  /*3150*/  LDSM.16.M88.4 R32, [R201+0xc800] ;  /* 0x00c80000c920783b */ /* 0x000f220000000200 */
[----:B------:R-:W-:Y:S01]  /*3160*/  @P1 IADD3 R199, R2, -0x20, RZ ;  /* 0xffffffe002c71810 */ /* 0x000fe20007ffe0ff */
[----:B------:R-:W-:Y:S01]  /*3170*/  IMAD.MOV.U32 R2, RZ, RZ, 0x40 ;  /* 0x00000040ff027424 */ /* 0x000fe200078e00ff */
[----:B------:R-:W-:Y:S01]  /*3180*/  IADD3 R107, R4, 0x8, RZ ;  /* 0x00000008046b7810 */ /* 0x000fe20007ffe0ff */
[----:B------:R-:W5:Y:S01]  /*3190*/  LDSM.16.M88.4 R24, [R201+0xd000] ;  /* 0x00d00000c918783b */ /* 0x000f620000000200 */
[----:B------:R-:W-:-:S02]  /*31a0*/  IADD3 R216, R217, -c[0x0][0x2e4], RZ ;  /* 0x8000b900d9d87a10 */ /* 0x000fc40007ffe0ff */
[----:B------:R-:W-:Y:S01]  /*31b0*/  SEL R2, R2, 0xffffffc0, !P2 ;  /* 0xffffffc002027807 */ /* 0x000fe20005000000 */
[----:B------:R-:W1:Y:S01]  /*31c0*/  LDSM.16.M88.4 R48, [R201+0xd800] ;  /* 0x00d80000c930783b */ /* 0x000e620000000200 */
[----:B------:R-:W-:Y:S01]  /*31d0*/  IADD3 R214, R107, UR4, RZ ;  /* 0x000000046bd67c10 */ /* 0x000fe2000fffe0ff */
[----:B------:R-:W-:Y:S01]  /*31e0*/  ULDC UR4, c[0x0][0x2e8] ;  /* 0x0000ba0000047ab9 */ /* 0x000fe20000000800 */
[----:B------:R-:W-:Y:S01]  /*31f0*/  IMNMX R216, RZ, R216, !PT ;  /* 0x000000d8ffd87217 */ /* 0x000fe20007800200 */
[----:B------:R-:W2:Y:S01]  /*3200*/  LDSM.16.M88.4 R20, [R199] ;  /* 0x00000000c714783b */ /* 0x000ea20000000200 */
[----:B------:R-:W-:Y:S01]  /*3210*/  IMAD.IADD R195, R201, 0x1, R2 ;  /* 0x00000001c9c37824 */ /* 0x000fe200078e0202 */
[----:B------:R-:W-:Y:S01]  /*3220*/  UIADD3 UR4, UR5, UR4, URZ ;  /* 0x0000000405047290 */ /* 0x000fe2000fffe03f */
[----:B------:R-:W-:Y:S01]  /*3230*/  IMAD.IADD R188, R2, 0x1, R199 ;  /* 0x0000000102bc7824 */ /* 0x000fe200078e02c7 */
[----:B-1----:R-:W1:Y:S01]  /*3240*/  LDSM.16.M88.4 R12, [R199+0x800] ;  /* 0x00080000c70c783b */ /* 0x002e620000000200 */
[----:B------:R-:W-:-:S02]  /*3250*/  IADD3 R213, R214, -c[0x0][0x2e4], RZ ;  /* 0x8000b900d6d57a10 */ /* 0x000fc40007ffe0ff */
[----:B------:R-:W-:Y:S01]  /*3260*/  IADD3 R191, R199, 0x800, RZ ;  /* 0x00000800c7bf7810 */ /* 0x000fe20007ffe0ff */
[----:B------:R-:W1:Y:S01]  /*3270*/  LDSM.16.M88.4 R16, [R199+0x1000] ;  /* 0x00100000c710783b */ /* 0x000e620000000200 */
[----:B------:R-:W-:Y:S02]  /*3280*/  IADD3 R215, R4, UR4, RZ ;  /* 0x0000000404d77c10 */ /* 0x000fe4000fffe0ff */
[----:B------:R-:W-:Y:S01]  /*3290*/  IADD3 R212, R107, UR4, RZ ;  /* 0x000000046bd47c10 */ /* 0x000fe2000fffe0ff */
[----:B------:R-:W1:Y:S01]  /*32a0*/  LDSM.16.M88.4 R56, [R199+0x1800] ;  /* 0x00180000c738783b */ /* 0x000e620000000200 */
[----:B------:R-:W-:Y:S02]  /*32b0*/  IMNMX R215, R215, UR21, PT ;  /* 0x00000015d7d77c17 */ /* 0x000fe4000b800200 */
[----:B------:R-:W-:Y:S01]  /*32c0*/  IMNMX R212, R212, UR21, PT ;  /* 0x00000015d4d47c17 */ /* 0x000fe2000b800200 */
[----:B------:R-:W-:Y:S01]  /*32d0*/  LDSM.16.M88.4 R60, [R188] ;  /* 0x00000000bc3c783b */ /* 0x000fe20000000200 */
[----:B------:R-:W-:-:S02]  /*32e0*/  IMNMX R213, RZ, R213, !PT ;  /* 0x000000d5ffd57217 */ /* 0x000fc40007800200 */
[C---:B------:R-:W-:Y:S01]  /*32f0*/  IADD3 R190, R199.reuse, 0x1000, RZ ;  /* 0x00001000c7be7810 */ /* 0x040fe20007ffe0ff */
[----:B------:R-:W-:Y:S01]  /*3300*/  LDSM.16.M88.4 R72, [R195+0xd800] ;  /* 0x00d80000c348783b */ /* 0x000fe20000000200 */
[C---:B------:R-:W-:Y:S02]  /*3310*/  IADD3 R189, R199.reuse, 0x1800, RZ ;  /* 0x00001800c7bd7810 */ /* 0x040fe40007ffe0ff */
[C---:B------:R-:W-:Y:S01]  /*3320*/  IADD3 R187, R199.reuse, 0x2000, RZ ;  /* 0x00002000c7bb7810 */ /* 0x040fe20007ffe0ff */
[----:B---3--:R-:W-:Y:S01]  /*3330*/  HMMA.16816.F32.BF16 R44, R68, R40, RZ ;  /* 0x00000028442c723c */ /* 0x008fe200000418ff */
[C---:B------:R-:W-:Y:S02]  /*3340*/  IADD3 R186, R199.reuse, 0x2800, RZ ;  /* 0x00002800c7ba7810 */ /* 0x040fe40007ffe0ff */
[C---:B------:R-:W-:Y:S02]  /*3350*/  IADD3 R185, R199.reuse, 0x3000, RZ ;  /* 0x00003000c7b97810 */ /* 0x040fe40007ffe0ff */
[----:B------:R-:W-:-:S02]  /*3360*/  IADD3 R184, R199, 0x3800, RZ ;  /* 0x00003800c7b87810 */ /* 0x000fc40007ffe0ff */
[C---:B------:R-:W-:Y:S01]  /*3370*/  IADD3 R183, R199.reuse, 0x4000, RZ ;  /* 0x00004000c7b77810 */ /* 0x040fe20007ffe0ff */
[----:B----4-:R-:W-:Y:S01]  /*3380*/  HMMA.16816.F32.BF16 R36, R68, R32, RZ ;  /* 0x000000204424723c */ /* 0x010fe200000418ff */
[C---:B------:R-:W-:Y:S02]  /*3390*/  IADD3 R182, R199.reuse, 0x4800, RZ ;  /* 0x00004800c7b67810 */ /* 0x040fe40007ffe0ff */
[C---:B------:R-:W-:Y:S02]  /*33a0*/  IADD3 R181, R199.reuse, 0x5000, RZ ;  /* 0x00005000c7b57810 */ /* 0x040fe40007ffe0ff */
[----:B------:R-:W-:-:S03]  /*33b0*/  IADD3 R180, R199, 0x5800, RZ ;  /* 0x00005800c7b47810 */ /* 0x000fc60007ffe0ff */
[C---:B------:R-:W-:Y:S08]  /*33c0*/  HMMA.16816.F32.BF16 R40, R68.reuse, R42, RZ ;  /* 0x0000002a4428723c */ /* 0x040ff000000418ff */
[C---:B------:R-:W-:Y:S08]  /*33d0*/  HMMA.16816.F32.BF16 R32, R68.reuse, R34, RZ ;  /* 0x000000224420723c */ /* 0x040ff000000418ff */
[C---:B-----5:R-:W-:Y:S08]  /*33e0*/  HMMA.16816.F32.BF16 R28, R68.reuse, R24, RZ ;  /* 0x00000018441c723c */ /* 0x060ff000000418ff */
[C---:B------:R-:W-:Y:S08]  /*33f0*/  HMMA.16816.F32.BF16 R24, R68.reuse, R26, RZ ;  /* 0x0000001a4418723c */ /* 0x040ff000000418ff */
[C---:B------:R-:W-:Y:S08]  /*3400*/  HMMA.16816.F32.BF16 R8, R68.reuse, R48, RZ ;  /* 0x000000304408723c */ /* 0x040ff000000418ff */
[----:B------:R-:W-:Y:S01]  /*3410*/  HMMA.16816.F32.BF16 R68, R68, R50, RZ ;  /* 0x000000324444723c */ /* 0x000fe200000418ff */
[----:B------:R-:W-:Y:S07]  /*3420*/  LDSM.16.M88.4 R48, [R195+0xc000] ;  /* 0x00c00000c330783b */ /* 0x000fee0000000200 */
[C---:B--2---:R-:W-:Y:S08]  /*3430*/  HMMA.16816.F32.BF16 R44, R52.reuse, R20, R44 ;  /* 0x00000014342c723c */ /* 0x044ff0000004182c */
[C---:B------:R-:W-:Y:S01]  /*3440*/  HMMA.16816.F32.BF16 R40, R52.reuse, R22, R40 ;  /* 0x000000163428723c */ /* 0x040fe20000041828 */
[----:B------:R-:W-:Y:S07]  /*3450*/  LDSM.16.M88.4 R20, [R195+0xc800] ;  /* 0x00c80000c314783b */ /* 0x000fee0000000200 */
[C---:B-1----:R-:W-:Y:S08]  /*3460*/  HMMA.16816.F32.BF16 R36, R52.reuse, R12, R36 ;  /* 0x0000000c3424723c */ /* 0x042ff00000041824 */
[C---:B------:R-:W-:Y:S01]  /*3470*/  HMMA.16816.F32.BF16 R32, R52.reuse, R14, R32 ;  /* 0x0000000e3420723c */ /* 0x040fe20000041820 */
[----:B------:R-:W1:Y:S07]  /*3480*/  LDSM.16.M88.4 R12, [R198] ;  /* 0x00000000c60c783b */ /* 0x000e6e0000000200 */
[C---:B------:R-:W-:Y:S08]  /*3490*/  HMMA.16816.F32.BF16 R28, R52.reuse, R16, R28 ;  /* 0x00000010341c723c */ /* 0x040ff0000004181c */
[C---:B------:R-:W-:Y:S01]  /*34a0*/  HMMA.16816.F32.BF16 R24, R52.reuse, R18, R24 ;  /* 0x000000123418723c */ /* 0x040fe20000041818 */
[----:B------:R-:W2:Y:S07]  /*34b0*/  LDSM.16.M88.4 R16, [R195+0xd000] ;  /* 0x00d00000c310783b */ /* 0x000eae0000000200 */
[C---:B------:R-:W-:Y:S08]  /*34c0*/  HMMA.16816.F32.BF16 R8, R52.reuse, R56, R8 ;  /* 0x000000383408723c */ /* 0x040ff00000041808 */
        /* <DEDUP_REMOVED lines=9> */
[C---:B--2---:R-:W-:Y:S08]  /*3560*/  HMMA.16816.F32.BF16 R28, R12.reuse, R16, R28 ;  /* 0x000000100c1c723c */ /* 0x044ff0000004181c */
[----:B------:R-:W-:Y:S01]  /*3570*/  HMMA.16816.F32.BF16 R24, R12, R18, R24 ;  /* 0x000000120c18723c */ /* 0x000fe20000041818 */
[----:B------:R-:W1:Y:S07]  /*3580*/  LDSM.16.M88.4 R16, [R201+0xe000] ;  /* 0x00e00000c910783b */ /* 0x000e6e0000000200 */
[C---:B---3--:R-:W-:Y:S08]  /*3590*/  HMMA.16816.F32.BF16 R36, R64.reuse, R56, R36 ;  /* 0x000000384024723c */ /* 0x048ff00000041824 */
[C---:B------:R-:W-:Y:S01]  /*35a0*/  HMMA.16816.F32.BF16 R32, R64.reuse, R58, R32 ;  /* 0x0000003a4020723c */ /* 0x040fe20000041820 */
[----:B------:R-:W2:Y:S07]  /*35b0*/  LDSM.16.M88.4 R56, [R201+0xf000] ;  /* 0x00f00000c938783b */ /* 0x000eae0000000200 */
[C---:B------:R-:W-:Y:S08]  /*35c0*/  HMMA.16816.F32.BF16 R44, R64.reuse, R60, R44 ;  /* 0x0000003c402c723c */ /* 0x040ff0000004182c */
[----:B------:R-:W-:Y:S01]  /*35d0*/  HMMA.16816.F32.BF16 R40, R64, R62, R40 ;  /* 0x0000003e4028723c */ /* 0x000fe20000041828 */
[----:B------:R-:W-:Y:S07]  /*35e0*/  LDSM.16.M88.4 R60, [R200+0x4000] ;  /* 0x00400000c83c783b */ /* 0x000fee0000000200 */
[C---:B------:R-:W-:Y:S08]  /*35f0*/  HMMA.16816.F32.BF16 R8, R12.reuse, R72, R8 ;  /* 0x000000480c08723c */ /* 0x040ff00000041808 */
[----:B------:R-:W-:Y:S01]  /*3600*/  HMMA.16816.F32.BF16 R68, R12, R74, R68 ;  /* 0x0000004a0c44723c */ /* 0x000fe20000041844 */
[----:B------:R-:W3:Y:S04]  /*3610*/  LDSM.16.M88.4 R12, [R201+0xe800] ;  /* 0x00e80000c90c783b */ /* 0x000ee80000000200 */
[----:B------:R-:W-:Y:S03]  /*3620*/  LDSM.16.M88.4 R72, [R199+0x3800] ;  /* 0x00380000c748783b */ /* 0x000fe60000000200 */
[C---:B----4-:R-:W-:Y:S08]  /*3630*/  HMMA.16816.F32.BF16 R28, R64.reuse, R52, R28 ;  /* 0x00000034401c723c */ /* 0x050ff0000004181c */
[----:B------:R-:W-:Y:S01]  /*3640*/  HMMA.16816.F32.BF16 R24, R64, R54, R24 ;  /* 0x000000364018723c */ /* 0x000fe20000041818 */
[----:B------:R-:W4:Y:S07]  /*3650*/  LDSM.16.M88.4 R52, [R201+0xf800] ;  /* 0x00f80000c934783b */ /* 0x000f2e0000000200 */
[C---:B-1----:R-:W-:Y:S08]  /*3660*/  HMMA.16816.F32.BF16 R44, R20.reuse, R16, R44 ;  /* 0x00000010142c723c */ /* 0x042ff0000004182c */
[----:B------:R-:W-:Y:S01]  /*3670*/  HMMA.16816.F32.BF16 R40, R20, R18, R40 ;  /* 0x000000121428723c */ /* 0x000fe20000041828 */
        /* <DEDUP_REMOVED lines=14> */
[----:B------:R-:W-:Y:S03]  /*3760*/  LDSM.16.M88.4 R52, [R197+0x4000] ;  /* 0x00400000c534783b */ /* 0x000fe60000000200 */
[C---:B-1----:R-:W-:Y:S08]  /*3770*/  HMMA.16816.F32.BF16 R28, R60.reuse, R16, R28 ;  /* 0x000000103c1c723c */ /* 0x042ff0000004181c */
[C---:B------:R-:W-:Y:S01]  /*3780*/  HMMA.16816.F32.BF16 R56, R60.reuse, R18, R56 ;  /* 0x000000123c38723c */ /* 0x040fe20000041838 */
[----:B------:R-:W1:Y:S07]  /*3790*/  LDSM.16.M88.4 R16, [R195+0xf000] ;  /* 0x00f00000c310783b */ /* 0x000e6e0000000200 */
[C---:B-----5:R-:W-:Y:S07]  /*37a0*/  HMMA.16816.F32.BF16 R44, R60.reuse, R48, R44 ;  /* 0x000000303c2c723c */ /* 0x060fee000004182c */
[----:B------:R-:W-:Y:S01]  /*37b0*/  IMAD.U32 R49, RZ, RZ, UR22 ;  /* 0x00000016ff317e24 */ /* 0x000fe2000f8e00ff */
[----:B------:R-:W-:Y:S03]  /*37c0*/  HMMA.16816.F32.BF16 R36, R60, R64, R36 ;  /* 0x000000403c24723c */ /* 0x000fe60000041824 */
[----:B------:R-:W-:-:S05]  /*37d0*/  IMAD R2, R49, 0x40, R206 ;  /* 0x0000004031027824 */ /* 0x000fca00078e02ce */
[C---:B------:R-:W-:Y:S01]  /*37e0*/  HMMA.16816.F32.BF16 R40, R60.reuse, R50, R40 ;  /* 0x000000323c28723c */ /* 0x040fe20000041828 */
[C---:B------:R-:W-:Y:S01]  /*37f0*/  IADD3 R6, R2.reuse, 0x1, RZ ;  /* 0x0000000102067810 */ /* 0x040fe20007ffe0ff */
[----:B------:R-:W4:Y:S01]  /*3800*/  LDSM.16.M88.4 R48, [R195+0xf800] ;  /* 0x00f80000c330783b */ /* 0x000f220000000200 */
[C---:B------:R-:W-:Y:S02]  /*3810*/  IADD3 R76, R2.reuse, 0x8, RZ ;  /* 0x00000008024c7810 */ /* 0x040fe40007ffe0ff */
[C---:B------:R-:W-:Y:S02]  /*3820*/  IADD3 R78, R2.reuse, 0x9, RZ ;  /* 0x00000009024e7810 */ /* 0x040fe40007ffe0ff */
[C---:B------:R-:W-:Y:S01]  /*3830*/  IADD3 R80, R2.reuse, 0x10, RZ ;  /* 0x0000001002507810 */ /* 0x040fe20007ffe0ff */
[----:B------:R-:W-:Y:S01]  /*3840*/  HMMA.16816.F32.BF16 R32, R60, R66, R32 ;  /* 0x000000423c20723c */ /* 0x000fe20000041820 */
[C---:B------:R-:W-:Y:S01]  /*3850*/  IADD3 R84, R2.reuse, 0x18, RZ ;  /* 0x0000001802547810 */ /* 0x040fe20007ffe0ff */
[----:B------:R-:W-:Y:S01]  /*3860*/  LDSM.16.M88.4 R64, [R199+0x4800] ;  /* 0x00480000c740783b */ /* 0x000fe20000000200 */
[----:B------:R-:W-:-:S02]  /*3870*/  IADD3 R86, R2, 0x19, RZ ;  /* 0x0000001902567810 */ /* 0x000fc40007ffe0ff */
[----:B------:R-:W-:Y:S01]  /*3880*/  IADD3 R88, R2, 0x20, RZ ;  /* 0x0000002002587810 */ /* 0x000fe20007ffe0ff */
[----:B------:R-:W-:Y:S01]  /*3890*/  IMAD.IADD R112, R214, 0x1, -R84 ;  /* 0x00000001d6707824 */ /* 0x000fe200078e0a54 */
[C---:B------:R-:W-:Y:S01]  /*38a0*/  IADD3 R90, R2.reuse, 0x21, RZ ;  /* 0x00000021025a7810 */ /* 0x040fe20007ffe0ff */
[C---:B--2---:R-:W-:Y:S01]  /*38b0*/  HMMA.16816.F32.BF16 R44, R12.reuse, R24, R44 ;  /* 0x000000180c2c723c */ /* 0x044fe2000004182c */
[C---:B------:R-:W-:Y:S02]  /*38c0*/  IADD3 R94, R2.reuse, 0x29, RZ ;  /* 0x00000029025e7810 */ /* 0x040fe40007ffe0ff */
[C---:B------:R-:W-:Y:S02]  /*38d0*/  IADD3 R82, R2.reuse, 0x11, RZ ;  /* 0x0000001102527810 */ /* 0x040fe40007ffe0ff */
[C---:B------:R-:W-:Y:S02]  /*38e0*/  IADD3 R92, R2.reuse, 0x28, RZ ;  /* 0x00000028025c7810 */ /* 0x040fe40007ffe0ff */
[----:B------:R-:W-:Y:S01]  /*38f0*/  IMAD.IADD R24, R217, 0x1, -R2 ;  /* 0x00000001d9187824 */ /* 0x000fe200078e0a02 */
[----:B---3--:R-:W-:Y:S01]  /*3900*/  HMMA.16816.F32.BF16 R36, R12, R20, R36 ;  /* 0x000000140c24723c */ /* 0x008fe20000041824 */
[----:B------:R-:W-:Y:S01]  /*3910*/  IADD3 R96, R2, 0x30, RZ ;  /* 0x0000003002607810 */ /* 0x000fe20007ffe0ff */
[----:B------:R-:W-:Y:S01]  /*3920*/  IMAD.IADD R113, R214, 0x1, -R82 ;  /* 0x00000001d6717824 */ /* 0x000fe200078e0a52 */
[----:B------:R-:W-:-:S02]  /*3930*/  IADD3 R98, R2, 0x31, RZ ;  /* 0x0000003102627810 */ /* 0x000fc40007ffe0ff */
[----:B------:R-:W-:Y:S02]  /*3940*/  IABS R24, R24 ;  /* 0x0000001800187213 */ /* 0x000fe40000000000 */
[C---:B------:R-:W-:Y:S01]  /*3950*/  IMAD.IADD R20, R217.reuse, 0x1, -R6 ;  /* 0x00000001d9147824 */ /* 0x040fe200078e0a06 */
[C---:B------:R-:W-:Y:S01]  /*3960*/  HMMA.16816.F32.BF16 R40, R12.reuse, R26, R40 ;  /* 0x0000001a0c28723c */ /* 0x040fe20000041828 */
[C---:B------:R-:W-:Y:S01]  /*3970*/  IMAD.IADD R21, R217.reuse, 0x1, -R76 ;  /* 0x00000001d9157824 */ /* 0x040fe200078e0a4c */
[C---:B------:R-:W-:Y:S01]  /*3980*/  IADD3 R102, R2.reuse, 0x39, RZ ;  /* 0x0000003902667810 */ /* 0x040fe20007ffe0ff */
[----:B------:R-:W-:Y:S01]  /*3990*/  IMAD.MOV.U32 R77, RZ, RZ, R24 ;  /* 0x000000ffff4d7224 */ /* 0x000fe200078e0018 */
[----:B------:R-:W-:Y:S01]  /*39a0*/  IABS R20, R20 ;  /* 0x0000001400147213 */ /* 0x000fe20000000000 */
[----:B------:R-:W2:Y:S01]  /*39b0*/  LDSM.16.M88.4 R24, [R188+0x2000] ;  /* 0x00200000bc18783b */ /* 0x000ea20000000200 */
[----:B------:R-:W-:Y:S01]  /*39c0*/  IADD3 R100, R2, 0x38, RZ ;  /* 0x0000003802647810 */ /* 0x000fe20007ffe0ff */
[----:B------:R-:W-:Y:S01]  /*39d0*/  IMAD.IADD R119, R214, 0x1, -R98 ;  /* 0x00000001d6777824 */ /* 0x000fe200078e0a62 */
[C---:B-1----:R-:W-:Y:S01]  /*39e0*/  HMMA.16816.F32.BF16 R28, R12.reuse, R16, R28 ;  /* 0x000000100c1c723c */ /* 0x042fe2000004181c */
[----:B------:R-:W-:Y:S01]  /*39f0*/  IMAD.MOV.U32 R79, RZ, RZ, R20 ;  /* 0x000000ffff4f7224 */ /* 0x000fe200078e0014 */
[----:B------:R-:W-:Y:S01]  /*3a00*/  IABS R20, R21 ;  /* 0x0000001500147213 */ /* 0x000fe20000000000 */
[----:B------:R-:W-:Y:S01]  /*3a10*/  I2F R77, R77 ;  /* 0x0000004d004d7306 */ /* 0x000fe20000201400 */
[----:B------:R-:W-:Y:S01]  /*3a20*/  IABS R113, R113 ;  /* 0x0000007100717213 */ /* 0x000fe20000000000 */
[C---:B------:R-:W-:Y:S01]  /*3a30*/  IMAD.IADD R103, R217.reuse, 0x1, -R100 ;  /* 0x00000001d9677824 */ /* 0x040fe200078e0a64 */
[C---:B------:R-:W-:Y:S01]  /*3a40*/  ISETP.GE.AND P6, PT, R6.reuse, R215, PT ;  /* 0x000000d70600720c */ /* 0x040fe20003fc6270 */
[C---:B------:R-:W-:Y:S01]  /*3a50*/  IMAD.IADD R16, R217.reuse, 0x1, -R78 ;  /* 0x00000001d9107824 */ /* 0x040fe200078e0a4e */
[----:B------:R-:W-:Y:S01]  /*3a60*/  HMMA.16816.F32.BF16 R32, R12, R22, R32 ;  /* 0x000000160c20723c */ /* 0x000fe20000041820 */
[----:B------:R-:W-:Y:S01]  /*3a70*/  IMAD.MOV.U32 R81, RZ, RZ, R20 ;  /* 0x000000ffff517224 */ /* 0x000fe200078e0014 */
[----:B------:R-:W-:Y:S01]  /*3a80*/  ISETP.GE.AND P2, PT, R6, R212, PT ;  /* 0x000000d40600720c */ /* 0x000fe20003f46270 */
[----:B------:R-:W1:Y:S01]  /*3a90*/  LDSM.16.M88.4 R20, [R188+0x2800] ;  /* 0x00280000bc14783b */ /* 0x000e620000000200 */
[----:B------:R-:W-:Y:S01]  /*3aa0*/  IABS R16, R16 ;  /* 0x0000001000107213 */ /* 0x000fe20000000000 */
[----:B------:R-:W-:Y:S01]  /*3ab0*/  IMAD.IADD R17, R217, 0x1, -R80 ;  /* 0x00000001d9117824 */ /* 0x000fe200078e0a50 */
[----:B------:R-:W-:Y:S01]  /*3ac0*/  ISETP.GE.AND P0, PT, R76, R212, PT ;  /* 0x000000d44c00720c */ /* 0x000fe20003f06270 */
[----:B------:R-:W-:Y:S01]  /*3ad0*/  I2F R81, R81 ;  /* 0x0000005100517306 */ /* 0x000fe20000201400 */
[----:B------:R-:W-:Y:S01]  /*3ae0*/  HMMA.16816.F32.BF16 R8, R60, R72, R8 ;  /* 0x000000483c08723c */ /* 0x000fe20000041808 */
[----:B------:R-:W-:Y:S01]  /*3af0*/  IMAD.MOV.U32 R83, RZ, RZ, R16 ;  /* 0x000000ffff537224 */ /* 0x000fe200078e0010 */
[----:B------:R-:W-:-:S02]  /*3b00*/  IABS R16, R17 ;  /* 0x0000001100107213 */ /* 0x000fc40000000000 */
[C---:B------:R-:W-:Y:S02]  /*3b10*/  ISETP.GE.AND P4, PT, R2.reuse, R215, PT ;  /* 0x000000d70200720c */ /* 0x040fe40003f86270 */
[----:B------:R-:W-:Y:S01]  /*3b20*/  ISETP.GE.AND P5, PT, R2, R212, PT ;  /* 0x000000d40200720c */ /* 0x000fe20003fa6270 */
[----:B------:R-:W-:Y:S01]  /*3b30*/  IMAD.MOV.U32 R85, RZ, RZ, R16 ;  /* 0x000000ffff557224 */ /* 0x000fe200078e0010 */
[----:B------:R-:W-:Y:S01]  /*3b40*/  HMMA.16816.F32.BF16 R68, R60, R74, R68 ;  /* 0x0000004a3c44723c */ /* 0x000fe20000041844 */
[CC--:B------:R-:W-:Y:S01]  /*3b50*/  ISETP.LT.OR P6, PT, R6.reuse, R216.reuse, P6 ;  /* 0x000000d80600720c */ /* 0x0c0fe200037c1670 */
[----:B------:R-:W-:Y:S01]  /*3b60*/  I2F R79, R79 ;  /* 0x0000004f004f7306 */ /* 0x000fe20000201400 */
[-C--:B------:R-:W-:Y:S02]  /*3b70*/  ISETP.LT.OR P2, PT, R6, R213.reuse, P2 ;  /* 0x000000d50600720c */ /* 0x080fe40001741670 */
[----:B------:R-:W-:Y:S02]  /*3b80*/  ISETP.LT.OR P0, PT, R76, R213, P0 ;  /* 0x000000d54c00720c */ /* 0x000fe40000701670 */
[----:B------:R-:W-:Y:S01]  /*3b90*/  IMAD.IADD R60, R217, 0x1, -R102 ;  /* 0x00000001d93c7824 */ /* 0x000fe200078e0a66 */
[----:B------:R-:W-:Y:S01]  /*3ba0*/  HMMA.16816.F32.BF16 R56, R12, R18, R56 ;  /* 0x000000120c38723c */ /* 0x000fe20000041838 */
[----:B------:R-:W3:Y:S01]  /*3bb0*/  LDSM.16.M88.4 R16, [R188+0x3000] ;  /* 0x00300000bc10783b */ /* 0x000ee20000000200 */
[----:B------:R-:W-:Y:S01]  /*3bc0*/  I2F R83, R83 ;  /* 0x0000005300537306 */ /* 0x000fe20000201400 */
[----:B------:R-:W-:-:S02]  /*3bd0*/  ISETP.LT.OR P4, PT, R2, R216, P4 ;  /* 0x000000d80200720c */ /* 0x000fc40002781670 */
[----:B------:R-:W-:Y:S02]  /*3be0*/  IABS R60, R60 ;  /* 0x0000003c003c7213 */ /* 0x000fe40000000000 */
[----:B------:R-:W-:Y:S01]  /*3bf0*/  ISETP.LT.OR P5, PT, R2, R213, P5 ;  /* 0x000000d50200720c */ /* 0x000fe20002fa1670 */
[C---:B----4-:R-:W-:Y:S01]  /*3c00*/  HMMA.16816.F32.BF16 R8, R12.reuse, R48, R8 ;  /* 0x000000300c08723c */ /* 0x050fe20000041808 */
[----:B------:R-:W-:Y:S01]  /*3c10*/  IABS R112, R112 ;  /* 0x0000007000707213 */ /* 0x000fe20000000000 */
[----:B------:R4:W-:Y:S01]  /*3c20*/  I2F R105, R60 ;  /* 0x0000003c00697306 */ /* 0x0009e20000201400 */
[-C--:B------:R-:W-:Y:S02]  /*3c30*/  ISETP.GE.AND P1, PT, R76, R215.reuse, PT ;  /* 0x000000d74c00720c */ /* 0x080fe40003f26270 */
[----:B------:R-:W-:Y:S02]  /*3c40*/  ISETP.GE.AND P3, PT, R78, R215, PT ;  /* 0x000000d74e00720c */ /* 0x000fe40003f66270 */
[----:B------:R-:W-:Y:S01]  /*3c50*/  IMAD.IADD R48, R217, 0x1, -R82 ;  /* 0x00000001d9307824 */ /* 0x000fe200078e0a52 */
[----:B------:R-:W-:Y:S01]  /*3c60*/  HMMA.16816.F32.BF16 R68, R12, R50, R68 ;  /* 0x000000320c44723c */ /* 0x000fe20000041844 */
[-C--:B------:R-:W-:Y:S01]  /*3c70*/  ISETP.LT.OR P1, PT, R76, R216.reuse, P1 ;  /* 0x000000d84c00720c */ /* 0x080fe20000f21670 */
[----:B------:R-:W-:Y:S01]  /*3c80*/  I2F R85, R85 ;  /* 0x0000005500557306 */ /* 0x000fe20000201400 */
[----:B------:R-:W-:-:S02]  /*3c90*/  ISETP.LT.OR P3, PT, R78, R216, P3 ;  /* 0x000000d84e00720c */ /* 0x000fc40001f61670 */
[----:B------:R-:W-:Y:S02]  /*3ca0*/  IABS R48, R48 ;  /* 0x0000003000307213 */ /* 0x000fe40000000000 */
[C---:B------:R-:W-:Y:S01]  /*3cb0*/  IMAD.IADD R12, R217.reuse, 0x1, -R84 ;  /* 0x00000001d90c7824 */ /* 0x040fe200078e0a54 */
[C---:B--2---:R-:W-:Y:S01]  /*3cc0*/  HMMA.16816.F32.BF16 R44, R52.reuse, R24, R44 ;  /* 0x00000018342c723c */ /* 0x044fe2000004182c */
[----:B------:R-:W-:Y:S01]  /*3cd0*/  IABS R103, R103 ;  /* 0x0000006700677213 */ /* 0x000fe20000000000 */
[----:B------:R2:W-:Y:S01]  /*3ce0*/  I2F R87, R48 ;  /* 0x0000003000577306 */ /* 0x0005e20000201400 */
[----:B----4-:R-:W-:Y:S01]  /*3cf0*/  IMAD.IADD R60, R214, 0x1, -R78 ;  /* 0x00000001d63c7824 */ /* 0x010fe200078e0a4e */
[----:B------:R-:W-:Y:S02]  /*3d00*/  IABS R12, R12 ;  /* 0x0000000c000c7213 */ /* 0x000fe40000000000 */
[----:B------:R-:W-:Y:S01]  /*3d10*/  IABS R119, R119 ;  /* 0x0000007700777213 */ /* 0x000fe20000000000 */
[C---:B------:R-:W-:Y:S01]  /*3d20*/  IMAD.IADD R24, R217.reuse, 0x1, -R86 ;  /* 0x00000001d9187824 */ /* 0x040fe200078e0a56 */
[C---:B-1----:R-:W-:Y:S01]  /*3d30*/  HMMA.16816.F32.BF16 R36, R52.reuse, R20, R36 ;  /* 0x000000143424723c */ /* 0x042fe20000041824 */
[----:B------:R-:W-:Y:S01]  /*3d40*/  IMAD.MOV.U32 R89, RZ, RZ, R12 ;  /* 0x000000ffff597224 */ /* 0x000fe200078e000c */
[----:B------:R-:W-:Y:S01]  /*3d50*/  IABS R60, R60 ;  /* 0x0000003c003c7213 */ /* 0x000fe20000000000 */
[----:B------:R-:W1:Y:S01]  /*3d60*/  LDSM.16.M88.4 R12, [R188+0x3800] ;  /* 0x00380000bc0c783b */ /* 0x000e620000000200 */
[----:B------:R-:W-:Y:S01]  /*3d70*/  IABS R24, R24 ;  /* 0x0000001800187213 */ /* 0x000fe20000000000 */
[C---:B------:R-:W-:Y:S01]  /*3d80*/  IMAD.IADD R25, R217.reuse, 0x1, -R88 ;  /* 0x00000001d9197824 */ /* 0x040fe200078e0a58 */
[----:B------:R-:W-:Y:S01]  /*3d90*/  I2F R113, R113 ;  /* 0x0000007100717306 */ /* 0x000fe20000201400 */
[C---:B------:R-:W-:Y:S01]  /*3da0*/  IMAD.IADD R20, R217.reuse, 0x1, -R90 ;  /* 0x00000001d9147824 */ /* 0x040fe200078e0a5a */
[C---:B------:R-:W-:Y:S01]  /*3db0*/  HMMA.16816.F32.BF16 R40, R52.reuse, R26, R40 ;  /* 0x0000001a3428723c */ /* 0x040fe20000041828 */
[----:B------:R-:W-:Y:S01]  /*3dc0*/  IMAD.MOV.U32 R91, RZ, RZ, R24 ;  /* 0x000000ffff5b7224 */ /* 0x000fe200078e0018 */
[----:B------:R-:W-:Y:S01]  /*3dd0*/  IABS R24, R25 ;  /* 0x0000001900187213 */ /* 0x000fe20000000000 */
[C---:B--2---:R-:W-:Y:S01]  /*3de0*/  IMAD.IADD R48, R217.reuse, 0x1, -R92 ;  /* 0x00000001d9307824 */ /* 0x044fe200078e0a5c */
[----:B------:R-:W-:Y:S01]  /*3df0*/  IABS R20, R20 ;  /* 0x0000001400147213 */ /* 0x000fe20000000000 */
[----:B------:R-:W-:Y:S01]  /*3e00*/  IMAD.MOV.U32 R110, RZ, RZ, R60 ;  /* 0x000000ffff6e7224 */ /* 0x000fe200078e003c */
[----:B------:R2:W-:Y:S01]  /*3e10*/  I2F R93, R24 ;  /* 0x00000018005d7306 */ /* 0x0005e20000201400 */
[----:B------:R-:W-:Y:S01]  /*3e20*/  LDSM.16.M88.4 R60, [R201+0x11800] ;  /* 0x01180000c93c783b */ /* 0x000fe20000000200 */
[C---:B------:R-:W-:Y:S01]  /*3e30*/  HMMA.16816.F32.BF16 R32, R52.reuse, R22, R32 ;  /* 0x000000163420723c */ /* 0x040fe20000041820 */
[----:B------:R-:W-:Y:S01]  /*3e40*/  IMAD.MOV.U32 R95, RZ, RZ, R20 ;  /* 0x000000ffff5f7224 */ /* 0x000fe200078e0014 */
[----:B------:R-:W-:Y:S01]  /*3e50*/  IABS R48, R48 ;  /* 0x0000003000307213 */ /* 0x000fe20000000000 */
[----:B------:R-:W-:Y:S03]  /*3e60*/  LDSM.16.M88.4 R20, [R201+0x10000] ;  /* 0x01000000c914783b */ /* 0x000fe60000000200 */
[----:B------:R-:W-:Y:S01]  /*3e70*/  I2F R89, R89 ;  /* 0x0000005900597306 */ /* 0x000fe20000201400 */
[----:B------:R-:W-:Y:S01]  /*3e80*/  IMAD.MOV.U32 R97, RZ, RZ, R48 ;  /* 0x000000ffff617224 */ /* 0x000fe200078e0030 */
[C---:B---3--:R-:W-:Y:S01]  /*3e90*/  HMMA.16816.F32.BF16 R28, R52.reuse, R16, R28 ;  /* 0x00000010341c723c */ /* 0x048fe2000004181c */
[C---:B------:R-:W-:Y:S01]  /*3ea0*/  IMAD.IADD R48, R217.reuse, 0x1, -R96 ;  /* 0x00000001d9307824 */ /* 0x040fe200078e0a60 */
[----:B--2---:R-:W2:Y:S05]  /*3eb0*/  LDSM.16.M88.4 R24, [R202+0x8000] ;  /* 0x00800000ca18783b */ /* 0x004eaa0000000200 */
[----:B------:R-:W-:Y:S01]  /*3ec0*/  IMAD.IADD R16, R217, 0x1, -R94 ;  /* 0x00000001d9107824 */ /* 0x000fe200078e0a5e */
[----:B------:R-:W-:Y:S01]  /*3ed0*/  HMMA.16816.F32.BF16 R56, R52, R18, R56 ;  /* 0x000000123438723c */ /* 0x000fe20000041838 */
[----:B------:R-:W-:Y:S01]  /*3ee0*/  IABS R48, R48 ;  /* 0x0000003000307213 */ /* 0x000fe20000000000 */
[----:B------:R-:W-:Y:S02]  /*3ef0*/  I2F R110, R110 ;  /* 0x0000006e006e7306 */ /* 0x000fe40000201400 */
[----:B------:R-:W-:-:S05]  /*3f00*/  IABS R16, R16 ;  /* 0x0000001000107213 */ /* 0x000fca0000000000 */
[----:B------:R-:W-:Y:S01]  /*3f10*/  IMAD.MOV.U32 R99, RZ, RZ, R16 ;  /* 0x000000ffff637224 */ /* 0x000fe200078e0010 */
[----:B------:R3:W-:Y:S01]  /*3f20*/  I2F R101, R48 ;  /* 0x0000003000657306 */ /* 0x0007e20000201400 */
[----:B------:R-:W4:Y:S01]  /*3f30*/  LDSM.16.M88.4 R16, [R201+0x10800] ;  /* 0x01080000c910783b */ /* 0x000f220000000200 */
[C---:B-1----:R-:W-:Y:S06]  /*3f40*/  HMMA.16816.F32.BF16 R8, R52.reuse, R12, R8 ;  /* 0x0000000c3408723c */ /* 0x042fec0000041808 */
[----:B------:R-:W-:Y:S01]  /*3f50*/  I2F R95, R95 ;  /* 0x0000005f005f7306 */ /* 0x000fe20000201400 */
[----:B------:R-:W-:Y:S01]  /*3f60*/  IMAD.IADD R12, R217, 0x1, -R98 ;  /* 0x00000001d90c7824 */ /* 0x000fe200078e0a62 */
[----:B------:R-:W-:Y:S01]  /*3f70*/  HMMA.16816.F32.BF16 R68, R52, R14, R68 ;  /* 0x0000000e3444723c */ /* 0x000fe20000041844 */
[----:B------:R-:W1:Y:S03]  /*3f80*/  LDSM.16.M88.4 R52, [R201+0x11000] ;  /* 0x01100000c934783b */ /* 0x000e660000000200 */
[----:B------:R-:W-:Y:S01]  /*3f90*/  IABS R12, R12 ;  /* 0x0000000c000c7213 */ /* 0x000fe20000000000 */
[----:B---3--:R-:W3:Y:S01]  /*3fa0*/  LDSM.16.M88.4 R48, [R200+0x8000] ;  /* 0x00800000c830783b */ /* 0x008ee20000000200 */
[----:B------:R-:W-:Y:S08]  /*3fb0*/  I2F R91, R91 ;  /* 0x0000005b005b7306 */ /* 0x000ff00000201400 */
[----:B------:R5:W-:Y:S01]  /*3fc0*/  I2F R104, R12 ;  /* 0x0000000c00687306 */ /* 0x000be20000201400 */
[C---:B--2---:R-:W-:Y:S07]  /*3fd0*/  HMMA.16816.F32.BF16 R44, R24.reuse, R20, R44 ;  /* 0x00000014182c723c */ /* 0x044fee000004182c */
[----:B------:R-:W-:Y:S01]  /*3fe0*/  I2F R112, R112 ;  /* 0x0000007000707306 */ /* 0x000fe20000201400 */
[C---:B------:R-:W-:Y:S01]  /*3ff0*/  IMAD.IADD R20, R214.reuse, 0x1, -R2 ;  /* 0x00000001d6147824 */ /* 0x040fe200078e0a02 */
[----:B------:R-:W-:Y:S01]  /*4000*/  HMMA.16816.F32.BF16 R40, R24, R22, R40 ;  /* 0x000000161828723c */ /* 0x000fe20000041828 */
[----:B------:R-:W-:-:S03]  /*4010*/  IMAD.IADD R21, R214, 0x1, -R6 ;  /* 0x00000001d6157824 */ /* 0x000fc600078e0a06 */
[----:B------:R-:W-:Y:S01]  /*4020*/  IABS R20, R20 ;  /* 0x0000001400147213 */ /* 0x000fe20000000000 */
[----:B-----5:R-:W2:Y:S01]  /*4030*/  LDSM.16.M88.4 R12, [R199+0x4000] ;  /* 0x00400000c70c783b */ /* 0x020ea20000000200 */
[----:B------:R-:W-:Y:S02]  /*4040*/  I2F R97, R97 ;  /* 0x0000006100617306 */ /* 0x000fe40000201400 */
[----:B----4-:R-:W-:Y:S01]  /*4050*/  HMMA.16816.F32.BF16 R36, R24, R16, R36 ;  /* 0x000000101824723c */ /* 0x010fe20000041824 */
[----:B------:R-:W-:Y:S01]  /*4060*/  IMAD.MOV.U32 R106, RZ, RZ, R20 ;  /* 0x000000ffff6a7224 */ /* 0x000fe200078e0014 */
[----:B------:R-:W-:-:S04]  /*4070*/  IABS R20, R21 ;  /* 0x0000001500147213 */ /* 0x000fc80000000000 */
[----:B------:R-:W-:Y:S01]  /*4080*/  I2F R99, R99 ;  /* 0x0000006300637306 */ /* 0x000fe20000201400 */
[----:B------:R-:W-:Y:S01]  /*4090*/  IMAD.IADD R16, R214, 0x1, -R76 ;  /* 0x00000001d6107824 */ /* 0x000fe200078e0a4c */
[----:B------:R-:W-:Y:S01]  /*40a0*/  HMMA.16816.F32.BF16 R32, R24, R18, R32 ;  /* 0x000000121820723c */ /* 0x000fe20000041820 */
[----:B------:R-:W-:-:S03]  /*40b0*/  IMAD.MOV.U32 R108, RZ, RZ, R20 ;  /* 0x000000ffff6c7224 */ /* 0x000fc600078e0014 */
[----:B------:R-:W-:Y:S02]  /*40c0*/  IABS R20, R16 ;  /* 0x0000001000147213 */ /* 0x000fe40000000000 */
[----:B------:R-:W-:Y:S01]  /*40d0*/  LDSM.16.M88.4 R16, [R198+0x8000] ;  /* 0x00800000c610783b */ /* 0x000fe20000000200 */
[----:B------:R-:W-:Y:S01]  /*40e0*/  I2F R106, R106 ;  /* 0x0000006a006a7306 */ /* 0x000fe20000201400 */
[C---:B-1----:R-:W-:Y:S01]  /*40f0*/  HMMA.16816.F32.BF16 R28, R24.reuse, R52, R28 ;  /* 0x00000034181c723c */ /* 0x042fe2000004181c */
[----:B------:R-:W-:Y:S02]  /*4100*/  IMAD.MOV.U32 R109, RZ, RZ, R20 ;  /* 0x000000ffff6d7224 */ /* 0x000fe400078e0014 */
[----:B------:R-:W1:Y:S04]  /*4110*/  LDSM.16.M88.4 R20, [R195+0x10000] ;  /* 0x01000000c314783b */ /* 0x000e680000000200 */
[----:B------:R-:W-:Y:S01]  /*4120*/  IMAD.IADD R52, R214, 0x1, -R80 ;  /* 0x00000001d6347824 */ /* 0x000fe200078e0a50 */
[----:B------:R-:W-:Y:S01]  /*4130*/  HMMA.16816.F32.BF16 R72, R24, R54, R56 ;  /* 0x000000361848723c */ /* 0x000fe20000041838 */
[----:B------:R-:W-:Y:S01]  /*4140*/  LDSM.16.M88.4 R56, [R188+0x4000] ;  /* 0x00400000bc38783b */ /* 0x000fe20000000200 */
[----:B------:R-:W-:Y:S02]  /*4150*/  I2F R109, R109 ;  /* 0x0000006d006d7306 */ /* 0x000fe40000201400 */
[----:B------:R-:W-:-:S04]  /*4160*/  IABS R52, R52 ;  /* 0x0000003400347213 */ /* 0x000fc80000000000 */
[C---:B---3--:R-:W-:Y:S02]  /*4170*/  HMMA.16816.F32.BF16 R36, R48.reuse, R64, R36 ;  /* 0x000000403024723c */ /* 0x048fe40000041824 */
[----:B------:R3:W-:Y:S06]  /*4180*/  I2F R111, R52 ;  /* 0x00000034006f7306 */ /* 0x0007ec0000201400 */
[C---:B--2---:R-:W-:Y:S02]  /*4190*/  HMMA.16816.F32.BF16 R44, R48.reuse, R12, R44 ;  /* 0x0000000c302c723c */ /* 0x044fe4000004182c */
[----:B------:R-:W-:Y:S05]  /*41a0*/  I2F R108, R108 ;  /* 0x0000006c006c7306 */ /* 0x000fea0000201400 */
[C---:B------:R-:W-:Y:S01]  /*41b0*/  IMAD.IADD R12, R214.reuse, 0x1, -R86 ;  /* 0x00000001d60c7824 */ /* 0x040fe200078e0a56 */
[----:B------:R-:W-:Y:S01]  /*41c0*/  HMMA.16816.F32.BF16 R40, R48, R14, R40 ;  /* 0x0000000e3028723c */ /* 0x000fe20000041828 */
[----:B------:R-:W-:Y:S01]  /*41d0*/  IMAD.IADD R13, R214, 0x1, -R88 ;  /* 0x00000001d60d7824 */ /* 0x000fe200078e0a58 */
[----:B---3--:R-:W2:Y:S01]  /*41e0*/  LDSM.16.M88.4 R52, [R197+0x8000] ;  /* 0x00800000c534783b */ /* 0x008ea20000000200 */
[----:B------:R-:W-:Y:S01]  /*41f0*/  I2F R103, R103 ;  /* 0x0000006700677306 */ /* 0x000fe20000201400 */
[----:B------:R-:W-:-:S04]  /*4200*/  IABS R12, R12 ;  /* 0x0000000c000c7213 */ /* 0x000fc80000000000 */
[----:B------:R-:W-:Y:S01]  /*4210*/  HMMA.16816.F32.BF16 R32, R48, R66, R32 ;  /* 0x000000423020723c */ /* 0x000fe20000041820 */
[----:B------:R-:W-:Y:S01]  /*4220*/  IMAD.MOV.U32 R114, RZ, RZ, R12 ;  /* 0x000000ffff727224 */ /* 0x000fe200078e000c */
[----:B------:R-:W-:Y:S01]  /*4230*/  IABS R12, R13 ;  /* 0x0000000d000c7213 */ /* 0x000fe20000000000 */
[----:B------:R-:W-:Y:S05]  /*4240*/  I2F R119, R119 ;  /* 0x0000007700777306 */ /* 0x000fea0000201400 */
[C---:B-1----:R-:W-:Y:S03]  /*4250*/  HMMA.16816.F32.BF16 R44, R16.reuse, R20, R44 ;  /* 0x00000014102c723c */ /* 0x042fe6000004182c */
[----:B------:R1:W-:Y:S04]  /*4260*/  I2F R115, R12 ;  /* 0x0000000c00737306 */ /* 0x0003e80000201400 */
[C---:B------:R-:W-:Y:S01]  /*4270*/  IMAD.IADD R20, R214.reuse, 0x1, -R90 ;  /* 0x00000001d6147824 */ /* 0x040fe200078e0a5a */
[----:B------:R-:W-:Y:S01]  /*4280*/  HMMA.16816.F32.BF16 R40, R16, R22, R40 ;  /* 0x000000161028723c */ /* 0x000fe20000041828 */
[----:B------:R-:W-:-:S02]  /*4290*/  IMAD.IADD R21, R214, 0x1, -R92 ;  /* 0x00000001d6157824 */ /* 0x000fc400078e0a5c */
[----:B------:R-:W-:Y:S01]  /*42a0*/  I2F R114, R114 ;  /* 0x0000007200727306 */ /* 0x000fe20000201400 */
[----:B------:R-:W-:-:S04]  /*42b0*/  IABS R20, R20 ;  /* 0x0000001400147213 */ /* 0x000fc80000000000 */
[----:B------:R-:W-:Y:S01]  /*42c0*/  HMMA.16816.F32.BF16 R68, R24, R62, R68 ;  /* 0x0000003e1844723c */ /* 0x000fe20000041844 */
[----:B------:R-:W-:Y:S01]  /*42d0*/  IMAD.MOV.U32 R116, RZ, RZ, R20 ;  /* 0x000000ffff747224 */ /* 0x000fe200078e0014 */
[----:B------:R-:W-:Y:S01]  /*42e0*/  IABS R20, R21 ;  /* 0x0000001500147213 */ /* 0x000fe20000000000 */
[----:B------:R-:W-:-:S04]  /*42f0*/  IMAD.IADD R21, R214, 0x1, -R94 ;  /* 0x00000001d6157824 */ /* 0x000fc800078e0a5e */
[----:B------:R-:W-:Y:S01]  /*4300*/  IMAD.MOV.U32 R64, RZ, RZ, R20 ;  /* 0x000000ffff407224 */ /* 0x000fe200078e0014 */
[----:B------:R-:W-:Y:S01]  /*4310*/  IABS R20, R21 ;  /* 0x0000001500147213 */ /* 0x000fe20000000000 */
[----:B-1----:R-:W-:Y:S01]  /*4320*/  HMMA.16816.F32.BF16 R12, R24, R60, R8 ;  /* 0x0000003c180c723c */ /* 0x002fe20000041808 */
[----:B------:R-:W1:Y:S01]  /*4330*/  LDSM.16.M88.4 R8, [R195+0x10800] ;  /* 0x01080000c308783b */ /* 0x000e620000000200 */
[----:B------:R-:W-:Y:S03]  /*4340*/  I2F R116, R116 ;  /* 0x0000007400747306 */ /* 0x000fe60000201400 */
[----:B------:R-:W3:Y:S02]  /*4350*/  LDSM.16.M88.4 R24, [R188+0x4800] ;  /* 0x00480000bc18783b */ /* 0x000ee40000000200 */
[----:B------:R-:W-:Y:S01]  /*4360*/  IMAD.IADD R60, R214, 0x1, -R96 ;  /* 0x00000001d63c7824 */ /* 0x000fe200078e0a60 */
[----:B--2---:R-:W-:Y:S02]  /*4370*/  HMMA.16816.F32.BF16 R44, R52, R56, R44 ;  /* 0x00000038342c723c */ /* 0x004fe4000004182c */
[----:B------:R2:W-:Y:S02]  /*4380*/  I2F R65, R20 ;  /* 0x0000001400417306 */ /* 0x0005e40000201400 */
[----:B------:R-:W-:-:S03]  /*4390*/  IABS R60, R60 ;  /* 0x0000003c003c7213 */ /* 0x000fc60000000000 */
[C---:B------:R-:W-:Y:S01]  /*43a0*/  IMAD.IADD R56, R214.reuse, 0x1, -R100 ;  /* 0x00000001d6387824 */ /* 0x040fe200078e0a64 */
[----:B------:R-:W-:Y:S01]  /*43b0*/  HMMA.16816.F32.BF16 R40, R52, R58, R40 ;  /* 0x0000003a3428723c */ /* 0x000fe20000041828 */
[----:B------:R-:W-:Y:S01]  /*43c0*/  IMAD.IADD R57, R214, 0x1, -R102 ;  /* 0x00000001d6397824 */ /* 0x000fe200078e0a66 */
[----:B------:R4:W-:Y:S02]  /*43d0*/  I2F R117, R60 ;  /* 0x0000003c00757306 */ /* 0x0009e40000201400 */
[----:B------:R-:W-:-:S05]  /*43e0*/  IABS R56, R56 ;  /* 0x0000003800387213 */ /* 0x000fca0000000000 */
[----:B------:R-:W-:Y:S01]  /*43f0*/  IMAD.MOV.U32 R118, RZ, RZ, R56 ;  /* 0x000000ffff767224 */ /* 0x000fe200078e0038 */
[----:B--2---:R-:W2:Y:S01]  /*4400*/  LDSM.16.M88.4 R20, [R199+0x5000] ;  /* 0x00500000c714783b */ /* 0x004ea20000000200 */
[----:B------:R-:W-:Y:S01]  /*4410*/  IABS R56, R57 ;  /* 0x0000003900387213 */ /* 0x000fe20000000000 */
[----:B------:R-:W-:Y:S04]  /*4420*/  I2F R64, R64 ;  /* 0x0000004000407306 */ /* 0x000fe80000201400 */
[----:B------:R-:W-:Y:S01]  /*4430*/  FMUL.FTZ R66, R45, c[0x0][0x2ec] ;  /* 0x0000bb002d427a20 */ /* 0x000fe20000410000 */
[----:B----4-:R-:W-:Y:S01]  /*4440*/  LDSM.16.M88.4 R60, [R195+0x11000] ;  /* 0x01100000c33c783b */ /* 0x010fe20000000200 */
[----:B------:R-:W-:Y:S02]  /*4450*/  FMUL.FTZ R44, R44, c[0x0][0x2ec] ;  /* 0x0000bb002c2c7a20 */ /* 0x000fe40000410000 */
[----:B------:R4:W-:Y:S01]  /*4460*/  I2F R120, R56 ;  /* 0x0000003800787306 */ /* 0x0009e20000201400 */
[----:B------:R-:W-:-:S02]  /*4470*/  FMUL.FTZ R45, R46, c[0x0][0x2ec] ;  /* 0x0000bb002e2d7a20 */ /* 0x000fc40000410000 */
[----:B------:R-:W-:Y:S01]  /*4480*/  FMUL.FTZ R47, R47, c[0x0][0x2ec] ;  /* 0x0000bb002f2f7a20 */ /* 0x000fe20000410000 */
[C---:B-1----:R-:W-:Y:S01]  /*4490*/  HMMA.16816.F32.BF16 R36, R16.reuse, R8, R36 ;  /* 0x000000081024723c */ /* 0x042fe20000041824 */
[----:B------:R-:W-:Y:S02]  /*44a0*/  FMUL.FTZ R42, R42, c[0x0][0x2ec] ;  /* 0x0000bb002a2a7a20 */ /* 0x000fe40000410000 */
[----:B------:R-:W-:Y:S01]  /*44b0*/  FMUL.FTZ R40, R40, c[0x0][0x2ec] ;  /* 0x0000bb0028287a20 */ /* 0x000fe20000410000 */
[----:B------:R-:W-:Y:S01]  /*44c0*/  MUFU.TANH R44, R44 ;  /* 0x0000002c002c7308 */ /* 0x000fe20000002400 */
[----:B------:R-:W-:Y:S02]  /*44d0*/  FMUL.FTZ R46, R41, c[0x0][0x2ec] ;  /* 0x0000bb00292e7a20 */ /* 0x000fe40000410000 */
[----:B------:R-:W-:Y:S01]  /*44e0*/  FMUL.FTZ R41, R43, c[0x0][0x2ec] ;  /* 0x0000bb002b297a20 */ /* 0x000fe20000410000 */
[----:B------:R-:W-:Y:S01]  /*44f0*/  HMMA.16816.F32.BF16 R32, R16, R10, R32 ;  /* 0x0000000a1020723c */ /* 0x000fe20000041820 */
[----:B------:R-:W-:Y:S03]  /*4500*/  LDSM.16.M88.4 R8, [R188+0x5000] ;  /* 0x00500000bc08783b */ /* 0x000fe60000000200 */
[----:B------:R-:W1:Y:S01]  /*4510*/  MUFU.TANH R42, R42 ;  /* 0x0000002a002a7308 */ /* 0x000e620000002400 */
[----:B----4-:R-:W4:Y:S07]  /*4520*/  LDSM.16.M88.4 R56, [R199+0x5800] ;  /* 0x00580000c738783b */ /* 0x010f2e0000000200 */
[----:B------:R-:W-:Y:S04]  /*4530*/  MUFU.TANH R45, R45 ;  /* 0x0000002d002d7308 */ /* 0x000fe80000002400 */
[----:B---3--:R-:W-:Y:S04]  /*4540*/  HMMA.16816.F32.BF16 R36, R52, R24, R36 ;  /* 0x000000183424723c */ /* 0x008fe80000041824 */
[----:B------:R-:W3:Y:S01]  /*4550*/  MUFU.TANH R47, R47 ;  /* 0x0000002f002f7308 */ /* 0x000ee20000002400 */
[----:B-1----:R-:W-:-:S03]  /*4560*/  FFMA.FTZ R6, R109, -UR19, R42 ;  /* 0x800000136d067c23 */ /* 0x002fc6000801002a */
[----:B--2---:R-:W-:Y:S02]  /*4570*/  HMMA.16816.F32.BF16 R28, R48, R20, R28 ;  /* 0x00000014301c723c */ /* 0x004fe4000004181c */
[----:B------:R-:W-:Y:S02]  /*4580*/  FSEL R6, R6, -INF , !P0 ;  /* 0xff80000006067808 */ /* 0x000fe40004000000 */
[----:B------:R-:W1:Y:S01]  /*4590*/  MUFU.TANH R40, R40 ;  /* 0x0000002800287308 */ /* 0x000e620000002400 */
[----:B------:R-:W-:-:S03]  /*45a0*/  ISETP.GE.AND P0, PT, R84, R215, PT ;  /* 0x000000d75400720c */ /* 0x000fc60003f06270 */
[----:B------:R-:W-:Y:S01]  /*45b0*/  HMMA.16816.F32.BF16 R72, R48, R22, R72 ;  /* 0x000000163048723c */ /* 0x000fe20000041848 */
[----:B------:R-:W2:Y:S01]  /*45c0*/  LDSM.16.M88.4 R20, [R195+0x11800] ;  /* 0x01180000c314783b */ /* 0x000ea20000000200 */
[----:B------:R-:W-:Y:S02]  /*45d0*/  ISETP.LT.OR P0, PT, R84, R216, P0 ;  /* 0x000000d85400720c */ /* 0x000fe40000701670 */
[----:B------:R-:W5:Y:S01]  /*45e0*/  MUFU.TANH R66, R66 ;  /* 0x0000004200427308 */ /* 0x000f620000002400 */
[----:B---3--:R-:W-:-:S03]  /*45f0*/  FFMA.FTZ R4, R108, -UR19, R47 ;  /* 0x800000136c047c23 */ /* 0x008fc6000801002f */
[----:B------:R-:W-:Y:S01]  /*4600*/  HMMA.16816.F32.BF16 R32, R52, R26, R32 ;  /* 0x0000001a3420723c */ /* 0x000fe20000041820 */
[----:B------:R-:W3:Y:S01]  /*4610*/  LDSM.16.M88.4 R24, [R188+0x5800] ;  /* 0x00580000bc18783b */ /* 0x000ee20000000200 */
[----:B------:R-:W-:Y:S01]  /*4620*/  FMUL.FTZ R36, R36, c[0x0][0x2ec] ;  /* 0x0000bb0024247a20 */ /* 0x000fe20000410000 */
[----:B------:R-:W-:Y:S01]  /*4630*/  FSEL R4, R4, -INF , !P2 ;  /* 0xff80000004047808 */ /* 0x000fe20005000000 */
[----:B------:R-:W-:Y:S01]  /*4640*/  FMUL.FTZ R38, R38, c[0x0][0x2ec] ;  /* 0x0000bb0026267a20 */ /* 0x000fe20000410000 */
[----:B------:R-:W-:Y:S01]  /*4650*/  MUFU.TANH R46, R46 ;  /* 0x0000002e002e7308 */ /* 0x000fe20000002400 */
[----:B------:R-:W-:Y:S01]  /*4660*/  FMUL.FTZ R39, R39, c[0x0][0x2ec] ;  /* 0x0000bb0027277a20 */ /* 0x000fe20000410000 */
[----:B------:R-:W-:Y:S01]  /*4670*/  ISETP.GE.AND P2, PT, R80, R212, PT ;  /* 0x000000d45000720c */ /* 0x000fe20003f46270 */
[----:B----4-:R-:W-:Y:S01]  /*4680*/  HMMA.16816.F32.BF16 R12, R48, R56, R12 ;  /* 0x00000038300c723c */ /* 0x010fe2000004180c */
[----:B------:R-:W-:Y:S01]  /*4690*/  FMUL.FTZ R37, R37, c[0x0][0x2ec] ;  /* 0x0000bb0025257a20 */ /* 0x000fe20000410000 */
[----:B------:R-:W-:-:S04]  /*46a0*/  DEPBAR.LE SB0, 0x0 ;  /* 0x000080000000791a */ /* 0x000fc80000000000 */
[----:B------:R-:W-:Y:S01]  /*46b0*/  MUFU.TANH R41, R41 ;  /* 0x0000002900297308 */ /* 0x000fe20000002400 */
[----:B-1----:R-:W-:Y:S01]  /*46c0*/  FFMA.FTZ R81, R81, -UR19, R40 ;  /* 0x8000001351517c23 */ /* 0x002fe20008010028 */
[----:B------:R-:W-:Y:S01]  /*46d0*/  HMMA.16816.F32.BF16 R28, R16, R60, R28 ;  /* 0x0000003c101c723c */ /* 0x000fe2000004181c */
[----:B-----5:R-:W-:Y:S01]  /*46e0*/  FFMA.FTZ R66, R79, -UR19, R66 ;  /* 0x800000134f427c23 */ /* 0x020fe20008010042 */
[----:B------:R-:W-:-:S04]  /*46f0*/  ISETP.LT.OR P2, PT, R80, R213, P2 ;  /* 0x000000d55000720c */ /* 0x000fc80001741670 */
[----:B------:R-:W1:Y:S02]  /*4700*/  MUFU.TANH R36, R36 ;  /* 0x0000002400247308 */ /* 0x000e640000002400 */
[----:B------:R-:W-:Y:S01]  /*4710*/  HMMA.16816.F32.BF16 R68, R48, R58, R68 ;  /* 0x0000003a3044723c */ /* 0x000fe20000041844 */
[----:B------:R-:W-:Y:S02]  /*4720*/  FMUL.FTZ R32, R32, c[0x0][0x2ec] ;  /* 0x0000bb0020207a20 */ /* 0x000fe40000410000 */
[----:B------:R-:W-:-:S03]  /*4730*/  FMUL.FTZ R35, R35, c[0x0][0x2ec] ;  /* 0x0000bb0023237a20 */ /* 0x000fc60000410000 */
[----:B------:R-:W4:Y:S02]  /*4740*/  MUFU.TANH R38, R38 ;  /* 0x0000002600267308 */ /* 0x000f240000002400 */
[C---:B------:R-:W-:Y:S06]  /*4750*/  HMMA.16816.F32.BF16 R72, R16.reuse, R62, R72 ;  /* 0x0000003e1048723c */ /* 0x040fec0000041848 */
[----:B------:R-:W5:Y:S02]  /*4760*/  MUFU.TANH R32, R32 ;  /* 0x0000002000207308 */ /* 0x000f640000002400 */
[----:B--2---:R-:W-:Y:S06]  /*4770*/  HMMA.16816.F32.BF16 R12, R16, R20, R12 ;  /* 0x00000014100c723c */ /* 0x004fec000004180c */
[----:B------:R-:W2:Y:S01]  /*4780*/  MUFU.TANH R48, R39 ;  /* 0x0000002700307308 */ /* 0x000ea20000002400 */
[----:B------:R-:W-:Y:S01]  /*4790*/  FFMA.FTZ R21, R77, -UR19, R44 ;  /* 0x800000134d157c23 */ /* 0x000fe2000801002c */
[----:B------:R-:W-:Y:S01]  /*47a0*/  HMMA.16816.F32.BF16 R28, R52, R8, R28 ;  /* 0x00000008341c723c */ /* 0x000fe2000004181c */
[----:B------:R-:W-:-:S03]  /*47b0*/  FFMA.FTZ R20, R106, -UR19, R45 ;  /* 0x800000136a147c23 */ /* 0x000fc6000801002d */
[----:B------:R-:W-:Y:S02]  /*47c0*/  FSEL R21, R21, -INF , !P4 ;  /* 0xff80000015157808 */ /* 0x000fe40006000000 */
[----:B------:R-:W-:Y:S01]  /*47d0*/  MUFU.TANH R56, R37 ;  /* 0x0000002500387308 */ /* 0x000fe20000002400 */
[----:B------:R-:W-:Y:S01]  /*47e0*/  FMUL.FTZ R8, R33, c[0x0][0x2ec] ;  /* 0x0000bb0021087a20 */ /* 0x000fe20000410000 */
[----:B------:R-:W-:Y:S01]  /*47f0*/  HMMA.16816.F32.BF16 R68, R16, R22, R68 ;  /* 0x000000161044723c */ /* 0x000fe20000041844 */
[----:B------:R-:W-:Y:S01]  /*4800*/  FMUL.FTZ R33, R34, c[0x0][0x2ec] ;  /* 0x0000bb0022217a20 */ /* 0x000fe20000410000 */
[----:B------:R-:W-:Y:S01]  /*4810*/  FSEL R20, R20, -INF , !P5 ;  /* 0xff80000014147808 */ /* 0x000fe20006800000 */
[----:B-1----:R-:W-:Y:S01]  /*4820*/  FFMA.FTZ R9, R85, -UR19, R36 ;  /* 0x8000001355097c23 */ /* 0x002fe20008010024 */
[----:B------:R-:W-:Y:S02]  /*4830*/  ISETP.GE.AND P4, PT, R78, R212, PT ;  /* 0x000000d44e00720c */ /* 0x000fe40003f86270 */
[----:B------:R-:W-:Y:S01]  /*4840*/  MUFU.TANH R8, R8 ;  /* 0x0000000800087308 */ /* 0x000fe20000002400 */
[----:B------:R-:W-:Y:S01]  /*4850*/  ISETP.GE.AND P5, PT, R80, R215, PT ;  /* 0x000000d75000720c */ /* 0x000fe20003fa6270 */
[----:B------:R-:W-:Y:S01]  /*4860*/  HMMA.16816.F32.BF16 R72, R52, R10, R72 ;  /* 0x0000000a3448723c */ /* 0x000fe20000041848 */
[----:B----4-:R-:W-:Y:S01]  /*4870*/  FFMA.FTZ R16, R111, -UR19, R38 ;  /* 0x800000136f107c23 */ /* 0x010fe20008010026 */
[----:B------:R-:W-:-:S02]  /*4880*/  ISETP.LT.OR P4, PT, R78, R213, P4 ;  /* 0x000000d54e00720c */ /* 0x000fc40002781670 */
[----:B------:R-:W-:Y:S02]  /*4890*/  ISETP.LT.OR P5, PT, R80, R216, P5 ;  /* 0x000000d85000720c */ /* 0x000fe40002fa1670 */
[----:B------:R-:W-:Y:S01]  /*48a0*/  MUFU.TANH R33, R33 ;  /* 0x0000002100217308 */ /* 0x000fe20000002400 */
[----:B-----5:R-:W-:Y:S01]  /*48b0*/  FFMA.FTZ R11, R89, -UR19, R32 ;  /* 0x80000013590b7c23 */ /* 0x020fe20008010020 */
[C---:B---3--:R-:W-:Y:S01]  /*48c0*/  HMMA.16816.F32.BF16 R12, R52.reuse, R24, R12 ;  /* 0x00000018340c723c */ /* 0x048fe2000004180c */
[----:B------:R-:W-:Y:S01]  /*48d0*/  FMUL.FTZ R31, R31, c[0x0][0x2ec] ;  /* 0x0000bb001f1f7a20 */ /* 0x000fe20000410000 */
[----:B------:R-:W-:Y:S01]  /*48e0*/  FSEL R9, R9, -INF , !P5 ;  /* 0xff80000009097808 */ /* 0x000fe20006800000 */
[----:B------:R-:W-:Y:S01]  /*48f0*/  FMUL.FTZ R29, R29, c[0x0][0x2ec] ;  /* 0x0000bb001d1d7a20 */ /* 0x000fe20000410000 */
[----:B------:R-:W-:Y:S01]  /*4900*/  FSEL R11, R11, -INF , !P0 ;  /* 0xff8000000b0b7808 */ /* 0x000fe20004000000 */
[----:B------:R-:W-:Y:S01]  /*4910*/  FMUL.FTZ R2, R30, c[0x0][0x2ec] ;  /* 0x0000bb001e027a20 */ /* 0x000fe20000410000 */
[----:B------:R-:W-:Y:S01]  /*4920*/  MUFU.TANH R35, R35 ;  /* 0x0000002300237308 */ /* 0x000fe20000002400 */
[----:B------:R-:W-:Y:S01]  /*4930*/  FMUL.FTZ R28, R28, c[0x0][0x2ec] ;  /* 0x0000bb001c1c7a20 */ /* 0x000fe20000410000 */
[----:B------:R-:W-:Y:S01]  /*4940*/  HMMA.16816.F32.BF16 R68, R52, R26, R68 ;  /* 0x0000001a3444723c */ /* 0x000fe20000041844 */
[-C--:B------:R-:W-:Y:S01]  /*4950*/  ISETP.GE.AND P0, PT, R90, R212.reuse, PT ;  /* 0x000000d45a00720c */ /* 0x080fe20003f06270 */
[----:B------:R-:W-:Y:S01]  /*4960*/  FFMA.FTZ R25, R83, -UR19, R46 ;  /* 0x8000001353197c23 */ /* 0x000fe2000801002e */
[----:B------:R-:W-:Y:S01]  /*4970*/  FSEL R16, R16, -INF , !P2 ;  /* 0xff80000010107808 */ /* 0x000fe20005000000 */
[----:B--2---:R-:W-:Y:S01]  /*4980*/  FFMA.FTZ R10, R113, -UR19, R48 ;  /* 0x80000013710a7c23 */ /* 0x004fe20008010030 */
[----:B------:R-:W-:Y:S01]  /*4990*/  ISETP.LT.OR P0, PT, R90, R213, P0 ;  /* 0x000000d55a00720c */ /* 0x000fe20000701670 */
[----:B------:R-:W1:Y:S01]  /*49a0*/  MUFU.TANH R31, R31 ;  /* 0x0000001f001f7308 */ /* 0x000e620000002400 */
[----:B------:R-:W-:Y:S01]  /*49b0*/  FSEL R25, R25, -INF , !P3 ;  /* 0xff80000019197808 */ /* 0x000fe20005800000 */
[----:B------:R-:W-:Y:S01]  /*49c0*/  FMUL.FTZ R19, R74, c[0x0][0x2ec] ;  /* 0x0000bb004a137a20 */ /* 0x000fe20000410000 */
[-C--:B------:R-:W-:Y:S01]  /*49d0*/  ISETP.GE.AND P3, PT, R84, R212.reuse, PT ;  /* 0x000000d45400720c */ /* 0x080fe20003f66270 */
[----:B------:R-:W-:Y:S01]  /*49e0*/  FMUL.FTZ R42, R72, c[0x0][0x2ec] ;  /* 0x0000bb00482a7a20 */ /* 0x000fe20000410000 */
[----:B------:R-:W-:Y:S01]  /*49f0*/  ISETP.GE.AND P5, PT, R86, R212, PT ;  /* 0x000000d45600720c */ /* 0x000fe20003fa6270 */
[----:B------:R-:W-:Y:S01]  /*4a00*/  FMUL.FTZ R24, R73, c[0x0][0x2ec] ;  /* 0x0000bb0049187a20 */ /* 0x000fe20000410000 */
[----:B------:R-:W-:Y:S01]  /*4a10*/  ISETP.GE.AND P2, PT, R88, R215, PT ;  /* 0x000000d75800720c */ /* 0x000fe20003f46270 */
[----:B------:R2:W3:Y:S01]  /*4a20*/  MUFU.TANH R30, R29 ;  /* 0x0000001d001e7308 */ /* 0x0004e20000002400 */
[----:B------:R-:W-:Y:S01]  /*4a30*/  FMUL.FTZ R18, R75, c[0x0][0x2ec] ;  /* 0x0000bb004b127a20 */ /* 0x000fe20000410000 */
[-C--:B------:R-:W-:Y:S01]  /*4a40*/  ISETP.LT.OR P3, PT, R84, R213.reuse, P3 ;  /* 0x000000d55400720c */ /* 0x080fe20001f61670 */
[----:B------:R-:W-:Y:S01]  /*4a50*/  FMUL.FTZ R26, R14, c[0x0][0x2ec] ;  /* 0x0000bb000e1a7a20 */ /* 0x000fe20000410000 */
[----:B------:R-:W-:Y:S01]  /*4a60*/  ISETP.LT.OR P5, PT, R86, R213, P5 ;  /* 0x000000d55600720c */ /* 0x000fe20002fa1670 */
[----:B------:R-:W-:Y:S01]  /*4a70*/  FMUL.FTZ R12, R12, c[0x0][0x2ec] ;  /* 0x0000bb000c0c7a20 */ /* 0x000fe20000410000 */
[----:B------:R-:W-:Y:S01]  /*4a80*/  ISETP.LT.OR P2, PT, R88, R216, P2 ;  /* 0x000000d85800720c */ /* 0x000fe20001741670 */
[----:B------:R-:W-:Y:S01]  /*4a90*/  FMUL.FTZ R14, R15, c[0x0][0x2ec] ;  /* 0x0000bb000f0e7a20 */ /* 0x000fe20000410000 */
[----:B------:R4:W5:Y:S01]  /*4aa0*/  MUFU.TANH R34, R28 ;  /* 0x0000001c00227308 */ /* 0x0009620000002400 */
[----:B-1----:R-:W-:-:S02]  /*4ab0*/  FFMA.FTZ R31, R116, -UR19, R31 ;  /* 0x80000013741f7c23 */ /* 0x002fc4000801001f */
[----:B------:R-:W-:Y:S02]  /*4ac0*/  FMUL.FTZ R32, R69, c[0x0][0x2ec] ;  /* 0x0000bb0045207a20 */ /* 0x000fe40000410000 */
[----:B------:R-:W-:Y:S01]  /*4ad0*/  FMUL.FTZ R71, R71, c[0x0][0x2ec] ;  /* 0x0000bb0047477a20 */ /* 0x000fe20000410000 */
[----:B------:R-:W-:Y:S01]  /*4ae0*/  FSEL R174, R31, -INF , !P0 ;  /* 0xff8000001fae7808 */ /* 0x000fe20004000000 */
[----:B------:R-:W-:Y:S01]  /*4af0*/  FMUL.FTZ R23, R13, c[0x0][0x2ec] ;  /* 0x0000bb000d177a20 */ /* 0x000fe20000410000 */
[----:B------:R1:W1:Y:S01]  /*4b00*/  MUFU.TANH R40, R2 ;  /* 0x0000000200287308 */ /* 0x0002620000002400 */
[----:B--2---:R-:W-:Y:S01]  /*4b10*/  FSEL R29, R81, -INF , !P1 ;  /* 0xff800000511d7808 */ /* 0x004fe20004800000 */
[----:B---3--:R-:W-:Y:S01]  /*4b20*/  FFMA.FTZ R95, R95, -UR19, R30 ;  /* 0x800000135f5f7c23 */ /* 0x008fe2000801001e */
[-C--:B------:R-:W-:Y:S01]  /*4b30*/  ISETP.GE.AND P1, PT, R82, R212.reuse, PT ;  /* 0x000000d45200720c */ /* 0x080fe20003f26270 */
[----:B------:R-:W-:Y:S01]  /*4b40*/  FMUL.FTZ R30, R68, c[0x0][0x2ec] ;  /* 0x0000bb00441e7a20 */ /* 0x000fe20000410000 */
[-C--:B------:R-:W-:Y:S01]  /*4b50*/  ISETP.GE.AND P0, PT, R96, R212.reuse, PT ;  /* 0x000000d46000720c */ /* 0x080fe20003f06270 */
[----:B------:R-:W-:Y:S01]  /*4b60*/  FMUL.FTZ R70, R70, c[0x0][0x2ec] ;  /* 0x0000bb0046467a20 */ /* 0x000fe20000410000 */
[----:B------:R-:W-:Y:S01]  /*4b70*/  ISETP.LT.OR P1, PT, R82, R213, P1 ;  /* 0x000000d55200720c */ /* 0x000fe20000f21670 */
[----:B------:R-:W2:Y:S01]  /*4b80*/  MUFU.TANH R19, R19 ;  /* 0x0000001300137308 */ /* 0x000ea20000002400 */
[----:B----4-:R-:W-:Y:S01]  /*4b90*/  FSEL R28, R66, -INF , !P6 ;  /* 0xff800000421c7808 */ /* 0x010fe20007000000 */
[----:B------:R-:W-:Y:S01]  /*4ba0*/  FFMA.FTZ R13, R91, -UR19, R8 ;  /* 0x800000135b0d7c23 */ /* 0x000fe20008010008 */
[----:B------:R-:W-:Y:S01]  /*4bb0*/  FSEL R10, R10, -INF , !P1 ;  /* 0xff8000000a0a7808 */ /* 0x000fe20004800000 */
[----:B------:R-:W-:Y:S01]  /*4bc0*/  FFMA.FTZ R17, R87, -UR19, R56 ;  /* 0x8000001357117c23 */ /* 0x000fe20008010038 */
[----:B------:R-:W-:Y:S01]  /*4bd0*/  ISETP.GE.AND P6, PT, R82, R215, PT ;  /* 0x000000d75200720c */ /* 0x000fe20003fc6270 */
[----:B------:R-:W-:Y:S01]  /*4be0*/  FFMA.FTZ R33, R112, -UR19, R33 ;  /* 0x8000001370217c23 */ /* 0x000fe20008010021 */
[----:B------:R-:W-:Y:S01]  /*4bf0*/  ISETP.GE.AND P1, PT, R88, R212, PT ;  /* 0x000000d45800720c */ /* 0x000fe20003f26270 */
[----:B------:R-:W3:Y:S01]  /*4c00*/  MUFU.TANH R26, R26 ;  /* 0x0000001a001a7308 */ /* 0x000ee20000002400 */
[----:B-1----:R-:W-:Y:S01]  /*4c10*/  FFMA.FTZ R2, R110, -UR19, R41 ;  /* 0x800000136e027c23 */ /* 0x002fe20008010029 */
[----:B------:R-:W-:Y:S01]  /*4c20*/  ISETP.LT.OR P6, PT, R82, R216, P6 ;  /* 0x000000d85200720c */ /* 0x000fe200037c1670 */
[----:B------:R-:W-:Y:S01]  /*4c30*/  FFMA.FTZ R8, R114, -UR19, R35 ;  /* 0x8000001372087c23 */ /* 0x000fe20008010023 */
[----:B------:R-:W-:Y:S01]  /*4c40*/  ISETP.LT.OR P1, PT, R88, R213, P1 ;  /* 0x000000d55800720c */ /* 0x000fe20000f21670 */
[----:B-----5:R-:W-:Y:S01]  /*4c50*/  FFMA.FTZ R34, R93, -UR19, R34 ;  /* 0x800000135d227c23 */ /* 0x020fe20008010022 */
[----:B------:R-:W-:Y:S01]  /*4c60*/  FSEL R2, R2, -INF , !P4 ;  /* 0xff80000002027808 */ /* 0x000fe20006000000 */
[----:B------:R-:W-:Y:S01]  /*4c70*/  FFMA.FTZ R40, R115, -UR19, R40 ;  /* 0x8000001373287c23 */ /* 0x000fe20008010028 */
[----:B------:R-:W1:Y:S01]  /*4c80*/  MUFU.TANH R42, R42 ;  /* 0x0000002a002a7308 */ /* 0x000e620000002400 */
[----:B------:R-:W-:Y:S01]  /*4c90*/  ISETP.GE.AND P4, PT, R86, R215, PT ;  /* 0x000000d75600720c */ /* 0x000fe20003f86270 */
[----:B--2---:R-:W-:Y:S01]  /*4ca0*/  FFMA.FTZ R64, R64, -UR19, R19 ;  /* 0x8000001340407c23 */ /* 0x004fe20008010013 */
[----:B------:R-:W-:-:S02]  /*4cb0*/  ISETP.LT.OR P0, PT, R96, R213, P0 ;  /* 0x000000d56000720c */ /* 0x000fc40000701670 */
[----:B------:R-:W-:Y:S02]  /*4cc0*/  ISETP.LT.OR P4, PT, R86, R216, P4 ;  /* 0x000000d85600720c */ /* 0x000fe40002781670 */
[----:B------:R-:W-:Y:S01]  /*4cd0*/  FSEL R17, R17, -INF , !P6 ;  /* 0xff80000011117808 */ /* 0x000fe20007000000 */
[----:B------:R-:W2:Y:S01]  /*4ce0*/  MUFU.TANH R24, R24 ;  /* 0x0000001800187308 */ /* 0x000ea20000002400 */
[----:B---3--:R-:W-:Y:S01]  /*4cf0*/  FFMA.FTZ R26, R117, -UR19, R26 ;  /* 0x80000013751a7c23 */ /* 0x008fe2000801001a */
[----:B------:R-:W-:Y:S02]  /*4d00*/  FSEL R13, R13, -INF , !P4 ;  /* 0xff8000000d0d7808 */ /* 0x000fe40006000000 */
[----:B------:R-:W-:Y:S02]  /*4d10*/  FSEL R8, R8, -INF , !P5 ;  /* 0xff80000008087808 */ /* 0x000fe40006800000 */
[----:B------:R-:W-:Y:S02]  /*4d20*/  FSEL R169, R34, -INF , !P2 ;  /* 0xff80000022a97808 */ /* 0x000fe40005000000 */
[----:B------:R-:W3:Y:S01]  /*4d30*/  MUFU.TANH R18, R18 ;  /* 0x0000001200127308 */ /* 0x000ee20000002400 */
[----:B------:R-:W-:Y:S01]  /*4d40*/  FSEL R164, R40, -INF , !P1 ;  /* 0xff80000028a47808 */ /* 0x000fe20004800000 */
[----:B-1----:R-:W-:Y:S01]  /*4d50*/  FFMA.FTZ R42, R97, -UR19, R42 ;  /* 0x80000013612a7c23 */ /* 0x002fe2000801002a */
[----:B------:R-:W-:-:S02]  /*4d60*/  ISETP.GE.AND P6, PT, R90, R215, PT ;  /* 0x000000d75a00720c */ /* 0x000fc40003fc6270 */
[-C--:B------:R-:W-:Y:S02]  /*4d70*/  ISETP.GE.AND P4, PT, R94, R215.reuse, PT ;  /* 0x000000d75e00720c */ /* 0x080fe40003f86270 */
[-C--:B------:R-:W-:Y:S01]  /*4d80*/  ISETP.GE.AND P5, PT, R92, R212.reuse, PT ;  /* 0x000000d45c00720c */ /* 0x080fe20003fa6270 */
[----:B------:R1:W4:Y:S01]  /*4d90*/  MUFU.TANH R22, R12 ;  /* 0x0000000c00167308 */ /* 0x0003220000002400 */
[----:B------:R-:W-:Y:S01]  /*4da0*/  ISETP.GE.AND P2, PT, R94, R212, PT ;  /* 0x000000d45e00720c */ /* 0x000fe20003f46270 */
[----:B--2---:R-:W-:Y:S01]  /*4db0*/  FFMA.FTZ R24, R99, -UR19, R24 ;  /* 0x8000001363187c23 */ /* 0x004fe20008010018 */
[----:B------:R-:W-:Y:S02]  /*4dc0*/  ISETP.GE.AND P1, PT, R96, R215, PT ;  /* 0x000000d76000720c */ /* 0x000fe40003f26270 */
[----:B------:R-:W-:Y:S02]  /*4dd0*/  FSEL R166, R26, -INF , !P0 ;  /* 0xff8000001aa67808 */ /* 0x000fe40004000000 */
[----:B------:R-:W-:Y:S01]  /*4de0*/  PLOP3.LUT P0, PT, PT, PT, UP0, 0x80, 0x0 ;  /* 0x000000000000781c */ /* 0x000fe20003f0f008 */
[----:B------:R-:W-:Y:S01]  /*4df0*/  I2F R118, R118 ;  /* 0x0000007600767306 */ /* 0x000fe20000201400 */
[----:B---3--:R-:W-:Y:S01]  /*4e00*/  FFMA.FTZ R18, R65, -UR19, R18 ;  /* 0x8000001341127c23 */ /* 0x008fe20008010012 */
[----:B------:R-:W-:-:S02]  /*4e10*/  ISETP.LT.OR P6, PT, R90, R216, P6 ;  /* 0x000000d85a00720c */ /* 0x000fc400037c1670 */
[----:B------:R-:W-:Y:S02]  /*4e20*/  ISETP.LT.OR P5, PT, R92, R213, P5 ;  /* 0x000000d55c00720c */ /* 0x000fe40002fa1670 */
[-C--:B------:R-:W-:Y:S02]  /*4e30*/  ISETP.LT.OR P4, PT, R94, R216.reuse, P4 ;  /* 0x000000d85e00720c */ /* 0x080fe40002781670 */
[----:B------:R-:W2:Y:S01]  /*4e40*/  MUFU.TANH R15, R23 ;  /* 0x00000017000f7308 */ /* 0x000ea20000002400 */
[----:B-1----:R-:W-:Y:S01]  /*4e50*/  FSEL R12, R33, -INF , !P3 ;  /* 0xff800000210c7808 */ /* 0x002fe20005800000 */
[----:B----4-:R-:W-:Y:S01]  /*4e60*/  FFMA.FTZ R22, R101, -UR19, R22 ;  /* 0x8000001365167c23 */ /* 0x010fe20008010016 */
[----:B------:R-:W-:Y:S02]  /*4e70*/  ISETP.GE.AND P3, PT, R92, R215, PT ;  /* 0x000000d75c00720c */ /* 0x000fe40003f66270 */
[----:B------:R-:W-:Y:S02]  /*4e80*/  ISETP.LT.OR P2, PT, R94, R213, P2 ;  /* 0x000000d55e00720c */ /* 0x000fe40001741670 */
[-C--:B------:R-:W-:Y:S01]  /*4e90*/  ISETP.LT.OR P3, PT, R92, R216.reuse, P3 ;  /* 0x000000d85c00720c */ /* 0x080fe20001f61670 */
[----:B------:R-:W1:Y:S01]  /*4ea0*/  MUFU.TANH R14, R14 ;  /* 0x0000000e000e7308 */ /* 0x000e620000002400 */
[----:B------:R-:W-:-:S02]  /*4eb0*/  ISETP.LT.OR P1, PT, R96, R216, P1 ;  /* 0x000000d86000720c */ /* 0x000fc40000f21670 */
[----:B------:R-:W-:Y:S02]  /*4ec0*/  FSEL R161, R95, -INF , !P6 ;  /* 0xff8000005fa17808 */ /* 0x000fe40007000000 */
[----:B------:R-:W-:Y:S02]  /*4ed0*/  FSEL R167, R42, -INF , !P3 ;  /* 0xff8000002aa77808 */ /* 0x000fe40005800000 */
[----:B------:R-:W-:Y:S01]  /*4ee0*/  FSEL R168, R64, -INF , !P5 ;  /* 0xff80000040a87808 */ /* 0x000fe20006800000 */
[----:B------:R-:W3:Y:S01]  /*4ef0*/  MUFU.TANH R30, R30 ;  /* 0x0000001e001e7308 */ /* 0x000ee20000002400 */
[----:B------:R-:W-:Y:S01]  /*4f00*/  FSEL R163, R24, -INF , !P4 ;  /* 0xff80000018a37808 */ /* 0x000fe20006000000 */
[----:B--2---:R-:W-:Y:S01]  /*4f10*/  FFMA.FTZ R15, R104, -UR19, R15 ;  /* 0x80000013680f7c23 */ /* 0x004fe2000801000f */
[----:B------:R-:W-:Y:S02]  /*4f20*/  FSEL R172, R18, -INF , !P2 ;  /* 0xff80000012ac7808 */ /* 0x000fe40005000000 */
[----:B------:R-:W-:-:S02]  /*4f30*/  FSEL R173, R22, -INF , !P1 ;  /* 0xff80000016ad7808 */ /* 0x000fc40004800000 */
[CC--:B------:R-:W-:Y:S01]  /*4f40*/  ISETP.GE.AND P6, PT, R98.reuse, R215.reuse, PT ;  /* 0x000000d76200720c */ /* 0x0c0fe20003fc6270 */
[----:B------:R-:W2:Y:S01]  /*4f50*/  MUFU.TANH R32, R32 ;  /* 0x0000002000207308 */ /* 0x000ea20000002400 */
[-C--:B------:R-:W-:Y:S01]  /*4f60*/  ISETP.GE.AND P3, PT, R98, R212.reuse, PT ;  /* 0x000000d46200720c */ /* 0x080fe20003f66270 */
[----:B-1----:R-:W-:Y:S01]  /*4f70*/  FFMA.FTZ R14, R119, -UR19, R14 ;  /* 0x80000013770e7c23 */ /* 0x002fe2000801000e */
[-C--:B------:R-:W-:Y:S02]  /*4f80*/  ISETP.GE.AND P5, PT, R100, R215.reuse, PT ;  /* 0x000000d76400720c */ /* 0x080fe40003fa6270 */
[----:B------:R-:W-:Y:S02]  /*4f90*/  ISETP.GE.AND P4, PT, R102, R215, PT ;  /* 0x000000d76600720c */ /* 0x000fe40003f86270 */
[-C--:B------:R-:W-:Y:S01]  /*4fa0*/  ISETP.GE.AND P2, PT, R100, R212.reuse, PT ;  /* 0x000000d46400720c */ /* 0x080fe20003f46270 */
[----:B------:R-:W1:Y:S01]  /*4fb0*/  MUFU.TANH R19, R70 ;  /* 0x0000004600137308 */ /* 0x000e620000002400 */
[----:B------:R-:W-:Y:S01]  /*4fc0*/  ISETP.GE.AND P1, PT, R102, R212, PT ;  /* 0x000000d46600720c */ /* 0x000fe20003f26270 */
[----:B---3--:R-:W-:Y:S01]  /*4fd0*/  FFMA.FTZ R30, R103, -UR19, R30 ;  /* 0x80000013671e7c23 */ /* 0x008fe2000801001e */
[----:B------:R-:W-:-:S02]  /*4fe0*/  ISETP.LT.OR P6, PT, R98, R216, P6 ;  /* 0x000000d86200720c */ /* 0x000fc400037c1670 */
[-C--:B------:R-:W-:Y:S02]  /*4ff0*/  ISETP.LT.OR P3, PT, R98, R213.reuse, P3 ;  /* 0x000000d56200720c */ /* 0x080fe40001f61670 */
[CC--:B------:R-:W-:Y:S01]  /*5000*/  ISETP.LT.OR P5, PT, R100.reuse, R216.reuse, P5 ;  /* 0x000000d86400720c */ /* 0x0c0fe20002fa1670 */
[----:B------:R-:W3:Y:S01]  /*5010*/  MUFU.TANH R71, R71 ;  /* 0x0000004700477308 */ /* 0x000ee20000002400 */
[----:B--2---:R-:W-:Y:S01]  /*5020*/  FFMA.FTZ R32, R105, -UR19, R32 ;  /* 0x8000001369207c23 */ /* 0x004fe20008010020 */
[-C--:B------:R-:W-:Y:S01]  /*5030*/  ISETP.LT.OR P2, PT, R100, R213.reuse, P2 ;  /* 0x000000d56400720c */ /* 0x080fe20001741670 */
[----:B------:R-:W-:Y:S01]  /*5040*/  BAR.SYNC.DEFER_BLOCKING 0x0 ;  /* 0x0000000000007b1d */ /* 0x000fe20000010000 */
[C---:B------:R-:W-:Y:S02]  /*5050*/  ISETP.LT.OR P4, PT, R102.reuse, R216, P4 ;  /* 0x000000d86600720c */ /* 0x040fe40002781670 */
[----:B------:R-:W-:Y:S01]  /*5060*/  ISETP.LT.OR P1, PT, R102, R213, P1 ;  /* 0x000000d56600720c */ /* 0x000fe20000f21670 */
[----:B-1----:R-:W-:Y:S01]  /*5070*/  FFMA.FTZ R118, R118, -UR19, R19 ;  /* 0x8000001376767c23 */ /* 0x002fe20008010013 */
[----:B------:R-:W-:-:S02]  /*5080*/  FSEL R171, R15, -INF , !P6 ;  /* 0xff8000000fab7808 */ /* 0x000fc40007000000 */
[----:B------:R-:W-:Y:S02]  /*5090*/  FSEL R146, R14, -INF , !P3 ;  /* 0xff8000000e927808 */ /* 0x000fe40005800000 */
[----:B------:R-:W-:Y:S02]  /*50a0*/  FSEL R147, R30, -INF , !P5 ;  /* 0xff8000001e937808 */ /* 0x000fe40006800000 */
[----:B------:R-:W-:Y:S01]  /*50b0*/  FSEL R144, R118, -INF , !P2 ;  /* 0xff80000076907808 */ /* 0x000fe20005000000 */
[----:B---3--:R-:W-:Y:S01]  /*50c0*/  FFMA.FTZ R120, R120, -UR19, R71 ;  /* 0x8000001378787c23 */ /* 0x008fe20008010047 */
[----:B------:R-:W-:-:S04]  /*50d0*/  FSEL R145, R32, -INF , !P4 ;  /* 0xff80000020917808 */ /* 0x000fc80006000000 */
        /* <DEDUP_REMOVED lines=57> */
.L_x_481:
[----:B------:R-:W-:Y:S05]  /*5470*/  BSYNC B0 ;  /* 0x0000000000007941 */ /* 0x000fea0003800000 */
.L_x_480:
[----:B------:R-:W0:Y:S02]  /*5480*/  LDGDEPBAR ;  /* 0x00000000000079af */ /* 0x000e240000000000 */
.L_x_479:
        /* <DEDUP_REMOVED lines=76> */
[----:B------:R-:W-:Y:S01]  /*5950*/  FFMA.FTZ R139, R11, c[0x0][0x23c], -R170 ;  /* 0x00008f000b8b7a23 */ /* 0x000fe200000108aa */
[----:B------:R-:W-:Y:S01]  /*5960*/  LDSM.16.MT88.4 R24, [R194+0x14800] ;  /* 0x01480000c218783b */ /* 0x000fe20000004200 */
[--C-:B------:R-:W-:Y:S01]  /*5970*/  FFMA.FTZ R150, R16, c[0x0][0x23c], -R165.reuse ;  /* 0x00008f0010967a23 */ /* 0x100fe200000108a5 */
[----:B------:R-:W-:Y:S01]  /*5980*/  MUFU.EX2 R155, R155 ;  /* 0x0000009b009b7308 */ /* 0x000fe20000000800 */
[--C-:B------:R-:W-:Y:S01]  /*5990*/  FFMA.FTZ R133, R10, c[0x0][0x23c], -R165.reuse ;  /* 0x00008f000a857a23 */ /* 0x100fe200000108a5 */
        /* <DEDUP_REMOVED lines=224> */
[----:B------:R-:W-:Y:S01]  /*67a0*/  ISETP.GE.AND P4, PT, R218, c[0x0][0x220], PT ;  /* 0x00008800da007a0c */ /* 0x000fe20003f86270 */
[----:B------:R-:W-:Y:S01]  /*67b0*/  BAR.SYNC.DEFER_BLOCKING 0x0 ;  /* 0x0000000000007b1d */ /* 0x000fe20000010000 */
[----:B------:R-:W-:Y:S01]  /*67c0*/  ISETP.GE.AND P3, PT, R205, c[0x0][0x220], PT ;  /* 0x00008800cd007a0c */ /* 0x000fe20003f66270 */
[----:B------:R-:W-:Y:S01]  /*67d0*/  USHF.R.S32.HI UR5, URZ, 0x1f, UR22 ;  /* 0x0000001f3f057899 */ /* 0x000fe20008011416 */
[----:B------:R-:W-:Y:S01]  /*67e0*/  ISETP.GE.AND P2, PT, R204, c[0x0][0x220], PT ;  /* 0x00008800cc007a0c */ /* 0x000fe20003f46270 */
[----:B------:R-:W-:Y:S01]  /*67f0*/  UIMAD UR4, UR17, UR22, URZ ;  /* 0x00000016110472a4 */ /* 0x000fe2000f8e023f */
[----:B------:R-:W-:Y:S01]  /*6800*/  IMAD.WIDE.U32 R4, R203, UR22, R136 ;  /* 0x00000016cb047c25 */ /* 0x000fe2000f8e0088 */
[----:B------:R-:W-:Y:S02]  /*6810*/  UISETP.GT.AND UP0, UPT, UR22, UR7, UPT ;  /* 0x000000071600728c */ /* 0x000fe4000bf04270 */
[----:B------:R-:W-:Y:S01]  /*6820*/  UIMAD UR4, UR5, UR16, UR4 ;  /* 0x00000010050472a4 */ /* 0x000fe2000f8e0204 */
[----:B------:R-:W-:-:S03]  /*6830*/  IMAD.U32 R133, RZ, RZ, UR22 ;  /* 0x00000016ff857e24 */ /* 0x000fc6000f8e00ff */
[C---:B------:R-:W-:Y:S02]  /*6840*/  @!P4 LEA R12, P6, R4.reuse, c[0x0][0x170], 0x1 ;  /* 0x00005c00040cca11 */ /* 0x040fe400078c08ff */
[----:B------:R-:W-:Y:S02]  /*6850*/  IADD3 R0, R5, UR4, RZ ;  /* 0x0000000405007c10 */ /* 0x000fe4000fffe0ff */
[C---:B------:R-:W-:Y:S02]  /*6860*/  @!P3 LEA R8, P1, R4.reuse, c[0x0][0x170], 0x1 ;  /* 0x00005c000408ba11 */ /* 0x040fe400078208ff */
[C---:B------:R-:W-:Y:S02]  /*6870*/  @!P2 LEA R6, P0, R4.reuse, c[0x0][0x170], 0x1 ;  /* 0x00005c000406aa11 */ /* 0x040fe400078008ff */
[C---:B------:R-:W-:Y:S02]  /*6880*/  IADD3 R5, P5, R4.reuse, UR18, RZ ;  /* 0x0000001204057c10 */ /* 0x040fe4000ffbe0ff */
[----:B------:R-:W-:-:S02]  /*6890*/  @!P4 LEA.HI.X R13, R4, c[0x0][0x174], R0, 0x1, P6 ;  /* 0x00005d00040dca11 */ /* 0x000fc400030f0c00 */
[C-C-:B------:R-:W-:Y:S01]  /*68a0*/  @!P3 LEA.HI.X R9, R4.reuse, c[0x0][0x174], R0.reuse, 0x1, P1 ;  /* 0x00005d000409ba11 */ /* 0x140fe200008f0c00 */
[----:B------:R-:W-:Y:S01]  /*68b0*/  @P4 STS.128 [R207+0x12000], RZ ;  /* 0x012000ffcf004388 */ /* 0x000fe20000000c00 */
[----:B------:R-:W-:Y:S02]  /*68c0*/  @!P2 LEA.HI.X R7, R4, c[0x0][0x174], R0, 0x1, P0 ;  /* 0x00005d000407aa11 */ /* 0x000fe400000f0c00 */
        /* <DEDUP_REMOVED lines=8> */
[----:B------:R-:W-:-:S02]  /*6950*/  @!P2 LEA R4, P1, R5, c[0x0][0x170], 0x1 ;  /* 0x00005c000504aa11 */ /* 0x000fc400078208ff */
[C-C-:B------:R-:W-:Y:S01]  /*6960*/  @!P4 LEA.HI.X R11, R5.reuse, c[0x0][0x174], R0.reuse, 0x1, P0 ;  /* 0x00005d00050bca11 */ /* 0x140fe200000f0c00 */
[----:B------:R-:W-:Y:S01]  /*6970*/  @!PT LDS RZ, [RZ] ;  /* 0x00000000fffff984 */ /* 0x000fe20000000800 */
[----:B------:R-:W-:Y:S01]  /*6980*/  @!PT LDS RZ, [RZ] ;  /* 0x00000000fffff984 */ /* 0x000fe20000000800 */
[----:B------:R-:W-:Y:S01]  /*6990*/  @!PT LDS RZ, [RZ] ;  /* 0x00000000fffff984 */ /* 0x000fe20000000800 */
[----:B------:R2:W-:Y:S01]  /*69a0*/  @!P3 LDGSTS.E.BYPASS.LTC128B.128 [R207+0x14000], [R8.64+0x80] ;  /* 0x1400008008cfbfae */ /* 0x0005e2000b901d4e */
[C-C-:B------:R-:W-:Y:S02]  /*69b0*/  @!P3 LEA.HI.X R17, R5.reuse, c[0x0][0x174], R0.reuse, 0x1, P5 ;  /* 0x00005d000511ba11 */ /* 0x140fe400028f0c00 */
[----:B------:R-:W-:Y:S01]  /*69c0*/  @!P2 LEA.HI.X R5, R5, c[0x0][0x174], R0, 0x1, P1 ;  /* 0x00005d000505aa11 */ /* 0x000fe200008f0c00 */
[----:B------:R-:W-:Y:S01]  /*69d0*/  @P2 STS.128 [R207+0x16000], RZ ;  /* 0x016000ffcf002388 */ /* 0x000fe20000000c00 */
[----:B------:R-:W-:-:S03]  /*69e0*/  IMAD R0, R133, 0x40, R206 ;  /* 0x0000004085007824 */ /* 0x000fc600078e02ce */
[----:B------:R-:W-:Y:S01]  /*69f0*/  @!PT LDS RZ, [RZ] ;  /* 0x00000000fffff984 */ /* 0x000fe20000000800 */
[----:B------:R-:W-:Y:S01]  /*6a00*/  @!PT LDS RZ, [RZ] ;  /* 0x00000000fffff984 */ /* 0x000fe20000000800 */
[----:B------:R-:W-:Y:S01]  /*6a10*/  @!PT LDS RZ, [RZ] ;  /* 0x00000000fffff984 */ /* 0x000fe20000000800 */
[----:B------:R3:W-:Y:S01]  /*6a20*/  @!P2 LDGSTS.E.BYPASS.LTC128B.128 [R207+0x16000], [R6.64+0x100] ;  /* 0x1600010006cfafae */ /* 0x0007e2000b901d4e */
[C-C-:B------:R-:W-:Y:S01]  /*6a30*/  IMAD.IADD R2, R217.reuse, 0x1, -R0.reuse ;  /* 0x00000001d9027824 */ /* 0x140fe200078e0a00 */
[----:B------:R-:W-:Y:S01]  /*6a40*/  IADD3 R176, R0, 0x18, RZ ;  /* 0x0000001800b07810 */ /* 0x000fe20007ffe0ff */
[----:B------:R-:W-:Y:S01]  /*6a50*/  IMAD.IADD R138, R214, 0x1, -R0 ;  /* 0x00000001d68a7824 */ /* 0x000fe200078e0a00 */
[----:B------:R-:W-:Y:S01]  /*6a60*/  @P4 STS.128 [R207+0x13000], RZ ;  /* 0x013000ffcf004388 */ /* 0x000fe20000000c00 */
[C---:B------:R-:W-:Y:S02]  /*6a70*/  IADD3 R222, R0.reuse, 0x20, RZ ;  /* 0x0000002000de7810 */ /* 0x040fe40007ffe0ff */
[----:B------:R-:W-:Y:S01]  /*6a80*/  IABS R2, R2 ;  /* 0x0000000200027213 */ /* 0x000fe20000000000 */
[----:B------:R-:W-:Y:S01]  /*6a90*/  @!PT LDS RZ, [RZ] ;  /* 0x00000000fffff984 */ /* 0x000fe20000000800 */
[----:B------:R-:W-:Y:S01]  /*6aa0*/  @!PT LDS RZ, [RZ] ;  /* 0x00000000fffff984 */ /* 0x000fe20000000800 */
[----:B------:R-:W-:Y:S01]  /*6ab0*/  @!PT LDS RZ, [RZ] ;  /* 0x00000000fffff984 */ /* 0x000fe20000000800 */
[----:B------:R2:W-:Y:S01]  /*6ac0*/  @!P4 LDGSTS.E.BYPASS.LTC128B.128 [R207+0x13000], [R10.64] ;  /* 0x130000000acfcfae */ /* 0x0005e2000b901d4e */
[C---:B------:R-:W-:Y:S02]  /*6ad0*/  IADD3 R178, R0.reuse, 0x19, RZ ;  /* 0x0000001900b27810 */ /* 0x040fe40007ffe0ff */
[C---:B------:R-:W-:Y:S01]  /*6ae0*/  IADD3 R226, R0.reuse, 0x21, RZ ;  /* 0x0000002100e27810 */ /* 0x040fe20007ffe0ff */
[----:B------:R-:W-:Y:S01]  /*6af0*/  @P3 STS.128 [R207+0x15000], RZ ;  /* 0x015000ffcf003388 */ /* 0x000fe20000000c00 */
[----:B------:R-:W-:Y:S01]  /*6b00*/  IMAD.MOV.U32 R133, RZ, RZ, R2 ;  /* 0x000000ffff857224 */ /* 0x000fe200078e0002 */
[C---:B------:R-:W-:Y:S01]  /*6b10*/  IADD3 R2, R0.reuse, 0x1, RZ ;  /* 0x0000000100027810 */ /* 0x040fe20007ffe0ff */
[C---:B------:R-:W-:Y:S01]  /*6b20*/  IMAD.IADD R179, R217.reuse, 0x1, -R178 ;  /* 0x00000001d9b37824 */ /* 0x040fe200078e0ab2 */
[----:B------:R-:W-:Y:S01]  /*6b30*/  @!PT LDS RZ, [RZ] ;  /* 0x00000000fffff984 */ /* 0x000fe20000000800 */
[----:B------:R-:W-:Y:S01]  /*6b40*/  @!PT LDS RZ, [RZ] ;  /* 0x00000000fffff984 */ /* 0x000fe20000000800 */
[----:B------:R-:W-:Y:S01]  /*6b50*/  @!PT LDS RZ, [RZ] ;  /* 0x00000000fffff984 */ /* 0x000fe20000000800 */
[----:B------:R4:W-:Y:S01]  /*6b60*/  @!P3 LDGSTS.E.BYPASS.LTC128B.128 [R207+0x15000], [R16.64+0x80] ;  /* 0x1500008010cfbfae */ /* 0x0009e2000b901d4e */
[----:B------:R-:W-:Y:S01]  /*6b70*/  IADD3 R229, R0, 0x28, RZ ;  /* 0x0000002800e57810 */ /* 0x000fe20007ffe0ff */
[----:B------:R-:W-:Y:S01]  /*6b80*/  IMAD.IADD R232, R214, 0x1, -R226 ;  /* 0x00000001d6e87824 */ /* 0x000fe200078e0ae2 */
[C---:B------:R-:W-:Y:S01]  /*6b90*/  IADD3 R231, R0.reuse, 0x29, RZ ;  /* 0x0000002900e77810 */ /* 0x040fe20007ffe0ff */
[----:B------:R-:W-:Y:S01]  /*6ba0*/  @P2 STS.128 [R207+0x17000], RZ ;  /* 0x017000ffcf002388 */ /* 0x000fe20000000c00 */
[C---:B------:R-:W-:Y:S01]  /*6bb0*/  IMAD.IADD R139, R217.reuse, 0x1, -R2 ;  /* 0x00000001d98b7824 */ /* 0x040fe200078e0a02 */
[----:B------:R-:W-:Y:S01]  /*6bc0*/  I2F R133, R133 ;  /* 0x0000008500857306 */ /* 0x000fe20000201400 */
[----:B------:R-:W-:Y:S01]  /*6bd0*/  IABS R138, R138 ;  /* 0x0000008a008a7213 */ /* 0x000fe20000000000 */
[----:B------:R-:W-:Y:S01]  /*6be0*/  @!PT LDS RZ, [RZ] ;  /* 0x00000000fffff984 */ /* 0x000fe20000000800 */
[----:B------:R-:W-:Y:S01]  /*6bf0*/  @!PT LDS RZ, [RZ] ;  /* 0x00000000fffff984 */ /* 0x000fe20000000800 */
[----:B------:R-:W-:Y:S01]  /*6c00*/  @!PT LDS RZ, [RZ] ;  /* 0x00000000fffff984 */ /* 0x000fe20000000800 */
[----:B------:R3:W-:Y:S01]  /*6c10*/  @!P2 LDGSTS.E.BYPASS.LTC128B.128 [R207+0x17000], [R4.64+0x100] ;  /* 0x1700010004cfafae */ /* 0x0007e2000b901d4e */
[--C-:B------:R-:W-:Y:S01]  /*6c20*/  IMAD.IADD R235, R217, 0x1, -R231.reuse ;  /* 0x00000001d9eb7824 */ /* 0x100fe200078e0ae7 */
[----:B------:R-:W-:Y:S01]  /*6c30*/  ISETP.GE.AND P0, PT, R0, R215, PT ;  /* 0x000000d70000720c */ /* 0x000fe20003f06270 */
[----:B------:R-:W-:Y:S01]  /*6c40*/  IMAD.IADD R236, R214, 0x1, -R231 ;  /* 0x00000001d6ec7824 */ /* 0x000fe200078e0ae7 */
[----:B------:R-:W-:Y:S01]  /*6c50*/  LDSM.16.M88.4 R160, [R202] ;  /* 0x00000000caa0783b */ /* 0x000fe20000000200 */
[C---:B------:R-:W-:Y:S01]  /*6c60*/  ISETP.GE.AND P5, PT, R0.reuse, R212, PT ;  /* 0x000000d40000720c */ /* 0x040fe20003fa6270 */
[----:B------:R-:W-:Y:S01]  /*6c70*/  I2F R138, R138 ;  /* 0x0000008a008a7306 */ /* 0x000fe20000201400 */
[----:B------:R-:W-:Y:S01]  /*6c80*/  IABS R235, R235 ;  /* 0x000000eb00eb7213 */ /* 0x000fe20000000000 */
[----:B------:R-:W5:Y:S01]  /*6c90*/  LDSM.16.M88.4 R28, [R201+0xc000] ;  /* 0x00c00000c91c783b */ /* 0x000f620000000200 */
[----:B------:R-:W-:Y:S01]  /*6ca0*/  IADD3 R237, R0, 0x39, RZ ;  /* 0x0000003900ed7810 */ /* 0x000fe20007ffe0ff */
[----:B------:R-:W-:Y:S01]  /*6cb0*/  IMAD.IADD R233, R214, 0x1, -R229 ;  /* 0x00000001d6e97824 */ /* 0x000fe200078e0ae5 */
[C---:B------:R-:W-:Y:S01]  /*6cc0*/  ISETP.LT.OR P0, PT, R0.reuse, R216, P0 ;  /* 0x000000d80000720c */ /* 0x040fe20000701670 */
[----:B-1----:R-:W4:Y:S01]  /*6cd0*/  LDSM.16.M88.4 R12, [R201+0xd000] ;  /* 0x00d00000c90c783b */ /* 0x002f220000000200 */
[----:B------:R-:W-:-:S02]  /*6ce0*/  ISETP.LT.OR P5, PT, R0, R213, P5 ;  /* 0x000000d50000720c */ /* 0x000fc40002fa1670 */
[C---:B------:R-:W-:Y:S01]  /*6cf0*/  ISETP.GE.AND P6, PT, R2.reuse, R215, PT ;  /* 0x000000d70200720c */ /* 0x040fe20003fc6270 */
[----:B------:R-:W1:Y:S01]  /*6d00*/  LDSM.16.M88.4 R20, [R201+0xc800] ;  /* 0x00c80000c914783b */ /* 0x000e620000000200 */
[C---:B------:R-:W-:Y:S02]  /*6d10*/  ISETP.GE.AND P1, PT, R2.reuse, R212, PT ;  /* 0x000000d40200720c */ /* 0x040fe40003f26270 */
[C---:B------:R-:W-:Y:S01]  /*6d20*/  ISETP.LT.OR P6, PT, R2.reuse, R216, P6 ;  /* 0x000000d80200720c */ /* 0x040fe200037c1670 */
[----:B------:R-:W1:Y:S01]  /*6d30*/  LDSM.16.M88.4 R144, [R201+0xd800] ;  /* 0x00d80000c990783b */ /* 0x000e620000000200 */
[----:B------:R-:W-:Y:S02]  /*6d40*/  ISETP.LT.OR P1, PT, R2, R213, P1 ;  /* 0x000000d50200720c */ /* 0x000fe40000f21670 */
[----:B------:R-:W-:Y:S01]  /*6d50*/  IABS R179, R179 ;  /* 0x000000b300b37213 */ /* 0x000fe20000000000 */
[----:B------:R-:W-:Y:S01]  /*6d60*/  LDSM.16.M88.4 R172, [R200] ;  /* 0x00000000c8ac783b */ /* 0x000fe20000000200 */
[----:B------:R-:W-:-:S02]  /*6d70*/  IABS R233, R233 ;  /* 0x000000e900e97213 */ /* 0x000fc40000000000 */
[----:B------:R-:W-:Y:S01]  /*6d80*/  IABS R232, R232 ;  /* 0x000000e800e87213 */ /* 0x000fe20000000000 */
[----:B------:R-:W1:Y:S01]  /*6d90*/  LDSM.16.M88.4 R140, [R199] ;  /* 0x00000000c78c783b */ /* 0x000e620000000200 */
[----:B------:R-:W-:Y:S03]  /*6da0*/  I2F R179, R179 ;  /* 0x000000b300b37306 */ /* 0x000fe60000201400 */
[----:B---3--:R-:W3:Y:S04]  /*6db0*/  LDSM.16.M88.4 R4, [R190] ;  /* 0x00000000be04783b */ /* 0x008ee80000000200 */
[----:B--2---:R-:W2:Y:S01]  /*6dc0*/  LDSM.16.M88.4 R8, [R191] ;  /* 0x00000000bf08783b */ /* 0x004ea20000000200 */
[----:B------:R-:W-:Y:S03]  /*6dd0*/  I2F R233, R233 ;  /* 0x000000e900e97306 */ /* 0x000fe60000201400 */
[----:B------:R-:W1:Y:S04]  /*6de0*/  LDSM.16.M88.4 R168, [R189] ;  /* 0x00000000bda8783b */ /* 0x000e680000000200 */
[----:B------:R-:W-:Y:S01]  /*6df0*/  LDSM.16.M88.4 R156, [R198] ;  /* 0x00000000c69c783b */ /* 0x000fe20000000200 */
[----:B------:R-:W-:Y:S01]  /*6e00*/  I2F R232, R232 ;  /* 0x000000e800e87306 */ /* 0x000fe20000201400 */
[C---:B-----5:R-:W-:Y:S02]  /*6e10*/  HMMA.16816.F32.BF16 R32, R160.reuse, R28, RZ ;  /* 0x0000001ca020723c */ /* 0x060fe400000418ff */
[----:B------:R-:W5:Y:S04]  /*6e20*/  LDSM.16.M88.4 R152, [R195+0xc000] ;  /* 0x00c00000c398783b */ /* 0x000f680000000200 */
[----:B------:R-:W-:Y:S02]  /*6e30*/  LDSM.16.M88.4 R148, [R195+0xc800] ;  /* 0x00c80000c394783b */ /* 0x000fe40000000200 */
[C---:B----4-:R-:W-:Y:S02]  /*6e40*/  HMMA.16816.F32.BF16 R16, R160.reuse, R12, RZ ;  /* 0x0000000ca010723c */ /* 0x050fe400000418ff */
[----:B------:R-:W0:Y:S06]  /*6e50*/  LDGDEPBAR ;  /* 0x00000000000079af */ /* 0x000e2c0000000000 */
[C---:B------:R-:W-:Y:S08]  /*6e60*/  HMMA.16816.F32.BF16 R28, R160.reuse, R30, RZ ;  /* 0x0000001ea01c723c */ /* 0x040ff000000418ff */
[C---:B------:R-:W-:Y:S08]  /*6e70*/  HMMA.16816.F32.BF16 R12, R160.reuse, R14, RZ ;  /* 0x0000000ea00c723c */ /* 0x040ff000000418ff */
[C---:B-1----:R-:W-:Y:S08]  /*6e80*/  HMMA.16816.F32.BF16 R24, R160.reuse, R20, RZ ;  /* 0x00000014a018723c */ /* 0x042ff000000418ff */
[C---:B------:R-:W-:Y:S08]  /*6e90*/  HMMA.16816.F32.BF16 R20, R160.reuse, R22, RZ ;  /* 0x00000016a014723c */ /* 0x040ff000000418ff */
[C---:B------:R-:W-:Y:S08]  /*6ea0*/  HMMA.16816.F32.BF16 R164, R160.reuse, R144, RZ ;  /* 0x00000090a0a4723c */ /* 0x040ff000000418ff */
[----:B------:R-:W-:Y:S01]  /*6eb0*/  HMMA.16816.F32.BF16 R160, R160, R146, RZ ;  /* 0x00000092a0a0723c */ /* 0x000fe200000418ff */
[----:B------:R-:W1:Y:S07]  /*6ec0*/  LDSM.16.M88.4 R144, [R195+0xd000] ;  /* 0x00d00000c390783b */ /* 0x000e6e0000000200 */
[C---:B------:R-:W-:Y:S08]  /*6ed0*/  HMMA.16816.F32.BF16 R32, R172.reuse, R140, R32 ;  /* 0x0000008cac20723c */ /* 0x040ff00000041820 */
[C---:B------:R-:W-:Y:S01]  /*6ee0*/  HMMA.16816.F32.BF16 R28, R172.reuse, R142, R28 ;  /* 0x0000008eac1c723c */ /* 0x040fe2000004181c */
[----:B------:R-:W4:Y:S07]  /*6ef0*/  LDSM.16.M88.4 R140, [R195+0xd800] ;  /* 0x00d80000c38c783b */ /* 0x000f2e0000000200 */
[C---:B---3--:R-:W-:Y:S08]  /*6f00*/  HMMA.16816.F32.BF16 R16, R172.reuse, R4, R16 ;  /* 0x00000004ac10723c */ /* 0x048ff00000041810 */
[C---:B------:R-:W-:Y:S01]  /*6f10*/  HMMA.16816.F32.BF16 R12, R172.reuse, R6, R12 ;  /* 0x00000006ac0c723c */ /* 0x040fe2000004180c */
[----:B------:R-:W-:Y:S07]  /*6f20*/  LDSM.16.M88.4 R4, [R188] ;  /* 0x00000000bc04783b */ /* 0x000fee0000000200 */
[C---:B--2---:R-:W-:Y:S08]  /*6f30*/  HMMA.16816.F32.BF16 R24, R172.reuse, R8, R24 ;  /* 0x00000008ac18723c */ /* 0x044ff00000041818 */
[C---:B------:R-:W-:Y:S01]  /*6f40*/  HMMA.16816.F32.BF16 R20, R172.reuse, R10, R20 ;  /* 0x0000000aac14723c */ /* 0x040fe20000041814 */
[----:B------:R-:W2:Y:S07]  /*6f50*/  LDSM.16.M88.4 R8, [R197] ;  /* 0x00000000c508783b */ /* 0x000eae0000000200 */
[C---:B------:R-:W-:Y:S08]  /*6f60*/  HMMA.16816.F32.BF16 R164, R172.reuse, R168, R164 ;  /* 0x000000a8aca4723c */ /* 0x040ff000000418a4 */
[----:B------:R-:W-:Y:S01]  /*6f70*/  HMMA.16816.F32.BF16 R168, R172, R170, R160 ;  /* 0x000000aaaca8723c */ /* 0x000fe200000418a0 */
[----:B------:R-:W3:Y:S07]  /*6f80*/  LDSM.16.M88.4 R160, [R188+0x800] ;  /* 0x00080000bca0783b */ /* 0x000eee0000000200 */
        /* <DEDUP_REMOVED lines=11> */
[----:B------:R-:W4:Y:S04]  /*7040*/  LDSM.16.M88.4 R140, [R201+0xe000] ;  /* 0x00e00000c98c783b */ /* 0x000f280000000200 */
[----:B------:R-:W-:Y:S03]  /*7050*/  LDSM.16.M88.4 R156, [R201+0xe800] ;  /* 0x00e80000c99c783b */ /* 0x000fe60000000200 */
[C---:B--2---:R-:W-:Y:S08]  /*7060*/  HMMA.16816.F32.BF16 R32, R8.reuse, R4, R32 ;  /* 0x000000040820723c */ /* 0x044ff00000041820 */
[C---:B------:R-:W-:Y:S01]  /*7070*/  HMMA.16816.F32.BF16 R28, R8.reuse, R6, R28 ;  /* 0x00000006081c723c */ /* 0x040fe2000004181c */
[----:B------:R-:W2:Y:S07]  /*7080*/  LDSM.16.M88.4 R4, [R201+0xf000] ;  /* 0x00f00000c904783b */ /* 0x000eae0000000200 */
[C---:B---3--:R-:W-:Y:S08]  /*7090*/  HMMA.16816.F32.BF16 R24, R8.reuse, R160, R24 ;  /* 0x000000a00818723c */ /* 0x048ff00000041818 */
[C---:B------:R-:W-:Y:S01]  /*70a0*/  HMMA.16816.F32.BF16 R20, R8.reuse, R162, R20 ;  /* 0x000000a20814723c */ /* 0x040fe20000041814 */
[----:B------:R-:W3:Y:S07]  /*70b0*/  LDSM.16.M88.4 R160, [R201+0xf800] ;  /* 0x00f80000c9a0783b */ /* 0x000eee0000000200 */
[C---:B-1----:R-:W-:Y:S08]  /*70c0*/  HMMA.16816.F32.BF16 R16, R8.reuse, R144, R16 ;  /* 0x000000900810723c */ /* 0x042ff00000041810 */
[C---:B------:R-:W-:Y:S01]  /*70d0*/  HMMA.16816.F32.BF16 R12, R8.reuse, R146, R12 ;  /* 0x00000092080c723c */ /* 0x040fe2000004180c */
[----:B------:R-:W-:Y:S07]  /*70e0*/  LDSM.16.M88.4 R144, [R185] ;  /* 0x00000000b990783b */ /* 0x000fee0000000200 */
[C---:B------:R-:W-:Y:S08]  /*70f0*/  HMMA.16816.F32.BF16 R164, R8.reuse, R152, R164 ;  /* 0x0000009808a4723c */ /* 0x040ff000000418a4 */
[----:B------:R-:W-:Y:S01]  /*7100*/  HMMA.16816.F32.BF16 R168, R8, R154, R168 ;  /* 0x0000009a08a8723c */ /* 0x000fe200000418a8 */
[----:B------:R-:W-:Y:S04]  /*7110*/  LDSM.16.M88.4 R8, [R187] ;  /* 0x00000000bb08783b */ /* 0x000fe80000000200 */
[----:B------:R-:W-:Y:S03]  /*7120*/  LDSM.16.M88.4 R152, [R186] ;  /* 0x00000000ba98783b */ /* 0x000fe60000000200 */
[C---:B----4-:R-:W-:Y:S08]  /*7130*/  HMMA.16816.F32.BF16 R32, R148.reuse, R140, R32 ;  /* 0x0000008c9420723c */ /* 0x050ff00000041820 */
[C---:B------:R-:W-:Y:S01]  /*7140*/  HMMA.16816.F32.BF16 R28, R148.reuse, R142, R28 ;  /* 0x0000008e941c723c */ /* 0x040fe2000004181c */
[----:B------:R-:W1:Y:S07]  /*7150*/  LDSM.16.M88.4 R140, [R200+0x4000] ;  /* 0x00400000c88c783b */ /* 0x000e6e0000000200 */
[C---:B--2---:R-:W-:Y:S08]  /*7160*/  HMMA.16816.F32.BF16 R16, R148.reuse, R4, R16 ;  /* 0x000000049410723c */ /* 0x044ff00000041810 */
[C---:B------:R-:W-:Y:S01]  /*7170*/  HMMA.16816.F32.BF16 R12, R148.reuse, R6, R12 ;  /* 0x00000006940c723c */ /* 0x040fe2000004180c */
[----:B------:R-:W2:Y:S07]  /*7180*/  LDSM.16.M88.4 R4, [R184] ;  /* 0x00000000b804783b */ /* 0x000eae0000000200 */
[C---:B---3--:R-:W-:Y:S01]  /*7190*/  HMMA.16816.F32.BF16 R172, R148.reuse, R160, R164 ;  /* 0x000000a094ac723c */ /* 0x048fe200000418a4 */
[----:B------:R-:W-:Y:S07]  /*71a0*/  LDSM.16.M88.4 R164, [R198+0x4000] ;  /* 0x00400000c6a4783b */ /* 0x000fee0000000200 */
[C---:B------:R-:W-:Y:S07]  /*71b0*/  HMMA.16816.F32.BF16 R168, R148.reuse, R162, R168 ;  /* 0x000000a294a8723c */ /* 0x040fee00000418a8 */
[C---:B------:R-:W-:Y:S01]  /*71c0*/  IADD3 R162, R0.reuse, 0x10, RZ ;  /* 0x0000001000a27810 */ /* 0x040fe20007ffe0ff */
        /* <DEDUP_REMOVED lines=9> */
[----:B------:R-:W2:Y:S07]  /*7260*/  LDSM.16.M88.4 R4, [R195+0xf800] ;  /* 0x00f80000c304783b */ /* 0x000eae0000000200 */
[C---:B------:R-:W-:Y:S08]  /*7270*/  HMMA.16816.F32.BF16 R24, R140.reuse, R152, R24 ;  /* 0x000000988c18723c */ /* 0x040ff00000041818 */
[C---:B------:R-:W-:Y:S01]  /*7280*/  HMMA.16816.F32.BF16 R20, R140.reuse, R154, R20 ;  /* 0x0000009a8c14723c */ /* 0x040fe20000041814 */
[----:B------:R-:W-:Y:S07]  /*7290*/  LDSM.16.M88.4 R152, [R197+0x4000] ;  /* 0x00400000c598783b */ /* 0x000fee0000000200 */
[C---:B------:R-:W-:Y:S08]  /*72a0*/  HMMA.16816.F32.BF16 R16, R140.reuse, R144, R16 ;  /* 0x000000908c10723c */ /* 0x040ff00000041810 */
[----:B------:R-:W-:Y:S01]  /*72b0*/  HMMA.16816.F32.BF16 R12, R140, R146, R12 ;  /* 0x000000928c0c723c */ /* 0x000fe2000004180c */
[----:B------:R-:W4:Y:S04]  /*72c0*/  LDSM.16.M88.4 R144, [R188+0x2000] ;  /* 0x00200000bc90783b */ /* 0x000f280000000200 */
[----:B------:R-:W5:Y:S03]  /*72d0*/  LDSM.16.M88.4 R140, [R188+0x2800] ;  /* 0x00280000bc8c783b */ /* 0x000f660000000200 */
[C---:B---3--:R-:W-:Y:S08]  /*72e0*/  HMMA.16816.F32.BF16 R32, R164.reuse, R156, R32 ;  /* 0x0000009ca420723c */ /* 0x048ff00000041820 */
[C---:B------:R-:W-:Y:S01]  /*72f0*/  HMMA.16816.F32.BF16 R28, R164.reuse, R158, R28 ;  /* 0x0000009ea41c723c */ /* 0x040fe2000004181c */
[----:B------:R-:W-:Y:S07]  /*7300*/  LDSM.16.M88.4 R156, [R188+0x3000] ;  /* 0x00300000bc9c783b */ /* 0x000fee0000000200 */
[C---:B-1----:R-:W-:Y:S08]  /*7310*/  HMMA.16816.F32.BF16 R16, R164.reuse, R8, R16 ;  /* 0x00000008a410723c */ /* 0x042ff00000041810 */
[C---:B------:R-:W-:Y:S01]  /*7320*/  HMMA.16816.F32.BF16 R12, R164.reuse, R10, R12 ;  /* 0x0000000aa40c723c */ /* 0x040fe2000004180c */
[----:B------:R-:W-:Y:S07]  /*7330*/  LDSM.16.M88.4 R8, [R202+0x8000] ;  /* 0x00800000ca08783b */ /* 0x000fee0000000200 */
[C---:B--2---:R-:W-:Y:S08]  /*7340*/  HMMA.16816.F32.BF16 R172, R164.reuse, R4, R172 ;  /* 0x00000004a4ac723c */ /* 0x044ff000000418ac */
[C---:B------:R-:W-:Y:S01]  /*7350*/  HMMA.16816.F32.BF16 R168, R164.reuse, R6, R168 ;  /* 0x00000006a4a8723c */ /* 0x040fe200000418a8 */
[----:B------:R-:W1:Y:S07]  /*7360*/  LDSM.16.M88.4 R4, [R201+0x10000] ;  /* 0x01000000c904783b */ /* 0x000e6e0000000200 */
[C---:B------:R-:W-:Y:S08]  /*7370*/  HMMA.16816.F32.BF16 R24, R164.reuse, R148, R24 ;  /* 0x00000094a418723c */ /* 0x040ff00000041818 */
[----:B------:R-:W-:Y:S01]  /*7380*/  HMMA.16816.F32.BF16 R20, R164, R150, R20 ;  /* 0x00000096a414723c */ /* 0x000fe20000041814 */
[----:B------:R-:W2:Y:S06]  /*7390*/  LDSM.16.M88.4 R148, [R188+0x3800] ;  /* 0x00380000bc94783b */ /* 0x000eac0000000200 */
[----:B------:R-:W-:Y:S01]  /*73a0*/  IADD3 R164, R0, 0x11, RZ ;  /* 0x0000001100a47810 */ /* 0x000fe20007ffe0ff */
[C---:B----4-:R-:W-:Y:S08]  /*73b0*/  HMMA.16816.F32.BF16 R32, R152.reuse, R144, R32 ;  /* 0x000000909820723c */ /* 0x050ff00000041820 */
[C---:B------:R-:W-:Y:S01]  /*73c0*/  HMMA.16816.F32.BF16 R28, R152.reuse, R146, R28 ;  /* 0x00000092981c723c */ /* 0x040fe2000004181c */
[----:B------:R-:W-:Y:S07]  /*73d0*/  LDSM.16.M88.4 R144, [R201+0x11000] ;  /* 0x01100000c990783b */ /* 0x000fee0000000200 */
[C---:B-----5:R-:W-:Y:S08]  /*73e0*/  HMMA.16816.F32.BF16 R24, R152.reuse, R140, R24 ;  /* 0x0000008c9818723c */ /* 0x060ff00000041818 */
[----:B------:R-:W-:Y:S01]  /*73f0*/  HMMA.16816.F32.BF16 R20, R152, R142, R20 ;  /* 0x0000008e9814723c */ /* 0x000fe20000041814 */
[----:B------:R-:W3:Y:S07]  /*7400*/  LDSM.16.M88.4 R140, [R201+0x10800] ;  /* 0x01080000c98c783b */ /* 0x000eee0000000200 */
[----:B-1----:R-:W-:Y:S07]  /*7410*/  HMMA.16816.F32.BF16 R32, R8, R4, R32 ;  /* 0x000000040820723c */ /* 0x002fee0000041820 */
[----:B------:R-:W-:Y:S01]  /*7420*/  IMAD.IADD R4, R214, 0x1, -R2 ;  /* 0x00000001d6047824 */ /* 0x000fe200078e0a02 */
[C---:B--2---:R-:W-:Y:S08]  /*7430*/  HMMA.16816.F32.BF16 R172, R152.reuse, R148, R172 ;  /* 0x0000009498ac723c */ /* 0x044ff000000418ac */
[C---:B------:R-:W-:Y:S01]  /*7440*/  HMMA.16816.F32.BF16 R168, R152.reuse, R150, R168 ;  /* 0x0000009698a8723c */ /* 0x040fe200000418a8 */
[----:B------:R-:W1:Y:S07]  /*7450*/  LDSM.16.M88.4 R148, [R201+0x11800] ;  /* 0x01180000c994783b */ /* 0x000e6e0000000200 */
[C---:B------:R-:W-:Y:S07]  /*7460*/  HMMA.16816.F32.BF16 R12, R152.reuse, R158, R12 ;  /* 0x0000009e980c723c */ /* 0x040fee000004180c */
[----:B------:R-:W-:Y:S01]  /*7470*/  IABS R158, R4 ;  /* 0x00000004009e7213 */ /* 0x000fe20000000000 */
[----:B------:R-:W-:Y:S01]  /*7480*/  HMMA.16816.F32.BF16 R16, R152, R156, R16 ;  /* 0x0000009c9810723c */ /* 0x000fe20000041810 */
[----:B------:R-:W-:Y:S04]  /*7490*/  LDSM.16.M88.4 R152, [R200+0x8000] ;  /* 0x00800000c898783b */ /* 0x000fe80000000200 */
[----:B------:R-:W-:Y:S02]  /*74a0*/  I2F R158, R158 ;  /* 0x0000009e009e7306 */ /* 0x000fe40000201400 */
[----:B------:R-:W-:Y:S01]  /*74b0*/  IABS R156, R139 ;  /* 0x0000008b009c7213 */ /* 0x000fe20000000000 */
[----:B------:R-:W-:Y:S01]  /*74c0*/  HMMA.16816.F32.BF16 R28, R8, R6, R28 ;  /* 0x00000006081c723c */ /* 0x000fe2000004181c */
[----:B------:R-:W2:Y:S01]  /*74d0*/  LDSM.16.M88.4 R4, [R183] ;  /* 0x00000000b704783b */ /* 0x000ea20000000200 */
[----:B------:R-:W-:-:S02]  /*74e0*/  IADD3 R139, R0, 0x8, RZ ;  /* 0x00000008008b7810 */ /* 0x000fc40007ffe0ff */
[----:B------:R-:W-:Y:S01]  /*74f0*/  IADD3 R157, R0, 0x9, RZ ;  /* 0x00000009009d7810 */ /* 0x000fe20007ffe0ff */
[----:B------:R-:W-:Y:S02]  /*7500*/  I2F R156, R156 ;  /* 0x0000009c009c7306 */ /* 0x000fe40000201400 */
[----:B------:R-:W-:Y:S01]  /*7510*/  IMAD.IADD R159, R217, 0x1, -R139 ;  /* 0x00000001d99f7824 */ /* 0x000fe200078e0a8b */
[----:B---3--:R-:W-:Y:S04]  /*7520*/  HMMA.16816.F32.BF16 R24, R8, R140, R24 ;  /* 0x0000008c0818723c */ /* 0x008fe80000041818 */
[----:B------:R-:W-:-:S03]  /*7530*/  IABS R159, R159 ;  /* 0x0000009f009f7213 */ /* 0x000fc60000000000 */
[----:B------:R-:W-:Y:S01]  /*7540*/  IMAD.IADD R140, R214, 0x1, -R139 ;  /* 0x00000001d68c7824 */ /* 0x000fe200078e0a8b */
[----:B------:R-:W-:Y:S01]  /*7550*/  HMMA.16816.F32.BF16 R20, R8, R142, R20 ;  /* 0x0000008e0814723c */ /* 0x000fe20000041814 */
[----:B------:R-:W-:Y:S01]  /*7560*/  IMAD.IADD R141, R217, 0x1, -R157 ;  /* 0x00000001d98d7824 */ /* 0x000fe200078e0a9d */
[----:B------:R-:W-:Y:S02]  /*7570*/  I2F R159, R159 ;  /* 0x0000009f009f7306 */ /* 0x000fe40000201400 */
[----:B------:R-:W-:-:S04]  /*7580*/  IABS R140, R140 ;  /* 0x0000008c008c7213 */ /* 0x000fc80000000000 */
[----:B------:R-:W-:Y:S01]  /*7590*/  HMMA.16816.F32.BF16 R16, R8, R144, R16 ;  /* 0x000000900810723c */ /* 0x000fe20000041810 */
[----:B------:R-:W-:Y:S01]  /*75a0*/  IMAD.MOV.U32 R160, RZ, RZ, R140 ;  /* 0x000000ffffa07224 */ /* 0x000fe200078e008c */
[----:B------:R-:W-:-:S05]  /*75b0*/  IABS R140, R141 ;  /* 0x0000008d008c7213 */ /* 0x000fca0000000000 */
[----:B------:R-:W-:Y:S01]  /*75c0*/  IMAD.MOV.U32 R161, RZ, RZ, R140 ;  /* 0x000000ffffa17224 */ /* 0x000fe200078e008c */
[----:B------:R-:W-:Y:S01]  /*75d0*/  HMMA.16816.F32.BF16 R12, R8, R146, R12 ;  /* 0x00000092080c723c */ /* 0x000fe2000004180c */
[----:B------:R-:W3:Y:S01]  /*75e0*/  LDSM.16.M88.4 R140, [R182] ;  /* 0x00000000b68c783b */ /* 0x000ee20000000200 */
[----:B------:R-:W-:Y:S01]  /*75f0*/  IMAD.IADD R144, R214, 0x1, -R157 ;  /* 0x00000001d6907824 */ /* 0x000fe200078e0a9d */
[----:B------:R-:W-:Y:S01]  /*7600*/  I2F R160, R160 ;  /* 0x000000a000a07306 */ /* 0x000fe20000201400 */
[----:B------:R-:W-:-:S03]  /*7610*/  IMAD.IADD R145, R217, 0x1, -R162 ;  /* 0x00000001d9917824 */ /* 0x000fc600078e0aa2 */
[----:B------:R-:W-:Y:S01]  /*7620*/  IABS R144, R144 ;  /* 0x0000009000907213 */ /* 0x000fe20000000000 */
[C---:B-1----:R-:W-:Y:S03]  /*7630*/  HMMA.16816.F32.BF16 R172, R8.reuse, R148, R172 ;  /* 0x0000009408ac723c */ /* 0x042fe600000418ac */
[----:B------:R-:W-:Y:S01]  /*7640*/  I2F R161, R161 ;  /* 0x000000a100a17306 */ /* 0x000fe20000201400 */
[----:B------:R-:W-:Y:S01]  /*7650*/  IMAD.MOV.U32 R163, RZ, RZ, R144 ;  /* 0x000000ffffa37224 */ /* 0x000fe200078e0090 */
[----:B------:R-:W-:Y:S01]  /*7660*/  IABS R144, R145 ;  /* 0x0000009100907213 */ /* 0x000fe20000000000 */
[C---:B------:R-:W-:Y:S02]  /*7670*/  IMAD.IADD R145, R214.reuse, 0x1, -R162 ;  /* 0x00000001d6917824 */ /* 0x040fe400078e0aa2 */
[----:B------:R-:W-:Y:S01]  /*7680*/  HMMA.16816.F32.BF16 R168, R8, R150, R168 ;  /* 0x0000009608a8723c */ /* 0x000fe200000418a8 */
[----:B------:R-:W1:Y:S01]  /*7690*/  LDSM.16.M88.4 R8, [R181] ;  /* 0x00000000b508783b */ /* 0x000e620000000200 */
[----:B------:R-:W-:Y:S01]  /*76a0*/  IMAD.MOV.U32 R165, RZ, RZ, R144 ;  /* 0x000000ffffa57224 */ /* 0x000fe200078e0090 */
[----:B------:R-:W-:Y:S01]  /*76b0*/  IABS R144, R145 ;  /* 0x0000009100907213 */ /* 0x000fe20000000000 */
[----:B------:R-:W-:Y:S01]  /*76c0*/  IMAD.IADD R145, R217, 0x1, -R164 ;  /* 0x00000001d9917824 */ /* 0x000fe200078e0aa4 */
[----:B------:R-:W-:Y:S01]  /*76d0*/  I2F R163, R163 ;  /* 0x000000a300a37306 */ /* 0x000fe20000201400 */
[----:B------:R-:W-:-:S02]  /*76e0*/  IMAD.IADD R148, R214, 0x1, -R178 ;  /* 0x00000001d6947824 */ /* 0x000fc400078e0ab2 */
[C---:B--2---:R-:W-:Y:S01]  /*76f0*/  HMMA.16816.F32.BF16 R32, R152.reuse, R4, R32 ;  /* 0x000000049820723c */ /* 0x044fe20000041820 */
[----:B------:R-:W-:Y:S01]  /*7700*/  IMAD.MOV.U32 R166, RZ, RZ, R144 ;  /* 0x000000ffffa67224 */ /* 0x000fe200078e0090 */
[----:B------:R-:W-:Y:S01]  /*7710*/  IABS R144, R145 ;  /* 0x0000009100907213 */ /* 0x000fe20000000000 */
[----:B------:R-:W-:Y:S01]  /*7720*/  IMAD.IADD R145, R217, 0x1, -R176 ;  /* 0x00000001d9917824 */ /* 0x000fe200078e0ab0 */
[----:B------:R-:W-:Y:S01]  /*7730*/  IABS R148, R148 ;  /* 0x0000009400947213 */ /* 0x000fe20000000000 */
[----:B------:R-:W-:Y:S02]  /*7740*/  I2F R165, R165 ;  /* 0x000000a500a57306 */ /* 0x000fe40000201400 */
[----:B------:R-:W-:Y:S01]  /*7750*/  IMAD.IADD R4, R214, 0x1, -R164 ;  /* 0x00000001d6047824 */ /* 0x000fe200078e0aa4 */
[----:B------:R-:W-:Y:S01]  /*7760*/  HMMA.16816.F32.BF16 R28, R152, R6, R28 ;  /* 0x00000006981c723c */ /* 0x000fe2000004181c */
[----:B------:R-:W-:Y:S01]  /*7770*/  IABS R145, R145 ;  /* 0x0000009100917213 */ /* 0x000fe20000000000 */
[----:B------:R-:W-:-:S02]  /*7780*/  IMAD.MOV.U32 R223, RZ, RZ, R148 ;  /* 0x000000ffffdf7224 */ /* 0x000fc400078e0094 */
[----:B------:R-:W-:Y:S01]  /*7790*/  IABS R4, R4 ;  /* 0x0000000400047213 */ /* 0x000fe20000000000 */
[----:B------:R2:W-:Y:S01]  /*77a0*/  I2F R167, R144 ;  /* 0x0000009000a77306 */ /* 0x0005e20000201400 */
[----:B------:R-:W-:-:S03]  /*77b0*/  IMAD.IADD R148, R214, 0x1, -R222 ;  /* 0x00000001d6947824 */ /* 0x000fc600078e0ade */
[----:B------:R-:W-:Y:S01]  /*77c0*/  IMAD.MOV.U32 R177, RZ, RZ, R4 ;  /* 0x000000ffffb17224 */ /* 0x000fe200078e0004 */
[C---:B---3--:R-:W-:Y:S01]  /*77d0*/  HMMA.16816.F32.BF16 R24, R152.reuse, R140, R24 ;  /* 0x0000008c9818723c */ /* 0x048fe20000041818 */
[----:B------:R-:W3:Y:S01]  /*77e0*/  LDSM.16.M88.4 R4, [R180] ;  /* 0x00000000b404783b */ /* 0x000ee20000000200 */
[----:B------:R-:W-:Y:S01]  /*77f0*/  IABS R148, R148 ;  /* 0x0000009400947213 */ /* 0x000fe20000000000 */
[----:B------:R4:W-:Y:S05]  /*7800*/  I2F R220, R145 ;  /* 0x0000009100dc7306 */ /* 0x0009ea0000201400 */
[C---:B------:R-:W-:Y:S01]  /*7810*/  HMMA.16816.F32.BF16 R20, R152.reuse, R142, R20 ;  /* 0x0000008e9814723c */ /* 0x040fe20000041814 */
[----:B------:R-:W-:Y:S01]  /*7820*/  LDSM.16.M88.4 R140, [R195+0x10000] ;  /* 0x01000000c38c783b */ /* 0x000fe20000000200 */
[----:B--2---:R-:W-:Y:S01]  /*7830*/  IMAD.IADD R144, R214, 0x1, -R176 ;  /* 0x00000001d6907824 */ /* 0x004fe200078e0ab0 */
[----:B------:R2:W-:Y:S05]  /*7840*/  I2F R228, R148 ;  /* 0x0000009400e47306 */ /* 0x0005ea0000201400 */
[----:B-1----:R-:W-:Y:S01]  /*7850*/  HMMA.16816.F32.BF16 R16, R152, R8, R16 ;  /* 0x000000089810723c */ /* 0x002fe20000041810 */
[----:B------:R-:W-:-:S02]  /*7860*/  IABS R224, R144 ;  /* 0x0000009000e07213 */ /* 0x000fc40000000000 */
[----:B----4-:R-:W1:Y:S01]  /*7870*/  LDSM.16.M88.4 R144, [R198+0x8000] ;  /* 0x00800000c690783b */ /* 0x010e620000000200 */
[----:B------:R-:W-:Y:S03]  /*7880*/  I2F R166, R166 ;  /* 0x000000a600a67306 */ /* 0x000fe60000201400 */
[C---:B------:R-:W-:Y:S01]  /*7890*/  IMAD.IADD R8, R217.reuse, 0x1, -R222 ;  /* 0x00000001d9087824 */ /* 0x040fe200078e0ade */
[C---:B------:R-:W-:Y:S04]  /*78a0*/  HMMA.16816.F32.BF16 R12, R152.reuse, R10, R12 ;  /* 0x0000000a980c723c */ /* 0x040fe8000004180c */
[----:B------:R-:W-:Y:S01]  /*78b0*/  IABS R8, R8 ;  /* 0x0000000800087213 */ /* 0x000fe20000000000 */
[C---:B--2---:R-:W-:Y:S01]  /*78c0*/  IMAD.IADD R148, R217.reuse, 0x1, -R229 ;  /* 0x00000001d9947824 */ /* 0x044fe200078e0ae5 */
[----:B------:R-:W-:Y:S03]  /*78d0*/  I2F R224, R224 ;  /* 0x000000e000e07306 */ /* 0x000fe60000201400 */
[----:B------:R-:W-:Y:S01]  /*78e0*/  IMAD.MOV.U32 R227, RZ, RZ, R8 ;  /* 0x000000ffffe37224 */ /* 0x000fe200078e0008 */
[----:B------:R-:W-:Y:S01]  /*78f0*/  IABS R234, R148 ;  /* 0x0000009400ea7213 */ /* 0x000fe20000000000 */
[----:B------:R-:W2:Y:S03]  /*7900*/  LDSM.16.M88.4 R8, [R195+0x10800] ;  /* 0x01080000c308783b */ /* 0x000ea60000000200 */
[----:B------:R-:W-:Y:S01]  /*7910*/  I2F R177, R177 ;  /* 0x000000b100b17306 */ /* 0x000fe20000201400 */
[----:B------:R-:W4:Y:S01]  /*7920*/  LDSM.16.M88.4 R148, [R195+0x11800] ;  /* 0x01180000c394783b */ /* 0x000f220000000200 */
[C---:B---3--:R-:W-:Y:S06]  /*7930*/  HMMA.16816.F32.BF16 R172, R152.reuse, R4, R172 ;  /* 0x0000000498ac723c */ /* 0x048fec00000418ac */
[----:B------:R-:W-:Y:S01]  /*7940*/  I2F R227, R227 ;  /* 0x000000e300e37306 */ /* 0x000fe20000201400 */
[----:B------:R-:W-:Y:S01]  /*7950*/  IMAD.IADD R4, R217, 0x1, -R226 ;  /* 0x00000001d9047824 */ /* 0x000fe200078e0ae2 */
[----:B------:R-:W-:Y:S01]  /*7960*/  HMMA.16816.F32.BF16 R168, R152, R6, R168 ;  /* 0x0000000698a8723c */ /* 0x000fe200000418a8 */
[----:B------:R-:W-:Y:S03]  /*7970*/  LDSM.16.M88.4 R152, [R197+0x8000] ;  /* 0x00800000c598783b */ /* 0x000fe60000000200 */
[----:B------:R-:W-:-:S02]  /*7980*/  IABS R4, R4 ;  /* 0x0000000400047213 */ /* 0x000fc40000000000 */
[----:B------:R-:W-:Y:S03]  /*7990*/  I2F R234, R234 ;  /* 0x000000ea00ea7306 */ /* 0x000fe60000201400 */
[----:B------:R-:W-:Y:S01]  /*79a0*/  IMAD.MOV.U32 R230, RZ, RZ, R4 ;  /* 0x000000ffffe67224 */ /* 0x000fe200078e0004 */
[C---:B-1----:R-:W-:Y:S01]  /*79b0*/  HMMA.16816.F32.BF16 R32, R144.reuse, R140, R32 ;  /* 0x0000008c9020723c */ /* 0x042fe20000041820 */
[----:B------:R-:W1:Y:S03]  /*79c0*/  LDSM.16.M88.4 R4, [R195+0x11000] ;  /* 0x01100000c304783b */ /* 0x000e660000000200 */
[----:B------:R-:W-:Y:S04]  /*79d0*/  I2F R223, R223 ;  /* 0x000000df00df7306 */ /* 0x000fe80000201400 */
[C---:B------:R-:W-:Y:S01]  /*79e0*/  HMMA.16816.F32.BF16 R28, R144.reuse, R142, R28 ;  /* 0x0000008e901c723c */ /* 0x040fe2000004181c */
[----:B------:R-:W3:Y:S03]  /*79f0*/  LDSM.16.M88.4 R140, [R188+0x4000] ;  /* 0x00400000bc8c783b */ /* 0x000ee60000000200 */
[----:B------:R-:W-:Y:S04]  /*7a00*/  I2F R230, R230 ;  /* 0x000000e600e67306 */ /* 0x000fe80000201400 */
[C---:B--2---:R-:W-:Y:S07]  /*7a10*/  HMMA.16816.F32.BF16 R24, R144.reuse, R8, R24 ;  /* 0x000000089018723c */ /* 0x044fee0000041818 */
[----:B------:R-:W-:Y:S01]  /*7a20*/  IADD3 R8, R0, 0x30, RZ ;  /* 0x0000003000087810 */ /* 0x000fe20007ffe0ff */
[----:B------:R-:W-:Y:S01]  /*7a30*/  HMMA.16816.F32.BF16 R20, R144, R10, R20 ;  /* 0x0000000a9014723c */ /* 0x000fe20000041814 */
[----:B------:R-:W-:Y:S01]  /*7a40*/  IMAD.MOV.U32 R9, RZ, RZ, R235 ;  /* 0x000000ffff097224 */ /* 0x000fe200078e00eb */
[----:B------:R-:W-:-:S05]  /*7a50*/  IABS R235, R236 ;  /* 0x000000ec00eb7213 */ /* 0x000fca0000000000 */
[----:B------:R-:W-:Y:S01]  /*7a60*/  IMAD.IADD R11, R217, 0x1, -R8 ;  /* 0x00000001d90b7824 */ /* 0x000fe200078e0a08 */
[----:B----4-:R-:W-:Y:S01]  /*7a70*/  HMMA.16816.F32.BF16 R172, R144, R148, R172 ;  /* 0x0000009490ac723c */ /* 0x010fe200000418ac */
[----:B------:R-:W-:Y:S01]  /*7a80*/  IMAD.MOV.U32 R10, RZ, RZ, R235 ;  /* 0x000000ffff0a7224 */ /* 0x000fe200078e00eb */
[----:B------:R-:W-:Y:S02]  /*7a90*/  I2F R9, R9 ;  /* 0x0000000900097306 */ /* 0x000fe40000201400 */
[----:B------:R-:W-:-:S03]  /*7aa0*/  IABS R11, R11 ;  /* 0x0000000b000b7213 */ /* 0x000fc60000000000 */
[C---:B------:R-:W-:Y:S01]  /*7ab0*/  IADD3 R148, R0.reuse, 0x38, RZ ;  /* 0x0000003800947810 */ /* 0x040fe20007ffe0ff */
[C---:B------:R-:W-:Y:S01]  /*7ac0*/  HMMA.16816.F32.BF16 R168, R144.reuse, R150, R168 ;  /* 0x0000009690a8723c */ /* 0x040fe200000418a8 */
[----:B------:R-:W-:Y:S01]  /*7ad0*/  IMAD.MOV.U32 R235, RZ, RZ, R11 ;  /* 0x000000ffffeb7224 */ /* 0x000fe200078e000b */
[----:B------:R-:W-:Y:S01]  /*7ae0*/  IADD3 R11, R0, 0x31, RZ ;  /* 0x00000031000b7810 */ /* 0x000fe20007ffe0ff */
[----:B------:R-:W-:Y:S05]  /*7af0*/  I2F R10, R10 ;  /* 0x0000000a000a7306 */ /* 0x000fea0000201400 */
[----:B-1----:R-:W-:Y:S03]  /*7b00*/  HMMA.16816.F32.BF16 R16, R144, R4, R16 ;  /* 0x000000049010723c */ /* 0x002fe60000041810 */
[----:B------:R-:W-:Y:S04]  /*7b10*/  I2F R235, R235 ;  /* 0x000000eb00eb7306 */ /* 0x000fe80000201400 */
[----:B------:R-:W-:Y:S01]  /*7b20*/  IMAD.IADD R4, R214, 0x1, -R8 ;  /* 0x00000001d6047824 */ /* 0x000fe200078e0a08 */
[----:B---3--:R-:W-:Y:S01]  /*7b30*/  HMMA.16816.F32.BF16 R32, R152, R140, R32 ;  /* 0x0000008c9820723c */ /* 0x008fe20000041820 */
[----:B------:R-:W-:-:S03]  /*7b40*/  IMAD.IADD R5, R217, 0x1, -R11 ;  /* 0x00000001d9057824 */ /* 0x000fc600078e0a0b */
[----:B------:R-:W-:-:S03]  /*7b50*/  IABS R4, R4 ;  /* 0x0000000400047213 */ /* 0x000fc60000000000 */
[----:B------:R-:W-:Y:S01]  /*7b60*/  IMAD.IADD R141, R217, 0x1, -R148 ;  /* 0x00000001d98d7824 */ /* 0x000fe200078e0a94 */
[----:B------:R-:W-:Y:S01]  /*7b70*/  HMMA.16816.F32.BF16 R12, R144, R6, R12 ;  /* 0x00000006900c723c */ /* 0x000fe2000004180c */
[----:B------:R-:W-:Y:S01]  /*7b80*/  IMAD.MOV.U32 R236, RZ, RZ, R4 ;  /* 0x000000ffffec7224 */ /* 0x000fe200078e0004 */
[----:B------:R-:W-:Y:S01]  /*7b90*/  IABS R4, R5 ;  /* 0x0000000500047213 */ /* 0x000fe20000000000 */
[----:B------:R-:W-:Y:S01]  /*7ba0*/  IMAD.IADD R5, R214, 0x1, -R11 ;  /* 0x00000001d6057824 */ /* 0x000fe200078e0a0b */
[----:B------:R-:W-:-:S03]  /*7bb0*/  IABS R141, R141 ;  /* 0x0000008d008d7213 */ /* 0x000fc60000000000 */
[----:B------:R-:W-:Y:S01]  /*7bc0*/  IMAD.MOV.U32 R149, RZ, RZ, R4 ;  /* 0x000000ffff957224 */ /* 0x000fe200078e0004 */
[----:B------:R-:W-:Y:S01]  /*7bd0*/  IABS R4, R5 ;  /* 0x0000000500047213 */ /* 0x000fe20000000000 */
[----:B------:R-:W-:Y:S01]  /*7be0*/  HMMA.16816.F32.BF16 R28, R152, R142, R28 ;  /* 0x0000008e981c723c */ /* 0x000fe2000004181c */
[----:B------:R-:W-:Y:S01]  /*7bf0*/  I2F R236, R236 ;  /* 0x000000ec00ec7306 */ /* 0x000fe20000201400 */
[----:B------:R-:W-:Y:S02]  /*7c00*/  IMAD.MOV.U32 R238, RZ, RZ, R141 ;  /* 0x000000ffffee7224 */ /* 0x000fe400078e008d */
[----:B------:R-:W-:-:S03]  /*7c10*/  IMAD.IADD R141, R214, 0x1, -R237 ;  /* 0x00000001d68d7824 */ /* 0x000fc600078e0aed */
[----:B------:R-:W-:Y:S02]  /*7c20*/  FMUL.FTZ R32, R32, c[0x0][0x2ec] ;  /* 0x0000bb0020207a20 */ /* 0x000fe40000410000 */
[----:B------:R1:W-:Y:S01]  /*7c30*/  I2F R140, R4 ;  /* 0x00000004008c7306 */ /* 0x0003e20000201400 */
[----:B------:R-:W-:Y:S01]  /*7c40*/  FMUL.FTZ R239, R34, c[0x0][0x2ec] ;  /* 0x0000bb0022ef7a20 */ /* 0x000fe20000410000 */
[----:B------:R-:W-:Y:S01]  /*7c50*/  IABS R141, R141 ;  /* 0x0000008d008d7213 */ /* 0x000fe20000000000 */
[----:B------:R-:W-:Y:S02]  /*7c60*/  FMUL.FTZ R33, R33, c[0x0][0x2ec] ;  /* 0x0000bb0021217a20 */ /* 0x000fe40000410000 */
[----:B------:R-:W-:Y:S02]  /*7c70*/  FMUL.FTZ R35, R35, c[0x0][0x2ec] ;  /* 0x0000bb0023237a20 */ /* 0x000fe40000410000 */
[----:B------:R-:W-:Y:S01]  /*7c80*/  IMAD.IADD R142, R214, 0x1, -R148 ;  /* 0x00000001d68e7824 */ /* 0x000fe200078e0a94 */
[----:B------:R-:W2:Y:S01]  /*7c90*/  MUFU.TANH R240, R32 ;  /* 0x0000002000f07308 */ /* 0x000ea20000002400 */
[----:B------:R-:W-:-:S03]  /*7ca0*/  IMAD.IADD R143, R217, 0x1, -R237 ;  /* 0x00000001d98f7824 */ /* 0x000fc600078e0aed */
[----:B------:R-:W-:Y:S02]  /*7cb0*/  IABS R142, R142 ;  /* 0x0000008e008e7213 */ /* 0x000fe40000000000 */
[----:B------:R-:W-:Y:S01]  /*7cc0*/  IABS R143, R143 ;  /* 0x0000008f008f7213 */ /* 0x000fe20000000000 */
[----:B------:R-:W-:Y:S01]  /*7cd0*/  FMUL.FTZ R28, R28, c[0x0][0x2ec] ;  /* 0x0000bb001c1c7a20 */ /* 0x000fe20000410000 */
[----:B-1----:R-:W1:Y:S01]  /*7ce0*/  LDSM.16.M88.4 R4, [R188+0x4800] ;  /* 0x00480000bc04783b */ /* 0x002e620000000200 */
[----:B------:R-:W-:Y:S01]  /*7cf0*/  MUFU.TANH R239, R239 ;  /* 0x000000ef00ef7308 */ /* 0x000fe20000002400 */
[----:B------:R-:W-:Y:S02]  /*7d00*/  FMUL.FTZ R34, R29, c[0x0][0x2ec] ;  /* 0x0000bb001d227a20 */ /* 0x000fe40000410000 */
[----:B------:R-:W-:Y:S02]  /*7d10*/  FMUL.FTZ R29, R30, c[0x0][0x2ec] ;  /* 0x0000bb001e1d7a20 */ /* 0x000fe40000410000 */
[----:B------:R-:W-:-:S02]  /*7d20*/  FMUL.FTZ R31, R31, c[0x0][0x2ec] ;  /* 0x0000bb001f1f7a20 */ /* 0x000fc40000410000 */
[----:B--2---:R-:W-:Y:S01]  /*7d30*/  FFMA.FTZ R0, R133, -UR19, R240 ;  /* 0x8000001385007c23 */ /* 0x004fe200080100f0 */
[----:B------:R-:W2:Y:S04]  /*7d40*/  MUFU.TANH R246, R28 ;  /* 0x0000001c00f67308 */ /* 0x000ea80000002400 */
[----:B------:R-:W-:Y:S02]  /*7d50*/  FSEL R0, R0, -INF , !P0 ;  /* 0xff80000000007808 */ /* 0x000fe40004000000 */
[C---:B------:R-:W-:Y:S02]  /*7d60*/  ISETP.GE.AND P0, PT, R139.reuse, R215, PT ;  /* 0x000000d78b00720c */ /* 0x040fe40003f06270 */
[----:B------:R-:W3:Y:S02]  /*7d70*/  MUFU.TANH R29, R29 ;  /* 0x0000001d001d7308 */ /* 0x000ee40000002400 */
[----:B------:R-:W-:-:S06]  /*7d80*/  ISETP.LT.OR P0, PT, R139, R216, P0 ;  /* 0x000000d88b00720c */ /* 0x000fcc0000701670 */
[----:B------:R-:W4:Y:S01]  /*7d90*/  MUFU.TANH R33, R33 ;  /* 0x0000002100217308 */ /* 0x000f220000002400 */
[----:B--2---:R-:W-:Y:S02]  /*7da0*/  FFMA.FTZ R159, R159, -UR19, R246 ;  /* 0x800000139f9f7c23 */ /* 0x004fe400080100f6 */
[----:B------:R-:W-:-:S05]  /*7db0*/  FFMA.FTZ R28, R138, -UR19, R239 ;  /* 0x800000138a1c7c23 */ /* 0x000fca00080100ef */
[----:B------:R-:W2:Y:S01]  /*7dc0*/  MUFU.TANH R35, R35 ;  /* 0x0000002300237308 */ /* 0x000ea20000002400 */
[----:B------:R-:W-:Y:S01]  /*7dd0*/  FSEL R28, R28, -INF , !P5 ;  /* 0xff8000001c1c7808 */ /* 0x000fe20006800000 */
[----:B---3--:R-:W-:Y:S01]  /*7de0*/  FFMA.FTZ R29, R160, -UR19, R29 ;  /* 0x80000013a01d7c23 */ /* 0x008fe2000801001d */
[C---:B------:R-:W-:Y:S01]  /*7df0*/  ISETP.GE.AND P5, PT, R139.reuse, R212, PT ;  /* 0x000000d48b00720c */ /* 0x040fe20003fa6270 */
[----:B-1----:R-:W-:Y:S04]  /*7e00*/  HMMA.16816.F32.BF16 R24, R152, R4, R24 ;  /* 0x000000049818723c */ /* 0x002fe80000041818 */
[----:B------:R-:W-:Y:S01]  /*7e10*/  MUFU.TANH R34, R34 ;  /* 0x0000002200227308 */ /* 0x000fe20000002400 */
[----:B------:R-:W-:Y:S01]  /*7e20*/  ISETP.LT.OR P5, PT, R139, R213, P5 ;  /* 0x000000d58b00720c */ /* 0x000fe20002fa1670 */
[----:B----4-:R-:W-:-:S03]  /*7e30*/  FFMA.FTZ R30, R156, -UR19, R33 ;  /* 0x800000139c1e7c23 */ /* 0x010fc60008010021 */
[----:B------:R-:W-:Y:S01]  /*7e40*/  FSEL R29, R29, -INF , !P5 ;  /* 0xff8000001d1d7808 */ /* 0x000fe20006800000 */
[----:B------:R-:W-:Y:S01]  /*7e50*/  HMMA.16816.F32.BF16 R20, R152, R6, R20 ;  /* 0x000000069814723c */ /* 0x000fe20000041814 */
[----:B------:R-:W1:Y:S01]  /*7e60*/  LDSM.16.M88.4 R4, [R188+0x5000] ;  /* 0x00500000bc04783b */ /* 0x000e620000000200 */
[----:B------:R2:W3:Y:S01]  /*7e70*/  MUFU.TANH R242, R31 ;  /* 0x0000001f00f27308 */ /* 0x0004e20000002400 */
[----:B------:R-:W-:Y:S02]  /*7e80*/  FSEL R30, R30, -INF , !P6 ;  /* 0xff8000001e1e7808 */ /* 0x000fe40007000000 */
[C---:B------:R-:W-:Y:S02]  /*7e90*/  ISETP.GE.AND P5, PT, R162.reuse, R212, PT ;  /* 0x000000d4a200720c */ /* 0x040fe40003fa6270 */
[C---:B------:R-:W-:Y:S02]  /*7ea0*/  ISETP.GE.AND P6, PT, R157.reuse, R215, PT ;  /* 0x000000d79d00720c */ /* 0x040fe40003fc6270 */
[----:B------:R-:W-:Y:S01]  /*7eb0*/  ISETP.LT.OR P5, PT, R162, R213, P5 ;  /* 0x000000d5a200720c */ /* 0x000fe20002fa1670 */
[----:B------:R-:W-:Y:S01]  /*7ec0*/  I2F R238, R238 ;  /* 0x000000ee00ee7306 */ /* 0x000fe20000201400 */
[----:B------:R-:W-:-:S03]  /*7ed0*/  ISETP.LT.OR P6, PT, R157, R216, P6 ;  /* 0x000000d89d00720c */ /* 0x000fc600037c1670 */
[----:B------:R-:W-:Y:S02]  /*7ee0*/  FMUL.FTZ R244, R24, c[0x0][0x2ec] ;  /* 0x0000bb0018f47a20 */ /* 0x000fe40000410000 */
[----:B------:R-:W-:Y:S02]  /*7ef0*/  FMUL.FTZ R32, R27, c[0x0][0x2ec] ;  /* 0x0000bb001b207a20 */ /* 0x000fe40000410000 */
[----:B------:R-:W-:Y:S01]  /*7f00*/  I2F R149, R149 ;  /* 0x0000009500957306 */ /* 0x000fe20000201400 */
[----:B------:R-:W-:Y:S02]  /*7f10*/  FMUL.FTZ R24, R25, c[0x0][0x2ec] ;  /* 0x0000bb0019187a20 */ /* 0x000fe40000410000 */
[----:B------:R-:W-:-:S03]  /*7f20*/  FMUL.FTZ R25, R26, c[0x0][0x2ec] ;  /* 0x0000bb001a197a20 */ /* 0x000fc60000410000 */
[----:B------:R-:W-:Y:S02]  /*7f30*/  FMUL.FTZ R27, R20, c[0x0][0x2ec] ;  /* 0x0000bb00141b7a20 */ /* 0x000fe40000410000 */
[----:B------:R-:W-:Y:S01]  /*7f40*/  FMUL.FTZ R20, R21, c[0x0][0x2ec] ;  /* 0x0000bb0015147a20 */ /* 0x000fe20000410000 */
[----:B------:R-:W4:Y:S01]  /*7f50*/  MUFU.TANH R244, R244 ;  /* 0x000000f400f47308 */ /* 0x000f220000002400 */
[----:B------:R-:W-:Y:S02]  /*7f60*/  FMUL.FTZ R21, R22, c[0x0][0x2ec] ;  /* 0x0000bb0016157a20 */ /* 0x000fe40000410000 */
[----:B--2---:R-:W-:Y:S02]  /*7f70*/  FFMA.FTZ R31, R158, -UR19, R35 ;  /* 0x800000139e1f7c23 */ /* 0x004fe40008010023 */
[----:B------:R-:W-:Y:S02]  /*7f80*/  FMUL.FTZ R2, R23, c[0x0][0x2ec] ;  /* 0x0000bb0017027a20 */ /* 0x000fe40000410000 */
[----:B---3--:R-:W-:Y:S01]  /*7f90*/  FFMA.FTZ R33, R163, -UR19, R242 ;  /* 0x80000013a3217c23 */ /* 0x008fe200080100f2 */
[----:B------:R-:W2:Y:S01]  /*7fa0*/  MUFU.TANH R27, R27 ;  /* 0x0000001b001b7308 */ /* 0x000ea20000002400 */
[----:B------:R-:W-:-:S02]  /*7fb0*/  FSEL R31, R31, -INF , !P1 ;  /* 0xff8000001f1f7808 */ /* 0x000fc40004800000 */
[CC--:B------:R-:W-:Y:S01]  /*7fc0*/  ISETP.GE.AND P1, PT, R157.reuse, R212.reuse, PT ;  /* 0x000000d49d00720c */ /* 0x0c0fe20003f26270 */
[C---:B-1----:R-:W-:Y:S03]  /*7fd0*/  HMMA.16816.F32.BF16 R16, R152.reuse, R4, R16 ;  /* 0x000000049810723c */ /* 0x042fe60000041810 */
[-C--:B------:R-:W-:Y:S01]  /*7fe0*/  ISETP.LT.OR P1, PT, R157, R213.reuse, P1 ;  /* 0x000000d59d00720c */ /* 0x080fe20000f21670 */
[----:B------:R-:W1:Y:S01]  /*7ff0*/  MUFU.TANH R25, R25 ;  /* 0x0000001900197308 */ /* 0x000e620000002400 */
[----:B----4-:R-:W-:Y:S02]  /*8000*/  FFMA.FTZ R26, R165, -UR19, R244 ;  /* 0x80000013a51a7c23 */ /* 0x010fe400080100f4 */
[----:B------:R-:W-:Y:S02]  /*8010*/  FSEL R33, R33, -INF , !P1 ;  /* 0xff80000021217808 */ /* 0x000fe40004800000 */
[----:B------:R-:W-:Y:S01]  /*8020*/  ISETP.GE.AND P1, PT, R164, R212, PT ;  /* 0x000000d4a400720c */ /* 0x000fe20003f26270 */
[----:B------:R-:W-:Y:S01]  /*8030*/  HMMA.16816.F32.BF16 R12, R152, R6, R12 ;  /* 0x00000006980c723c */ /* 0x000fe2000004180c */
[----:B------:R-:W3:Y:S01]  /*8040*/  LDSM.16.M88.4 R4, [R188+0x5800] ;  /* 0x00580000bc04783b */ /* 0x000ee20000000200 */
[----:B------:R-:W4:Y:S01]  /*8050*/  MUFU.TANH R24, R24 ;  /* 0x0000001800187308 */ /* 0x000f220000002400 */
[----:B--2---:R-:W-:Y:S01]  /*8060*/  FFMA.FTZ R22, R220, -UR19, R27 ;  /* 0x80000013dc167c23 */ /* 0x004fe2000801001b */
[----:B------:R-:W-:Y:S01]  /*8070*/  ISETP.LT.OR P1, PT, R164, R213, P1 ;  /* 0x000000d5a400720c */ /* 0x000fe20000f21670 */
[----:B------:R-:W-:-:S05]  /*8080*/  DEPBAR.LE SB0, 0x0 ;  /* 0x000080000000791a */ /* 0x000fca0000000000 */
[----:B------:R-:W2:Y:S01]  /*8090*/  MUFU.TANH R21, R21 ;  /* 0x0000001500157308 */ /* 0x000ea20000002400 */
[----:B-1----:R-:W-:-:S03]  /*80a0*/  FFMA.FTZ R25, R166, -UR19, R25 ;  /* 0x80000013a6197c23 */ /* 0x002fc60008010019 */
[----:B------:R-:W-:Y:S01]  /*80b0*/  FMUL.FTZ R138, R16, c[0x0][0x2ec] ;  /* 0x0000bb00108a7a20 */ /* 0x000fe20000410000 */
[----:B------:R-:W-:-:S03]  /*80c0*/  FSEL R16, R159, -INF , !P0 ;  /* 0xff8000009f107808 */ /* 0x000fc60004000000 */
[----:B------:R-:W1:Y:S01]  /*80d0*/  MUFU.TANH R32, R32 ;  /* 0x0000002000207308 */ /* 0x000e620000002400 */
[-C--:B------:R-:W-:Y:S01]  /*80e0*/  ISETP.GE.AND P0, PT, R162, R215.reuse, PT ;  /* 0x000000d7a200720c */ /* 0x080fe20003f06270 */
[----:B------:R-:W-:Y:S01]  /*80f0*/  FMUL.FTZ R23, R18, c[0x0][0x2ec] ;  /* 0x0000bb0012177a20 */ /* 0x000fe20000410000 */
[----:B------:R-:W-:Y:S01]  /*8100*/  FSEL R25, R25, -INF , !P5 ;  /* 0xff80000019197808 */ /* 0x000fe20006800000 */
[----:B------:R-:W-:Y:S01]  /*8110*/  FFMA.FTZ R18, R161, -UR19, R34 ;  /* 0x80000013a1127c23 */ /* 0x000fe20008010022 */
[----:B------:R-:W-:Y:S01]  /*8120*/  ISETP.LT.OR P0, PT, R162, R216, P0 ;  /* 0x000000d8a200720c */ /* 0x000fe20000701670 */
[----:B------:R-:W-:Y:S01]  /*8130*/  FMUL.FTZ R12, R12, c[0x0][0x2ec] ;  /* 0x0000bb000c0c7a20 */ /* 0x000fe20000410000 */
[----:B------:R-:W-:Y:S01]  /*8140*/  ISETP.GE.AND P5, PT, R176, R212, PT ;  /* 0x000000d4b000720c */ /* 0x000fe20003fa6270 */
[----:B------:R-:W5:Y:S01]  /*8150*/  MUFU.TANH R138, R138 ;  /* 0x0000008a008a7308 */ /* 0x000f620000002400 */
[----:B------:R-:W-:Y:S01]  /*8160*/  FSEL R26, R26, -INF , !P0 ;  /* 0xff8000001a1a7808 */ /* 0x000fe20004000000 */
[----:B------:R-:W-:Y:S01]  /*8170*/  FMUL.FTZ R17, R17, c[0x0][0x2ec] ;  /* 0x0000bb0011117a20 */ /* 0x000fe20000410000 */
[-C--:B------:R-:W-:Y:S01]  /*8180*/  ISETP.GE.AND P0, PT, R176, R215.reuse, PT ;  /* 0x000000d7b000720c */ /* 0x080fe20003f06270 */
[----:B------:R-:W-:Y:S01]  /*8190*/  FMUL.FTZ R19, R19, c[0x0][0x2ec] ;  /* 0x0000bb0013137a20 */ /* 0x000fe20000410000 */
[----:B------:R-:W-:Y:S01]  /*81a0*/  FSEL R18, R18, -INF , !P6 ;  /* 0xff80000012127808 */ /* 0x000fe20007000000 */
[----:B----4-:R-:W-:Y:S01]  /*81b0*/  FFMA.FTZ R24, R167, -UR19, R24 ;  /* 0x80000013a7187c23 */ /* 0x010fe20008010018 */
[-C--:B------:R-:W-:Y:S01]  /*81c0*/  ISETP.LT.OR P0, PT, R176, R216.reuse, P0 ;  /* 0x000000d8b000720c */ /* 0x080fe20000701670 */
[----:B------:R-:W4:Y:S01]  /*81d0*/  MUFU.TANH R20, R20 ;  /* 0x0000001400147308 */ /* 0x000f220000002400 */
[-C--:B------:R-:W-:Y:S01]  /*81e0*/  ISETP.GE.AND P6, PT, R164, R215.reuse, PT ;  /* 0x000000d7a400720c */ /* 0x080fe20003fc6270 */
[----:B--2---:R-:W-:Y:S01]  /*81f0*/  FFMA.FTZ R21, R224, -UR19, R21 ;  /* 0x80000013e0157c23 */ /* 0x004fe20008010015 */
[----:B------:R-:W-:Y:S01]  /*8200*/  FSEL R22, R22, -INF , !P0 ;  /* 0xff80000016167808 */ /* 0x000fe20004000000 */
[----:B-1----:R-:W-:Y:S01]  /*8210*/  FFMA.FTZ R32, R177, -UR19, R32 ;  /* 0x80000013b1207c23 */ /* 0x002fe20008010020 */
[C---:B------:R-:W-:Y:S01]  /*8220*/  ISETP.GE.AND P0, PT, R222.reuse, R215, PT ;  /* 0x000000d7de00720c */ /* 0x040fe20003f06270 */
[----:B------:R-:W-:Y:S01]  /*8230*/  FMUL.FTZ R15, R15, c[0x0][0x2ec] ;  /* 0x0000bb000f0f7a20 */ /* 0x000fe20000410000 */
[----:B---3--:R-:W-:Y:S01]  /*8240*/  HMMA.16816.F32.BF16 R172, R152, R4, R172 ;  /* 0x0000000498ac723c */ /* 0x008fe200000418ac */
[----:B------:R1:W2:Y:S01]  /*8250*/  MUFU.TANH R5, R12 ;  /* 0x0000000c00057308 */ /* 0x0002a20000002400 */
[----:B-----5:R-:W-:Y:S01]  /*8260*/  FFMA.FTZ R138, R227, -UR19, R138 ;  /* 0x80000013e38a7c23 */ /* 0x020fe2000801008a */
[----:B------:R-:W-:-:S02]  /*8270*/  ISETP.LT.OR P0, PT, R222, R216, P0 ;  /* 0x000000d8de00720c */ /* 0x000fc40000701670 */
[----:B------:R-:W-:Y:S02]  /*8280*/  ISETP.LT.OR P5, PT, R176, R213, P5 ;  /* 0x000000d5b000720c */ /* 0x000fe40002fa1670 */
[----:B------:R-:W-:Y:S01]  /*8290*/  ISETP.LT.OR P6, PT, R164, R216, P6 ;  /* 0x000000d8a400720c */ /* 0x000fe200037c1670 */
[----:B------:R-:W-:Y:S01]  /*82a0*/  HMMA.16816.F32.BF16 R168, R152, R6, R168 ;  /* 0x0000000698a8723c */ /* 0x000fe200000418a8 */
[----:B------:R-:W3:Y:S01]  /*82b0*/  MUFU.TANH R23, R23 ;  /* 0x0000001700177308 */ /* 0x000ee20000002400 */
[----:B------:R-:W-:Y:S01]  /*82c0*/  FSEL R176, R138, -INF , !P0 ;  /* 0xff8000008ab07808 */ /* 0x000fe20004000000 */
[----:B------:R-:W-:Y:S01]  /*82d0*/  FMUL.FTZ R4, R13, c[0x0][0x2ec] ;  /* 0x0000bb000d047a20 */ /* 0x000fe20000410000 */
[-C--:B------:R-:W-:Y:S01]  /*82e0*/  ISETP.GE.AND P0, PT, R229, R215.reuse, PT ;  /* 0x000000d7e500720c */ /* 0x080fe20003f06270 */
[----:B----4-:R-:W-:Y:S01]  /*82f0*/  FFMA.FTZ R20, R179, -UR19, R20 ;  /* 0x80000013b3147c23 */ /* 0x010fe20008010014 */
[----:B------:R-:W-:Y:S02]  /*8300*/  FSEL R24, R24, -INF , !P6 ;  /* 0xff80000018187808 */ /* 0x000fe40007000000 */
[----:B------:R-:W-:Y:S01]  /*8310*/  FSEL R21, R21, -INF , !P5 ;  /* 0xff80000015157808 */ /* 0x000fe20006800000 */
[----:B------:R-:W4:Y:S01]  /*8320*/  MUFU.TANH R2, R2 ;  /* 0x0000000200027308 */ /* 0x000f220000002400 */
[----:B-1----:R-:W-:Y:S01]  /*8330*/  FMUL.FTZ R12, R14, c[0x0][0x2ec] ;  /* 0x0000bb000e0c7a20 */ /* 0x002fe20000410000 */
[----:B------:R-:W-:Y:S01]  /*8340*/  ISETP.GE.AND P6, PT, R178, R215, PT ;  /* 0x000000d7b200720c */ /* 0x000fe20003fc6270 */
[----:B--2---:R-:W-:Y:S01]  /*8350*/  FFMA.FTZ R5, R234, -UR19, R5 ;  /* 0x80000013ea057c23 */ /* 0x004fe20008010005 */
[----:B------:R-:W-:-:S02]  /*8360*/  ISETP.GE.AND P5, PT, R222, R212, PT ;  /* 0x000000d4de00720c */ /* 0x000fc40003fa6270 */
[----:B------:R-:W-:Y:S01]  /*8370*/  ISETP.LT.OR P0, PT, R229, R216, P0 ;  /* 0x000000d8e500720c */ /* 0x000fe20000701670 */
[----:B------:R-:W-:Y:S01]  /*8380*/  FMUL.FTZ R6, R172, c[0x0][0x2ec] ;  /* 0x0000bb00ac067a20 */ /* 0x000fe20000410000 */
[----:B------:R-:W1:Y:S01]  /*8390*/  MUFU.TANH R17, R17 ;  /* 0x0000001100117308 */ /* 0x000e620000002400 */
[----:B------:R-:W-:Y:S01]  /*83a0*/  FMUL.FTZ R7, R174, c[0x0][0x2ec] ;  /* 0x0000bb00ae077a20 */ /* 0x000fe20000410000 */
[----:B------:R-:W-:Y:S01]  /*83b0*/  FSEL R27, R32, -INF , !P1 ;  /* 0xff800000201b7808 */ /* 0x000fe20004800000 */
[----:B---3--:R-:W-:Y:S01]  /*83c0*/  FFMA.FTZ R177, R228, -UR19, R23 ;  /* 0x80000013e4b17c23 */ /* 0x008fe20008010017 */
[C---:B------:R-:W-:Y:S01]  /*83d0*/  ISETP.GE.AND P1, PT, R178.reuse, R212, PT ;  /* 0x000000d4b200720c */ /* 0x040fe20003f26270 */
[----:B------:R-:W-:Y:S01]  /*83e0*/  FMUL.FTZ R175, R175, c[0x0][0x2ec] ;  /* 0x0000bb00afaf7a20 */ /* 0x000fe20000410000 */
[----:B------:R-:W-:Y:S01]  /*83f0*/  ISETP.LT.OR P6, PT, R178, R216, P6 ;  /* 0x000000d8b200720c */ /* 0x000fe200037c1670 */
[----:B------:R-:W-:Y:S01]  /*8400*/  FMUL.FTZ R169, R169, c[0x0][0x2ec] ;  /* 0x0000bb00a9a97a20 */ /* 0x000fe20000410000 */
[----:B------:R-:W2:Y:S01]  /*8410*/  MUFU.TANH R12, R12 ;  /* 0x0000000c000c7308 */ /* 0x000ea20000002400 */
[-C--:B------:R-:W-:Y:S01]  /*8420*/  ISETP.LT.OR P5, PT, R222, R213.reuse, P5 ;  /* 0x000000d5de00720c */ /* 0x080fe20002fa1670 */
[----:B----4-:R-:W-:Y:S01]  /*8430*/  FFMA.FTZ R2, R223, -UR19, R2 ;  /* 0x80000013df027c23 */ /* 0x010fe20008010002 */
[----:B------:R-:W-:Y:S01]  /*8440*/  FSEL R174, R5, -INF , !P0 ;  /* 0xff80000005ae7808 */ /* 0x000fe20004000000 */
[----:B------:R-:W-:Y:S01]  /*8450*/  FMUL.FTZ R5, R168, c[0x0][0x2ec] ;  /* 0x0000bb00a8057a20 */ /* 0x000fe20000410000 */
[----:B------:R-:W-:Y:S01]  /*8460*/  ISETP.LT.OR P1, PT, R178, R213, P1 ;  /* 0x000000d5b200720c */ /* 0x000fe20000f21670 */
[----:B------:R-:W-:Y:S01]  /*8470*/  FMUL.FTZ R170, R170, c[0x0][0x2ec] ;  /* 0x0000bb00aaaa7a20 */ /* 0x000fe20000410000 */
[----:B------:R-:W-:Y:S01]  /*8480*/  FSEL R20, R20, -INF , !P6 ;  /* 0xff80000014147808 */ /* 0x000fe20007000000 */
[----:B------:R-:W3:Y:S01]  /*8490*/  MUFU.TANH R19, R19 ;  /* 0x0000001300137308 */ /* 0x000ee20000002400 */
[----:B------:R-:W-:Y:S01]  /*84a0*/  FSEL R177, R177, -INF , !P5 ;  /* 0xff800000b1b17808 */ /* 0x000fe20006800000 */
[----:B-1----:R-:W-:Y:S01]  /*84b0*/  FFMA.FTZ R17, R230, -UR19, R17 ;  /* 0x80000013e6117c23 */ /* 0x002fe20008010011 */
[----:B------:R-:W-:Y:S01]  /*84c0*/  ISETP.GE.AND P6, PT, R226, R215, PT ;  /* 0x000000d7e200720c */ /* 0x000fe20003fc6270 */
[----:B------:R-:W-:Y:S01]  /*84d0*/  FMUL.FTZ R171, R171, c[0x0][0x2ec] ;  /* 0x0000bb00abab7a20 */ /* 0x000fe20000410000 */
[----:B------:R-:W-:-:S02]  /*84e0*/  ISETP.GE.AND P5, PT, R229, R212, PT ;  /* 0x000000d4e500720c */ /* 0x000fc40003fa6270 */
[----:B------:R-:W-:Y:S01]  /*84f0*/  FSEL R23, R2, -INF , !P1 ;  /* 0xff80000002177808 */ /* 0x000fe20004800000 */
[----:B------:R-:W1:Y:S01]  /*8500*/  MUFU.TANH R6, R6 ;  /* 0x0000000600067308 */ /* 0x000e620000002400 */
[----:B------:R-:W-:Y:S01]  /*8510*/  FMUL.FTZ R2, R173, c[0x0][0x2ec] ;  /* 0x0000bb00ad027a20 */ /* 0x000fe20000410000 */
[C---:B------:R-:W-:Y:S01]  /*8520*/  ISETP.GE.AND P1, PT, R226.reuse, R212, PT ;  /* 0x000000d4e200720c */ /* 0x040fe20003f26270 */
[----:B--2---:R-:W-:Y:S01]  /*8530*/  FFMA.FTZ R12, R233, -UR19, R12 ;  /* 0x80000013e90c7c23 */ /* 0x004fe2000801000c */
[----:B------:R-:W-:Y:S02]  /*8540*/  ISETP.LT.OR P6, PT, R226, R216, P6 ;  /* 0x000000d8e200720c */ /* 0x000fe400037c1670 */
[----:B------:R-:W-:Y:S02]  /*8550*/  ISETP.LT.OR P5, PT, R229, R213, P5 ;  /* 0x000000d5e500720c */ /* 0x000fe40002fa1670 */
[----:B------:R-:W2:Y:S01]  /*8560*/  MUFU.TANH R4, R4 ;  /* 0x0000000400047308 */ /* 0x000ea20000002400 */
[----:B------:R-:W-:Y:S01]  /*8570*/  ISETP.GE.AND P0, PT, R8, R215, PT ;  /* 0x000000d70800720c */ /* 0x000fe20003f06270 */
[----:B---3--:R-:W-:Y:S01]  /*8580*/  FFMA.FTZ R19, R232, -UR19, R19 ;  /* 0x80000013e8137c23 */ /* 0x008fe20008010013 */
[----:B------:R-:W-:-:S02]  /*8590*/  ISETP.LT.OR P1, PT, R226, R213, P1 ;  /* 0x000000d5e200720c */ /* 0x000fc40000f21670 */
[----:B------:R-:W-:Y:S02]  /*85a0*/  FSEL R178, R17, -INF , !P6 ;  /* 0xff80000011b27808 */ /* 0x000fe40007000000 */
[----:B------:R-:W-:Y:S01]  /*85b0*/  FSEL R167, R12, -INF , !P5 ;  /* 0xff8000000ca77808 */ /* 0x000fe20006800000 */
[----:B------:R-:W3:Y:S01]  /*85c0*/  MUFU.TANH R7, R7 ;  /* 0x0000000700077308 */ /* 0x000ee20000002400 */
[----:B------:R-:W-:Y:S01]  /*85d0*/  ISETP.GE.AND P6, PT, R231, R215, PT ;  /* 0x000000d7e700720c */ /* 0x000fe20003fc6270 */
[----:B-1----:R-:W-:Y:S01]  /*85e0*/  FFMA.FTZ R6, R235, -UR19, R6 ;  /* 0x80000013eb067c23 */ /* 0x002fe20008010006 */
[C---:B------:R-:W-:Y:S02]  /*85f0*/  ISETP.GE.AND P5, PT, R8.reuse, R212, PT ;  /* 0x000000d40800720c */ /* 0x040fe40003fa6270 */
[----:B------:R-:W-:Y:S02]  /*8600*/  ISETP.LT.OR P0, PT, R8, R216, P0 ;  /* 0x000000d80800720c */ /* 0x000fe40000701670 */
[----:B------:R-:W-:Y:S01]  /*8610*/  FSEL R173, R19, -INF , !P1 ;  /* 0xff80000013ad7808 */ /* 0x000fe20004800000 */
[----:B------:R-:W1:Y:S01]  /*8620*/  MUFU.TANH R15, R15 ;  /* 0x0000000f000f7308 */ /* 0x000e620000002400 */
[----:B--2---:R-:W-:Y:S01]  /*8630*/  FFMA.FTZ R4, R9, -UR19, R4 ;  /* 0x8000001309047c23 */ /* 0x004fe20008010004 */
[----:B------:R-:W-:-:S02]  /*8640*/  ISETP.GE.AND P1, PT, R231, R212, PT ;  /* 0x000000d4e700720c */ /* 0x000fc40003f26270 */
[C---:B------:R-:W-:Y:S02]  /*8650*/  ISETP.LT.OR P6, PT, R231.reuse, R216, P6 ;  /* 0x000000d8e700720c */ /* 0x040fe400037c1670 */
[----:B------:R-:W-:Y:S02]  /*8660*/  ISETP.LT.OR P5, PT, R8, R213, P5 ;  /* 0x000000d50800720c */ /* 0x000fe40002fa1670 */
[----:B------:R-:W2:Y:S01]  /*8670*/  MUFU.TANH R5, R5 ;  /* 0x0000000500057308 */ /* 0x000ea20000002400 */
[----:B---3--:R-:W-:Y:S01]  /*8680*/  FFMA.FTZ R7, R236, -UR19, R7 ;  /* 0x80000013ec077c23 */ /* 0x008fe20008010007 */
[----:B------:R-:W-:Y:S02]  /*8690*/  FSEL R160, R6, -INF , !P0 ;  /* 0xff80000006a07808 */ /* 0x000fe40004000000 */
[----:B------:R-:W-:Y:S02]  /*86a0*/  ISETP.GE.AND P0, PT, R148, R215, PT ;  /* 0x000000d79400720c */ /* 0x000fe40003f06270 */
[----:B------:R-:W-:-:S02]  /*86b0*/  ISETP.LT.OR P1, PT, R231, R213, P1 ;  /* 0x000000d5e700720c */ /* 0x000fc40000f21670 */
[----:B------:R-:W3:Y:S01]  /*86c0*/  MUFU.TANH R2, R2 ;  /* 0x0000000200027308 */ /* 0x000ee20000002400 */
[----:B-1----:R-:W-:Y:S01]  /*86d0*/  FFMA.FTZ R10, R10, -UR19, R15 ;  /* 0x800000130a0a7c23 */ /* 0x002fe2000801000f */
[----:B------:R-:W-:Y:S02]  /*86e0*/  FSEL R172, R4, -INF , !P6 ;  /* 0xff80000004ac7808 */ /* 0x000fe40007000000 */
[----:B------:R-:W-:Y:S02]  /*86f0*/  FSEL R155, R7, -INF , !P5 ;  /* 0xff800000079b7808 */ /* 0x000fe40006800000 */
[----:B------:R-:W-:Y:S02]  /*8700*/  ISETP.LT.OR P0, PT, R148, R216, P0 ;  /* 0x000000d89400720c */ /* 0x000fe40000701670 */
[----:B------:R-:W1:Y:S01]  /*8710*/  MUFU.TANH R175, R175 ;  /* 0x000000af00af7308 */ /* 0x000e620000002400 */
[----:B--2---:R-:W-:Y:S01]  /*8720*/  FFMA.FTZ R5, R238, -UR19, R5 ;  /* 0x80000013ee057c23 */ /* 0x004fe20008010005 */
[----:B------:R-:W-:-:S02]  /*8730*/  FSEL R165, R10, -INF , !P1 ;  /* 0xff8000000aa57808 */ /* 0x000fc40004800000 */
[C---:B------:R-:W-:Y:S02]  /*8740*/  ISETP.GE.AND P6, PT, R11.reuse, R215, PT ;  /* 0x000000d70b00720c */ /* 0x040fe40003fc6270 */
[----:B------:R-:W-:Y:S02]  /*8750*/  ISETP.GE.AND P1, PT, R11, R212, PT ;  /* 0x000000d40b00720c */ /* 0x000fe40003f26270 */
[----:B------:R-:W-:Y:S01]  /*8760*/  I2F R142, R142 ;  /* 0x0000008e008e7306 */ /* 0x000fe20000201400 */
[----:B------:R-:W-:Y:S01]  /*8770*/  FSEL R146, R5, -INF , !P0 ;  /* 0xff80000005927808 */ /* 0x000fe20004000000 */
[----:B---3--:R-:W-:Y:S01]  /*8780*/  FFMA.FTZ R2, R149, -UR19, R2 ;  /* 0x8000001395027c23 */ /* 0x008fe20008010002 */
[----:B------:R-:W-:Y:S02]  /*8790*/  PLOP3.LUT P0, PT, PT, PT, UP0, 0x80, 0x0 ;  /* 0x000000000000781c */ /* 0x000fe40003f0f008 */
[C---:B------:R-:W-:Y:S02]  /*87a0*/  ISETP.LT.OR P6, PT, R11.reuse, R216, P6 ;  /* 0x000000d80b00720c */ /* 0x040fe400037c1670 */
[----:B------:R-:W-:Y:S01]  /*87b0*/  ISETP.LT.OR P1, PT, R11, R213, P1 ;  /* 0x000000d50b00720c */ /* 0x000fe20000f21670 */
[----:B------:R-:W-:Y:S01]  /*87c0*/  I2F R143, R143 ;  /* 0x0000008f008f7306 */ /* 0x000fe20000201400 */
[----:B-1----:R-:W-:Y:S01]  /*87d0*/  FFMA.FTZ R140, R140, -UR19, R175 ;  /* 0x800000138c8c7c23 */ /* 0x002fe200080100af */
[----:B------:R-:W-:Y:S01]  /*87e0*/  FSEL R158, R2, -INF , !P6 ;  /* 0xff800000029e7808 */ /* 0x000fe20007000000 */
[----:B------:R-:W-:Y:S01]  /*87f0*/  BAR.SYNC.DEFER_BLOCKING 0x0 ;  /* 0x0000000000007b1d */ /* 0x000fe20000010000 */
[----:B------:R-:W-:-:S02]  /*8800*/  ISETP.GE.AND P5, PT, R148, R212, PT ;  /* 0x000000d49400720c */ /* 0x000fc40003fa6270 */
[----:B------:R-:W-:Y:S02]  /*8810*/  FSEL R147, R140, -INF , !P1 ;  /* 0xff8000008c937808 */ /* 0x000fe40004800000 */
[C---:B------:R-:W-:Y:S01]  /*8820*/  ISETP.GE.AND P6, PT, R237.reuse, R215, PT ;  /* 0x000000d7ed00720c */ /* 0x040fe20003fc6270 */
[----:B------:R-:W-:Y:S01]  /*8830*/  I2F R141, R141 ;  /* 0x0000008d008d7306 */ /* 0x000fe20000201400 */
[C---:B------:R-:W-:Y:S02]  /*8840*/  ISETP.GE.AND P1, PT, R237.reuse, R212, PT ;  /* 0x000000d4ed00720c */ /* 0x040fe40003f26270 */
[-C--:B------:R-:W-:Y:S02]  /*8850*/  ISETP.LT.OR P5, PT, R148, R213.reuse, P5 ;  /* 0x000000d59400720c */ /* 0x080fe40002fa1670 */
[C---:B------:R-:W-:Y:S02]  /*8860*/  ISETP.LT.OR P6, PT, R237.reuse, R216, P6 ;  /* 0x000000d8ed00720c */ /* 0x040fe400037c1670 */
[----:B------:R-:W-:Y:S01]  /*8870*/  ISETP.LT.OR P1, PT, R237, R213, P1 ;  /* 0x000000d5ed00720c */ /* 0x000fe20000f21670 */
[----:B------:R-:W1:Y:S08]  /*8880*/  MUFU.TANH R4, R169 ;  /* 0x000000a900047308 */ /* 0x000e700000002400 */
[----:B------:R-:W2:Y:S08]  /*8890*/  MUFU.TANH R7, R170 ;  /* 0x000000aa00077308 */ /* 0x000eb00000002400 */
[----:B------:R-:W3:Y:S01]  /*88a0*/  MUFU.TANH R6, R171 ;  /* 0x000000ab00067308 */ /* 0x000ee20000002400 */
[----:B-1----:R-:W-:-:S05]  /*88b0*/  FFMA.FTZ R4, R143, -UR19, R4 ;  /* 0x800000138f047c23 */ /* 0x002fca0008010004 */
[----:B------:R-:W-:Y:S01]  /*88c0*/  FSEL R144, R4, -INF , !P6 ;  /* 0xff80000004907808 */ /* 0x000fe20007000000 */
[----:B--2---:R-:W-:-:S05]  /*88d0*/  FFMA.FTZ R7, R142, -UR19, R7 ;  /* 0x800000138e077c23 */ /* 0x004fca0008010007 */
        /* <DEDUP_REMOVED lines=62> */
.L_x_485:
[----:B------:R-:W-:Y:S05]  /*8cc0*/  BSYNC B0 ;  /* 0x0000000000007941 */ /* 0x000fea0003800000 */
.L_x_484:
[----:B------:R-:W0:Y:S02]  /*8cd0*/  LDGDEPBAR ;  /* 0x00000000000079af */ /* 0x000e240000000000 */
.L_x_483:
[----:B--2---:R-:W-:Y:S01]  /*8ce0*/  FMNMX.FTZ R5, R132, R0, !PT ;  /* 0x0000000084057209 */ /* 0x004fe20007810000 */
[----:B-1----:R-:W-:Y:S01]  /*8cf0*/  LDSM.16.MT88.4 R12, [R194+0x12000] ;  /* 0x01200000c20c783b */ /* 0x002fe20000004200 */
        /* <DEDUP_REMOVED lines=34> */
[----:B-1----:R-:W-:-:S03]  /*8f20*/  FMNMX.FTZ R7, R8, R7, !PT ;  /* 0x0000000708077209 */ /* 0x002fc60007810000 */
[----:B------:R-:W-:Y:S01]  /*8f30*/  LDSM.16.MT88.4 R8, [R193+0x12000] ;  /* 0x01200000c108783b */ /* 0x000fe20000004200 */
[----:B--2---:R-:W-:-:S03]  /*8f40*/  FMNMX.FTZ R5, R6, R5, !PT ;  /* 0x0000000506057209 */ /* 0x004fc60007810000 */
[----:B------:R-:W1:Y:S04]  /*8f50*/  SHFL.BFLY PT, R2, R7, 0x1, 0x1f ;  /* 0x0c201f0007027f89 */ /* 0x000e6800000e0000 */
[----:B------:R-:W2:Y:S01]  /*8f60*/  SHFL.BFLY PT, R4, R5, 0x1, 0x1f ;  /* 0x0c201f0005047f89 */ /* 0x000ea200000e0000 */
[----:B-1----:R-:W-:-:S04]  /*8f70*/  FMNMX.FTZ R2, R7, R2, !PT ;  /* 0x0000000207027209 */ /* 0x002fc80007810000 */
[C---:B------:R-:W-:Y:S01]  /*8f80*/  FSETP.NEU.FTZ.AND P5, PT, R2.reuse, -INF , PT ;  /* 0xff8000000200780b */ /* 0x040fe20003fbd000 */
[----:B------:R-:W-:-:S05]  /*8f90*/  FMUL.FTZ R157, R2, c[0x0][0x23c] ;  /* 0x00008f00029d7a20 */ /* 0x000fca0000410000 */
[----:B------:R-:W-:-:S05]  /*8fa0*/  FSEL R157, R157, RZ, P5 ;  /* 0x000000ff9d9d7208 */ /* 0x000fca0002800000 */
[--C-:B------:R-:W-:Y:S01]  /*8fb0*/  FFMA.FTZ R151, R0, c[0x0][0x23c], -R157.reuse ;  /* 0x00008f0000977a23 */ /* 0x100fe2000001089d */
[----:B--2---:R-:W-:Y:S01]  /*8fc0*/  FMNMX.FTZ R0, R5, R4, !PT ;  /* 0x0000000405007209 */ /* 0x004fe20007810000 */
[--C-:B------:R-:W-:Y:S01]  /*8fd0*/  FFMA.FTZ R150, R30, c[0x0][0x23c], -R157.reuse ;  /* 0x00008f001e967a23 */ /* 0x100fe2000001089d */
[----:B------:R-:W-:Y:S01]  /*8fe0*/  FSEL R5, R2, RZ, P5 ;  /* 0x000000ff02057208 */ /* 0x000fe20002800000 */
[----:B------:R-:W-:Y:S01]  /*8ff0*/  FFMA.FTZ R149, R16, c[0x0][0x23c], -R157 ;  /* 0x00008f0010957a23 */ /* 0x000fe2000001089d */
[C---:B------:R-:W-:Y:S01]  /*9000*/  FSETP.NEU.FTZ.AND P1, PT, R0.reuse, -INF , PT ;  /* 0xff8000000000780b */ /* 0x040fe20003f3d000 */
[----:B------:R-:W-:Y:S01]  /*9010*/  FMUL.FTZ R156, R0, c[0x0][0x23c] ;  /* 0x00008f00009c7a20 */ /* 0x000fe20000410000 */
[----:B------:R-:W-:Y:S01]  /*9020*/  MUFU.EX2 R151, R151 ;  /* 0x0000009700977308 */ /* 0x000fe20000000800 */
[----:B------:R-:W-:Y:S01]  /*9030*/  FADD.FTZ R4, R132, -R5 ;  /* 0x8000000584047221 */ /* 0x000fe20000010000 */
[----:B------:R-:W-:Y:S01]  /*9040*/  FSEL R6, R0, RZ, P1 ;  /* 0x000000ff00067208 */ /* 0x000fe20000800000 */
[----:B------:R-:W-:Y:S01]  /*9050*/  FFMA.FTZ R148, R18, c[0x0][0x23c], -R157 ;  /* 0x00008f0012947a23 */ /* 0x000fe2000001089d */
[----:B------:R-:W-:Y:S01]  /*9060*/  FSEL R156, R156, RZ, P1 ;  /* 0x000000ff9c9c7208 */ /* 0x000fe20000800000 */
[----:B------:R-:W-:Y:S01]  /*9070*/  FMUL.FTZ R154, R4, c[0x0][0x23c] ;  /* 0x00008f00049a7a20 */ /* 0x000fe20000410000 */
[----:B------:R-:W1:Y:S01]  /*9080*/  LDSM.16.MT88.4 R16, [R196+0x12000] ;  /* 0x01200000c410783b */ /* 0x000e620000004200 */
[----:B------:R-:W-:Y:S01]  /*9090*/  FADD.FTZ R6, R3, -R6 ;  /* 0x8000000603067221 */ /* 0x000fe20000010000 */
[----:B------:R-:W2:Y:S01]  /*90a0*/  MUFU.EX2 R150, R150 ;  /* 0x0000009600967308 */ /* 0x000ea20000000800 */
[----:B------:R-:W-:-:S02]  /*90b0*/  FFMA.FTZ R139, R28, c[0x0][0x23c], -R156 ;  /* 0x00008f001c8b7a23 */ /* 0x000fc4000001089c */
[--C-:B------:R-:W-:Y:S02]  /*90c0*/  FFMA.FTZ R138, R31, c[0x0][0x23c], -R156.reuse ;  /* 0x00008f001f8a7a23 */ /* 0x100fe4000001089c */
[--C-:B------:R-:W-:Y:S02]  /*90d0*/  FFMA.FTZ R133, R29, c[0x0][0x23c], -R156.reuse ;  /* 0x00008f001d857a23 */ /* 0x100fe4000001089c */
[----:B------:R-:W-:Y:S01]  /*90e0*/  FFMA.FTZ R132, R33, c[0x0][0x23c], -R156 ;  /* 0x00008f0021847a23 */ /* 0x000fe2000001089c */
[----:B------:R-:W-:Y:S01]  /*90f0*/  MUFU.EX2 R149, R149 ;  /* 0x0000009500957308 */ /* 0x000fe20000000800 */
[----:B------:R-:W-:Y:S01]  /*9100*/  FMUL.FTZ R152, R6, c[0x0][0x23c] ;  /* 0x00008f0006987a20 */ /* 0x000fe20000410000 */
[----:B------:R-:W-:Y:S01]  /*9110*/  LDSM.16.MT88.4 R32, [R193+0x12800] ;  /* 0x01280000c120783b */ /* 0x000fe20000004200 */
[--C-:B------:R-:W-:Y:S02]  /*9120*/  FFMA.FTZ R3, R26, c[0x0][0x23c], -R157.reuse ;  /* 0x00008f001a037a23 */ /* 0x100fe4000001089d */
[--C-:B------:R-:W-:Y:S01]  /*9130*/  FFMA.FTZ R162, R24, c[0x0][0x23c], -R157.reuse ;  /* 0x00008f0018a27a23 */ /* 0x100fe2000001089d */
[----:B------:R-:W-:Y:S01]  /*9140*/  LDSM.16.MT88.4 R28, [R192+0x12800] ;  /* 0x01280000c01c783b */ /* 0x000fe20000004200 */
[--C-:B------:R-:W-:Y:S01]  /*9150*/  FFMA.FTZ R159, R22, c[0x0][0x23c], -R157.reuse ;  /* 0x00008f00169f7a23 */ /* 0x100fe2000001089d */
[----:B------:R-:W3:Y:S01]  /*9160*/  MUFU.EX2 R148, R148 ;  /* 0x0000009400947308 */ /* 0x000ee20000000800 */
[----:B--2---:R-:W-:Y:S01]  /*9170*/  F2FP.BF16.PACK_AB R4, R150, R151 ;  /* 0x000000979604723e */ /* 0x004fe200000010ff */
[----:B------:R-:W-:-:S02]  /*9180*/  FFMA.FTZ R164, R20, c[0x0][0x23c], -R157 ;  /* 0x00008f0014a47a23 */ /* 0x000fc4000001089d */
[--C-:B------:R-:W-:Y:S02]  /*9190*/  FFMA.FTZ R161, R25, c[0x0][0x23c], -R156.reuse ;  /* 0x00008f0019a17a23 */ /* 0x100fe4000001089c */
[--C-:B------:R-:W-:Y:S02]  /*91a0*/  FFMA.FTZ R166, R27, c[0x0][0x23c], -R156.reuse ;  /* 0x00008f001ba67a23 */ /* 0x100fe4000001089c */
[----:B------:R-:W-:Y:S01]  /*91b0*/  MUFU.EX2 R139, R139 ;  /* 0x0000008b008b7308 */ /* 0x000fe20000000800 */
[--C-:B------:R-:W-:Y:S01]  /*91c0*/  FFMA.FTZ R163, R21, c[0x0][0x23c], -R156.reuse ;  /* 0x00008f0015a37a23 */ /* 0x100fe2000001089c */
[----:B------:R-:W-:Y:S01]  /*91d0*/  LDSM.16.MT88.4 R24, [R196+0x14800] ;  /* 0x01480000c418783b */ /* 0x000fe20000004200 */
[----:B------:R-:W-:Y:S02]  /*91e0*/  FFMA.FTZ R168, R23, c[0x0][0x23c], -R156 ;  /* 0x00008f0017a87a23 */ /* 0x000fe4000001089c */
[--C-:B------:R-:W-:Y:S01]  /*91f0*/  FFMA.FTZ R169, R176, c[0x0][0x23c], -R157.reuse ;  /* 0x00008f00b0a97a23 */ /* 0x100fe2000001089d */
[----:B------:R-:W-:Y:S01]  /*9200*/  LDSM.16.MT88.4 R20, [R194+0x14800] ;  /* 0x01480000c214783b */ /* 0x000fe20000004200 */
        /* <DEDUP_REMOVED lines=18> */
[--C-:B------:R-:W-:Y:S02]  /*9330*/  FFMA.FTZ R175, R145, c[0x0][0x23c], -R156.reuse ;  /* 0x00008f0091af7a23 */ /* 0x100fe4000001089c */
[----:B------:R-:W-:Y:S02]  /*9340*/  FFMA.FTZ R157, R144, c[0x0][0x23c], -R157 ;  /* 0x00008f00909d7a23 */ /* 0x000fe4000001089d */
[----:B------:R-:W-:Y:S01]  /*9350*/  FFMA.FTZ R156, R153, c[0x0][0x23c], -R156 ;  /* 0x00008f00999c7a23 */ /* 0x000fe2000001089c */
[----:B------:R-:W4:Y:S01]  /*9360*/  MUFU.EX2 R152, R152 ;  /* 0x0000009800987308 */ /* 0x000f220000000800 */
[----:B---3--:R-:W-:Y:S01]  /*9370*/  F2FP.BF16.PACK_AB R7, R132, R133 ;  /* 0x000000858407723e */ /* 0x008fe200000010ff */
[----:B------:R-:W-:Y:S01]  /*9380*/  LDSM.16.MT88.4 R144, [R194+0x13800] ;  /* 0x01380000c290783b */ /* 0x000fe20000004200 */
[----:B--2---:R-:W-:-:S05]  /*9390*/  FMUL.FTZ R120, R120, R154 ;  /* 0x0000009a78787220 */ /* 0x004fca0000410000 */
        /* <DEDUP_REMOVED lines=214> */
[----:B------:R-:W-:-:S02]  /*a100*/  F2FP.BF16.PACK_AB R5, R173, R172 ;  /* 0x000000acad05723e */ /* 0x000fc400000010ff */
        /* <DEDUP_REMOVED lines=132> */
[----:B------:R-:W-:Y:S02]  /*a950*/  @P4 STS.128 [R207+0x13000], RZ ;  /* 0x013000ffcf004388 */ /* 0x000fe40000000c00 */
[--C-:B------:R-:W-:Y:S01]  /*a960*/  IMAD.IADD R132, R217, 0x1, -R3.reuse ;  /* 0x00000001d9847824 */ /* 0x100fe200078e0a03 */
[C---:B------:R-:W-:Y:S01]  /*a970*/  IADD3 R176, R3.reuse, 0x18, RZ ;  /* 0x0000001803b07810 */ /* 0x040fe20007ffe0ff */
[----:B------:R-:W-:Y:S01]  /*a980*/  @!PT LDS RZ, [RZ] ;  /* 0x00000000fffff984 */ /* 0x000fe20000000800 */
[----:B------:R-:W-:Y:S01]  /*a990*/  @!PT LDS RZ, [RZ] ;  /* 0x00000000fffff984 */ /* 0x000fe20000000800 */
[----:B------:R-:W-:Y:S01]  /*a9a0*/  @!PT LDS RZ, [RZ] ;  /* 0x00000000fffff984 */ /* 0x000fe20000000800 */
[----:B------:R3:W-:Y:S01]  /*a9b0*/  @!P4 LDGSTS.E.BYPASS.LTC128B.128 [R207+0x13000], [R16.64] ;  /* 0x1300000010cfcfae */ /* 0x0007e2000b901d4e */
[C---:B------:R-:W-:Y:S01]  /*a9c0*/  IADD3 R222, R3.reuse, 0x20, RZ ;  /* 0x0000002003de7810 */ /* 0x040fe20007ffe0ff */
[C---:B------:R-:W-:Y:S01]  /*a9d0*/  IMAD.IADD R138, R214.reuse, 0x1, -R3 ;  /* 0x00000001d68a7824 */ /* 0x040fe200078e0a03 */
[----:B------:R-:W-:Y:S01]  /*a9e0*/  IABS R132, R132 ;  /* 0x0000008400847213 */ /* 0x000fe20000000000 */
[----:B------:R-:W-:Y:S01]  /*a9f0*/  @P3 STS.128 [R207+0x15000], RZ ;  /* 0x015000ffcf003388 */ /* 0x000fe20000000c00 */
[C---:B------:R-:W-:Y:S02]  /*aa00*/  IADD3 R178, R3.reuse, 0x19, RZ ;  /* 0x0000001903b27810 */ /* 0x040fe40007ffe0ff */
[C---:B------:R-:W-:Y:S01]  /*aa10*/  IADD3 R226, R3.reuse, 0x21, RZ ;  /* 0x0000002103e27810 */ /* 0x040fe20007ffe0ff */
[----:B------:R-:W-:Y:S01]  /*aa20*/  @!PT LDS RZ, [RZ] ;  /* 0x00000000fffff984 */ /* 0x000fe20000000800 */
[----:B------:R-:W-:Y:S01]  /*aa30*/  @!PT LDS RZ, [RZ] ;  /* 0x00000000fffff984 */ /* 0x000fe20000000800 */
[----:B------:R-:W-:Y:S01]  /*aa40*/  @!PT LDS RZ, [RZ] ;  /* 0x00000000fffff984 */ /* 0x000fe20000000800 */
[----:B------:R4:W-:Y:S01]  /*aa50*/  @!P3 LDGSTS.E.BYPASS.LTC128B.128 [R207+0x15000], [R24.64+0x80] ;  /* 0x1500008018cfbfae */ /* 0x0009e2000b901d4e */
[----:B------:R-:W-:Y:S01]  /*aa60*/  IMAD.MOV.U32 R133, RZ, RZ, R132 ;  /* 0x000000ffff857224 */ /* 0x000fe200078e0084 */
[----:B------:R-:W-:Y:S01]  /*aa70*/  IADD3 R132, R3, 0x1, RZ ;  /* 0x0000000103847810 */ /* 0x000fe20007ffe0ff */
[----:B------:R-:W-:Y:S01]  /*aa80*/  IMAD.IADD R179, R217, 0x1, -R178 ;  /* 0x00000001d9b37824 */ /* 0x000fe200078e0ab2 */
[----:B------:R-:W-:Y:S01]  /*aa90*/  @P2 STS.128 [R207+0x17000], RZ ;  /* 0x017000ffcf002388 */ /* 0x000fe20000000c00 */
[C---:B------:R-:W-:Y:S01]  /*aaa0*/  IADD3 R229, R3.reuse, 0x28, RZ ;  /* 0x0000002803e57810 */ /* 0x040fe20007ffe0ff */
[C---:B------:R-:W-:Y:S01]  /*aab0*/  IMAD.IADD R232, R214.reuse, 0x1, -R226 ;  /* 0x00000001d6e87824 */ /* 0x040fe200078e0ae2 */
[----:B------:R-:W-:Y:S01]  /*aac0*/  IADD3 R231, R3, 0x29, RZ ;  /* 0x0000002903e77810 */ /* 0x000fe20007ffe0ff */
[----:B------:R-:W-:Y:S01]  /*aad0*/  @!PT LDS RZ, [RZ] ;  /* 0x00000000fffff984 */ /* 0x000fe20000000800 */
[----:B------:R-:W-:Y:S01]  /*aae0*/  @!PT LDS RZ, [RZ] ;  /* 0x00000000fffff984 */ /* 0x000fe20000000800 */
[----:B------:R-:W-:Y:S01]  /*aaf0*/  @!PT LDS RZ, [RZ] ;  /* 0x00000000fffff984 */ /* 0x000fe20000000800 */
[----:B------:R3:W-:Y:S01]  /*ab00*/  @!P2 LDGSTS.E.BYPASS.LTC128B.128 [R207+0x17000], [R18.64+0x100] ;  /* 0x1700010012cfafae */ /* 0x0007e2000b901d4e */
[C---:B------:R-:W-:Y:S01]  /*ab10*/  IMAD.IADD R139, R217.reuse, 0x1, -R132 ;  /* 0x00000001d98b7824 */ /* 0x040fe200078e0a84 */
[----:B------:R-:W-:Y:S01]  /*ab20*/  I2F R133, R133 ;  /* 0x0000008500857306 */ /* 0x000fe20000201400 */
[----:B------:R-:W-:Y:S01]  /*ab30*/  IABS R138, R138 ;  /* 0x0000008a008a7213 */ /* 0x000fe20000000000 */
[----:B------:R-:W-:Y:S01]  /*ab40*/  LDSM.16.M88.4 R160, [R202] ;  /* 0x00000000caa0783b */ /* 0x000fe20000000200 */
[--C-:B------:R-:W-:Y:S01]  /*ab50*/  IMAD.IADD R235, R217, 0x1, -R231.reuse ;  /* 0x00000001d9eb7824 */ /* 0x100fe200078e0ae7 */
[C---:B------:R-:W-:Y:S01]  /*ab60*/  ISETP.GE.AND P0, PT, R3.reuse, R215, PT ;  /* 0x000000d70300720c */ /* 0x040fe20003f06270 */
[C---:B------:R-:W-:Y:S01]  /*ab70*/  IMAD.IADD R236, R214.reuse, 0x1, -R231 ;  /* 0x00000001d6ec7824 */ /* 0x040fe200078e0ae7 */
[----:B------:R-:W5:Y:S01]  /*ab80*/  LDSM.16.M88.4 R28, [R201+0xc000] ;  /* 0x00c00000c91c783b */ /* 0x000f620000000200 */
[C---:B------:R-:W-:Y:S01]  /*ab90*/  ISETP.GE.AND P5, PT, R3.reuse, R212, PT ;  /* 0x000000d40300720c */ /* 0x040fe20003fa6270 */
[----:B------:R-:W-:Y:S01]  /*aba0*/  I2F R138, R138 ;  /* 0x0000008a008a7306 */ /* 0x000fe20000201400 */
[----:B------:R-:W-:Y:S01]  /*abb0*/  IABS R235, R235 ;  /* 0x000000eb00eb7213 */ /* 0x000fe20000000000 */
[----:B------:R-:W3:Y:S01]  /*abc0*/  LDSM.16.M88.4 R12, [R201+0xd000] ;  /* 0x00d00000c90c783b */ /* 0x000ee20000000200 */
[C---:B------:R-:W-:Y:S01]  /*abd0*/  IADD3 R237, R3.reuse, 0x39, RZ ;  /* 0x0000003903ed7810 */ /* 0x040fe20007ffe0ff */
[----:B------:R-:W-:Y:S01]  /*abe0*/  IMAD.IADD R233, R214, 0x1, -R229 ;  /* 0x00000001d6e97824 */ /* 0x000fe200078e0ae5 */
[C---:B------:R-:W-:Y:S01]  /*abf0*/  ISETP.LT.OR P0, PT, R3.reuse, R216, P0 ;  /* 0x000000d80300720c */ /* 0x040fe20000701670 */
[----:B------:R-:W4:Y:S01]  /*ac00*/  LDSM.16.M88.4 R20, [R201+0xc800] ;  /* 0x00c80000c914783b */ /* 0x000f220000000200 */
[----:B------:R-:W-:-:S02]  /*ac10*/  ISETP.LT.OR P5, PT, R3, R213, P5 ;  /* 0x000000d50300720c */ /* 0x000fc40002fa1670 */
[C---:B------:R-:W-:Y:S01]  /*ac20*/  ISETP.GE.AND P6, PT, R132.reuse, R215, PT ;  /* 0x000000d78400720c */ /* 0x040fe20003fc6270 */
[----:B------:R-:W4:Y:S01]  /*ac30*/  LDSM.16.M88.4 R144, [R201+0xd800] ;  /* 0x00d80000c990783b */ /* 0x000f220000000200 */
[C---:B------:R-:W-:Y:S02]  /*ac40*/  ISETP.GE.AND P1, PT, R132.reuse, R212, PT ;  /* 0x000000d48400720c */ /* 0x040fe40003f26270 */
[C---:B------:R-:W-:Y:S01]  /*ac50*/  ISETP.LT.OR P6, PT, R132.reuse, R216, P6 ;  /* 0x000000d88400720c */ /* 0x040fe200037c1670 */
[----:B------:R-:W-:Y:S01]  /*ac60*/  LDSM.16.M88.4 R172, [R200] ;  /* 0x00000000c8ac783b */ /* 0x000fe20000000200 */
[----:B------:R-:W-:Y:S02]  /*ac70*/  IABS R179, R179 ;  /* 0x000000b300b37213 */ /* 0x000fe40000000000 */
[----:B------:R-:W-:Y:S01]  /*ac80*/  ISETP.LT.OR P1, PT, R132, R213, P1 ;  /* 0x000000d58400720c */ /* 0x000fe20000f21670 */
[----:B------:R-:W4:Y:S01]  /*ac90*/  LDSM.16.M88.4 R140, [R199] ;  /* 0x00000000c78c783b */ /* 0x000f220000000200 */
[----:B------:R-:W-:-:S02]  /*aca0*/  IABS R232, R232 ;  /* 0x000000e800e87213 */ /* 0x000fc40000000000 */
[----:B------:R-:W-:Y:S01]  /*acb0*/  I2F R179, R179 ;  /* 0x000000b300b37306 */ /* 0x000fe20000201400 */
[----:B-1----:R-:W1:Y:S01]  /*acc0*/  LDSM.16.M88.4 R4, [R190] ;  /* 0x00000000be04783b */ /* 0x002e620000000200 */
[----:B------:R-:W-:-:S03]  /*acd0*/  IABS R233, R233 ;  /* 0x000000e900e97213 */ /* 0x000fc60000000000 */
[----:B--2---:R-:W2:Y:S03]  /*ace0*/  LDSM.16.M88.4 R8, [R191] ;  /* 0x00000000bf08783b */ /* 0x004ea60000000200 */
[----:B------:R-:W-:Y:S01]  /*acf0*/  I2F R232, R232 ;  /* 0x000000e800e87306 */ /* 0x000fe20000201400 */
[----:B------:R-:W1:Y:S04]  /*ad00*/  LDSM.16.M88.4 R168, [R189] ;  /* 0x00000000bda8783b */ /* 0x000e680000000200 */
[----:B------:R-:W-:Y:S03]  /*ad10*/  LDSM.16.M88.4 R156, [R198] ;  /* 0x00000000c69c783b */ /* 0x000fe60000000200 */
[----:B------:R-:W-:Y:S01]  /*ad20*/  I2F R233, R233 ;  /* 0x000000e900e97306 */ /* 0x000fe20000201400 */
[C---:B-----5:R-:W-:Y:S01]  /*ad30*/  HMMA.16816.F32.BF16 R32, R160.reuse, R28, RZ ;  /* 0x0000001ca020723c */ /* 0x060fe200000418ff */
[----:B------:R-:W5:Y:S04]  /*ad40*/  LDSM.16.M88.4 R152, [R195+0xc000] ;  /* 0x00c00000c398783b */ /* 0x000f680000000200 */
[----:B------:R-:W-:Y:S03]  /*ad50*/  LDSM.16.M88.4 R148, [R195+0xc800] ;  /* 0x00c80000c394783b */ /* 0x000fe60000000200 */
[C---:B---3--:R-:W-:Y:S01]  /*ad60*/  HMMA.16816.F32.BF16 R16, R160.reuse, R12, RZ ;  /* 0x0000000ca010723c */ /* 0x048fe200000418ff */
[----:B------:R-:W0:Y:S07]  /*ad70*/  LDGDEPBAR ;  /* 0x00000000000079af */ /* 0x000e2e0000000000 */
[C---:B------:R-:W-:Y:S08]  /*ad80*/  HMMA.16816.F32.BF16 R28, R160.reuse, R30, RZ ;  /* 0x0000001ea01c723c */ /* 0x040ff000000418ff */
[C---:B------:R-:W-:Y:S08]  /*ad90*/  HMMA.16816.F32.BF16 R12, R160.reuse, R14, RZ ;  /* 0x0000000ea00c723c */ /* 0x040ff000000418ff */
[C---:B----4-:R-:W-:Y:S08]  /*ada0*/  HMMA.16816.F32.BF16 R24, R160.reuse, R20, RZ ;  /* 0x00000014a018723c */ /* 0x050ff000000418ff */
[C---:B------:R-:W-:Y:S08]  /*adb0*/  HMMA.16816.F32.BF16 R20, R160.reuse, R22, RZ ;  /* 0x00000016a014723c */ /* 0x040ff000000418ff */
[C---:B------:R-:W-:Y:S08]  /*adc0*/  HMMA.16816.F32.BF16 R164, R160.reuse, R144, RZ ;  /* 0x00000090a0a4723c */ /* 0x040ff000000418ff */
[----:B------:R-:W-:Y:S01]  /*add0*/  HMMA.16816.F32.BF16 R160, R160, R146, RZ ;  /* 0x00000092a0a0723c */ /* 0x000fe200000418ff */
[----:B------:R-:W3:Y:S07]  /*ade0*/  LDSM.16.M88.4 R144, [R195+0xd000] ;  /* 0x00d00000c390783b */ /* 0x000eee0000000200 */
[C---:B------:R-:W-:Y:S08]  /*adf0*/  HMMA.16816.F32.BF16 R32, R172.reuse, R140, R32 ;  /* 0x0000008cac20723c */ /* 0x040ff00000041820 */
[C---:B------:R-:W-:Y:S01]  /*ae00*/  HMMA.16816.F32.BF16 R28, R172.reuse, R142, R28 ;  /* 0x0000008eac1c723c */ /* 0x040fe2000004181c */
[----:B------:R-:W4:Y:S07]  /*ae10*/  LDSM.16.M88.4 R140, [R195+0xd800] ;  /* 0x00d80000c38c783b */ /* 0x000f2e0000000200 */
[C---:B-1----:R-:W-:Y:S08]  /*ae20*/  HMMA.16816.F32.BF16 R16, R172.reuse, R4, R16 ;  /* 0x00000004ac10723c */ /* 0x042ff00000041810 */
[C---:B------:R-:W-:Y:S01]  /*ae30*/  HMMA.16816.F32.BF16 R12, R172.reuse, R6, R12 ;  /* 0x00000006ac0c723c */ /* 0x040fe2000004180c */
[----:B------:R-:W-:Y:S07]  /*ae40*/  LDSM.16.M88.4 R4, [R188] ;  /* 0x00000000bc04783b */ /* 0x000fee0000000200 */
[C---:B--2---:R-:W-:Y:S08]  /*ae50*/  HMMA.16816.F32.BF16 R24, R172.reuse, R8, R24 ;  /* 0x00000008ac18723c */ /* 0x044ff00000041818 */
[C---:B------:R-:W-:Y:S01]  /*ae60*/  HMMA.16816.F32.BF16 R20, R172.reuse, R10, R20 ;  /* 0x0000000aac14723c */ /* 0x040fe20000041814 */
[----:B------:R-:W1:Y:S07]  /*ae70*/  LDSM.16.M88.4 R8, [R197] ;  /* 0x00000000c508783b */ /* 0x000e6e0000000200 */
[C---:B------:R-:W-:Y:S08]  /*ae80*/  HMMA.16816.F32.BF16 R164, R172.reuse, R168, R164 ;  /* 0x000000a8aca4723c */ /* 0x040ff000000418a4 */
[----:B------:R-:W-:Y:S01]  /*ae90*/  HMMA.16816.F32.BF16 R168, R172, R170, R160 ;  /* 0x000000aaaca8723c */ /* 0x000fe200000418a0 */
[----:B------:R-:W2:Y:S07]  /*aea0*/  LDSM.16.M88.4 R160, [R188+0x800] ;  /* 0x00080000bca0783b */ /* 0x000eae0000000200 */
[C---:B-----5:R-:W-:Y:S08]  /*aeb0*/  HMMA.16816.F32.BF16 R32, R156.reuse, R152, R32 ;  /* 0x000000989c20723c */ /* 0x060ff00000041820 */
[C---:B------:R-:W-:Y:S01]  /*aec0*/  HMMA.16816.F32.BF16 R28, R156.reuse, R154, R28 ;  /* 0x0000009a9c1c723c */ /* 0x040fe2000004181c */
[----:B------:R-:W-:Y:S07]  /*aed0*/  LDSM.16.M88.4 R152, [R188+0x1800] ;  /* 0x00180000bc98783b */ /* 0x000fee0000000200 */
[C---:B---3--:R-:W-:Y:S08]  /*aee0*/  HMMA.16816.F32.BF16 R16, R156.reuse, R144, R16 ;  /* 0x000000909c10723c */ /* 0x048ff00000041810 */
[C---:B------:R-:W-:Y:S01]  /*aef0*/  HMMA.16816.F32.BF16 R12, R156.reuse, R146, R12 ;  /* 0x000000929c0c723c */ /* 0x040fe2000004180c */
[----:B------:R-:W3:Y:S07]  /*af00*/  LDSM.16.M88.4 R144, [R188+0x1000] ;  /* 0x00100000bc90783b */ /* 0x000eee0000000200 */
[C---:B------:R-:W-:Y:S08]  /*af10*/  HMMA.16816.F32.BF16 R24, R156.reuse, R148, R24 ;  /* 0x000000949c18723c */ /* 0x040ff00000041818 */
[C---:B------:R-:W-:Y:S01]  /*af20*/  HMMA.16816.F32.BF16 R20, R156.reuse, R150, R20 ;  /* 0x000000969c14723c */ /* 0x040fe20000041814 */
[----:B------:R-:W-:Y:S07]  /*af30*/  LDSM.16.M88.4 R148, [R202+0x4000] ;  /* 0x00400000ca94783b */ /* 0x000fee0000000200 */
[C---:B----4-:R-:W-:Y:S08]  /*af40*/  HMMA.16816.F32.BF16 R164, R156.reuse, R140, R164 ;  /* 0x0000008c9ca4723c */ /* 0x050ff000000418a4 */
[----:B------:R-:W-:Y:S01]  /*af50*/  HMMA.16816.F32.BF16 R168, R156, R142, R168 ;  /* 0x0000008e9ca8723c */ /* 0x000fe200000418a8 */
[----:B------:R-:W4:Y:S04]  /*af60*/  LDSM.16.M88.4 R140, [R201+0xe000] ;  /* 0x00e00000c98c783b */ /* 0x000f280000000200 */
[----:B------:R-:W-:Y:S03]  /*af70*/  LDSM.16.M88.4 R156, [R201+0xe800] ;  /* 0x00e80000c99c783b */ /* 0x000fe60000000200 */
[C---:B-1----:R-:W-:Y:S08]  /*af80*/  HMMA.16816.F32.BF16 R32, R8.reuse, R4, R32 ;  /* 0x000000040820723c */ /* 0x042ff00000041820 */
[C---:B------:R-:W-:Y:S01]  /*af90*/  HMMA.16816.F32.BF16 R28, R8.reuse, R6, R28 ;  /* 0x00000006081c723c */ /* 0x040fe2000004181c */
[----:B------:R-:W1:Y:S07]  /*afa0*/  LDSM.16.M88.4 R4, [R201+0xf000] ;  /* 0x00f00000c904783b */ /* 0x000e6e0000000200 */
[C---:B--2---:R-:W-:Y:S08]  /*afb0*/  HMMA.16816.F32.BF16 R24, R8.reuse, R160, R24 ;  /* 0x000000a00818723c */ /* 0x044ff00000041818 */
[C---:B------:R-:W-:Y:S01]  /*afc0*/  HMMA.16816.F32.BF16 R20, R8.reuse, R162, R20 ;  /* 0x000000a20814723c */ /* 0x040fe20000041814 */
[----:B------:R-:W2:Y:S07]  /*afd0*/  LDSM.16.M88.4 R160, [R201+0xf800] ;  /* 0x00f80000c9a0783b */ /* 0x000eae0000000200 */
[C---:B---3--:R-:W-:Y:S08]  /*afe0*/  HMMA.16816.F32.BF16 R16, R8.reuse, R144, R16 ;  /* 0x000000900810723c */ /* 0x048ff00000041810 */
        /* <DEDUP_REMOVED lines=8> */
[----:B------:R-:W3:Y:S07]  /*b070*/  LDSM.16.M88.4 R140, [R200+0x4000] ;  /* 0x00400000c88c783b */ /* 0x000eee0000000200 */
[C---:B-1----:R-:W-:Y:S08]  /*b080*/  HMMA.16816.F32.BF16 R16, R148.reuse, R4, R16 ;  /* 0x000000049410723c */ /* 0x042ff00000041810 */
[C---:B------:R-:W-:Y:S01]  /*b090*/  HMMA.16816.F32.BF16 R12, R148.reuse, R6, R12 ;  /* 0x00000006940c723c */ /* 0x040fe2000004180c */
[----:B------:R-:W1:Y:S07]  /*b0a0*/  LDSM.16.M88.4 R4, [R184] ;  /* 0x00000000b804783b */ /* 0x000e6e0000000200 */
[C---:B--2---:R-:W-:Y:S01]  /*b0b0*/  HMMA.16816.F32.BF16 R172, R148.reuse, R160, R164 ;  /* 0x000000a094ac723c */ /* 0x044fe200000418a4 */
[----:B------:R-:W-:Y:S07]  /*b0c0*/  LDSM.16.M88.4 R164, [R198+0x4000] ;  /* 0x00400000c6a4783b */ /* 0x000fee0000000200 */
[C---:B------:R-:W-:Y:S07]  /*b0d0*/  HMMA.16816.F32.BF16 R168, R148.reuse, R162, R168 ;  /* 0x000000a294a8723c */ /* 0x040fee00000418a8 */
[C---:B------:R-:W-:Y:S01]  /*b0e0*/  IADD3 R162, R3.reuse, 0x10, RZ ;  /* 0x0000001003a27810 */ /* 0x040fe20007ffe0ff */
[C---:B------:R-:W-:Y:S08]  /*b0f0*/  HMMA.16816.F32.BF16 R24, R148.reuse, R156, R24 ;  /* 0x0000009c9418723c */ /* 0x040ff00000041818 */
[----:B------:R-:W-:Y:S01]  /*b100*/  HMMA.16816.F32.BF16 R20, R148, R158, R20 ;  /* 0x0000009e9414723c */ /* 0x000fe20000041814 */
[----:B------:R-:W2:Y:S04]  /*b110*/  LDSM.16.M88.4 R156, [R195+0xe000] ;  /* 0x00e00000c39c783b */ /* 0x000ea80000000200 */
[----:B------:R-:W-:Y:S03]  /*b120*/  LDSM.16.M88.4 R148, [R195+0xe800] ;  /* 0x00e80000c394783b */ /* 0x000fe60000000200 */
[C---:B---3--:R-:W-:Y:S08]  /*b130*/  HMMA.16816.F32.BF16 R32, R140.reuse, R8, R32 ;  /* 0x000000088c20723c */ /* 0x048ff00000041820 */
[C---:B------:R-:W-:Y:S01]  /*b140*/  HMMA.16816.F32.BF16 R28, R140.reuse, R10, R28 ;  /* 0x0000000a8c1c723c */ /* 0x040fe2000004181c */
[----:B------:R-:W3:Y:S07]  /*b150*/  LDSM.16.M88.4 R8, [R195+0xf000] ;  /* 0x00f00000c308783b */ /* 0x000eee0000000200 */
[C---:B-1----:R-:W-:Y:S08]  /*b160*/  HMMA.16816.F32.BF16 R172, R140.reuse, R4, R172 ;  /* 0x000000048cac723c */ /* 0x042ff000000418ac */
[C---:B------:R-:W-:Y:S01]  /*b170*/  HMMA.16816.F32.BF16 R168, R140.reuse, R6, R168 ;  /* 0x000000068ca8723c */ /* 0x040fe200000418a8 */
[----:B------:R-:W1:Y:S07]  /*b180*/  LDSM.16.M88.4 R4, [R195+0xf800] ;  /* 0x00f80000c304783b */ /* 0x000e6e0000000200 */
[C---:B------:R-:W-:Y:S08]  /*b190*/  HMMA.16816.F32.BF16 R24, R140.reuse, R152, R24 ;  /* 0x000000988c18723c */ /* 0x040ff00000041818 */
[C---:B------:R-:W-:Y:S01]  /*b1a0*/  HMMA.16816.F32.BF16 R20, R140.reuse, R154, R20 ;  /* 0x0000009a8c14723c */ /* 0x040fe20000041814 */
[----:B------:R-:W-:Y:S07]  /*b1b0*/  LDSM.16.M88.4 R152, [R197+0x4000] ;  /* 0x00400000c598783b */ /* 0x000fee0000000200 */
[C---:B------:R-:W-:Y:S08]  /*b1c0*/  HMMA.16816.F32.BF16 R16, R140.reuse, R144, R16 ;  /* 0x000000908c10723c */ /* 0x040ff00000041810 */
[----:B------:R-:W-:Y:S01]  /*b1d0*/  HMMA.16816.F32.BF16 R12, R140, R146, R12 ;  /* 0x000000928c0c723c */ /* 0x000fe2000004180c */
[----:B------:R-:W4:Y:S04]  /*b1e0*/  LDSM.16.M88.4 R144, [R188+0x2000] ;  /* 0x00200000bc90783b */ /* 0x000f280000000200 */
[----:B------:R-:W5:Y:S03]  /*b1f0*/  LDSM.16.M88.4 R140, [R188+0x2800] ;  /* 0x00280000bc8c783b */ /* 0x000f660000000200 */
[C---:B--2---:R-:W-:Y:S08]  /*b200*/  HMMA.16816.F32.BF16 R32, R164.reuse, R156, R32 ;  /* 0x0000009ca420723c */ /* 0x044ff00000041820 */
[C---:B------:R-:W-:Y:S01]  /*b210*/  HMMA.16816.F32.BF16 R28, R164.reuse, R158, R28 ;  /* 0x0000009ea41c723c */ /* 0x040fe2000004181c */
[----:B------:R-:W-:Y:S07]  /*b220*/  LDSM.16.M88.4 R156, [R188+0x3000] ;  /* 0x00300000bc9c783b */ /* 0x000fee0000000200 */
[C---:B---3--:R-:W-:Y:S08]  /*b230*/  HMMA.16816.F32.BF16 R16, R164.reuse, R8, R16 ;  /* 0x00000008a410723c */ /* 0x048ff00000041810 */
[C---:B------:R-:W-:Y:S01]  /*b240*/  HMMA.16816.F32.BF16 R12, R164.reuse, R10, R12 ;  /* 0x0000000aa40c723c */ /* 0x040fe2000004180c */
[----:B------:R-:W-:Y:S07]  /*b250*/  LDSM.16.M88.4 R8, [R202+0x8000] ;  /* 0x00800000ca08783b */ /* 0x000fee0000000200 */
[C---:B-1----:R-:W-:Y:S08]  /*b260*/  HMMA.16816.F32.BF16 R172, R164.reuse, R4, R172 ;  /* 0x00000004a4ac723c */ /* 0x042ff000000418ac */
[C---:B------:R-:W-:Y:S01]  /*b270*/  HMMA.16816.F32.BF16 R168, R164.reuse, R6, R168 ;  /* 0x00000006a4a8723c */ /* 0x040fe200000418a8 */
[----:B------:R-:W1:Y:S07]  /*b280*/  LDSM.16.M88.4 R4, [R201+0x10000] ;  /* 0x01000000c904783b */ /* 0x000e6e0000000200 */
[C---:B------:R-:W-:Y:S08]  /*b290*/  HMMA.16816.F32.BF16 R24, R164.reuse, R148, R24 ;  /* 0x00000094a418723c */ /* 0x040ff00000041818 */
[----:B------:R-:W-:Y:S01]  /*b2a0*/  HMMA.16816.F32.BF16 R20, R164, R150, R20 ;  /* 0x00000096a414723c */ /* 0x000fe20000041814 */
[----:B------:R-:W2:Y:S06]  /*b2b0*/  LDSM.16.M88.4 R148, [R188+0x3800] ;  /* 0x00380000bc94783b */ /* 0x000eac0000000200 */
[C---:B------:R-:W-:Y:S01]  /*b2c0*/  IADD3 R164, R3.reuse, 0x11, RZ ;  /* 0x0000001103a47810 */ /* 0x040fe20007ffe0ff */
        /* <DEDUP_REMOVED lines=132> */
[----:B------:R-:W-:Y:S01]  /*bb10*/  IMAD.MOV.U32 R238, RZ, RZ, R141 ;  /* 0x000000ffffee7224 */ /* 0x000fe200078e008d */
[----:B------:R-:W-:Y:S01]  /*bb20*/  I2F R236, R236 ;  /* 0x000000ec00ec7306 */ /* 0x000fe20000201400 */
[----:B------:R-:W-:-:S04]  /*bb30*/  IMAD.IADD R141, R214, 0x1, -R237 ;  /* 0x00000001d68d7824 */ /* 0x000fc800078e0aed */
[----:B------:R-:W-:Y:S01]  /*bb40*/  FMUL.FTZ R32, R32, c[0x0][0x2ec] ;  /* 0x0000bb0020207a20 */ /* 0x000fe20000410000 */
[----:B------:R-:W-:Y:S01]  /*bb50*/  IABS R141, R141 ;  /* 0x0000008d008d7213 */ /* 0x000fe20000000000 */
[----:B------:R-:W-:Y:S01]  /*bb60*/  FMUL.FTZ R34, R34, c[0x0][0x2ec] ;  /* 0x0000bb0022227a20 */ /* 0x000fe20000410000 */
[----:B------:R1:W-:Y:S01]  /*bb70*/  I2F R140, R4 ;  /* 0x00000004008c7306 */ /* 0x0003e20000201400 */
[----:B------:R-:W-:Y:S02]  /*bb80*/  FMUL.FTZ R33, R33, c[0x0][0x2ec] ;  /* 0x0000bb0021217a20 */ /* 0x000fe40000410000 */
[----:B------:R-:W-:Y:S02]  /*bb90*/  FMUL.FTZ R35, R35, c[0x0][0x2ec] ;  /* 0x0000bb0023237a20 */ /* 0x000fe40000410000 */
[----:B------:R-:W-:Y:S02]  /*bba0*/  IMAD.IADD R142, R214, 0x1, -R148 ;  /* 0x00000001d68e7824 */ /* 0x000fe400078e0a94 */
[----:B------:R-:W-:Y:S01]  /*bbb0*/  IMAD.IADD R143, R217, 0x1, -R237 ;  /* 0x00000001d98f7824 */ /* 0x000fe200078e0aed */
[----:B------:R-:W2:Y:S02]  /*bbc0*/  MUFU.TANH R240, R32 ;  /* 0x0000002000f07308 */ /* 0x000ea40000002400 */
[----:B------:R-:W-:-:S02]  /*bbd0*/  IABS R142, R142 ;  /* 0x0000008e008e7213 */ /* 0x000fc40000000000 */
[----:B------:R-:W-:Y:S02]  /*bbe0*/  IABS R143, R143 ;  /* 0x0000008f008f7213 */ /* 0x000fe40000000000 */
[----:B------:R-:W-:Y:S01]  /*bbf0*/  FMUL.FTZ R28, R28, c[0x0][0x2ec] ;  /* 0x0000bb001c1c7a20 */ /* 0x000fe20000410000 */
[----:B-1----:R-:W1:Y:S01]  /*bc00*/  LDSM.16.M88.4 R4, [R188+0x4800] ;  /* 0x00480000bc04783b */ /* 0x002e620000000200 */
[----:B------:R-:W-:Y:S01]  /*bc10*/  MUFU.TANH R239, R34 ;  /* 0x0000002200ef7308 */ /* 0x000fe20000002400 */
[----:B------:R-:W-:Y:S02]  /*bc20*/  FMUL.FTZ R241, R30, c[0x0][0x2ec] ;  /* 0x0000bb001ef17a20 */ /* 0x000fe40000410000 */
[----:B------:R-:W-:Y:S02]  /*bc30*/  FMUL.FTZ R29, R29, c[0x0][0x2ec] ;  /* 0x0000bb001d1d7a20 */ /* 0x000fe40000410000 */
[----:B------:R-:W-:Y:S02]  /*bc40*/  FMUL.FTZ R31, R31, c[0x0][0x2ec] ;  /* 0x0000bb001f1f7a20 */ /* 0x000fe40000410000 */
[----:B--2---:R-:W-:Y:S01]  /*bc50*/  FFMA.FTZ R3, R133, -UR19, R240 ;  /* 0x8000001385037c23 */ /* 0x004fe200080100f0 */
[----:B------:R-:W2:Y:S04]  /*bc60*/  MUFU.TANH R28, R28 ;  /* 0x0000001c001c7308 */ /* 0x000ea80000002400 */
[----:B------:R-:W-:-:S02]  /*bc70*/  FSEL R3, R3, -INF , !P0 ;  /* 0xff80000003037808 */ /* 0x000fc40004000000 */
[C---:B------:R-:W-:Y:S02]  /*bc80*/  ISETP.GE.AND P0, PT, R139.reuse, R215, PT ;  /* 0x000000d78b00720c */ /* 0x040fe40003f06270 */
[----:B------:R-:W-:Y:S02]  /*bc90*/  MUFU.TANH R241, R241 ;  /* 0x000000f100f17308 */ /* 0x000fe40000002400 */
[----:B------:R-:W-:-:S06]  /*bca0*/  ISETP.LT.OR P0, PT, R139, R216, P0 ;  /* 0x000000d88b00720c */ /* 0x000fcc0000701670 */
[----:B------:R-:W3:Y:S01]  /*bcb0*/  MUFU.TANH R33, R33 ;  /* 0x0000002100217308 */ /* 0x000ee20000002400 */
[----:B--2---:R-:W-:-:S07]  /*bcc0*/  FFMA.FTZ R159, R159, -UR19, R28 ;  /* 0x800000139f9f7c23 */ /* 0x004fce000801001c */
[----:B------:R-:W2:Y:S01]  /*bcd0*/  MUFU.TANH R35, R35 ;  /* 0x0000002300237308 */ /* 0x000ea20000002400 */
[----:B-1----:R-:W-:Y:S07]  /*bce0*/  HMMA.16816.F32.BF16 R24, R152, R4, R24 ;  /* 0x000000049818723c */ /* 0x002fee0000041818 */
[----:B------:R1:W-:Y:S01]  /*bcf0*/  MUFU.TANH R32, R29 ;  /* 0x0000001d00207308 */ /* 0x0003e20000002400 */
[----:B---3--:R-:W-:-:S05]  /*bd00*/  FFMA.FTZ R33, R156, -UR19, R33 ;  /* 0x800000139c217c23 */ /* 0x008fca0008010021 */
[----:B------:R-:W-:Y:S01]  /*bd10*/  FSEL R28, R33, -INF , !P6 ;  /* 0xff800000211c7808 */ /* 0x000fe20007000000 */
[----:B------:R-:W-:Y:S01]  /*bd20*/  HMMA.16816.F32.BF16 R20, R152, R6, R20 ;  /* 0x000000069814723c */ /* 0x000fe20000041814 */
[----:B------:R-:W3:Y:S01]  /*bd30*/  LDSM.16.M88.4 R4, [R188+0x5000] ;  /* 0x00500000bc04783b */ /* 0x000ee20000000200 */
[----:B------:R4:W5:Y:S01]  /*bd40*/  MUFU.TANH R34, R31 ;  /* 0x0000001f00227308 */ /* 0x0009620000002400 */
[----:B--2---:R-:W-:Y:S01]  /*bd50*/  FFMA.FTZ R35, R158, -UR19, R35 ;  /* 0x800000139e237c23 */ /* 0x004fe20008010023 */
[----:B------:R-:W-:-:S04]  /*bd60*/  ISETP.GE.AND P6, PT, R157, R215, PT ;  /* 0x000000d79d00720c */ /* 0x000fc80003fc6270 */
[----:B------:R-:W-:Y:S01]  /*bd70*/  FSEL R33, R35, -INF , !P1 ;  /* 0xff80000023217808 */ /* 0x000fe20004800000 */
[----:B-1----:R-:W-:Y:S01]  /*bd80*/  FFMA.FTZ R29, R138, -UR19, R239 ;  /* 0x800000138a1d7c23 */ /* 0x002fe200080100ef */
[C---:B------:R-:W-:Y:S01]  /*bd90*/  ISETP.GE.AND P1, PT, R157.reuse, R212, PT ;  /* 0x000000d49d00720c */ /* 0x040fe20003f26270 */
[----:B------:R-:W-:Y:S01]  /*bda0*/  I2F R238, R238 ;  /* 0x000000ee00ee7306 */ /* 0x000fe20000201400 */
[----:B------:R-:W-:Y:S02]  /*bdb0*/  ISETP.LT.OR P6, PT, R157, R216, P6 ;  /* 0x000000d89d00720c */ /* 0x000fe400037c1670 */
[----:B------:R-:W-:Y:S01]  /*bdc0*/  FSEL R29, R29, -INF , !P5 ;  /* 0xff8000001d1d7808 */ /* 0x000fe20006800000 */
[----:B------:R-:W-:Y:S01]  /*bdd0*/  FMUL.FTZ R242, R24, c[0x0][0x2ec] ;  /* 0x0000bb0018f27a20 */ /* 0x000fe20000410000 */
[----:B------:R-:W-:Y:S01]  /*bde0*/  ISETP.GE.AND P5, PT, R139, R212, PT ;  /* 0x000000d48b00720c */ /* 0x000fe20003fa6270 */
[----:B------:R-:W-:Y:S01]  /*bdf0*/  FMUL.FTZ R30, R27, c[0x0][0x2ec] ;  /* 0x0000bb001b1e7a20 */ /* 0x000fe20000410000 */
[-C--:B------:R-:W-:Y:S01]  /*be00*/  ISETP.LT.OR P1, PT, R157, R213.reuse, P1 ;  /* 0x000000d59d00720c */ /* 0x080fe20000f21670 */
[----:B------:R-:W-:Y:S01]  /*be10*/  FMUL.FTZ R24, R25, c[0x0][0x2ec] ;  /* 0x0000bb0019187a20 */ /* 0x000fe20000410000 */
[----:B------:R-:W-:Y:S01]  /*be20*/  ISETP.LT.OR P5, PT, R139, R213, P5 ;  /* 0x000000d58b00720c */ /* 0x000fe20002fa1670 */
[----:B------:R-:W1:Y:S01]  /*be30*/  MUFU.TANH R242, R242 ;  /* 0x000000f200f27308 */ /* 0x000e620000002400 */
[----:B------:R-:W-:-:S02]  /*be40*/  FMUL.FTZ R25, R26, c[0x0][0x2ec] ;  /* 0x0000bb001a197a20 */ /* 0x000fc40000410000 */
[----:B------:R-:W-:Y:S02]  /*be50*/  FMUL.FTZ R27, R20, c[0x0][0x2ec] ;  /* 0x0000bb00141b7a20 */ /* 0x000fe40000410000 */
[----:B------:R-:W-:Y:S02]  /*be60*/  FMUL.FTZ R20, R21, c[0x0][0x2ec] ;  /* 0x0000bb0015147a20 */ /* 0x000fe40000410000 */
[----:B----4-:R-:W-:Y:S01]  /*be70*/  FFMA.FTZ R31, R160, -UR19, R241 ;  /* 0x80000013a01f7c23 */ /* 0x010fe200080100f1 */
[----:B------:R-:W2:Y:S01]  /*be80*/  MUFU.TANH R25, R25 ;  /* 0x0000001900197308 */ /* 0x000ea20000002400 */
[----:B------:R-:W-:Y:S02]  /*be90*/  FMUL.FTZ R21, R22, c[0x0][0x2ec] ;  /* 0x0000bb0016157a20 */ /* 0x000fe40000410000 */
[----:B------:R-:W-:Y:S01]  /*bea0*/  FMUL.FTZ R23, R23, c[0x0][0x2ec] ;  /* 0x0000bb0017177a20 */ /* 0x000fe20000410000 */
[----:B------:R-:W-:Y:S01]  /*beb0*/  FSEL R31, R31, -INF , !P5 ;  /* 0xff8000001f1f7808 */ /* 0x000fe20006800000 */
[----:B-----5:R-:W-:Y:S01]  /*bec0*/  FFMA.FTZ R34, R163, -UR19, R34 ;  /* 0x80000013a3227c23 */ /* 0x020fe20008010022 */
[----:B------:R-:W-:-:S02]  /*bed0*/  ISETP.GE.AND P5, PT, R162, R212, PT ;  /* 0x000000d4a200720c */ /* 0x000fc40003fa6270 */
[----:B------:R-:W4:Y:S01]  /*bee0*/  MUFU.TANH R27, R27 ;  /* 0x0000001b001b7308 */ /* 0x000f220000002400 */
[----:B-1----:R-:W-:Y:S01]  /*bef0*/  FFMA.FTZ R26, R165, -UR19, R242 ;  /* 0x80000013a51a7c23 */ /* 0x002fe200080100f2 */
[-C--:B------:R-:W-:Y:S01]  /*bf00*/  ISETP.LT.OR P5, PT, R162, R213.reuse, P5 ;  /* 0x000000d5a200720c */ /* 0x080fe20002fa1670 */
[C---:B---3--:R-:W-:Y:S01]  /*bf10*/  HMMA.16816.F32.BF16 R16, R152.reuse, R4, R16 ;  /* 0x000000049810723c */ /* 0x048fe20000041810 */
[----:B------:R-:W-:Y:S02]  /*bf20*/  FSEL R35, R34, -INF , !P1 ;  /* 0xff80000022237808 */ /* 0x000fe40004800000 */
[----:B------:R-:W-:Y:S02]  /*bf30*/  ISETP.GE.AND P1, PT, R164, R212, PT ;  /* 0x000000d4a400720c */ /* 0x000fe40003f26270 */
[----:B------:R-:W1:Y:S01]  /*bf40*/  MUFU.TANH R24, R24 ;  /* 0x0000001800187308 */ /* 0x000e620000002400 */
[----:B--2---:R-:W-:Y:S01]  /*bf50*/  FFMA.FTZ R25, R166, -UR19, R25 ;  /* 0x80000013a6197c23 */ /* 0x004fe20008010019 */
[----:B------:R-:W-:Y:S01]  /*bf60*/  ISETP.LT.OR P1, PT, R164, R213, P1 ;  /* 0x000000d5a400720c */ /* 0x000fe20000f21670 */
[----:B------:R-:W-:Y:S01]  /*bf70*/  HMMA.16816.F32.BF16 R12, R152, R6, R12 ;  /* 0x00000006980c723c */ /* 0x000fe2000004180c */
[----:B------:R-:W2:Y:S01]  /*bf80*/  LDSM.16.M88.4 R4, [R188+0x5800] ;  /* 0x00580000bc04783b */ /* 0x000ea20000000200 */
[----:B------:R-:W-:-:S04]  /*bf90*/  DEPBAR.LE SB0, 0x0 ;  /* 0x000080000000791a */ /* 0x000fc80000000000 */
[----:B----4-:R-:W-:Y:S01]  /*bfa0*/  FFMA.FTZ R22, R220, -UR19, R27 ;  /* 0x80000013dc167c23 */ /* 0x010fe2000801001b */
[----:B------:R-:W3:Y:S01]  /*bfb0*/  MUFU.TANH R30, R30 ;  /* 0x0000001e001e7308 */ /* 0x000ee20000002400 */
[----:B------:R-:W-:Y:S02]  /*bfc0*/  FSEL R25, R25, -INF , !P5 ;  /* 0xff80000019197808 */ /* 0x000fe40006800000 */
[----:B------:R-:W-:Y:S01]  /*bfd0*/  ISETP.GE.AND P5, PT, R176, R212, PT ;  /* 0x000000d4b000720c */ /* 0x000fe20003fa6270 */
[----:B-1----:R-:W-:-:S03]  /*bfe0*/  FFMA.FTZ R24, R167, -UR19, R24 ;  /* 0x80000013a7187c23 */ /* 0x002fc60008010018 */
[----:B------:R-:W-:Y:S01]  /*bff0*/  ISETP.LT.OR P5, PT, R176, R213, P5 ;  /* 0x000000d5b000720c */ /* 0x000fe20002fa1670 */
[----:B------:R-:W1:Y:S01]  /*c000*/  MUFU.TANH R21, R21 ;  /* 0x0000001500157308 */ /* 0x000e620000002400 */
[----:B------:R-:W-:Y:S01]  /*c010*/  FMUL.FTZ R138, R16, c[0x0][0x2ec] ;  /* 0x0000bb00108a7a20 */ /* 0x000fe20000410000 */
[----:B------:R-:W-:Y:S01]  /*c020*/  FSEL R16, R159, -INF , !P0 ;  /* 0xff8000009f107808 */ /* 0x000fe20004000000 */
[----:B------:R-:W-:Y:S01]  /*c030*/  FMUL.FTZ R17, R17, c[0x0][0x2ec] ;  /* 0x0000bb0011117a20 */ /* 0x000fe20000410000 */
[----:B------:R-:W-:Y:S01]  /*c040*/  ISETP.GE.AND P0, PT, R162, R215, PT ;  /* 0x000000d7a200720c */ /* 0x000fe20003f06270 */
[----:B------:R-:W-:-:S03]  /*c050*/  FMUL.FTZ R19, R19, c[0x0][0x2ec] ;  /* 0x0000bb0013137a20 */ /* 0x000fc60000410000 */
[-C--:B------:R-:W-:Y:S01]  /*c060*/  ISETP.LT.OR P0, PT, R162, R216.reuse, P0 ;  /* 0x000000d8a200720c */ /* 0x080fe20000701670 */
[----:B------:R-:W4:Y:S01]  /*c070*/  MUFU.TANH R138, R138 ;  /* 0x0000008a008a7308 */ /* 0x000f220000002400 */
[----:B------:R-:W-:Y:S02]  /*c080*/  FMUL.FTZ R12, R12, c[0x0][0x2ec] ;  /* 0x0000bb000c0c7a20 */ /* 0x000fe40000410000 */
[----:B------:R-:W-:Y:S01]  /*c090*/  FSEL R26, R26, -INF , !P0 ;  /* 0xff8000001a1a7808 */ /* 0x000fe20004000000 */
[----:B---3--:R-:W-:Y:S01]  /*c0a0*/  FFMA.FTZ R30, R177, -UR19, R30 ;  /* 0x80000013b11e7c23 */ /* 0x008fe2000801001e */
[C---:B------:R-:W-:Y:S01]  /*c0b0*/  ISETP.GE.AND P0, PT, R176.reuse, R215, PT ;  /* 0x000000d7b000720c */ /* 0x040fe20003f06270 */
[----:B------:R-:W-:Y:S02]  /*c0c0*/  FMUL.FTZ R15, R15, c[0x0][0x2ec] ;  /* 0x0000bb000f0f7a20 */ /* 0x000fe40000410000 */
[----:B------:R3:W-:Y:S01]  /*c0d0*/  MUFU.TANH R132, R23 ;  /* 0x0000001700847308 */ /* 0x0007e20000002400 */
[----:B------:R-:W-:Y:S01]  /*c0e0*/  ISETP.LT.OR P0, PT, R176, R216, P0 ;  /* 0x000000d8b000720c */ /* 0x000fe20000701670 */
[----:B-1----:R-:W-:Y:S01]  /*c0f0*/  FFMA.FTZ R21, R224, -UR19, R21 ;  /* 0x80000013e0157c23 */ /* 0x002fe20008010015 */
[----:B------:R-:W-:-:S02]  /*c100*/  FSEL R27, R30, -INF , !P1 ;  /* 0xff8000001e1b7808 */ /* 0x000fc40004800000 */
[----:B------:R-:W-:Y:S02]  /*c110*/  FSEL R22, R22, -INF , !P0 ;  /* 0xff80000016167808 */ /* 0x000fe40004000000 */
[CC--:B------:R-:W-:Y:S01]  /*c120*/  ISETP.GE.AND P0, PT, R222.reuse, R215.reuse, PT ;  /* 0x000000d7de00720c */ /* 0x0c0fe20003f06270 */
[----:B------:R-:W1:Y:S01]  /*c130*/  MUFU.TANH R20, R20 ;  /* 0x0000001400147308 */ /* 0x000e620000002400 */
[C---:B--2---:R-:W-:Y:S01]  /*c140*/  HMMA.16816.F32.BF16 R172, R152.reuse, R4, R172 ;  /* 0x0000000498ac723c */ /* 0x044fe200000418ac */
[----:B----4-:R-:W-:Y:S01]  /*c150*/  FFMA.FTZ R138, R227, -UR19, R138 ;  /* 0x80000013e38a7c23 */ /* 0x010fe2000801008a */
[----:B------:R-:W-:Y:S02]  /*c160*/  ISETP.LT.OR P0, PT, R222, R216, P0 ;  /* 0x000000d8de00720c */ /* 0x000fe40000701670 */
[----:B------:R-:W-:Y:S02]  /*c170*/  FSEL R21, R21, -INF , !P5 ;  /* 0xff80000015157808 */ /* 0x000fe40006800000 */
[----:B------:R-:W-:Y:S01]  /*c180*/  FSEL R176, R138, -INF , !P0 ;  /* 0xff8000008ab07808 */ /* 0x000fe20004000000 */
[----:B------:R2:W4:Y:S01]  /*c190*/  MUFU.TANH R5, R12 ;  /* 0x0000000c00057308 */ /* 0x0005220000002400 */
[----:B------:R-:W-:Y:S01]  /*c1a0*/  HMMA.16816.F32.BF16 R168, R152, R6, R168 ;  /* 0x0000000698a8723c */ /* 0x000fe200000418a8 */
[----:B---3--:R-:W-:Y:S01]  /*c1b0*/  FMUL.FTZ R23, R18, c[0x0][0x2ec] ;  /* 0x0000bb0012177a20 */ /* 0x008fe20000410000 */
[-C--:B------:R-:W-:Y:S01]  /*c1c0*/  ISETP.GE.AND P0, PT, R229, R215.reuse, PT ;  /* 0x000000d7e500720c */ /* 0x080fe20003f06270 */
[----:B------:R-:W-:Y:S01]  /*c1d0*/  FFMA.FTZ R18, R161, -UR19, R32 ;  /* 0x80000013a1127c23 */ /* 0x000fe20008010020 */
[----:B------:R-:W-:Y:S01]  /*c1e0*/  ISETP.GE.AND P1, PT, R178, R212, PT ;  /* 0x000000d4b200720c */ /* 0x000fe20003f26270 */
[----:B------:R-:W-:Y:S01]  /*c1f0*/  FMUL.FTZ R4, R13, c[0x0][0x2ec] ;  /* 0x0000bb000d047a20 */ /* 0x000fe20000410000 */
[----:B------:R-:W-:Y:S01]  /*c200*/  ISETP.LT.OR P0, PT, R229, R216, P0 ;  /* 0x000000d8e500720c */ /* 0x000fe20000701670 */
[----:B------:R-:W3:Y:S01]  /*c210*/  MUFU.TANH R23, R23 ;  /* 0x0000001700177308 */ /* 0x000ee20000002400 */
[----:B------:R-:W-:Y:S01]  /*c220*/  FSEL R18, R18, -INF , !P6 ;  /* 0xff80000012127808 */ /* 0x000fe20007000000 */
[----:B-1----:R-:W-:Y:S01]  /*c230*/  FFMA.FTZ R20, R179, -UR19, R20 ;  /* 0x80000013b3147c23 */ /* 0x002fe20008010014 */
[----:B------:R-:W-:Y:S01]  /*c240*/  ISETP.GE.AND P6, PT, R164, R215, PT ;  /* 0x000000d7a400720c */ /* 0x000fe20003fc6270 */
[----:B------:R-:W-:Y:S01]  /*c250*/  FFMA.FTZ R132, R223, -UR19, R132 ;  /* 0x80000013df847c23 */ /* 0x000fe20008010084 */
[----:B------:R-:W-:-:S02]  /*c260*/  ISETP.GE.AND P5, PT, R222, R212, PT ;  /* 0x000000d4de00720c */ /* 0x000fc40003fa6270 */
[-C--:B------:R-:W-:Y:S01]  /*c270*/  ISETP.LT.OR P6, PT, R164, R216.reuse, P6 ;  /* 0x000000d8a400720c */ /* 0x080fe200037c1670 */
[----:B--2---:R-:W-:Y:S01]  /*c280*/  FMUL.FTZ R12, R14, c[0x0][0x2ec] ;  /* 0x0000bb000e0c7a20 */ /* 0x004fe20000410000 */
[----:B------:R-:W1:Y:S01]  /*c290*/  MUFU.TANH R17, R17 ;  /* 0x0000001100117308 */ /* 0x000e620000002400 */
[----:B------:R-:W-:Y:S01]  /*c2a0*/  FMUL.FTZ R14, R172, c[0x0][0x2ec] ;  /* 0x0000bb00ac0e7a20 */ /* 0x000fe20000410000 */
[----:B------:R-:W-:Y:S01]  /*c2b0*/  FSEL R24, R24, -INF , !P6 ;  /* 0xff80000018187808 */ /* 0x000fe20007000000 */
[----:B----4-:R-:W-:Y:S01]  /*c2c0*/  FFMA.FTZ R5, R234, -UR19, R5 ;  /* 0x80000013ea057c23 */ /* 0x010fe20008010005 */
[C---:B------:R-:W-:Y:S01]  /*c2d0*/  ISETP.GE.AND P6, PT, R178.reuse, R215, PT ;  /* 0x000000d7b200720c */ /* 0x040fe20003fc6270 */
[----:B------:R-:W-:Y:S01]  /*c2e0*/  FMUL.FTZ R6, R173, c[0x0][0x2ec] ;  /* 0x0000bb00ad067a20 */ /* 0x000fe20000410000 */
[-C--:B------:R-:W-:Y:S01]  /*c2f0*/  ISETP.LT.OR P1, PT, R178, R213.reuse, P1 ;  /* 0x000000d5b200720c */ /* 0x080fe20000f21670 */
[----:B---3--:R-:W-:Y:S01]  /*c300*/  FFMA.FTZ R177, R228, -UR19, R23 ;  /* 0x80000013e4b17c23 */ /* 0x008fe20008010017 */
[----:B------:R-:W2:Y:S01]  /*c310*/  MUFU.TANH R19, R19 ;  /* 0x0000001300137308 */ /* 0x000ea20000002400 */
[----:B------:R-:W-:Y:S01]  /*c320*/  ISETP.LT.OR P6, PT, R178, R216, P6 ;  /* 0x000000d8b200720c */ /* 0x000fe200037c1670 */
[----:B------:R-:W-:Y:S01]  /*c330*/  FMUL.FTZ R13, R174, c[0x0][0x2ec] ;  /* 0x0000bb00ae0d7a20 */ /* 0x000fe20000410000 */
[----:B------:R-:W-:Y:S01]  /*c340*/  FSEL R172, R5, -INF , !P0 ;  /* 0xff80000005ac7808 */ /* 0x000fe20004000000 */
[----:B------:R-:W-:Y:S01]  /*c350*/  FMUL.FTZ R5, R168, c[0x0][0x2ec] ;  /* 0x0000bb00a8057a20 */ /* 0x000fe20000410000 */
[----:B------:R-:W-:Y:S01]  /*c360*/  ISETP.LT.OR P5, PT, R222, R213, P5 ;  /* 0x000000d5de00720c */ /* 0x000fe20002fa1670 */
[----:B------:R-:W-:Y:S01]  /*c370*/  FMUL.FTZ R7, R175, c[0x0][0x2ec] ;  /* 0x0000bb00af077a20 */ /* 0x000fe20000410000 */
[----:B------:R-:W-:Y:S01]  /*c380*/  FSEL R20, R20, -INF , !P6 ;  /* 0xff80000014147808 */ /* 0x000fe20007000000 */
[----:B------:R-:W3:Y:S01]  /*c390*/  MUFU.TANH R12, R12 ;  /* 0x0000000c000c7308 */ /* 0x000ee20000002400 */
[----:B------:R-:W-:Y:S01]  /*c3a0*/  ISETP.GE.AND P6, PT, R226, R215, PT ;  /* 0x000000d7e200720c */ /* 0x000fe20003fc6270 */
[----:B-1----:R-:W-:Y:S01]  /*c3b0*/  FFMA.FTZ R17, R230, -UR19, R17 ;  /* 0x80000013e6117c23 */ /* 0x002fe20008010011 */
[----:B------:R-:W-:Y:S01]  /*c3c0*/  FSEL R23, R132, -INF , !P1 ;  /* 0xff80000084177808 */ /* 0x000fe20004800000 */
[----:B------:R-:W-:Y:S01]  /*c3d0*/  FMUL.FTZ R169, R169, c[0x0][0x2ec] ;  /* 0x0000bb00a9a97a20 */ /* 0x000fe20000410000 */
[----:B------:R-:W-:Y:S01]  /*c3e0*/  FSEL R177, R177, -INF , !P5 ;  /* 0xff800000b1b17808 */ /* 0x000fe20006800000 */
[----:B------:R-:W-:Y:S01]  /*c3f0*/  FMUL.FTZ R171, R171, c[0x0][0x2ec] ;  /* 0x0000bb00abab7a20 */ /* 0x000fe20000410000 */
[-C--:B------:R-:W-:Y:S01]  /*c400*/  ISETP.GE.AND P1, PT, R226, R212.reuse, PT ;  /* 0x000000d4e200720c */ /* 0x080fe20003f26270 */
[----:B------:R-:W1:Y:S01]  /*c410*/  MUFU.TANH R14, R14 ;  /* 0x0000000e000e7308 */ /* 0x000e620000002400 */
[----:B------:R-:W-:Y:S01]  /*c420*/  ISETP.GE.AND P5, PT, R229, R212, PT ;  /* 0x000000d4e500720c */ /* 0x000fe20003fa6270 */
[----:B--2---:R-:W-:Y:S01]  /*c430*/  FFMA.FTZ R19, R232, -UR19, R19 ;  /* 0x80000013e8137c23 */ /* 0x004fe20008010013 */
[----:B------:R-:W-:-:S02]  /*c440*/  ISETP.LT.OR P6, PT, R226, R216, P6 ;  /* 0x000000d8e200720c */ /* 0x000fc400037c1670 */
[----:B------:R-:W-:Y:S02]  /*c450*/  ISETP.GE.AND P0, PT, R8, R215, PT ;  /* 0x000000d70800720c */ /* 0x000fe40003f06270 */
[-C--:B------:R-:W-:Y:S01]  /*c460*/  ISETP.LT.OR P1, PT, R226, R213.reuse, P1 ;  /* 0x000000d5e200720c */ /* 0x080fe20000f21670 */
[----:B------:R-:W2:Y:S01]  /*c470*/  MUFU.TANH R4, R4 ;  /* 0x0000000400047308 */ /* 0x000ea20000002400 */
[----:B---3--:R-:W-:Y:S01]  /*c480*/  FFMA.FTZ R12, R233, -UR19, R12 ;  /* 0x80000013e90c7c23 */ /* 0x008fe2000801000c */
[----:B------:R-:W-:Y:S02]  /*c490*/  ISETP.LT.OR P5, PT, R229, R213, P5 ;  /* 0x000000d5e500720c */ /* 0x000fe40002fa1670 */
[----:B------:R-:W-:Y:S02]  /*c4a0*/  FSEL R174, R17, -INF , !P6 ;  /* 0xff80000011ae7808 */ /* 0x000fe40007000000 */
[----:B------:R-:W-:Y:S02]  /*c4b0*/  ISETP.GE.AND P6, PT, R231, R215, PT ;  /* 0x000000d7e700720c */ /* 0x000fe40003fc6270 */
[----:B------:R-:W3:Y:S01]  /*c4c0*/  MUFU.TANH R15, R15 ;  /* 0x0000000f000f7308 */ /* 0x000ee20000002400 */
[----:B-1----:R-:W-:Y:S01]  /*c4d0*/  FFMA.FTZ R14, R235, -UR19, R14 ;  /* 0x80000013eb0e7c23 */ /* 0x002fe2000801000e */
[----:B------:R-:W-:-:S02]  /*c4e0*/  ISETP.LT.OR P0, PT, R8, R216, P0 ;  /* 0x000000d80800720c */ /* 0x000fc40000701670 */
[----:B------:R-:W-:Y:S02]  /*c4f0*/  FSEL R175, R19, -INF , !P1 ;  /* 0xff80000013af7808 */ /* 0x000fe40004800000 */
[----:B------:R-:W-:Y:S02]  /*c500*/  FSEL R173, R12, -INF , !P5 ;  /* 0xff8000000cad7808 */ /* 0x000fe40006800000 */
[----:B------:R-:W1:Y:S01]  /*c510*/  MUFU.TANH R5, R5 ;  /* 0x0000000500057308 */ /* 0x000e620000002400 */
[----:B--2---:R-:W-:Y:S01]  /*c520*/  FFMA.FTZ R4, R9, -UR19, R4 ;  /* 0x8000001309047c23 */ /* 0x004fe20008010004 */
[CC--:B------:R-:W-:Y:S01]  /*c530*/  ISETP.GE.AND P1, PT, R231.reuse, R212.reuse, PT ;  /* 0x000000d4e700720c */ /* 0x0c0fe20003f26270 */
[----:B------:R-:W-:Y:S01]  /*c540*/  FMUL.FTZ R9, R170, c[0x0][0x2ec] ;  /* 0x0000bb00aa097a20 */ /* 0x000fe20000410000 */
[----:B------:R-:W-:Y:S02]  /*c550*/  ISETP.GE.AND P5, PT, R8, R212, PT ;  /* 0x000000d40800720c */ /* 0x000fe40003fa6270 */
[----:B------:R-:W-:-:S02]  /*c560*/  ISETP.LT.OR P6, PT, R231, R216, P6 ;  /* 0x000000d8e700720c */ /* 0x000fc400037c1670 */
[----:B------:R-:W-:Y:S01]  /*c570*/  I2F R149, R149 ;  /* 0x0000009500957306 */ /* 0x000fe20000201400 */
[----:B------:R-:W-:Y:S01]  /*c580*/  FSEL R158, R14, -INF , !P0 ;  /* 0xff8000000e9e7808 */ /* 0x000fe20004000000 */
[----:B---3--:R-:W-:Y:S01]  /*c590*/  FFMA.FTZ R10, R10, -UR19, R15 ;  /* 0x800000130a0a7c23 */ /* 0x008fe2000801000f */
[----:B------:R-:W-:Y:S02]  /*c5a0*/  ISETP.GE.AND P0, PT, R148, R215, PT ;  /* 0x000000d79400720c */ /* 0x000fe40003f06270 */
[-C--:B------:R-:W-:Y:S02]  /*c5b0*/  ISETP.LT.OR P1, PT, R231, R213.reuse, P1 ;  /* 0x000000d5e700720c */ /* 0x080fe40000f21670 */
[----:B------:R-:W-:Y:S01]  /*c5c0*/  ISETP.LT.OR P5, PT, R8, R213, P5 ;  /* 0x000000d50800720c */ /* 0x000fe20002fa1670 */
[----:B------:R-:W2:Y:S01]  /*c5d0*/  MUFU.TANH R6, R6 ;  /* 0x0000000600067308 */ /* 0x000ea20000002400 */
[----:B------:R-:W-:Y:S01]  /*c5e0*/  FSEL R168, R4, -INF , !P6 ;  /* 0xff80000004a87808 */ /* 0x000fe20007000000 */
[----:B-1----:R-:W-:Y:S01]  /*c5f0*/  FFMA.FTZ R5, R238, -UR19, R5 ;  /* 0x80000013ee057c23 */ /* 0x002fe20008010005 */
[----:B------:R-:W-:-:S02]  /*c600*/  ISETP.LT.OR P0, PT, R148, R216, P0 ;  /* 0x000000d89400720c */ /* 0x000fc40000701670 */
[----:B------:R-:W-:Y:S02]  /*c610*/  FSEL R167, R10, -INF , !P1 ;  /* 0xff8000000aa77808 */ /* 0x000fe40004800000 */
[C---:B------:R-:W-:Y:S01]  /*c620*/  ISETP.GE.AND P6, PT, R11.reuse, R215, PT ;  /* 0x000000d70b00720c */ /* 0x040fe20003fc6270 */
[----:B------:R-:W1:Y:S01]  /*c630*/  MUFU.TANH R13, R13 ;  /* 0x0000000d000d7308 */ /* 0x000e620000002400 */
[----:B------:R-:W-:Y:S02]  /*c640*/  ISETP.GE.AND P1, PT, R11, R212, PT ;  /* 0x000000d40b00720c */ /* 0x000fe40003f26270 */
[----:B------:R-:W-:Y:S02]  /*c650*/  FSEL R146, R5, -INF , !P0 ;  /* 0xff80000005927808 */ /* 0x000fe40004000000 */
[----:B------:R-:W-:Y:S02]  /*c660*/  PLOP3.LUT P0, PT, PT, PT, UP0, 0x80, 0x0 ;  /* 0x000000000000781c */ /* 0x000fe40003f0f008 */
[----:B------:R-:W-:Y:S01]  /*c670*/  ISETP.LT.OR P6, PT, R11, R216, P6 ;  /* 0x000000d80b00720c */ /* 0x000fe200037c1670 */
[----:B------:R-:W3:Y:S01]  /*c680*/  MUFU.TANH R7, R7 ;  /* 0x0000000700077308 */ /* 0x000ee20000002400 */
[----:B--2---:R-:W-:Y:S01]  /*c690*/  FFMA.FTZ R6, R149, -UR19, R6 ;  /* 0x8000001395067c23 */ /* 0x004fe20008010006 */
[----:B------:R-:W-:-:S04]  /*c6a0*/  ISETP.LT.OR P1, PT, R11, R213, P1 ;  /* 0x000000d50b00720c */ /* 0x000fc80000f21670 */
[----:B------:R-:W-:Y:S02]  /*c6b0*/  FSEL R156, R6, -INF , !P6 ;  /* 0xff800000069c7808 */ /* 0x000fe40007000000 */
[----:B------:R-:W-:Y:S01]  /*c6c0*/  I2F R142, R142 ;  /* 0x0000008e008e7306 */ /* 0x000fe20000201400 */
[----:B-1----:R-:W-:Y:S01]  /*c6d0*/  FFMA.FTZ R13, R236, -UR19, R13 ;  /* 0x80000013ec0d7c23 */ /* 0x002fe2000801000d */
[----:B------:R-:W-:-:S04]  /*c6e0*/  ISETP.GE.AND P6, PT, R237, R215, PT ;  /* 0x000000d7ed00720c */ /* 0x000fc80003fc6270 */
[----:B------:R-:W-:Y:S02]  /*c6f0*/  FSEL R155, R13, -INF , !P5 ;  /* 0xff8000000d9b7808 */ /* 0x000fe40006800000 */
[----:B------:R-:W-:Y:S01]  /*c700*/  I2F R143, R143 ;  /* 0x0000008f008f7306 */ /* 0x000fe20000201400 */
[----:B---3--:R-:W-:Y:S01]  /*c710*/  FFMA.FTZ R7, R140, -UR19, R7 ;  /* 0x800000138c077c23 */ /* 0x008fe20008010007 */
[----:B------:R-:W-:Y:S01]  /*c720*/  BAR.SYNC.DEFER_BLOCKING 0x0 ;  /* 0x0000000000007b1d */ /* 0x000fe20000010000 */
[----:B------:R-:W-:Y:S02]  /*c730*/  ISETP.GE.AND P5, PT, R148, R212, PT ;  /* 0x000000d49400720c */ /* 0x000fe40003fa6270 */
[----:B------:R-:W-:Y:S02]  /*c740*/  ISETP.LT.OR P6, PT, R237, R216, P6 ;  /* 0x000000d8ed00720c */ /* 0x000fe400037c1670 */
[----:B------:R-:W-:Y:S01]  /*c750*/  FSEL R147, R7, -INF , !P1 ;  /* 0xff80000007937808 */ /* 0x000fe20004800000 */
[----:B------:R-:W-:Y:S01]  /*c760*/  I2F R141, R141 ;  /* 0x0000008d008d7306 */ /* 0x000fe20000201400 */
[----:B------:R-:W-:-:S02]  /*c770*/  ISETP.GE.AND P1, PT, R237, R212, PT ;  /* 0x000000d4ed00720c */ /* 0x000fc40003f26270 */
[-C--:B------:R-:W-:Y:S02]  /*c780*/  ISETP.LT.OR P5, PT, R148, R213.reuse, P5 ;  /* 0x000000d59400720c */ /* 0x080fe40002fa1670 */
[----:B------:R-:W-:-:S03]  /*c790*/  ISETP.LT.OR P1, PT, R237, R213, P1 ;  /* 0x000000d5ed00720c */ /* 0x000fc60000f21670 */
        /* <DEDUP_REMOVED lines=24> */
[----:B------:R-:W-:Y:S02]  /*c920*/  @!P2 LEA R12, P1, R6, c[0x0][0x168], 0x1 ;  /* 0x00005a00060caa11 */ /* 0x000fe400078208ff */
        /* <DEDUP_REMOVED lines=43> */
.L_x_488:
[----:B------:R-:W-:Y:S05]  /*cbe0*/  BSYNC B0 ;  /* 0x0000000000007941 */ /* 0x000fea0003800000 */
.L_x_487:
[----:B------:R-:W0:Y:S02]  /*cbf0*/  LDGDEPBAR ;  /* 0x00000000000079af */ /* 0x000e240000000000 */
.L_x_486:
[----:B------:R-:W-:Y:S01]  /*cc00*/  FMNMX.FTZ R5, R2, R3, !PT ;  /* 0x0000000302057209 */ /* 0x000fe20007810000 */
[----:B-1----:R-:W-:Y:S01]  /*cc10*/  LDSM.16.MT88.4 R12, [R194+0x12000] ;  /* 0x01200000c20c783b */ /* 0x002fe20000004200 */
[----:B--2---:R-:W-:Y:S02]  /*cc20*/  FMNMX.FTZ R6, R0, R29, !PT ;  /* 0x0000001d00067209 */ /* 0x004fe40007810000 */
        /* <DEDUP_REMOVED lines=48> */
[C---:B------:R-:W-:Y:S01]  /*cf30*/  FMUL.FTZ R154, R3.reuse, c[0x0][0x23c] ;  /* 0x00008f00039a7a20 */ /* 0x040fe20000410000 */
        /* <DEDUP_REMOVED lines=354> */
.L_x_482:
        /* <DEDUP_REMOVED lines=11> */
.L_x_492:
        /* <DEDUP_REMOVED lines=10> */
[C---:B------:R-:W-:Y:S04]  /*e6b0*/  LEA R7, P0, R6.reuse, R208, 0x6 ;  /* 0x000000d006077211 */ /* 0x040fe800078030ff */
[----:B------:R-:W-:Y:S01]  /*e6c0*/  IMAD.U32 R9, RZ, RZ, UR20 ;  /* 0x00000014ff097e24 */ /* 0x000fe2000f8e00ff */
[C---:B------:R-:W-:Y:S02]  /*e6d0*/  @!P4 LEA R18, P1, R7.reuse, c[0x0][0x168], 0x1 ;  /* 0x00005a000712ca11 */ /* 0x040fe400078208ff */
[C---:B------:R-:W-:Y:S02]  /*e6e0*/  @!P2 LEA R12, P5, R7.reuse, c[0x0][0x168], 0x1 ;  /* 0x00005a00070caa11 */ /* 0x040fe400078a08ff */
        /* <DEDUP_REMOVED lines=44> */
.L_x_490:
        /* <DEDUP_REMOVED lines=33> */
[----:B------:R-:W-:Y:S01]  /*ebc0*/  PLOP3.LUT P0, PT, PT, PT, UP0, 0x80, 0x0 ;  /* 0x000000000000781c */ /* 0x000fe20003f0f008 */
        /* <DEDUP_REMOVED lines=185> */
[----:B-----5:R-:W-:Y:S02]  /*f760*/  FMUL.FTZ R228, R10, c[0x0][0x2ec] ;  /* 0x0000bb000ae47a20 */ /* 0x020fe40000410000 */
        /* <DEDUP_REMOVED lines=9> */
[----:B----4-:R-:W-:Y:S01]  /*f800*/  FMUL.FTZ R236, R16, c[0x0][0x2ec] ;  /* 0x0000bb0010ec7a20 */ /* 0x010fe20000410000 */
[----:B------:R-:W-:Y:S04]  /*f810*/  HMMA.16816.F32.BF16 R32, R172, R134, R32 ;  /* 0x00000086ac20723c */ /* 0x000fe80000041820 */
[----:B------:R-:W4:Y:S01]  /*f820*/  MUFU.TANH R227, R227 ;  /* 0x000000e300e37308 */ /* 0x000f220000002400 */
        /* <DEDUP_REMOVED lines=10> */
[----:B------:R5:W1:Y:S01]  /*f8d0*/  MUFU.TANH R21, R250 ;  /* 0x000000fa00157308 */ /* 0x000a620000002400 */
        /* <DEDUP_REMOVED lines=8> */
[----:B------:R-:W-:Y:S05]  /*f960*/  FMUL.FTZ R251, R34, c[0x0][0x2ec] ;  /* 0x0000bb0022fb7a20 */ /* 0x000fea0000410000 */
[----:B------:R-:W1:Y:S01]  /*f970*/  MUFU.TANH R229, R229 ;  /* 0x000000e500e57308 */ /* 0x000e620000002400 */
[----:B-----5:R-:W-:Y:S09]  /*f980*/  FMUL.FTZ R250, R35, c[0x0][0x2ec] ;  /* 0x0000bb0023fa7a20 */ /* 0x020ff20000410000 */
        /* <DEDUP_REMOVED lines=24> */
.L_x_491:
[----:B------:R-:W-:Y:S01]  /*fb10*/  IMAD.U32 R5, RZ, RZ, UR13 ;  /* 0x0000000dff057e24 */ /* 0x000fe2000f8e00ff */
[----:B------:R-:W-:Y:S02]  /*fb20*/  UISETP.GT.AND UP0, UPT, UR13, UR7, UPT ;  /* 0x000000070d00728c */ /* 0x000fe4000bf04270 */
[----:B------:R-:W-:Y:S01]  /*fb30*/  UMOV UR22, UR13 ;  /* 0x0000000d00167c82 */ /* 0x000fe20008000000 */
[----:B------:R-:W-:Y:S05]  /*fb40*/  IMAD R6, R5, 0x40, R206 ;  /* 0x0000004005067824 */ /* 0x000fea00078e02ce */
[C---:B------:R-:W-:Y:S02]  /*fb50*/  IADD3 R4, R217.reuse, -R6, RZ ;  /* 0x80000006d9047210 */ /* 0x040fe40007ffe0ff */
[----:B------:R-:W-:Y:S02]  /*fb60*/  IADD3 R20, R6, 0x1, RZ ;  /* 0x0000000106147810 */ /* 0x000fe40007ffe0ff */
[----:B------:R-:W-:Y:S01]  /*fb70*/  IABS R27, R4 ;  /* 0x00000004001b7213 */ /* 0x000fe20000000000 */
[----:B------:R-:W-:Y:S01]  /*fb80*/  IMAD.IADD R4, R214, 0x1, -R6 ;  /* 0x00000001d6047824 */ /* 0x000fe200078e0a06 */
[C---:B------:R-:W-:Y:S02]  /*fb90*/  IADD3 R23, R6.reuse, 0x8, RZ ;  /* 0x0000000806177810 */ /* 0x040fe40007ffe0ff */
[C---:B-1----:R-:W-:Y:S02]  /*fba0*/  IADD3 R19, R6.reuse, 0x9, RZ ;  /* 0x0000000906137810 */ /* 0x042fe40007ffe0ff */
[----:B------:R-:W-:Y:S01]  /*fbb0*/  IABS R25, R4 ;  /* 0x0000000400197213 */ /* 0x000fe20000000000 */
[C-C-:B------:R-:W-:Y:S01]  /*fbc0*/  IMAD.IADD R4, R217.reuse, 0x1, -R20.reuse ;  /* 0x00000001d9047824 */ /* 0x140fe200078e0a14 */
[C---:B------:R-:W-:Y:S01]  /*fbd0*/  IADD3 R9, R6.reuse, 0x10, RZ ;  /* 0x0000001006097810 */ /* 0x040fe20007ffe0ff */
[----:B------:R-:W-:Y:S01]  /*fbe0*/  I2F R27, R27 ;  /* 0x0000001b001b7306 */ /* 0x000fe20000201400 */
[C---:B------:R-:W-:Y:S02]  /*fbf0*/  IADD3 R13, R6.reuse, 0x11, RZ ;  /* 0x00000011060d7810 */ /* 0x040fe40007ffe0ff */
[----:B------:R-:W-:Y:S02]  /*fc00*/  IABS R17, R4 ;  /* 0x0000000400117213 */ /* 0x000fe40000000000 */
[C---:B------:R-:W-:Y:S02]  /*fc10*/  IADD3 R4, R217.reuse, -R23, RZ ;  /* 0x80000017d9047210 */ /* 0x040fe40007ffe0ff */
[C---:B------:R-:W-:Y:S02]  /*fc20*/  IADD3 R12, R6.reuse, 0x18, RZ ;  /* 0x00000018060c7810 */ /* 0x040fe40007ffe0ff */
[----:B------:R-:W-:Y:S01]  /*fc30*/  IABS R18, R4 ;  /* 0x0000000400127213 */ /* 0x000fe20000000000 */
[C---:B------:R-:W-:Y:S01]  /*fc40*/  IMAD.IADD R4, R217.reuse, 0x1, -R19 ;  /* 0x00000001d9047824 */ /* 0x040fe200078e0a13 */
[----:B------:R-:W-:Y:S01]  /*fc50*/  I2F R17, R17 ;  /* 0x0000001100117306 */ /* 0x000fe20000201400 */
[C---:B------:R-:W-:Y:S02]  /*fc60*/  IADD3 R11, R6.reuse, 0x19, RZ ;  /* 0x00000019060b7810 */ /* 0x040fe40007ffe0ff */
[C---:B------:R-:W-:Y:S02]  /*fc70*/  ISETP.GE.AND P6, PT, R6.reuse, R213, PT ;  /* 0x000000d50600720c */ /* 0x040fe40003fc6270 */
[----:B------:R-:W-:Y:S02]  /*fc80*/  IABS R15, R4 ;  /* 0x00000004000f7213 */ /* 0x000fe40000000000 */
[C---:B------:R-:W-:Y:S02]  /*fc90*/  IADD3 R4, R217.reuse, -R9, RZ ;  /* 0x80000009d9047210 */ /* 0x040fe40007ffe0ff */
[C---:B------:R-:W-:Y:S01]  /*fca0*/  ISETP.GE.OR P6, PT, R6.reuse, R212, !P6 ;  /* 0x000000d40600720c */ /* 0x040fe200077c6670 */
[----:B------:R-:W-:Y:S01]  /*fcb0*/  I2F R18, R18 ;  /* 0x0000001200127306 */ /* 0x000fe20000201400 */
[----:B------:R-:W-:Y:S01]  /*fcc0*/  IABS R10, R4 ;  /* 0x00000004000a7213 */ /* 0x000fe20000000000 */
[C---:B------:R-:W-:Y:S01]  /*fcd0*/  IMAD.IADD R4, R217.reuse, 0x1, -R13 ;  /* 0x00000001d9047824 */ /* 0x040fe200078e0a0d */
[-C--:B------:R-:W-:Y:S02]  /*fce0*/  ISETP.GE.AND P1, PT, R6, R216.reuse, PT ;  /* 0x000000d80600720c */ /* 0x080fe40003f26270 */
[----:B------:R-:W-:Y:S02]  /*fcf0*/  ISETP.GE.AND P5, PT, R20, R216, PT ;  /* 0x000000d81400720c */ /* 0x000fe40003fa6270 */
[----:B------:R-:W-:Y:S02]  /*fd00*/  IABS R8, R4 ;  /* 0x0000000400087213 */ /* 0x000fe40000000000 */
[C---:B------:R-:W-:Y:S01]  /*fd10*/  IADD3 R4, R217.reuse, -R12, RZ ;  /* 0x8000000cd9047210 */ /* 0x040fe20007ffe0ff */
[----:B------:R-:W-:Y:S01]  /*fd20*/  I2F R10, R10 ;  /* 0x0000000a000a7306 */ /* 0x000fe20000201400 */
[-C--:B------:R-:W-:Y:S02]  /*fd30*/  ISETP.GE.OR P1, PT, R6, R215.reuse, !P1 ;  /* 0x000000d70600720c */ /* 0x080fe40004f26670 */
[----:B------:R-:W-:Y:S01]  /*fd40*/  IABS R5, R4 ;  /* 0x0000000400057213 */ /* 0x000fe20000000000 */
[----:B------:R-:W-:Y:S01]  /*fd50*/  IMAD.IADD R4, R214, 0x1, -R20 ;  /* 0x00000001d6047824 */ /* 0x000fe200078e0a14 */
[C---:B------:R-:W-:Y:S02]  /*fd60*/  ISETP.GE.OR P5, PT, R20.reuse, R215, !P5 ;  /* 0x000000d71400720c */ /* 0x040fe40006fa6670 */
[C---:B------:R-:W-:Y:S02]  /*fd70*/  ISETP.GE.AND P0, PT, R20.reuse, R213, PT ;  /* 0x000000d51400720c */ /* 0x040fe40003f06270 */
[----:B------:R-:W-:Y:S01]  /*fd80*/  IABS R14, R4 ;  /* 0x00000004000e7213 */ /* 0x000fe20000000000 */
[----:B------:R-:W-:Y:S01]  /*fd90*/  I2F R25, R25 ;  /* 0x0000001900197306 */ /* 0x000fe20000201400 */
[C---:B------:R-:W-:Y:S02]  /*fda0*/  IADD3 R4, R217.reuse, -R11, RZ ;  /* 0x8000000bd9047210 */ /* 0x040fe40007ffe0ff */
[----:B------:R-:W-:Y:S02]  /*fdb0*/  ISETP.GE.OR P0, PT, R20, R212, !P0 ;  /* 0x000000d41400720c */ /* 0x000fe40004706670 */
[----:B------:R-:W-:Y:S01]  /*fdc0*/  IABS R24, R4 ;  /* 0x0000000400187213 */ /* 0x000fe20000000000 */
[----:B------:R-:W-:Y:S04]  /*fdd0*/  IMAD.IADD R4, R214, 0x1, -R23 ;  /* 0x00000001d6047824 */ /* 0x000fe800078e0a17 */
[----:B------:R-:W-:Y:S01]  /*fde0*/  I2F R5, R5 ;  /* 0x0000000500057306 */ /* 0x000fe20000201400 */
[----:B------:R-:W-:Y:S02]  /*fdf0*/  IABS R7, R4 ;  /* 0x0000000400077213 */ /* 0x000fe40000000000 */
[C---:B------:R-:W-:Y:S04]  /*fe00*/  IADD3 R4, R6.reuse, 0x20, RZ ;  /* 0x0000002006047810 */ /* 0x040fe80007ffe0ff */
[----:B------:R-:W-:Y:S03]  /*fe10*/  IADD3 R16, R217, -R4, RZ ;  /* 0x80000004d9107210 */ /* 0x000fe60007ffe0ff */
[----:B------:R-:W-:Y:S01]  /*fe20*/  I2F R15, R15 ;  /* 0x0000000f000f7306 */ /* 0x000fe20000201400 */
[----:B------:R-:W-:Y:S09]  /*fe30*/  IABS R16, R16 ;  /* 0x0000001000107213 */ /* 0x000ff20000000000 */
[----:B------:R1:W-:Y:S10]  /*fe40*/  I2F R26, R16 ;  /* 0x00000010001a7306 */ /* 0x0003f40000201400 */
[----:B------:R-:W-:Y:S10]  /*fe50*/  I2F R8, R8 ;  /* 0x0000000800087306 */ /* 0x000ff40000201400 */
[----:B------:R-:W-:Y:S01]  /*fe60*/  I2F R14, R14 ;  /* 0x0000000e000e7306 */ /* 0x000fe20000201400 */
[----:B-1----:R-:W-:Y:S09]  /*fe70*/  IADD3 R16, R6, 0x21, RZ ;  /* 0x0000002106107810 */ /* 0x002ff20007ffe0ff */
[----:B------:R-:W-:Y:S10]  /*fe80*/  I2F R24, R24 ;  /* 0x0000001800187306 */ /* 0x000ff40000201400 */
[----:B------:R-:W1:Y:S02]  /*fe90*/  I2F R7, R7 ;  /* 0x0000000700077306 */ /* 0x000e640000201400 */
[----:B-1----:R-:W-:Y:S02]  /*fea0*/  FFMA.FTZ R228, R7, -UR19, R228 ;  /* 0x8000001307e47c23 */ /* 0x002fe400080100e4 */
[----:B------:R-:W-:Y:S02]  /*feb0*/  FFMA.FTZ R224, R17, -UR19, R224 ;  /* 0x8000001311e07c23 */ /* 0x000fe400080100e0 */
[----:B------:R-:W-:Y:S02]  /*fec0*/  IMAD.IADD R17, R214, 0x1, -R19 ;  /* 0x00000001d6117824 */ /* 0x000fe400078e0a13 */
[----:B------:R-:W-:Y:S01]  /*fed0*/  FFMA.FTZ R233, R10, -UR19, R233 ;  /* 0x800000130ae97c23 */ /* 0x000fe200080100e9 */
[----:B------:R-:W-:Y:S01]  /*fee0*/  FSEL R224, R224, -INF , !P5 ;  /* 0xff800000e0e07808 */ /* 0x000fe20006800000 */
[----:B------:R-:W-:Y:S01]  /*fef0*/  IMAD.IADD R10, R214, 0x1, -R9 ;  /* 0x00000001d60a7824 */ /* 0x000fe200078e0a09 */
[----:B------:R-:W-:Y:S01]  /*ff00*/  IABS R17, R17 ;  /* 0x0000001100117213 */ /* 0x000fe20000000000 */
[----:B------:R-:W-:Y:S01]  /*ff10*/  FFMA.FTZ R227, R18, -UR19, R227 ;  /* 0x8000001312e37c23 */ /* 0x000fe200080100e3 */
[----:B------:R-:W-:Y:S01]  /*ff20*/  ISETP.GE.AND P5, PT, R9, R216, PT ;  /* 0x000000d80900720c */ /* 0x000fe20003fa6270 */
[----:B------:R-:W-:Y:S01]  /*ff30*/  FFMA.FTZ R226, R25, -UR19, R226 ;  /* 0x8000001319e27c23 */ /* 0x000fe200080100e2 */
[----:B------:R-:W1:Y:S01]  /*ff40*/  I2F R28, R17 ;  /* 0x00000011001c7306 */ /* 0x000e620000201400 */
[----:B------:R-:W-:Y:S01]  /*ff50*/  IABS R10, R10 ;  /* 0x0000000a000a7213 */ /* 0x000fe20000000000 */
[----:B------:R-:W-:Y:S01]  /*ff60*/  FFMA.FTZ R236, R5, -UR19, R236 ;  /* 0x8000001305ec7c23 */ /* 0x000fe200080100ec */
[-C--:B------:R-:W-:Y:S01]  /*ff70*/  ISETP.GE.OR P5, PT, R9, R215.reuse, !P5 ;  /* 0x000000d70900720c */ /* 0x080fe20006fa6670 */
[----:B------:R-:W-:Y:S01]  /*ff80*/  FFMA.FTZ R230, R15, -UR19, R230 ;  /* 0x800000130fe67c23 */ /* 0x000fe200080100e6 */
[----:B------:R-:W-:Y:S01]  /*ff90*/  FSEL R5, R226, -INF , !P6 ;  /* 0xff800000e2057808 */ /* 0x000fe20007000000 */
[----:B------:R-:W-:Y:S01]  /*ffa0*/  FFMA.FTZ R220, R27, -UR19, R220 ;  /* 0x800000131bdc7c23 */ /* 0x000fe200080100dc */
[CC--:B------:R-:W-:Y:S01]  /*ffb0*/  ISETP.GE.AND P6, PT, R19.reuse, R216.reuse, PT ;  /* 0x000000d81300720c */ /* 0x0c0fe20003fc6270 */
[----:B------:R-:W-:Y:S01]  /*ffc0*/  FFMA.FTZ R235, R8, -UR19, R235 ;  /* 0x8000001308eb7c23 */ /* 0x000fe200080100eb */
[----:B------:R-:W-:Y:S01]  /*ffd0*/  IADD3 R15, R6, 0x28, RZ ;  /* 0x00000028060f7810 */ /* 0x000fe20007ffe0ff */
[----:B------:R2:W3:Y:S01]  /*ffe0*/  I2F R18, R10 ;  /* 0x0000000a00127306 */ /* 0x0004e20000201400 */
[-C--:B------:R-:W-:Y:S01]  /*fff0*/  ISETP.GE.OR P6, PT, R19, R215.reuse, !P6 ;  /* 0x000000d71300720c */ /* 0x080fe200077c6670 */
[----:B------:R-:W-:Y:S01]  /*10000*/  FFMA.FTZ R3, R14, -UR19, R3 ;  /* 0x800000130e037c23 */ /* 0x000fe20008010003 */
[----:B------:R-:W-:Y:S01]  /*10010*/  FSEL R220, R220, -INF , !P1 ;  /* 0xff800000dcdc7808 */ /* 0x000fe20004800000 */
[----:B------:R-:W-:Y:S01]  /*10020*/  FFMA.FTZ R239, R24, -UR19, R239 ;  /* 0x8000001318ef7c23 */ /* 0x000fe200080100ef */
[----:B------:R-:W-:Y:S01]  /*10030*/  FSEL R230, R230, -INF , !P6 ;  /* 0xff800000e6e67808 */ /* 0x000fe20007000000 */
[----:B------:R-:W-:Y:S01]  /*10040*/  FFMA.FTZ R241, R26, -UR19, R241 ;  /* 0x800000131af17c23 */ /* 0x000fe200080100f1 */
[-C--:B------:R-:W-:Y:S01]  /*10050*/  ISETP.GE.AND P6, PT, R12, R216.reuse, PT ;  /* 0x000000d80c00720c */ /* 0x080fe20003fc6270 */
[----:B------:R-:W-:Y:S01]  /*10060*/  IMAD.IADD R27, R214, 0x1, -R13 ;  /* 0x00000001d61b7824 */ /* 0x000fe200078e0a0d */
[CC--:B------:R-:W-:Y:S02]  /*10070*/  ISETP.GE.AND P1, PT, R23.reuse, R216.reuse, PT ;  /* 0x000000d81700720c */ /* 0x0c0fe40003f26270 */
[-C--:B------:R-:W-:Y:S02]  /*10080*/  ISETP.GE.OR P6, PT, R12, R215.reuse, !P6 ;  /* 0x000000d70c00720c */ /* 0x080fe400077c6670 */
[----:B------:R-:W-:Y:S01]  /*10090*/  ISETP.GE.OR P1, PT, R23, R215, !P1 ;  /* 0x000000d71700720c */ /* 0x000fe20004f26670 */
[----:B-1----:R-:W-:Y:S01]  /*100a0*/  FFMA.FTZ R229, R28, -UR19, R229 ;  /* 0x800000131ce57c23 */ /* 0x002fe200080100e5 */
[----:B------:R-:W-:Y:S01]  /*100b0*/  IADD3 R17, R217, -R15, RZ ;  /* 0x8000000fd9117210 */ /* 0x000fe20007ffe0ff */
[----:B------:R-:W-:Y:S01]  /*100c0*/  LDSM.16.MT88.4 R28, [R193+0x12000] ;  /* 0x01200000c11c783b */ /* 0x000fe20000004200 */
[----:B------:R-:W-:Y:S02]  /*100d0*/  FSEL R142, R236, -INF , !P6 ;  /* 0xff800000ec8e7808 */ /* 0x000fe40007000000 */
[----:B------:R-:W-:Y:S02]  /*100e0*/  IABS R17, R17 ;  /* 0x0000001100117213 */ /* 0x000fe40000000000 */
[----:B------:R-:W-:Y:S02]  /*100f0*/  ISETP.GE.AND P6, PT, R9, R213, PT ;  /* 0x000000d50900720c */ /* 0x000fe40003fc6270 */
[----:B------:R-:W1:Y:S01]  /*10100*/  I2F R20, R17 ;  /* 0x0000001100147306 */ /* 0x000e620000201400 */
[----:B--2---:R-:W-:Y:S01]  /*10110*/  FSEL R10, R227, -INF , !P1 ;  /* 0xff800000e30a7808 */ /* 0x004fe20004800000 */
[----:B---3--:R-:W-:Y:S01]  /*10120*/  FFMA.FTZ R231, R18, -UR19, R231 ;  /* 0x8000001312e77c23 */ /* 0x008fe200080100e7 */
[----:B------:R-:W-:Y:S02]  /*10130*/  ISETP.GE.AND P1, PT, R13, R216, PT ;  /* 0x000000d80d00720c */ /* 0x000fe40003f26270 */
[----:B------:R-:W-:Y:S01]  /*10140*/  ISETP.GE.OR P6, PT, R9, R212, !P6 ;  /* 0x000000d40900720c */ /* 0x000fe200077c6670 */
[----:B------:R-:W-:Y:S01]  /*10150*/  IMAD.IADD R9, R214, 0x1, -R12 ;  /* 0x00000001d6097824 */ /* 0x000fe200078e0a0c */
[----:B------:R-:W-:Y:S02]  /*10160*/  ISETP.GE.OR P1, PT, R13, R215, !P1 ;  /* 0x000000d70d00720c */ /* 0x000fe40004f26670 */
[----:B------:R-:W-:Y:S02]  /*10170*/  IADD3 R25, R217, -R16, RZ ;  /* 0x80000010d9197210 */ /* 0x000fe40007ffe0ff */
[----:B------:R-:W-:Y:S02]  /*10180*/  IABS R9, R9 ;  /* 0x0000000900097213 */ /* 0x000fe40000000000 */
[----:B------:R-:W-:Y:S02]  /*10190*/  FSEL R162, R235, -INF , !P1 ;  /* 0xff800000eba27808 */ /* 0x000fe40004800000 */
[C---:B------:R-:W-:Y:S01]  /*101a0*/  IADD3 R14, R6.reuse, 0x30, RZ ;  /* 0x00000030060e7810 */ /* 0x040fe20007ffe0ff */
[----:B------:R-:W2:Y:S01]  /*101b0*/  I2F R24, R9 ;  /* 0x0000000900187306 */ /* 0x000ea20000201400 */
[----:B------:R-:W-:Y:S02]  /*101c0*/  IABS R25, R25 ;  /* 0x0000001900197213 */ /* 0x000fe40000000000 */
[C---:B------:R-:W-:Y:S02]  /*101d0*/  ISETP.GE.AND P1, PT, R19.reuse, R213, PT ;  /* 0x000000d51300720c */ /* 0x040fe40003f26270 */
[----:B------:R-:W-:Y:S02]  /*101e0*/  IADD3 R8, R6, 0x29, RZ ;  /* 0x0000002906087810 */ /* 0x000fe40007ffe0ff */
[----:B------:R-:W-:Y:S01]  /*101f0*/  ISETP.GE.OR P1, PT, R19, R212, !P1 ;  /* 0x000000d41300720c */ /* 0x000fe20004f26670 */
[----:B-1----:R-:W-:Y:S01]  /*10200*/  FFMA.FTZ R245, R20, -UR19, R245 ;  /* 0x8000001314f57c23 */ /* 0x002fe200080100f5 */
[----:B------:R-:W-:Y:S01]  /*10210*/  IADD3 R19, R217, -R14, RZ ;  /* 0x8000000ed9137210 */ /* 0x000fe20007ffe0ff */
[----:B------:R-:W1:Y:S01]  /*10220*/  I2F R25, R25 ;  /* 0x0000001900197306 */ /* 0x000e620000201400 */
[----:B------:R-:W-:Y:S02]  /*10230*/  IABS R17, R27 ;  /* 0x0000001b00117213 */ /* 0x000fe40000000000 */
[----:B------:R-:W-:Y:S02]  /*10240*/  IABS R19, R19 ;  /* 0x0000001300137213 */ /* 0x000fe40000000000 */
[----:B------:R-:W-:Y:S02]  /*10250*/  FSEL R164, R233, -INF , !P5 ;  /* 0xff800000e9a47808 */ /* 0x000fe40006800000 */
[----:B------:R-:W-:Y:S02]  /*10260*/  ISETP.GE.AND P5, PT, R23, R213, PT ;  /* 0x000000d51700720c */ /* 0x000fe40003fa6270 */
[----:B------:R-:W-:Y:S01]  /*10270*/  IADD3 R27, R217, -R8, RZ ;  /* 0x80000008d91b7210 */ /* 0x000fe20007ffe0ff */
[----:B------:R-:W3:Y:S01]  /*10280*/  I2F R26, R19 ;  /* 0x00000013001a7306 */ /* 0x000ee20000201400 */
[----:B------:R-:W-:Y:S02]  /*10290*/  ISETP.GE.OR P5, PT, R23, R212, !P5 ;  /* 0x000000d41700720c */ /* 0x000fe40006fa6670 */
[----:B------:R-:W-:Y:S01]  /*102a0*/  IABS R27, R27 ;  /* 0x0000001b001b7213 */ /* 0x000fe20000000000 */
[----:B--2---:R-:W-:Y:S01]  /*102b0*/  FFMA.FTZ R237, R24, -UR19, R237 ;  /* 0x8000001318ed7c23 */ /* 0x004fe200080100ed */
[----:B------:R-:W-:Y:S02]  /*102c0*/  FSEL R7, R3, -INF , !P0 ;  /* 0xff80000003077808 */ /* 0x000fe40004000000 */
[CC--:B------:R-:W-:Y:S02]  /*102d0*/  ISETP.GE.AND P0, PT, R11.reuse, R216.reuse, PT ;  /* 0x000000d80b00720c */ /* 0x0c0fe40003f06270 */
[----:B------:R-:W-:Y:S01]  /*102e0*/  FSEL R9, R228, -INF , !P5 ;  /* 0xff800000e4097808 */ /* 0x000fe20006800000 */
[----:B------:R-:W2:Y:S01]  /*102f0*/  I2F R17, R17 ;  /* 0x0000001100117306 */ /* 0x000ea20000201400 */
[CC--:B------:R-:W-:Y:S02]  /*10300*/  ISETP.GE.AND P5, PT, R16.reuse, R216.reuse, PT ;  /* 0x000000d81000720c */ /* 0x0c0fe40003fa6270 */
[-C--:B------:R-:W-:Y:S01]  /*10310*/  ISETP.GE.OR P0, PT, R11, R215.reuse, !P0 ;  /* 0x000000d70b00720c */ /* 0x080fe20004706670 */
[----:B-1----:R-:W-:Y:S01]  /*10320*/  FFMA.FTZ R244, R25, -UR19, R244 ;  /* 0x8000001319f47c23 */ /* 0x002fe200080100f4 */
[----:B------:R-:W-:Y:S01]  /*10330*/  ISETP.GE.OR P5, PT, R16, R215, !P5 ;  /* 0x000000d71000720c */ /* 0x000fe20006fa6670 */
[----:B------:R-:W-:Y:S01]  /*10340*/  IMAD.IADD R25, R214, 0x1, -R11 ;  /* 0x00000001d6197824 */ /* 0x000fe200078e0a0b */
[----:B------:R-:W-:Y:S02]  /*10350*/  FSEL R140, R239, -INF , !P0 ;  /* 0xff800000ef8c7808 */ /* 0x000fe40004000000 */
[----:B------:R-:W-:Y:S01]  /*10360*/  ISETP.GE.AND P0, PT, R4, R216, PT ;  /* 0x000000d80400720c */ /* 0x000fe20003f06270 */
[----:B------:R-:W1:Y:S01]  /*10370*/  I2F R23, R27 ;  /* 0x0000001b00177306 */ /* 0x000e620000201400 */
[----:B------:R-:W-:Y:S02]  /*10380*/  FSEL R158, R244, -INF , !P5 ;  /* 0xff800000f49e7808 */ /* 0x000fe40006800000 */
[C---:B------:R-:W-:Y:S01]  /*10390*/  ISETP.GE.AND P5, PT, R11.reuse, R213, PT ;  /* 0x000000d50b00720c */ /* 0x040fe20003fa6270 */
[----:B---3--:R-:W-:Y:S01]  /*103a0*/  FFMA.FTZ R249, R26, -UR19, R249 ;  /* 0x800000131af97c23 */ /* 0x008fe200080100f9 */
[----:B------:R-:W-:Y:S02]  /*103b0*/  ISETP.GE.OR P0, PT, R4, R215, !P0 ;  /* 0x000000d70400720c */ /* 0x000fe40004706670 */
[----:B------:R-:W-:Y:S02]  /*103c0*/  IABS R19, R25 ;  /* 0x0000001900137213 */ /* 0x000fe40000000000 */
[----:B------:R-:W-:Y:S02]  /*103d0*/  IADD3 R3, R6, 0x31, RZ ;  /* 0x0000003106037810 */ /* 0x000fe40007ffe0ff */
[-C--:B------:R-:W-:Y:S01]  /*103e0*/  ISETP.GE.OR P5, PT, R11, R212.reuse, !P5 ;  /* 0x000000d40b00720c */ /* 0x080fe20006fa6670 */
[----:B------:R-:W-:Y:S01]  /*103f0*/  IMAD.IADD R11, R214, 0x1, -R4 ;  /* 0x00000001d60b7824 */ /* 0x000fe200078e0a04 */
[----:B------:R-:W-:Y:S01]  /*10400*/  FSEL R160, R241, -INF , !P0 ;  /* 0xff800000f1a07808 */ /* 0x000fe20004000000 */
[----:B------:R-:W3:Y:S01]  /*10410*/  I2F R19, R19 ;  /* 0x0000001300137306 */ /* 0x000ee20000201400 */
[----:B------:R-:W-:Y:S01]  /*10420*/  ISETP.GE.AND P0, PT, R13, R213, PT ;  /* 0x000000d50d00720c */ /* 0x000fe20003f06270 */
[----:B--2---:R-:W-:Y:S01]  /*10430*/  FFMA.FTZ R232, R17, -UR19, R232 ;  /* 0x8000001311e87c23 */ /* 0x004fe200080100e8 */
[----:B------:R-:W-:Y:S02]  /*10440*/  IADD3 R25, R217, -R3, RZ ;  /* 0x80000003d9197210 */ /* 0x000fe40007ffe0ff */
[----:B------:R-:W-:Y:S02]  /*10450*/  FSEL R229, R229, -INF , !P1 ;  /* 0xff800000e5e57808 */ /* 0x000fe40004800000 */
[-C--:B------:R-:W-:Y:S02]  /*10460*/  ISETP.GE.OR P0, PT, R13, R212.reuse, !P0 ;  /* 0x000000d40d00720c */ /* 0x080fe40004706670 */
[----:B------:R-:W-:Y:S01]  /*10470*/  ISETP.GE.AND P1, PT, R12, R213, PT ;  /* 0x000000d50c00720c */ /* 0x000fe20003f26270 */
[----:B-1----:R-:W-:Y:S01]  /*10480*/  FFMA.FTZ R246, R23, -UR19, R246 ;  /* 0x8000001317f67c23 */ /* 0x002fe200080100f6 */
[----:B------:R-:W-:Y:S02]  /*10490*/  IABS R13, R11 ;  /* 0x0000000b000d7213 */ /* 0x000fe40000000000 */
[----:B------:R-:W-:Y:S02]  /*104a0*/  IADD3 R11, R6, 0x38, RZ ;  /* 0x00000038060b7810 */ /* 0x000fe40007ffe0ff */
[----:B------:R-:W-:Y:S02]  /*104b0*/  IABS R25, R25 ;  /* 0x0000001900197213 */ /* 0x000fe40000000000 */
[----:B------:R-:W-:Y:S01]  /*104c0*/  ISETP.GE.OR P1, PT, R12, R212, !P1 ;  /* 0x000000d40c00720c */ /* 0x000fe20004f26670 */
[----:B------:R-:W1:Y:S01]  /*104d0*/  I2F R13, R13 ;  /* 0x0000000d000d7306 */ /* 0x000e620000201400 */
[----:B------:R-:W-:Y:S02]  /*104e0*/  IADD3 R17, R217, -R11, RZ ;  /* 0x8000000bd9117210 */ /* 0x000fe40007ffe0ff */
[----:B------:R-:W-:Y:S02]  /*104f0*/  FSEL R163, R231, -INF , !P6 ;  /* 0xff800000e7a37808 */ /* 0x000fe40007000000 */
[-C--:B------:R-:W-:Y:S01]  /*10500*/  ISETP.GE.AND P6, PT, R15, R216.reuse, PT ;  /* 0x000000d80f00720c */ /* 0x080fe20003fc6270 */
[----:B---3--:R-:W-:Y:S01]  /*10510*/  FFMA.FTZ R234, R19, -UR19, R234 ;  /* 0x8000001313ea7c23 */ /* 0x008fe200080100ea */
[----:B------:R-:W-:Y:S01]  /*10520*/  IABS R23, R17 ;  /* 0x0000001100177213 */ /* 0x000fe20000000000 */
[----:B------:R-:W-:Y:S01]  /*10530*/  IMAD.IADD R17, R214, 0x1, -R16 ;  /* 0x00000001d6117824 */ /* 0x000fe200078e0a10 */
[----:B------:R-:W-:Y:S01]  /*10540*/  ISETP.GE.OR P6, PT, R15, R215, !P6 ;  /* 0x000000d70f00720c */ /* 0x000fe200077c6670 */
[----:B------:R-:W2:Y:S01]  /*10550*/  I2F R12, R25 ;  /* 0x00000019000c7306 */ /* 0x000ea20000201400 */
[----:B------:R-:W-:Y:S02]  /*10560*/  FSEL R161, R232, -INF , !P0 ;  /* 0xff800000e8a17808 */ /* 0x000fe40004000000 */
[----:B------:R-:W-:Y:S02]  /*10570*/  IABS R17, R17 ;  /* 0x0000001100117213 */ /* 0x000fe40000000000 */
[----:B------:R-:W-:Y:S02]  /*10580*/  FSEL R156, R245, -INF , !P6 ;  /* 0xff800000f59c7808 */ /* 0x000fe40007000000 */
[----:B------:R-:W-:Y:S02]  /*10590*/  ISETP.GE.AND P6, PT, R8, R216, PT ;  /* 0x000000d80800720c */ /* 0x000fe40003fc6270 */
[----:B------:R-:W-:Y:S01]  /*105a0*/  FMNMX.FTZ R19, R220, R2, !PT ;  /* 0x00000002dc137209 */ /* 0x000fe20007810000 */
[----:B------:R-:W3:Y:S01]  /*105b0*/  I2F R23, R23 ;  /* 0x0000001700177306 */ /* 0x000ee20000201400 */
[----:B------:R-:W-:Y:S02]  /*105c0*/  ISETP.GE.OR P6, PT, R8, R215, !P6 ;  /* 0x000000d70800720c */ /* 0x000fe400077c6670 */
[----:B------:R-:W-:Y:S01]  /*105d0*/  ISETP.GE.AND P0, PT, R14, R216, PT ;  /* 0x000000d80e00720c */ /* 0x000fe20003f06270 */
[----:B-1----:R-:W-:Y:S01]  /*105e0*/  FFMA.FTZ R240, R13, -UR19, R240 ;  /* 0x800000130df07c23 */ /* 0x002fe200080100f0 */
[----:B------:R-:W-:Y:S02]  /*105f0*/  FSEL R154, R246, -INF , !P6 ;  /* 0xff800000f69a7808 */ /* 0x000fe40007000000 */
[----:B------:R-:W-:Y:S02]  /*10600*/  ISETP.GE.AND P6, PT, R4, R213, PT ;  /* 0x000000d50400720c */ /* 0x000fe40003fc6270 */
[----:B------:R-:W-:Y:S01]  /*10610*/  IADD3 R6, R6, 0x39, RZ ;  /* 0x0000003906067810 */ /* 0x000fe20007ffe0ff */
[----:B------:R-:W1:Y:S01]  /*10620*/  I2F R17, R17 ;  /* 0x0000001100117306 */ /* 0x000e620000201400 */
[----:B------:R-:W-:Y:S02]  /*10630*/  FSEL R141, R234, -INF , !P5 ;  /* 0xff800000ea8d7808 */ /* 0x000fe40006800000 */
[----:B------:R-:W-:Y:S01]  /*10640*/  ISETP.GE.OR P0, PT, R14, R215, !P0 ;  /* 0x000000d70e00720c */ /* 0x000fe20004706670 */
[----:B--2---:R-:W-:Y:S01]  /*10650*/  FFMA.FTZ R21, R12, -UR19, R21 ;  /* 0x800000130c157c23 */ /* 0x004fe20008010015 */
[----:B------:R-:W-:Y:S01]  /*10660*/  ISETP.GE.OR P6, PT, R4, R212, !P6 ;  /* 0x000000d40400720c */ /* 0x000fe200077c6670 */
[----:B------:R-:W-:Y:S01]  /*10670*/  IMAD.IADD R4, R214, 0x1, -R15 ;  /* 0x00000001d6047824 */ /* 0x000fe200078e0a0f */
[----:B------:R-:W-:Y:S02]  /*10680*/  ISETP.GE.AND P5, PT, R3, R216, PT ;  /* 0x000000d80300720c */ /* 0x000fe40003fa6270 */
[----:B------:R-:W-:Y:S02]  /*10690*/  FMNMX.FTZ R19, R224, R19, !PT ;  /* 0x00000013e0137209 */ /* 0x000fe40007810000 */
[----:B------:R-:W-:Y:S02]  /*106a0*/  FSEL R143, R237, -INF , !P1 ;  /* 0xff800000ed8f7808 */ /* 0x000fe40004800000 */
[----:B------:R-:W-:Y:S01]  /*106b0*/  ISETP.GE.AND P1, PT, R16, R213, PT ;  /* 0x000000d51000720c */ /* 0x000fe20003f26270 */
[----:B---3--:R-:W-:Y:S01]  /*106c0*/  FFMA.FTZ R22, R23, -UR19, R22 ;  /* 0x8000001317167c23 */ /* 0x008fe20008010016 */
[----:B------:R-:W-:Y:S02]  /*106d0*/  IADD3 R18, R217, -R6, RZ ;  /* 0x80000006d9127210 */ /* 0x000fe40007ffe0ff */
[----:B------:R-:W-:Y:S02]  /*106e0*/  FSEL R152, R249, -INF , !P0 ;  /* 0xff800000f9987808 */ /* 0x000fe40004000000 */
[----:B------:R-:W-:Y:S02]  /*106f0*/  ISETP.GE.OR P5, PT, R3, R215, !P5 ;  /* 0x000000d70300720c */ /* 0x000fe40006fa6670 */
[----:B------:R-:W-:Y:S02]  /*10700*/  FMNMX.FTZ R19, R10, R19, !PT ;  /* 0x000000130a137209 */ /* 0x000fe40007810000 */
[----:B------:R-:W-:Y:S01]  /*10710*/  ISETP.GE.AND P0, PT, R15, R213, PT ;  /* 0x000000d50f00720c */ /* 0x000fe20003f06270 */
[----:B-1----:R-:W-:Y:S01]  /*10720*/  FFMA.FTZ R238, R17, -UR19, R238 ;  /* 0x8000001311ee7c23 */ /* 0x002fe200080100ee */
[----:B------:R-:W-:Y:S02]  /*10730*/  IABS R4, R4 ;  /* 0x0000000400047213 */ /* 0x000fe40000000000 */
[----:B------:R-:W-:Y:S02]  /*10740*/  IABS R18, R18 ;  /* 0x0000001200127213 */ /* 0x000fe40000000000 */
[-C--:B------:R-:W-:Y:S01]  /*10750*/  ISETP.GE.OR P1, PT, R16, R212.reuse, !P1 ;  /* 0x000000d41000720c */ /* 0x080fe20004f26670 */
[----:B------:R-:W-:Y:S01]  /*10760*/  IMAD.IADD R16, R214, 0x1, -R14 ;  /* 0x00000001d6107824 */ /* 0x000fe200078e0a0e */
[----:B------:R-:W-:Y:S01]  /*10770*/  FSEL R150, R21, -INF , !P5 ;  /* 0xff80000015967808 */ /* 0x000fe20006800000 */
[----:B------:R-:W1:Y:S01]  /*10780*/  I2F R13, R4 ;  /* 0x00000004000d7306 */ /* 0x000e620000201400 */
[----:B------:R-:W-:Y:S02]  /*10790*/  ISETP.GE.OR P0, PT, R15, R212, !P0 ;  /* 0x000000d40f00720c */ /* 0x000fe40004706670 */
[----:B------:R-:W-:Y:S02]  /*107a0*/  FMNMX.FTZ R21, R230, R19, !PT ;  /* 0x00000013e6157209 */ /* 0x000fe40007810000 */
[C---:B------:R-:W-:Y:S02]  /*107b0*/  ISETP.GE.AND P5, PT, R11.reuse, R216, PT ;  /* 0x000000d80b00720c */ /* 0x040fe40003fa6270 */
[----:B------:R-:W-:Y:S02]  /*107c0*/  IABS R16, R16 ;  /* 0x0000001000107213 */ /* 0x000fe40000000000 */
[----:B------:R-:W-:Y:S01]  /*107d0*/  FMNMX.FTZ R21, R164, R21, !PT ;  /* 0x00000015a4157209 */ /* 0x000fe20007810000 */
[----:B------:R-:W2:Y:S01]  /*107e0*/  I2F R15, R18 ;  /* 0x00000012000f7306 */ /* 0x000ea20000201400 */
[----:B------:R-:W-:Y:S02]  /*107f0*/  ISETP.GE.OR P5, PT, R11, R215, !P5 ;  /* 0x000000d70b00720c */ /* 0x000fe40006fa6670 */
[----:B------:R-:W-:Y:S02]  /*10800*/  FMNMX.FTZ R17, R162, R21, !PT ;  /* 0x00000015a2117209 */ /* 0x000fe40007810000 */
[----:B------:R-:W-:Y:S02]  /*10810*/  FSEL R148, R22, -INF , !P5 ;  /* 0xff80000016947808 */ /* 0x000fe40006800000 */
[----:B------:R-:W-:Y:S01]  /*10820*/  ISETP.GE.AND P5, PT, R14, R213, PT ;  /* 0x000000d50e00720c */ /* 0x000fe20003fa6270 */
[----:B------:R-:W-:Y:S01]  /*10830*/  LDSM.16.MT88.4 R20, [R194+0x12000] ;  /* 0x01200000c214783b */ /* 0x000fe20000004200 */
[----:B------:R-:W-:Y:S01]  /*10840*/  FMNMX.FTZ R17, R142, R17, !PT ;  /* 0x000000118e117209 */ /* 0x000fe20007810000 */
[----:B------:R-:W3:Y:S01]  /*10850*/  I2F R19, R16 ;  /* 0x0000001000137306 */ /* 0x000ee20000201400 */
[----:B------:R-:W-:Y:S02]  /*10860*/  ISETP.GE.OR P5, PT, R14, R212, !P5 ;  /* 0x000000d40e00720c */ /* 0x000fe40006fa6670 */
[----:B------:R-:W-:Y:S01]  /*10870*/  FMNMX.FTZ R14, R5, R0, !PT ;  /* 0x00000000050e7209 */ /* 0x000fe20007810000 */
[----:B-1----:R-:W-:Y:S01]  /*10880*/  FFMA.FTZ R242, R13, -UR19, R242 ;  /* 0x800000130df27c23 */ /* 0x002fe200080100f2 */
[----:B------:R-:W-:Y:S02]  /*10890*/  IADD3 R12, R214, -R8, RZ ;  /* 0x80000008d60c7210 */ /* 0x000fe40007ffe0ff */
[----:B------:R-:W-:Y:S02]  /*108a0*/  FMNMX.FTZ R17, R140, R17, !PT ;  /* 0x000000118c117209 */ /* 0x000fe40007810000 */
[----:B------:R-:W-:Y:S02]  /*108b0*/  FMNMX.FTZ R14, R7, R14, !PT ;  /* 0x0000000e070e7209 */ /* 0x000fe40007810000 */
[----:B------:R-:W-:Y:S02]  /*108c0*/  IABS R12, R12 ;  /* 0x0000000c000c7213 */ /* 0x000fe40000000000 */
[----:B------:R-:W-:Y:S01]  /*108d0*/  FMNMX.FTZ R17, R160, R17, !PT ;  /* 0x00000011a0117209 */ /* 0x000fe20007810000 */
[----:B--2---:R-:W-:Y:S01]  /*108e0*/  FFMA.FTZ R252, R15, -UR19, R252 ;  /* 0x800000130ffc7c23 */ /* 0x004fe200080100fc */
[----:B------:R-:W-:Y:S01]  /*108f0*/  FMNMX.FTZ R14, R9, R14, !PT ;  /* 0x0000000e090e7209 */ /* 0x000fe20007810000 */
[----:B------:R-:W-:Y:S01]  /*10900*/  IMAD.IADD R15, R214, 0x1, -R11 ;  /* 0x00000001d60f7824 */ /* 0x000fe200078e0a0b */
[----:B------:R-:W-:Y:S01]  /*10910*/  FMNMX.FTZ R17, R158, R17, !PT ;  /* 0x000000119e117209 */ /* 0x000fe20007810000 */
[----:B------:R-:W1:Y:S01]  /*10920*/  I2F R12, R12 ;  /* 0x0000000c000c7306 */ /* 0x000e620000201400 */
[----:B------:R-:W-:Y:S02]  /*10930*/  IADD3 R4, R214, -R3, RZ ;  /* 0x80000003d6047210 */ /* 0x000fe40007ffe0ff */
[----:B------:R-:W-:Y:S02]  /*10940*/  FMNMX.FTZ R14, R229, R14, !PT ;  /* 0x0000000ee50e7209 */ /* 0x000fe40007810000 */
[----:B------:R-:W-:Y:S01]  /*10950*/  FSEL R159, R240, -INF , !P6 ;  /* 0xff800000f09f7808 */ /* 0x000fe20007000000 */
[----:B---3--:R-:W-:Y:S01]  /*10960*/  FFMA.FTZ R248, R19, -UR19, R248 ;  /* 0x8000001313f87c23 */ /* 0x008fe200080100f8 */
[----:B------:R-:W-:Y:S02]  /*10970*/  ISETP.GE.AND P6, PT, R8, R213, PT ;  /* 0x000000d50800720c */ /* 0x000fe40003fc6270 */
[----:B------:R-:W-:Y:S02]  /*10980*/  FMNMX.FTZ R17, R156, R17, !PT ;  /* 0x000000119c117209 */ /* 0x000fe40007810000 */
[----:B------:R-:W-:Y:S02]  /*10990*/  IABS R4, R4 ;  /* 0x0000000400047213 */ /* 0x000fe40000000000 */
[----:B------:R-:W-:Y:S02]  /*109a0*/  FMNMX.FTZ R14, R163, R14, !PT ;  /* 0x0000000ea30e7209 */ /* 0x000fe40007810000 */
[----:B------:R-:W-:Y:S02]  /*109b0*/  ISETP.GE.OR P6, PT, R8, R212, !P6 ;  /* 0x000000d40800720c */ /* 0x000fe400077c6670 */
[----:B------:R-:W-:Y:S01]  /*109c0*/  IABS R16, R15 ;  /* 0x0000000f00107213 */ /* 0x000fe20000000000 */
[----:B------:R-:W2:Y:S01]  /*109d0*/  I2F R8, R4 ;  /* 0x0000000400087306 */ /* 0x000ea20000201400 */
[----:B------:R-:W-:Y:S02]  /*109e0*/  IADD3 R15, R214, -R6, RZ ;  /* 0x80000006d60f7210 */ /* 0x000fe40007ffe0ff */
[----:B------:R-:W-:Y:S02]  /*109f0*/  FMNMX.FTZ R17, R154, R17, !PT ;  /* 0x000000119a117209 */ /* 0x000fe40007810000 */
[----:B------:R-:W-:Y:S01]  /*10a00*/  FMNMX.FTZ R14, R161, R14, !PT ;  /* 0x0000000ea10e7209 */ /* 0x000fe20007810000 */
[----:B-1----:R-:W-:Y:S01]  /*10a10*/  FFMA.FTZ R243, R12, -UR19, R243 ;  /* 0x800000130cf37c23 */ /* 0x002fe200080100f3 */
[----:B------:R-:W-:Y:S02]  /*10a20*/  IABS R15, R15 ;  /* 0x0000000f000f7213 */ /* 0x000fe40000000000 */
[----:B------:R-:W-:Y:S01]  /*10a30*/  FSEL R157, R238, -INF , !P1 ;  /* 0xff800000ee9d7808 */ /* 0x000fe20004800000 */
[----:B------:R-:W1:Y:S01]  /*10a40*/  I2F R4, R16 ;  /* 0x0000001000047306 */ /* 0x000e620000201400 */
[----:B------:R-:W-:Y:S02]  /*10a50*/  FMNMX.FTZ R17, R152, R17, !PT ;  /* 0x0000001198117209 */ /* 0x000fe40007810000 */
[----:B------:R-:W-:Y:S02]  /*10a60*/  ISETP.GE.AND P1, PT, R6, R216, PT ;  /* 0x000000d80600720c */ /* 0x000fe40003f26270 */
[----:B------:R-:W-:Y:S02]  /*10a70*/  FMNMX.FTZ R14, R143, R14, !PT ;  /* 0x0000000e8f0e7209 */ /* 0x000fe40007810000 */
[----:B------:R-:W-:Y:S02]  /*10a80*/  FMNMX.FTZ R17, R150, R17, !PT ;  /* 0x0000001196117209 */ /* 0x000fe40007810000 */
[----:B------:R-:W-:Y:S01]  /*10a90*/  ISETP.GE.OR P1, PT, R6, R215, !P1 ;  /* 0x000000d70600720c */ /* 0x000fe20004f26670 */
[----:B------:R-:W3:Y:S01]  /*10aa0*/  I2F R15, R15 ;  /* 0x0000000f000f7306 */ /* 0x000ee20000201400 */
[----:B------:R-:W-:Y:S02]  /*10ab0*/  FMNMX.FTZ R14, R141, R14, !PT ;  /* 0x0000000e8d0e7209 */ /* 0x000fe40007810000 */
[----:B------:R-:W-:Y:S01]  /*10ac0*/  FSEL R146, R252, -INF , !P1 ;  /* 0xff800000fc927808 */ /* 0x000fe20004800000 */
[----:B--2---:R-:W-:Y:S01]  /*10ad0*/  FFMA.FTZ R247, R8, -UR19, R247 ;  /* 0x8000001308f77c23 */ /* 0x004fe200080100f7 */
[----:B------:R-:W-:Y:S02]  /*10ae0*/  FMNMX.FTZ R17, R148, R17, !PT ;  /* 0x0000001194117209 */ /* 0x000fe40007810000 */
[----:B------:R-:W-:Y:S02]  /*10af0*/  ISETP.GE.AND P1, PT, R3, R213, PT ;  /* 0x000000d50300720c */ /* 0x000fe40003f26270 */
[----:B------:R-:W-:Y:S02]  /*10b00*/  FMNMX.FTZ R14, R159, R14, !PT ;  /* 0x0000000e9f0e7209 */ /* 0x000fe40007810000 */
[----:B------:R-:W-:Y:S02]  /*10b10*/  ISETP.GE.OR P1, PT, R3, R212, !P1 ;  /* 0x000000d40300720c */ /* 0x000fe40004f26670 */
[----:B------:R-:W-:Y:S01]  /*10b20*/  FMNMX.FTZ R3, R146, R17, !PT ;  /* 0x0000001192037209 */ /* 0x000fe20007810000 */
[----:B-1----:R-:W-:Y:S01]  /*10b30*/  FFMA.FTZ R251, R4, -UR19, R251 ;  /* 0x8000001304fb7c23 */ /* 0x002fe200080100fb */
[----:B------:R-:W-:Y:S02]  /*10b40*/  FSEL R155, R242, -INF , !P0 ;  /* 0xff800000f29b7808 */ /* 0x000fe40004000000 */
[----:B------:R-:W-:Y:S01]  /*10b50*/  FMNMX.FTZ R14, R157, R14, !PT ;  /* 0x0000000e9d0e7209 */ /* 0x000fe20007810000 */
[----:B------:R-:W1:Y:S01]  /*10b60*/  SHFL.BFLY PT, R12, R3, 0x2, 0x1f ;  /* 0x0c401f00030c7f89 */ /* 0x000e6200000e0000 */
[----:B------:R-:W-:Y:S02]  /*10b70*/  FSEL R153, R243, -INF , !P6 ;  /* 0xff800000f3997808 */ /* 0x000fe40007000000 */
[----:B------:R-:W-:Y:S02]  /*10b80*/  FMNMX.FTZ R14, R155, R14, !PT ;  /* 0x0000000e9b0e7209 */ /* 0x000fe40007810000 */
[----:B------:R-:W-:Y:S01]  /*10b90*/  FSEL R149, R248, -INF , !P5 ;  /* 0xff800000f8957808 */ /* 0x000fe20006800000 */
[----:B---3--:R-:W-:Y:S01]  /*10ba0*/  FFMA.FTZ R250, R15, -UR19, R250 ;  /* 0x800000130ffa7c23 */ /* 0x008fe200080100fa */
[----:B------:R-:W-:Y:S02]  /*10bb0*/  FMNMX.FTZ R14, R153, R14, !PT ;  /* 0x0000000e990e7209 */ /* 0x000fe40007810000 */
[-C--:B------:R-:W-:Y:S02]  /*10bc0*/  ISETP.GE.AND P0, PT, R11, R213.reuse, PT ;  /* 0x000000d50b00720c */ /* 0x080fe40003f06270 */
[----:B------:R-:W-:Y:S02]  /*10bd0*/  FSEL R147, R247, -INF , !P1 ;  /* 0xff800000f7937808 */ /* 0x000fe40004800000 */
[----:B------:R-:W-:Y:S02]  /*10be0*/  FMNMX.FTZ R14, R149, R14, !PT ;  /* 0x0000000e950e7209 */ /* 0x000fe40007810000 */
[----:B------:R-:W-:Y:S02]  /*10bf0*/  ISETP.GE.OR P0, PT, R11, R212, !P0 ;  /* 0x000000d40b00720c */ /* 0x000fe40004706670 */
[C---:B------:R-:W-:Y:S02]  /*10c00*/  ISETP.GE.AND P5, PT, R6.reuse, R213, PT ;  /* 0x000000d50600720c */ /* 0x040fe40003fa6270 */
[----:B------:R-:W-:Y:S02]  /*10c10*/  FSEL R145, R251, -INF , !P0 ;  /* 0xff800000fb917808 */ /* 0x000fe40004000000 */
[----:B------:R-:W-:Y:S02]  /*10c20*/  FMNMX.FTZ R8, R147, R14, !PT ;  /* 0x0000000e93087209 */ /* 0x000fe40007810000 */
[----:B------:R-:W-:Y:S02]  /*10c30*/  ISETP.GE.OR P5, PT, R6, R212, !P5 ;  /* 0x000000d40600720c */ /* 0x000fe40006fa6670 */
[----:B------:R-:W-:Y:S02]  /*10c40*/  FMNMX.FTZ R8, R145, R8, !PT ;  /* 0x0000000891087209 */ /* 0x000fe40007810000 */
[----:B------:R-:W-:Y:S02]  /*10c50*/  FSEL R133, R250, -INF , !P5 ;  /* 0xff800000fa857808 */ /* 0x000fe40006800000 */
[----:B-1----:R-:W-:Y:S02]  /*10c60*/  FMNMX.FTZ R11, R3, R12, !PT ;  /* 0x0000000c030b7209 */ /* 0x002fe40007810000 */
[----:B------:R-:W-:Y:S01]  /*10c70*/  FMNMX.FTZ R6, R133, R8, !PT ;  /* 0x0000000885067209 */ /* 0x000fe20007810000 */
[----:B------:R-:W-:Y:S08]  /*10c80*/  LDSM.16.MT88.4 R12, [R196+0x12000] ;  /* 0x01200000c40c783b */ /* 0x000ff00000004200 */
[----:B------:R-:W1:Y:S08]  /*10c90*/  SHFL.BFLY PT, R3, R6, 0x2, 0x1f ;  /* 0x0c401f0006037f89 */ /* 0x000e7000000e0000 */
[----:B------:R-:W2:Y:S01]  /*10ca0*/  SHFL.BFLY PT, R132, R11, 0x1, 0x1f ;  /* 0x0c201f000b847f89 */ /* 0x000ea200000e0000 */
[----:B-1----:R-:W-:Y:S07]  /*10cb0*/  FMNMX.FTZ R4, R6, R3, !PT ;  /* 0x0000000306047209 */ /* 0x002fee0007810000 */
[----:B------:R-:W1:Y:S01]  /*10cc0*/  SHFL.BFLY PT, R3, R4, 0x1, 0x1f ;  /* 0x0c201f0004037f89 */ /* 0x000e6200000e0000 */
[----:B--2---:R-:W-:Y:S04]  /*10cd0*/  FMNMX.FTZ R132, R11, R132, !PT ;  /* 0x000000840b847209 */ /* 0x004fe80007810000 */
[C---:B------:R-:W-:Y:S01]  /*10ce0*/  FSETP.NEU.FTZ.AND P1, PT, R132.reuse, -INF , PT ;  /* 0xff8000008400780b */ /* 0x040fe20003f3d000 */
[----:B------:R-:W-:Y:S05]  /*10cf0*/  FMUL.FTZ R151, R132, c[0x0][0x23c] ;  /* 0x00008f0084977a20 */ /* 0x000fea0000410000 */
[----:B------:R-:W-:Y:S05]  /*10d00*/  FSEL R151, R151, RZ, P1 ;  /* 0x000000ff97977208 */ /* 0x000fea0000800000 */
[--C-:B------:R-:W-:Y:S02]  /*10d10*/  FFMA.FTZ R173, R220, c[0x0][0x23c], -R151.reuse ;  /* 0x00008f00dcad7a23 */ /* 0x100fe40000010897 */
[--C-:B------:R-:W-:Y:S02]  /*10d20*/  FFMA.FTZ R134, R224, c[0x0][0x23c], -R151.reuse ;  /* 0x00008f00e0867a23 */ /* 0x100fe40000010897 */
[--C-:B------:R-:W-:Y:S01]  /*10d30*/  FFMA.FTZ R172, R10, c[0x0][0x23c], -R151.reuse ;  /* 0x00008f000aac7a23 */ /* 0x100fe20000010897 */
[----:B-1----:R-:W-:Y:S01]  /*10d40*/  FMNMX.FTZ R3, R4, R3, !PT ;  /* 0x0000000304037209 */ /* 0x002fe20007810000 */
[--C-:B------:R-:W-:Y:S01]  /*10d50*/  FFMA.FTZ R171, R230, c[0x0][0x23c], -R151.reuse ;  /* 0x00008f00e6ab7a23 */ /* 0x100fe20000010897 */
[----:B------:R-:W-:Y:S01]  /*10d60*/  MUFU.EX2 R173, R173 ;  /* 0x000000ad00ad7308 */ /* 0x000fe20000000800 */
[--C-:B------:R-:W-:Y:S01]  /*10d70*/  FFMA.FTZ R174, R164, c[0x0][0x23c], -R151.reuse ;  /* 0x00008f00a4ae7a23 */ /* 0x100fe20000010897 */
[C---:B------:R-:W-:Y:S01]  /*10d80*/  FSETP.NEU.FTZ.AND P0, PT, R3.reuse, -INF , PT ;  /* 0xff8000000300780b */ /* 0x040fe20003f1d000 */
[----:B------:R-:W-:Y:S01]  /*10d90*/  FMUL.FTZ R144, R3, c[0x0][0x23c] ;  /* 0x00008f0003907a20 */ /* 0x000fe20000410000 */
[----:B------:R-:W-:Y:S01]  /*10da0*/  LDSM.16.MT88.4 R164, [R196+0x17800] ;  /* 0x01780000c4a4783b */ /* 0x000fe20000004200 */
[--C-:B------:R-:W-:Y:S02]  /*10db0*/  FFMA.FTZ R175, R162, c[0x0][0x23c], -R151.reuse ;  /* 0x00008f00a2af7a23 */ /* 0x100fe40000010897 */
[--C-:B------:R-:W-:Y:S01]  /*10dc0*/  FFMA.FTZ R176, R142, c[0x0][0x23c], -R151.reuse ;  /* 0x00008f008eb07a23 */ /* 0x100fe20000010897 */
[----:B------:R-:W-:Y:S01]  /*10dd0*/  FSEL R144, R144, RZ, P0 ;  /* 0x000000ff90907208 */ /* 0x000fe20000000000 */
[--C-:B------:R-:W-:Y:S01]  /*10de0*/  FFMA.FTZ R177, R140, c[0x0][0x23c], -R151.reuse ;  /* 0x00008f008cb17a23 */ /* 0x100fe20000010897 */
[----:B------:R-:W1:Y:S01]  /*10df0*/  MUFU.EX2 R134, R134 ;  /* 0x0000008600867308 */ /* 0x000e620000000800 */
[--C-:B------:R-:W-:Y:S02]  /*10e00*/  FFMA.FTZ R224, R160, c[0x0][0x23c], -R151.reuse ;  /* 0x00008f00a0e07a23 */ /* 0x100fe40000010897 */
[--C-:B------:R-:W-:Y:S01]  /*10e10*/  FFMA.FTZ R170, R5, c[0x0][0x23c], -R144.reuse ;  /* 0x00008f0005aa7a23 */ /* 0x100fe20000010890 */
[----:B------:R-:W-:Y:S01]  /*10e20*/  FSEL R5, R132, RZ, P1 ;  /* 0x000000ff84057208 */ /* 0x000fe20000800000 */
[--C-:B------:R-:W-:Y:S02]  /*10e30*/  FFMA.FTZ R169, R7, c[0x0][0x23c], -R144.reuse ;  /* 0x00008f0007a97a23 */ /* 0x100fe40000010890 */
[----:B------:R-:W-:Y:S02]  /*10e40*/  FFMA.FTZ R168, R9, c[0x0][0x23c], -R144 ;  /* 0x00008f0009a87a23 */ /* 0x000fe40000010890 */
[----:B------:R-:W-:Y:S01]  /*10e50*/  FADD.FTZ R4, -R5, R2 ;  /* 0x0000000205047221 */ /* 0x000fe20000010100 */
[----:B------:R-:W-:Y:S01]  /*10e60*/  FSEL R5, R3, RZ, P0 ;  /* 0x000000ff03057208 */ /* 0x000fe20000000000 */
[----:B------:R-:W-:Y:S01]  /*10e70*/  FFMA.FTZ R135, R229, c[0x0][0x23c], -R144 ;  /* 0x00008f00e5877a23 */ /* 0x000fe20000010890 */
[----:B------:R-:W-:Y:S01]  /*10e80*/  MUFU.EX2 R172, R172 ;  /* 0x000000ac00ac7308 */ /* 0x000fe20000000800 */
[----:B------:R-:W-:Y:S01]  /*10e90*/  FMUL.FTZ R2, R4, c[0x0][0x23c] ;  /* 0x00008f0004027a20 */ /* 0x000fe20000410000 */
[----:B------:R-:W-:Y:S01]  /*10ea0*/  PLOP3.LUT P0, PT, PT, PT, UP0, 0x80, 0x0 ;  /* 0x000000000000781c */ /* 0x000fe20003f0f008 */
[----:B------:R-:W-:Y:S02]  /*10eb0*/  FADD.FTZ R5, -R5, R0 ;  /* 0x0000000005057221 */ /* 0x000fe40000010100 */
[--C-:B------:R-:W-:Y:S02]  /*10ec0*/  FFMA.FTZ R178, R163, c[0x0][0x23c], -R144.reuse ;  /* 0x00008f00a3b27a23 */ /* 0x100fe40000010890 */
[----:B------:R-:W-:Y:S02]  /*10ed0*/  FMUL.FTZ R0, R5, c[0x0][0x23c] ;  /* 0x00008f0005007a20 */ /* 0x000fe40000410000 */
[--C-:B------:R-:W-:Y:S01]  /*10ee0*/  FFMA.FTZ R179, R161, c[0x0][0x23c], -R144.reuse ;  /* 0x00008f00a1b37a23 */ /* 0x100fe20000010890 */
[----:B------:R-:W2:Y:S01]  /*10ef0*/  MUFU.EX2 R171, R171 ;  /* 0x000000ab00ab7308 */ /* 0x000ea20000000800 */
[----:B------:R-:W-:Y:S01]  /*10f00*/  LDSM.16.MT88.4 R160, [R192+0x15800] ;  /* 0x01580000c0a0783b */ /* 0x000fe20000004200 */
[----:B-1----:R-:W-:Y:S01]  /*10f10*/  F2FP.BF16.PACK_AB R136, R134, R173 ;  /* 0x000000ad8688723e */ /* 0x002fe200000010ff */
[--C-:B------:R-:W-:Y:S02]  /*10f20*/  FFMA.FTZ R220, R143, c[0x0][0x23c], -R144.reuse ;  /* 0x00008f008fdc7a23 */ /* 0x100fe40000010890 */
[--C-:B------:R-:W-:Y:S02]  /*10f30*/  FFMA.FTZ R227, R141, c[0x0][0x23c], -R144.reuse ;  /* 0x00008f008de37a23 */ /* 0x100fe40000010890 */
[--C-:B------:R-:W-:Y:S02]  /*10f40*/  FFMA.FTZ R229, R158, c[0x0][0x23c], -R151.reuse ;  /* 0x00008f009ee57a23 */ /* 0x100fe40000010897 */
[----:B------:R-:W-:Y:S01]  /*10f50*/  LDSM.16.MT88.4 R140, [R193+0x14800] ;  /* 0x01480000c18c783b */ /* 0x000fe20000004200 */
        /* <DEDUP_REMOVED lines=25> */
[----:B------:R-:W-:Y:S01]  /*110f0*/  MUFU.EX2 R239, R151 ;  /* 0x0000009700ef7308 */ /* 0x000fe20000000800 */
        /* <DEDUP_REMOVED lines=302> */
.L_x_489:
        /* <DEDUP_REMOVED lines=338> */
.L_x_494:
[----:B---34-:R-:W-:Y:S05]  /*13900*/  BSYNC B0 ;  /* 0x0000000000007941 */ /* 0x018fea0003800000 */
.L_x_493:
        /* <DEDUP_REMOVED lines=34> */
.L_x_496:
[----:B------:R-:W-:Y:S05]  /*13b30*/  BSYNC B0 ;  /* 0x0000000000007941 */ /* 0x000fea0003800000 */
.L_x_495:
        /* <DEDUP_REMOVED lines=20> */
.L_x_498:
[----:B------:R-:W-:Y:S05]  /*13c80*/  BSYNC B0 ;  /* 0x0000000000007941 */ /* 0x000fea0003800000 */
.L_x_497:
        /* <DEDUP_REMOVED lines=20> */
.L_x_500:
[----:B------:R-:W-:Y:S05]  /*13dd0*/  BSYNC B0 ;  /* 0x0000000000007941 */ /* 0x000fea0003800000 */
.L_x_499:
        /* <DEDUP_REMOVED lines=20> */
.L_x_501:
        /* <DEDUP_REMOVED lines=14> */
.L_x_1285:


//--------------------- .text._ZN5flash16flash_fwd_kernelI23Flash_fwd_kernel_traitsILi192ELi64ELi64ELi4ELb0ELb0EN7cutlass10bfloat16_tE19Flash_kernel_traitsILi192ELi64ELi64ELi4ES3_EELb1ELb0ELb0ELb0ELb0ELb0ELb0ELb0EEEvNS_16Flash_fwd_paramsE --------------------------
	.section	.text._ZN5flash16flash_fwd_kernelI23Flash_fwd_kernel_traitsILi192ELi64ELi64ELi4ELb0ELb0EN7cutlass10bfloat16_tE19Flash_kernel_traitsILi192ELi64ELi64ELi4ES3_EELb1ELb0ELb0ELb0ELb0ELb0ELb0ELb0EEEvNS_16Flash_fwd_paramsE,"ax",@progbits
	.sectioninfo	@"SHI_REGISTERS=244"
	.align	128
        .global         _ZN5flash16flash_fwd_kernelI23Flash_fwd_kernel_traitsILi192ELi64ELi64ELi4ELb0ELb0EN7cutlass10bfloat16_tE19Flash_kernel_traitsILi192ELi64ELi64ELi4ES3_EELb1ELb0ELb0ELb0ELb0ELb0ELb0ELb0EEEvNS_16Flash_fwd_paramsE
        .type           _ZN5flash16flash_fwd_kernelI23Flash_fwd_kernel_traitsILi192ELi64ELi64ELi4ELb0ELb0EN7cutlass10bfloat16_tE19Flash_kernel_traitsILi192ELi64ELi64ELi4ES3_EELb1ELb0ELb0ELb0ELb0ELb0ELb0ELb0EEEvNS_16Flash_fwd_paramsE,@function
        .size           _ZN5flash16flash_fwd_kernelI23Flash_fwd_kernel_traitsILi192ELi64ELi64ELi4ELb0ELb0EN7cutlass10bfloat16_tE19Flash_kernel_traitsILi192ELi64ELi64ELi4ES3_EELb1ELb0ELb0ELb0ELb0ELb0ELb0ELb0EEEvNS_16Flash_fwd_paramsE,(.L_x_1286 - _ZN5flash16flash_fwd_kernelI23Flash_fwd_kernel_traitsILi192ELi64ELi64ELi4ELb0ELb0EN7cutlass10bfloat16_tE19Flash_kernel_traitsILi192ELi64ELi64ELi4ES3_EELb1ELb0ELb0ELb0ELb0ELb0ELb0ELb0EEEvNS_16Flash_fwd_paramsE)
        .other          _ZN5flash16flash_fwd_kernelI23Flash_fwd_kernel_traitsILi192ELi64ELi64ELi4ELb0ELb0EN7cutlass10bfloat16_tE19Flash_kernel_traitsILi192ELi64ELi64ELi4ES3_EELb1ELb0ELb0ELb0ELb0ELb0ELb0ELb0EEEvNS_16Flash_fwd_paramsE,@"STO_CUDA_ENTRY STV_DEFAULT"
_ZN5flash16flash_fwd_kernelI23Flash_fwd_kernel_traitsILi192ELi64ELi64ELi4ELb0ELb0EN7cutlass10bfloat16_tE19Flash_kernel_traitsILi192ELi64ELi64ELi4ES3_EELb1ELb0ELb0ELb0ELb0ELb0ELb0ELb0EEEvNS_16Flash_fwd_paramsE:
.text._ZN5flash16flash_fwd_kernelI23Flash_fwd_kernel_traitsILi192ELi64ELi64ELi4ELb0ELb0EN7cutlass10bfloat16_tE19Flash_kernel_traitsILi192ELi64ELi64ELi4ES3_EELb1ELb0ELb0ELb0ELb0ELb0ELb0ELb0EEEvNS_16Flash_fwd_paramsE:
[----:B------:R-:W-:Y:S02]  /*0000*/  MOV R1, c[0x0][0x28] ;  /* 0x00000a0000017a02 */ /* 0x000fe40000000f00 */
[----:B------:R-:W-:Y:S02]  /*0010*/  ULDC.U8 UR4, c[0x0][0x304] ;  /* 0x0000c10000047ab9 */ /* 0x000fe40000000000 */
[----:B------:R-:W-:Y:S01]  /*0020*/  ISETP.NE.AND P2, PT, RZ, UR4, PT ;  /* 0x00000004ff007c0c */ /* 0x000fe2000bf45270 */
[----:B------:R-:W-:Y:S02]  /*0030*/  ULDC.64 UR22, c[0x0][0x2f0] ;  /* 0x0000bc0000167ab9 */ /* 0x000fe40000000a00 */
[----:B------:R-:W-:Y:S01]  /*0040*/  IMAD.U32 R2, RZ, RZ, UR22 ;  /* 0x00000016ff027e24 */ /* 0x000fe2000f8e00ff */
[----:B------:R-:W-:Y:S01]  /*0050*/  ULDC.64 UR18, c[0x0][0x118] ;  /* 0x0000460000127ab9 */ /* 0x000fe20000000a00 */
[----:B------:R-:W-:Y:S02]  /*0060*/  IMAD.U32 R3, RZ, RZ, UR23 ;  /* 0x00000017ff037e24 */ /* 0x000fe4000f8e00ff */
[----:B------:R-:W-:Y:S02]  /*0070*/  IMAD.MOV.U32 R4, RZ, RZ, c[0x0][0x2f8] ;  /* 0x0000be00ff047624 */ /* 0x000fe400078e00ff */
[----:B------:R-:W-:Y:S01]  /*0080*/  IMAD.MOV.U32 R5, RZ, RZ, c[0x0][0x2fc] ;  /* 0x0000bf00ff057624 */ /* 0x000fe200078e00ff */
[----:B------:R-:W1:Y:S01]  /*0090*/  S2UR UR13, SR_CTAID.X ;  /* 0x00000000000d79c3 */ /* 0x000e620000002500 */
[----:B------:R-:W2:Y:S01]  /*00a0*/  S2R R80, SR_TID.X ;  /* 0x0000000000507919 */ /* 0x000ea20000002100 */
[----:B------:R-:W-:-:S02]  /*00b0*/  ULDC.64 UR6, c[0x0][0x240] ;  /* 0x0000900000067ab9 */ /* 0x000fc40000000a00 */
[----:B------:R-:W-:Y:S01]  /*00c0*/  ULDC.64 UR4, c[0x0][0x250] ;  /* 0x0000940000047ab9 */ /* 0x000fe20000000a00 */
[----:B------:R-:W3:Y:S04]  /*00d0*/  @P2 LDG.E.64 R2, [R2.64] ;  /* 0x0000001202022981 */ /* 0x000ee8000c1e1b00 */
[----:B------:R-:W4:Y:S01]  /*00e0*/  @P2 LDG.E.64 R6, [R4.64] ;  /* 0x0000001204062981 */ /* 0x000f22000c1e1b00 */
[----:B------:R-:W5:Y:S01]  /*00f0*/  S2UR UR12, SR_CTAID.Y ;  /* 0x00000000000c79c3 */ /* 0x000f620000002600 */
[----:B------:R-:W-:Y:S02]  /*0100*/  UISETP.NE.U32.AND UP2, UPT, URZ, UR6, UPT ;  /* 0x000000063f00728c */ /* 0x000fe4000bf45070 */
[----:B------:R-:W-:Y:S02]  /*0110*/  UISETP.NE.U32.AND UP1, UPT, URZ, UR4, UPT ;  /* 0x000000043f00728c */ /* 0x000fe4000bf25070 */
[----:B------:R-:W-:-:S02]  /*0120*/  UISETP.NE.AND.EX UP2, UPT, URZ, UR7, UPT, UP2 ;  /* 0x000000073f00728c */ /* 0x000fc4000bf45320 */
[----:B------:R-:W-:Y:S01]  /*0130*/  UMOV UR9, 0x4 ;  /* 0x0000000400097882 */ /* 0x000fe20000000000 */
[----:B------:R-:W1:Y:S01]  /*0140*/  S2UR UR11, SR_CTAID.Z ;  /* 0x00000000000b79c3 */ /* 0x000e620000002700 */
[----:B------:R-:W-:Y:S02]  /*0150*/  ULDC.64 UR14, c[0x0][0x240] ;  /* 0x00009000000e7ab9 */ /* 0x000fe40000000a00 */
[----:B------:R-:W-:Y:S01]  /*0160*/  PLOP3.LUT P0, PT, PT, PT, UP2, 0x80, 0x0 ;  /* 0x000000000000781c */ /* 0x000fe20003f0f028 */
[----:B------:R-:W-:Y:S02]  /*0170*/  UISETP.NE.AND.EX UP1, UPT, URZ, UR5, UPT, UP1 ;  /* 0x000000053f00728c */ /* 0x000fe4000bf25310 */
[----:B------:R-:W-:Y:S02]  /*0180*/  ULDC.U8 UR6, c[0x0][0x312] ;  /* 0x0000c48000067ab9 */ /* 0x000fe40000000000 */
[----:B------:R-:W-:Y:S02]  /*0190*/  ULDC.64 UR4, c[0x0][0x248] ;  /* 0x0000920000047ab9 */ /* 0x000fe40000000a00 */
[----:B------:R-:W-:-:S02]  /*01a0*/  UISETP.NE.AND UP3, UPT, UR6, URZ, UPT ;  /* 0x0000003f0600728c */ /* 0x000fc4000bf65270 */
[----:B------:R-:W-:Y:S02]  /*01b0*/  UISETP.EQ.U32.AND UP0, UPT, URZ, UR4, UPT ;  /* 0x000000043f00728c */ /* 0x000fe4000bf02070 */
[----:B-----5:R-:W-:Y:S02]  /*01c0*/  UIMAD.WIDE UR14, UR12, UR9, UR14 ;  /* 0x000000090c0e72a5 */ /* 0x020fe4000f8e020e */
[----:B------:R-:W-:-:S04]  /*01d0*/  UISETP.EQ.OR.EX UP0, UPT, URZ, UR5, !UP3, UP0 ;  /* 0x000000053f00728c */ /* 0x000fc8000df02700 */
[----:B------:R-:W-:Y:S01]  /*01e0*/  IMAD.U32 R12, RZ, RZ, UR14 ;  /* 0x0000000eff0c7e24 */ /* 0x000fe2000f8e00ff */
[----:B-1----:R-:W-:Y:S01]  /*01f0*/  ULOP3.LUT UR8, UR11, UR13, UR12, 0xfe, !UPT ;  /* 0x0000000d0b087292 */ /* 0x002fe2000f8efe0c */
[----:B------:R-:W-:-:S05]  /*0200*/  IMAD.U32 R13, RZ, RZ, UR15 ;  /* 0x0000000fff0d7e24 */ /* 0x000fca000f8e00ff */
[----:B--2---:R-:W-:Y:S01]  /*0210*/  LOP3.LUT P3, RZ, R80, UR8, RZ, 0xfc, !PT ;  /* 0x0000000850ff7c12 */ /* 0x004fe2000f86fcff */
[----:B------:R-:W-:Y:S02]  /*0220*/  ULDC.64 UR4, c[0x0][0x248] ;  /* 0x0000920000047ab9 */ /* 0x000fe40000000a00 */
[----:B------:R-:W-:-:S10]  /*0230*/  UIMAD.WIDE UR4, UR12, UR9, UR4 ;  /* 0x000000090c0472a5 */ /* 0x000fd4000f8e0204 */
[----:B------:R-:W-:Y:S02]  /*0240*/  @!P3 IMAD.MOV.U32 R14, RZ, RZ, c[0x0][0x308] ;  /* 0x0000c200ff0eb624 */ /* 0x000fe400078e00ff */
[----:B------:R-:W-:Y:S01]  /*0250*/  @!P3 IMAD.MOV.U32 R15, RZ, RZ, c[0x0][0x30c] ;  /* 0x0000c300ff0fb624 */ /* 0x000fe200078e00ff */
[----:B------:R-:W-:Y:S02]  /*0260*/  ULDC.64 UR6, c[0x0][0x250] ;  /* 0x0000940000067ab9 */ /* 0x000fe40000000a00 */
[----:B------:R-:W-:-:S06]  /*0270*/  @UP1 UIMAD.WIDE UR6, UR12, UR9, UR6 ;  /* 0x000000090c0612a5 */ /* 0x000fcc000f8e0206 */
[----:B------:R-:W-:Y:S02]  /*0280*/  IMAD.U32 R10, RZ, RZ, UR6 ;  /* 0x00000006ff0a7e24 */ /* 0x000fe4000f8e00ff */
[----:B------:R-:W-:Y:S01]  /*0290*/  IMAD.U32 R11, RZ, RZ, UR7 ;  /* 0x00000007ff0b7e24 */ /* 0x000fe2000f8e00ff */
[----:B---3--:R-:W1:Y:S01]  /*02a0*/  @P2 R2UR UR22, R2 ;  /* 0x00000000021623c2 */ /* 0x008e6200000e0000 */
[----:B----4-:R-:W-:-:S07]  /*02b0*/  @P2 IADD3 R4, P1, R6, c[0x0][0x300], RZ ;  /* 0x0000c00006042a10 */ /* 0x010fce0007f3e0ff */
[----:B------:R-:W2:Y:S01]  /*02c0*/  @P2 R2UR UR23, R3 ;  /* 0x00000000031723c2 */ /* 0x000ea200000e0000 */
[----:B------:R-:W-:Y:S02]  /*02d0*/  @P2 IADD3.X R5, RZ, R7, RZ, P1, !PT ;  /* 0x00000007ff052210 */ /* 0x000fe40000ffe4ff */
[----:B------:R-:W-:-:S03]  /*02e0*/  PLOP3.LUT P2, PT, PT, PT, UP0, 0x80, 0x0 ;  /* 0x000000000000781c */ /* 0x000fc60003f4f008 */
[----:B------:R-:W-:Y:S01]  /*02f0*/  @!P3 STG.E.64 [R14.64+0x8], R4 ;  /* 0x000008040e00b986 */ /* 0x000fe2000c101b12 */
[----:B-1----:R-:W-:Y:S02]  /*0300*/  IMAD.U32 R2, RZ, RZ, UR22 ;  /* 0x00000016ff027e24 */ /* 0x002fe4000f8e00ff */
[----:B--2---:R-:W-:-:S05]  /*0310*/  IMAD.U32 R3, RZ, RZ, UR23 ;  /* 0x00000017ff037e24 */ /* 0x004fca000f8e00ff */
[----:B------:R1:W-:Y:S04]  /*0320*/  @!P3 STG.E.64 [R14.64], R2 ;  /* 0x000000020e00b986 */ /* 0x0003e8000c101b12 */
[----:B------:R-:W2:Y:S04]  /*0330*/  @P0 LDG.E R8, [R12.64] ;  /* 0x000000120c080981 */ /* 0x000ea8000c1e1900 */
[----:B------:R-:W3:Y:S01]  /*0340*/  @P0 LDG.E R7, [R12.64+0x4] ;  /* 0x000004120c070981 */ /* 0x000ee2000c1e1900 */
[----:B------:R-:W-:-:S13]  /*0350*/  PLOP3.LUT P1, PT, PT, PT, UP1, 0x80, 0x0 ;  /* 0x000000000000781c */ /* 0x000fda0003f2f018 */
[----:B------:R4:W5:Y:S01]  /*0360*/  @P1 LDG.E R6, [R10.64] ;  /* 0x000000120a061981 */ /* 0x000962000c1e1900 */
[----:B-1----:R-:W-:Y:S01]  /*0370*/  MOV R2, UR4 ;  /* 0x0000000400027c02 */ /* 0x002fe20008000f00 */
[----:B------:R-:W-:-:S05]  /*0380*/  IMAD.U32 R3, RZ, RZ, UR5 ;  /* 0x00000005ff037e24 */ /* 0x000fca000f8e00ff */
[----:B------:R-:W5:Y:S01]  /*0390*/  @!P2 LDG.E R0, [R2.64] ;  /* 0x000000120200a981 */ /* 0x000f62000c1e1900 */
[----:B------:R-:W-:Y:S01]  /*03a0*/  UMOV UR10, 0xffffffff ;  /* 0xffffffff000a7882 */ /* 0x000fe20000000000 */
[----:B------:R-:W-:Y:S01]  /*03b0*/  SHF.R.S32.HI R9, RZ, 0x1f, R80 ;  /* 0x0000001fff097819 */ /* 0x000fe20000011450 */
[----:B------:R-:W-:-:S03]  /*03c0*/  UMOV UR21, 0xffffffff ;  /* 0xffffffff00157882 */ /* 0x000fc60000000000 */
[----:B------:R-:W-:Y:S01]  /*03d0*/  LEA.HI R81, R9, R80, RZ, 0x5 ;  /* 0x0000005009517211 */ /* 0x000fe200078f28ff */
[----:B------:R-:W-:Y:S02]  /*03e0*/  ULDC UR4, c[0x0][0x1c0] ;  /* 0x0000700000047ab9 */ /* 0x000fe40000000800 */
[----:B------:R-:W-:Y:S01]  /*03f0*/  UIMAD UR4, UR12, UR4, UR11 ;  /* 0x000000040c0472a4 */ /* 0x000fe2000f8e020b */
[----:B----4-:R-:W-:-:S03]  /*0400*/  LOP3.LUT R11, R81, 0xffffffe0, RZ, 0xc0, !PT ;  /* 0xffffffe0510b7812 */ /* 0x010fc600078ec0ff */
[----:B------:R-:W-:Y:S02]  /*0410*/  USHF.L.U32 UR5, UR4, 0x5, URZ ;  /* 0x0000000504057899 */ /* 0x000fe4000800063f */
[----:B------:R-:W-:Y:S02]  /*0420*/  UMOV UR20, URZ ;  /* 0x0000003f00147c82 */ /* 0x000fe40008000000 */
[----:B------:R-:W-:Y:S01]  /*0430*/  USHF.R.S32.HI UR4, URZ, 0x1f, UR5 ;  /* 0x0000001f3f047899 */ /* 0x000fe20008011405 */
[----:B--2---:R-:W1:Y:S08]  /*0440*/  @P0 R2UR UR10, R8 ;  /* 0x00000000080a03c2 */ /* 0x004e7000000e0000 */
[----:B---3--:R2:W1:Y:S08]  /*0450*/  @P0 R2UR UR16, R7 ;  /* 0x00000000071003c2 */ /* 0x00847000000e0000 */
[----:B-----5:R3:W4:Y:S08]  /*0460*/  @P1 R2UR UR20, R6 ;  /* 0x00000000061413c2 */ /* 0x02073000000e0000 */
[----:B------:R4:W4:Y:S01]  /*0470*/  @!P2 R2UR UR21, R0 ;  /* 0x000000000015a3c2 */ /* 0x00092200000e0000 */
[----:B------:R-:W-:Y:S01]  /*0480*/  ISETP.NE.U32.AND P2, PT, RZ, c[0x0][0x248], PT ;  /* 0x00009200ff007a0c */ /* 0x000fe20003f45070 */
[----:B--2---:R-:W-:-:S03]  /*0490*/  IMAD.IADD R7, R80, 0x1, -R11 ;  /* 0x0000000150077824 */ /* 0x004fc600078e0a0b */
[----:B------:R-:W-:Y:S01]  /*04a0*/  ISETP.NE.AND.EX P2, PT, RZ, c[0x0][0x24c], PT, P2 ;  /* 0x00009300ff007a0c */ /* 0x000fe20003f45320 */
[----:B-1----:R-:W-:Y:S01]  /*04b0*/  @UP2 UIADD3 UR16, UR16, -UR10, URZ ;  /* 0x8000000a10102290 */ /* 0x002fe2000fffe03f */
[--C-:B------:R-:W-:Y:S02]  /*04c0*/  IADD3 R134, P1, P0, R4, UR5, R7.reuse ;  /* 0x0000000504867c10 */ /* 0x100fe4000f83e007 */
[----:B---3--:R-:W-:-:S04]  /*04d0*/  SHF.R.S32.HI R6, RZ, 0x1f, R7 ;  /* 0x0000001fff067819 */ /* 0x008fc80000011407 */
[----:B------:R-:W-:Y:S01]  /*04e0*/  @!UP2 ULDC UR16, c[0x0][0x214] ;  /* 0x000085000010aab9 */ /* 0x000fe20000000800 */
[----:B------:R-:W-:-:S04]  /*04f0*/  IADD3.X R6, R5, UR4, R6, P1, P0 ;  /* 0x0000000405067c10 */ /* 0x000fc80008fe0406 */
[----:B----4-:R-:W-:Y:S05]  /*0500*/  @!P2 BRA `(.L_x_502) ;  /* 0x000000700000a947 */ /* 0x010fea0003800000 */
[----:B------:R-:W-:-:S13]  /*0510*/  PLOP3.LUT P0, PT, PT, PT, UP3, 0x80, 0x0 ;  /* 0x000000000000781c */ /* 0x000fda0003f0f038 */
[----:B------:R-:W2:Y:S04]  /*0520*/  @P0 LDG.E R0, [R2.64+0x4] ;  /* 0x0000041202000981 */ /* 0x000ea8000c1e1900 */
[----:B------:R-:W3:Y:S01]  /*0530*/  @!P0 LDG.E R4, [R2.64] ;  /* 0x0000001202048981 */ /* 0x000ee2000c1e1900 */
[----:B--2---:R-:W1:Y:S02]  /*0540*/  @P0 R2UR UR6, R0 ;  /* 0x00000000000603c2 */ /* 0x004e6400000e0000 */
[----:B-1----:R-:W-:-:S11]  /*0550*/  @UP3 UIADD3 UR6, UR6, -UR21, URZ ;  /* 0x8000001506063290 */ /* 0x002fd6000fffe03f */
[----:B---3--:R1:W2:Y:S02]  /*0560*/  @!P0 R2UR UR6, R4 ;  /* 0x00000000040683c2 */ /* 0x0082a400000e0000 */
[----:B-12---:R-:W-:Y:S05]  /*0570*/  BRA `(.L_x_503) ;  /* 0x0000001000007947 */ /* 0x006fea0003800000 */
.L_x_502:
[----:B------:R-:W-:Y:S02]  /*0580*/  ULDC UR6, c[0x0][0x218] ;  /* 0x0000860000067ab9 */ /* 0x000fe40000000800 */
.L_x_503:
        /* <DEDUP_REMOVED lines=21> */
[----:B------:R-:W-:Y:S02]  /*06e0*/  UISETP.GE.AND UP0, UPT, UR15, 0x1, UPT ;  /* 0x000000010f00788c */ /* 0x000fe4000bf06270 */
[----:B------:R-:W-:-:S04]  /*06f0*/  UIADD3 UR4, UR15, 0x3f, URZ ;  /* 0x0000003f0f047890 */ /* 0x000fc8000fffe03f */
[----:B------:R-:W-:Y:S01]  /*0700*/  PLOP3.LUT P0, PT, PT, PT, UP0, 0x80, 0x0 ;  /* 0x000000000000781c */ /* 0x000fe20003f0f008 */
[----:B------:R-:W-:-:S04]  /*0710*/  USHF.R.S32.HI UR8, URZ, 0x1f, UR4 ;  /* 0x0000001f3f087899 */ /* 0x000fc80008011404 */
[----:B------:R-:W-:-:S08]  /*0720*/  ULEA.HI UR8, UR8, UR4, URZ, 0x6 ;  /* 0x0000000408087291 */ /* 0x000fd0000f8f303f */
[----:B------:R-:W-:Y:S05]  /*0730*/  @!P0 BRA `(.L_x_504) ;  /* 0x0000af7000008947 */ /* 0x000fea0003800000 */
[----:B------:R-:W-:Y:S01]  /*0740*/  UISETP.NE.AND UP1, UPT, UR10, -0x1, UPT ;  /* 0xffffffff0a00788c */ /* 0x000fe2000bf25270 */
[----:B------:R-:W1:Y:S01]  /*0750*/  LDC.U8 R5, c[0x0][0x2d8] ;  /* 0x0000b600ff057b82 */ /* 0x000e620000000000 */
[----:B------:R-:W-:Y:S02]  /*0760*/  UISETP.NE.AND UP0, UPT, UR21, -0x1, UPT ;  /* 0xffffffff1500788c */ /* 0x000fe4000bf05270 */
[----:B------:R-:W-:Y:S02]  /*0770*/  ULDC.64 UR4, c[0x0][0x190] ;  /* 0x0000640000047ab9 */ /* 0x000fe40000000a00 */
[----:B------:R-:W-:Y:S02]  /*0780*/  ULDC.64 UR6, c[0x0][0x178] ;  /* 0x00005e0000067ab9 */ /* 0x000fe40000000a00 */
[----:B------:R-:W-:-:S03]  /*0790*/  PLOP3.LUT P0, PT, PT, PT, UP0, 0x80, 0x0 ;  /* 0x000000000000781c */ /* 0x000fc60003f0f008 */
[----:B------:R-:W-:Y:S02]  /*07a0*/  @!UP1 USHF.R.S32.HI UR24, URZ, 0x1f, UR12 ;  /* 0x0000001f3f189899 */ /* 0x000fe4000801140c */
[----:B------:R-:W-:Y:S02]  /*07b0*/  @UP1 UIMAD.WIDE.U32 UR28, UR10, UR4, URZ ;  /* 0x000000040a1c12a5 */ /* 0x000fe4000f8e003f */
[----:B------:R-:W-:Y:S02]  /*07c0*/  @UP0 UIADD3 UR25, UR20, UR21, URZ ;  /* 0x0000001514190290 */ /* 0x000fe4000fffe03f */
[----:B------:R-:W-:Y:S02]  /*07d0*/  @!UP1 UIMAD UR24, UR24, UR6, URZ ;  /* 0x00000006181892a4 */ /* 0x000fe4000f8e023f */
[----:B------:R-:W-:Y:S02]  /*07e0*/  @UP1 UIMAD UR17, UR10, UR5, UR29 ;  /* 0x000000050a1112a4 */ /* 0x000fe4000f8e021d */
[----:B------:R-:W-:-:S02]  /*07f0*/  @!UP1 UIMAD.WIDE.U32 UR26, UR12, UR6, URZ ;  /* 0x000000060c1a92a5 */ /* 0x000fc4000f8e003f */
[----:B------:R-:W-:Y:S02]  /*0800*/  ULDC.64 UR4, c[0x0][0x198] ;  /* 0x0000660000047ab9 */ /* 0x000fe40000000a00 */
[----:B------:R-:W-:Y:S02]  /*0810*/  @UP0 UIMAD.WIDE.U32 UR30, UR25, UR4, URZ ;  /* 0x00000004191e02a5 */ /* 0x000fe4000f8e003f */
[----:B------:R-:W-:Y:S02]  /*0820*/  @!UP1 UIMAD UR24, UR12, UR7, UR24 ;  /* 0x000000070c1892a4 */ /* 0x000fe4000f8e0218 */
[----:B------:R-:W-:Y:S02]  /*0830*/  @UP1 UMOV UR6, UR28 ;  /* 0x0000001c00061c82 */ /* 0x000fe40008000000 */
[----:B------:R-:W-:Y:S02]  /*0840*/  @!UP1 UIADD3 UR17, UR27, UR24, URZ ;  /* 0x000000181b119290 */ /* 0x000fe4000fffe03f */
[----:B------:R-:W-:-:S02]  /*0850*/  @UP0 UIMAD UR7, UR25, UR5, UR31 ;  /* 0x00000005190702a4 */ /* 0x000fc4000f8e021f */
[----:B------:R-:W-:Y:S02]  /*0860*/  @!UP1 UMOV UR6, UR26 ;  /* 0x0000001a00069c82 */ /* 0x000fe40008000000 */
[----:B------:R-:W-:Y:S01]  /*0870*/  @UP0 UMOV UR24, UR30 ;  /* 0x0000001e00180c82 */ /* 0x000fe20008000000 */
[----:B------:R-:W-:Y:S05]  /*0880*/  @P0 BRA `(.L_x_505) ;  /* 0x000000d000000947 */ /* 0x000fea0003800000 */
[----:B-1----:R-:W-:Y:S02]  /*0890*/  USHF.R.S32.HI UR24, URZ, 0x1f, UR20 ;  /* 0x0000001f3f187899 */ /* 0x002fe40008011414 */
        /* <DEDUP_REMOVED lines=12> */
.L_x_505:
[----:B-1----:R-:W-:Y:S01]  /*0960*/  IABS R3, c[0x0][0x1c8] ;  /* 0x0000720000037a13 */ /* 0x002fe20000000000 */
        /* <DEDUP_REMOVED lines=43> */
.L_x_506:
[CC--:B------:R-:W-:Y:S01]  /*0c20*/  LEA.HI R3, R9.reuse, R80.reuse, RZ, 0x3 ;  /* 0x0000005009037211 */ /* 0x0c0fe200078f18ff */
[----:B------:R-:W1:Y:S01]  /*0c30*/  S2R R16, SR_CTAID.Z ;  /* 0x0000000000107919 */ /* 0x000e620000002700 */
[----:B------:R-:W-:Y:S01]  /*0c40*/  LEA.HI R0, R9, R80, RZ, 0x4 ;  /* 0x0000005009007211 */ /* 0x000fe200078f20ff */
[----:B------:R-:W-:Y:S01]  /*0c50*/  UIADD3 UR14, -UR14, UR16, URZ ;  /* 0x000000100e0e7290 */ /* 0x000fe2000fffe13f */
[----:B------:R-:W-:Y:S01]  /*0c60*/  SHF.R.S32.HI R14, RZ, 0x3, R3 ;  /* 0x00000003ff0e7819 */ /* 0x000fe20000011403 */
[----:B------:R-:W-:Y:S01]  /*0c70*/  IMAD.MOV.U32 R8, RZ, RZ, 0x10 ;  /* 0x00000010ff087424 */ /* 0x000fe200078e00ff */
[----:B------:R-:W-:Y:S01]  /*0c80*/  LOP3.LUT R3, R3, 0xfffffff8, RZ, 0xc0, !PT ;  /* 0xfffffff803037812 */ /* 0x000fe200078ec0ff */
[----:B------:R-:W-:Y:S01]  /*0c90*/  IMAD.U32 R21, RZ, RZ, UR13 ;  /* 0x0000000dff157e24 */ /* 0x000fe2000f8e00ff */
[----:B------:R-:W-:Y:S01]  /*0ca0*/  LOP3.LUT R7, R0, 0xfffffff0, RZ, 0xc0, !PT ;  /* 0xfffffff000077812 */ /* 0x000fe200078ec0ff */
[----:B------:R-:W-:Y:S01]  /*0cb0*/  IMAD.SHL.U32 R199, R14, 0x40, RZ ;  /* 0x000000400ec77824 */ /* 0x000fe200078e00ff */
[----:B------:R-:W-:Y:S01]  /*0cc0*/  SHF.R.S32.HI R11, RZ, 0x4, R0 ;  /* 0x00000004ff0b7819 */ /* 0x000fe20000011400 */
[C---:B------:R-:W-:Y:S01]  /*0cd0*/  IMAD.IADD R3, R80.reuse, 0x1, -R3 ;  /* 0x0000000150037824 */ /* 0x040fe200078e0a03 */
[--C-:B------:R-:W-:Y:S01]  /*0ce0*/  SHF.R.S32.HI R15, RZ, 0x1f, R14.reuse ;  /* 0x0000001fff0f7819 */ /* 0x100fe2000001140e */
[----:B------:R-:W-:Y:S01]  /*0cf0*/  IMAD.IADD R7, R80, 0x1, -R7 ;  /* 0x0000000150077824 */ /* 0x000fe200078e0a07 */
[----:B------:R-:W-:Y:S01]  /*0d00*/  LOP3.LUT R199, R199, 0x1c0, RZ, 0xc0, !PT ;  /* 0x000001c0c7c77812 */ /* 0x000fe200078ec0ff */
[----:B------:R-:W-:Y:S01]  /*0d10*/  IMAD.SHL.U32 R208, R3, 0x8, RZ ;  /* 0x0000000803d07824 */ /* 0x000fe200078e00ff */
[----:B------:R-:W-:Y:S01]  /*0d20*/  LEA.HI R196, R0, R11, RZ, 0x1 ;  /* 0x0000000b00c47211 */ /* 0x000fe200078f08ff */
[----:B------:R-:W-:Y:S01]  /*0d30*/  BSSY B0, `(.L_x_507) ;  /* 0x000005a000007945 */ /* 0x000fe20003800000 */
[----:B------:R-:W-:Y:S01]  /*0d40*/  SHF.R.S32.HI R2, RZ, 0x1f, R7 ;  /* 0x0000001fff027819 */ /* 0x000fe20000011407 */
[----:B------:R-:W-:Y:S01]  /*0d50*/  IMAD.WIDE R20, R21, 0x40, R14 ;  /* 0x0000004015147825 */ /* 0x000fe200078e020e */
[----:B------:R-:W-:-:S02]  /*0d60*/  LOP3.LUT R0, R199, 0x38, R208, 0xf8, !PT ;  /* 0x00000038c7007812 */ /* 0x000fc400078ef8d0 */
[----:B------:R-:W-:Y:S02]  /*0d70*/  SHF.R.U32.HI R199, RZ, 0x3, R199 ;  /* 0x00000003ffc77819 */ /* 0x000fe400000116c7 */
[----:B------:R-:W-:Y:S02]  /*0d80*/  LOP3.LUT R196, R196, 0xfffffffe, RZ, 0xc0, !PT ;  /* 0xfffffffec4c47812 */ /* 0x000fe400078ec0ff */
[----:B------:R-:W-:Y:S02]  /*0d90*/  LOP3.LUT R199, R0, R199, RZ, 0x3c, !PT ;  /* 0x000000c700c77212 */ /* 0x000fe400078e3cff */
[----:B------:R-:W-:Y:S01]  /*0da0*/  LEA.HI R0, R9, R80, RZ, 0x6 ;  /* 0x0000005009007211 */ /* 0x000fe200078f30ff */
[----:B------:R-:W-:Y:S01]  /*0db0*/  IMAD.IADD R196, R11, 0x1, -R196 ;  /* 0x000000010bc47824 */ /* 0x000fe200078e0ac4 */
[----:B------:R-:W-:Y:S01]  /*0dc0*/  LEA.HI R9, R2, R7, RZ, 0x3 ;  /* 0x0000000702097211 */ /* 0x000fe200078f18ff */
[----:B------:R-:W-:Y:S01]  /*0dd0*/  IMAD R11, R15, c[0x0][0x198], RZ ;  /* 0x000066000f0b7a24 */ /* 0x000fe200078e02ff */
[--C-:B------:R-:W-:Y:S01]  /*0de0*/  SHF.R.S32.HI R209, RZ, 0x1f, R208.reuse ;  /* 0x0000001fffd17819 */ /* 0x100fe200000114d0 */
[----:B------:R-:W-:Y:S01]  /*0df0*/  IMAD.SHL.U32 R0, R0, 0x8, RZ ;  /* 0x0000000800007824 */ /* 0x000fe200078e00ff */
[----:B------:R-:W-:Y:S01]  /*0e00*/  LOP3.LUT R4, R9, 0xfffffff8, RZ, 0xc0, !PT ;  /* 0xfffffff809047812 */ /* 0x000fe200078ec0ff */
[----:B------:R-:W-:Y:S01]  /*0e10*/  IMAD R2, R14, c[0x0][0x19c], R11 ;  /* 0x000067000e027a24 */ /* 0x000fe200078e020b */
[----:B------:R-:W-:Y:S01]  /*0e20*/  IADD3 R12, P0, R208, UR6, RZ ;  /* 0x00000006d00c7c10 */ /* 0x000fe2000ff1e0ff */
[----:B------:R-:W-:Y:S01]  /*0e30*/  IMAD.WIDE.U32 R10, R14, c[0x0][0x1a0], R208 ;  /* 0x000068000e0a7a25 */ /* 0x000fe200078e00d0 */
[----:B------:R-:W-:-:S02]  /*0e40*/  LOP3.LUT R199, R199, 0xfffffe00, R0, 0xf8, !PT ;  /* 0xfffffe00c7c77812 */ /* 0x000fc400078ef800 */
[----:B------:R-:W-:Y:S01]  /*0e50*/  IADD3.X R13, R209, UR17, RZ, P0, !PT ;  /* 0x00000011d10d7c10 */ /* 0x000fe200087fe4ff */
[----:B------:R-:W-:Y:S01]  /*0e60*/  IMAD.IADD R4, R7, 0x1, -R4 ;  /* 0x0000000107047824 */ /* 0x000fe200078e0a04 */
[----:B------:R-:W-:Y:S01]  /*0e70*/  IADD3 R10, P0, R10, UR26, RZ ;  /* 0x0000001a0a0a7c10 */ /* 0x000fe2000ff1e0ff */
[----:B------:R-:W-:Y:S01]  /*0e80*/  IMAD R7, R15, c[0x0][0x1a0], RZ ;  /* 0x000068000f077a24 */ /* 0x000fe200078e02ff */
[----:B------:R-:W-:Y:S01]  /*0e90*/  SHF.R.S32.HI R81, RZ, 0x5, R81 ;  /* 0x00000005ff517819 */ /* 0x000fe20000011451 */
[----:B------:R-:W-:Y:S01]  /*0ea0*/  IMAD.WIDE.U32 R18, R14, c[0x0][0x198], R208 ;  /* 0x000066000e127a25 */ /* 0x000fe200078e00d0 */
[C---:B------:R-:W-:Y:S02]  /*0eb0*/  LOP3.LUT P3, RZ, R4.reuse, 0x4, RZ, 0xc0, !PT ;  /* 0x0000000404ff7812 */ /* 0x040fe4000786c0ff */
[----:B------:R-:W-:Y:S01]  /*0ec0*/  LOP3.LUT P2, RZ, R4, 0x2, RZ, 0xc0, !PT ;  /* 0x0000000204ff7812 */ /* 0x000fe2000784c0ff */
[----:B------:R-:W-:Y:S01]  /*0ed0*/  IMAD R0, R14, c[0x0][0x1a4], R7 ;  /* 0x000069000e007a24 */ /* 0x000fe200078e0207 */
[----:B------:R-:W-:Y:S01]  /*0ee0*/  SHF.R.S32.HI R7, RZ, 0x1f, R202 ;  /* 0x0000001fff077819 */ /* 0x000fe200000114ca */
[----:B------:R-:W-:Y:S01]  /*0ef0*/  IMAD.SHL.U32 R4, R4, 0x40, RZ ;  /* 0x0000004004047824 */ /* 0x000fe200078e00ff */
[----:B------:R-:W-:Y:S01]  /*0f00*/  IADD3 R204, P1, R18, UR24, RZ ;  /* 0x0000001812cc7c10 */ /* 0x000fe2000ff3e0ff */
[----:B-1----:R-:W-:Y:S01]  /*0f10*/  IMAD.WIDE.U32 R16, R16, c[0x0][0x1a8], R12 ;  /* 0x00006a0010107a25 */ /* 0x002fe200078e000c */
[----:B------:R-:W-:Y:S01]  /*0f20*/  IADD3.X R11, R11, UR5, R0, P0, !PT ;  /* 0x000000050b0b7c10 */ /* 0x000fe200087fe400 */
[----:B------:R-:W-:Y:S01]  /*0f30*/  ULDC.64 UR4, c[0x0][0x1a8] ;  /* 0x00006a0000047ab9 */ /* 0x000fe20000000a00 */
[----:B------:R-:W-:Y:S01]  /*0f40*/  ISETP.GE.AND P0, PT, R14, UR14, PT ;  /* 0x0000000e0e007c0c */ /* 0x000fe2000bf06270 */
[----:B------:R-:W-:Y:S01]  /*0f50*/  IMAD.SHL.U32 R13, R196, 0x8, RZ ;  /* 0x00000008c40d7824 */ /* 0x000fe200078e00ff */
[----:B------:R-:W-:Y:S01]  /*0f60*/  LOP3.LUT R4, R4, 0x1c0, RZ, 0xc0, !PT ;  /* 0x000001c004047812 */ /* 0x000fe200078ec0ff */
[----:B------:R-:W-:Y:S01]  /*0f70*/  UIMAD UR4, UR21, UR4, URZ ;  /* 0x00000004150472a4 */ /* 0x000fe2000f8e023f */
[----:B------:R-:W-:Y:S01]  /*0f80*/  IADD3.X R205, R19, UR7, R2, P1, !PT ;  /* 0x0000000713cd7c10 */ /* 0x000fe20008ffe402 */
[C---:B------:R-:W-:Y:S01]  /*0f90*/  IMAD R207, R7.reuse, c[0x0][0x1b0], RZ ;  /* 0x00006c0007cf7a24 */ /* 0x040fe200078e02ff */
[----:B------:R-:W-:Y:S01]  /*0fa0*/  LOP3.LUT R13, R4, 0x8, R13, 0xf8, !PT ;  /* 0x00000008040d7812 */ /* 0x000fe200078ef80d */
[----:B------:R-:W-:Y:S01]  /*0fb0*/  IMAD R7, R7, c[0x0][0x1b8], RZ ;  /* 0x00006e0007077a24 */ /* 0x000fe200078e02ff */
[----:B------:R-:W-:Y:S01]  /*0fc0*/  UIMAD UR4, UR11, UR5, UR4 ;  /* 0x000000050b0472a4 */ /* 0x000fe2000f8e0204 */
[----:B------:R-:W-:Y:S01]  /*0fd0*/  SHF.R.U32.HI R4, RZ, 0x3, R4 ;  /* 0x00000003ff047819 */ /* 0x000fe20000011604 */
[----:B------:R-:W-:Y:S01]  /*0fe0*/  IMAD R207, R202, c[0x0][0x1b4], R207 ;  /* 0x00006d00cacf7a24 */ /* 0x000fe200078e02cf */
[----:B------:R-:W-:Y:S01]  /*0ff0*/  IADD3 R201, R208, 0x40, RZ ;  /* 0x00000040d0c97810 */ /* 0x000fe20007ffe0ff */
[C---:B------:R-:W-:Y:S01]  /*1000*/  IMAD R7, R202.reuse, c[0x0][0x1bc], R7 ;  /* 0x00006f00ca077a24 */ /* 0x040fe200078e0207 */
[----:B------:R-:W-:Y:S01]  /*1010*/  LOP3.LUT R4, R13, R4, RZ, 0x3c, !PT ;  /* 0x000000040d047212 */ /* 0x000fe200078e3cff */
[----:B------:R-:W-:Y:S01]  /*1020*/  IMAD.SHL.U32 R9, R9, 0x40, RZ ;  /* 0x0000004009097824 */ /* 0x000fe200078e00ff */
[----:B------:R-:W-:Y:S01]  /*1030*/  IADD3 R19, R17, UR4, RZ ;  /* 0x0000000411137c10 */ /* 0x000fe2000fffe0ff */
[----:B------:R-:W-:Y:S01]  /*1040*/  IMAD.WIDE.U32 R204, R202, c[0x0][0x1b0], R204 ;  /* 0x00006c00cacc7a25 */ /* 0x000fe200078e00cc */
[----:B------:R-:W-:-:S02]  /*1050*/  IADD3 R200, R208, 0x80, RZ ;  /* 0x00000080d0c87810 */ /* 0x000fc40007ffe0ff */
[----:B------:R-:W-:Y:S01]  /*1060*/  LOP3.LUT R4, R4, 0xfffffe00, R9, 0xf8, !PT ;  /* 0xfffffe0004047812 */ /* 0x000fe200078ef809 */
[----:B------:R-:W-:Y:S01]  /*1070*/  IMAD.MOV.U32 R0, RZ, RZ, 0x20 ;  /* 0x00000020ff007424 */ /* 0x000fe200078e00ff */
[----:B------:R-:W-:Y:S01]  /*1080*/  SEL R2, R8, 0xfffffff0, !P2 ;  /* 0xfffffff008027807 */ /* 0x000fe20005000000 */
[----:B------:R-:W-:-:S03]  /*1090*/  IMAD.WIDE.U32 R202, R202, c[0x0][0x1b8], R10 ;  /* 0x00006e00caca7a25 */ /* 0x000fc600078e000a */
[----:B------:R-:W-:Y:S01]  /*10a0*/  SEL R0, R0, 0xffffffe0, !P3 ;  /* 0xffffffe000007807 */ /* 0x000fe20005800000 */
[----:B------:R-:W-:Y:S02]  /*10b0*/  IMAD.SHL.U32 R199, R199, 0x2, RZ ;  /* 0x00000002c7c77824 */ /* 0x000fe400078e00ff */
        /* <DEDUP_REMOVED lines=33> */
.L_x_508:
[----:B------:R-:W-:Y:S05]  /*12d0*/  BSYNC B0 ;  /* 0x0000000000007941 */ /* 0x000fea0003800000 */
.L_x_507:
        /* <DEDUP_REMOVED lines=37> */
.L_x_510:
[----:B------:R-:W-:Y:S05]  /*1530*/  BSYNC B0 ;  /* 0x0000000000007941 */ /* 0x000fea0003800000 */
.L_x_509:
        /* <DEDUP_REMOVED lines=37> */
.L_x_512:
[----:B------:R-:W-:Y:S05]  /*1790*/  BSYNC B0 ;  /* 0x0000000000007941 */ /* 0x000fea0003800000 */
.L_x_511:
        /* <DEDUP_REMOVED lines=8> */
[----:B-1----:R-:W-:Y:S01]  /*1820*/  IADD3 R12, P0, R20, 0x30, RZ ;  /* 0x00000030140c7810 */ /* 0x002fe20007f1e0ff */
        /* <DEDUP_REMOVED lines=31> */
.L_x_514:
[----:B------:R-:W-:Y:S05]  /*1a20*/  BSYNC B0 ;  /* 0x0000000000007941 */ /* 0x000fea0003800000 */
.L_x_513:
[----:B------:R-:W-:Y:S01]  /*1a30*/  ULEA.HI.SX32 UR12, UR8, 0xffffffff, 0x1a ;  /* 0xffffffff080c7891 */ /* 0x000fe2000f8fd23f */
[----:B------:R-:W-:Y:S01]  /*1a40*/  MOV R206, R204 ;  /* 0x000000cc00ce7202 */ /* 0x000fe20000000f00 */
[----:B------:R-:W-:Y:S01]  /*1a50*/  IMAD.U32 R7, RZ, RZ, UR20 ;  /* 0x00000014ff077e24 */ /* 0x000fe2000f8e00ff */
[----:B------:R-:W-:Y:S01]  /*1a60*/  BSSY B0, `(.L_x_515) ;  /* 0x0000022000007945 */ /* 0x000fe20003800000 */
[----:B------:R-:W-:Y:S02]  /*1a70*/  UIMAD UR6, UR12, -0x40, UR15 ;  /* 0xffffffc00c0678a4 */ /* 0x000fe4000f8e020f */
[----:B------:R-:W-:Y:S01]  /*1a80*/  USHF.R.S32.HI UR7, URZ, 0x1f, UR12 ;  /* 0x0000001f3f077899 */ /* 0x000fe2000801140c */
[----:B-1----:R-:W-:Y:S01]  /*1a90*/  IMAD.WIDE.U32 R18, R7, UR12, R206 ;  /* 0x0000000c07127c25 */ /* 0x002fe2000f8e00ce */
        /* <DEDUP_REMOVED lines=30> */
.L_x_516:
[----:B------:R-:W-:Y:S05]  /*1c80*/  BSYNC B0 ;  /* 0x0000000000007941 */ /* 0x000fea0003800000 */
.L_x_515:
[----:B------:R-:W-:Y:S01]  /*1c90*/  ISETP.GE.AND P0, PT, R11, UR6, PT ;  /* 0x000000060b007c0c */ /* 0x000fe2000bf06270 */
[----:B------:R-:W-:Y:S01]  /*1ca0*/  ULDC UR5, c[0x0][0x19c] ;  /* 0x0000670000057ab9 */ /* 0x000fe20000000800 */
[----:B------:R-:W-:Y:S01]  /*1cb0*/  BSSY B0, `(.L_x_517) ;  /* 0x000001f000007945 */ /* 0x000fe20003800000 */
[----:B------:R-:W-:Y:S02]  /*1cc0*/  USHF.L.U32 UR11, UR4, 0x4, URZ ;  /* 0x00000004040b7899 */ /* 0x000fe4000800063f */
[----:B------:R-:W-:-:S08]  /*1cd0*/  USHF.L.U64.HI UR9, UR4, UR9, UR5 ;  /* 0x0000000904097299 */ /* 0x000fd00008010205 */
        /* <DEDUP_REMOVED lines=28> */
.L_x_518:
[----:B------:R-:W-:Y:S05]  /*1ea0*/  BSYNC B0 ;  /* 0x0000000000007941 */ /* 0x000fea0003800000 */
.L_x_517:
[----:B------:R-:W-:Y:S01]  /*1eb0*/  ISETP.GE.AND P0, PT, R10, UR6, PT ;  /* 0x000000060a007c0c */ /* 0x000fe2000bf06270 */
[----:B------:R-:W-:-:S12]  /*1ec0*/  BSSY B0, `(.L_x_519) ;  /* 0x000001f000007945 */ /* 0x000fd80003800000 */
[----:B------:R-:W-:Y:S05]  /*1ed0*/  @P0 BRA `(.L_x_520) ;  /* 0x000001d000000947 */ /* 0x000fea0003800000 */
[----:B------:R-:W-:Y:S01]  /*1ee0*/  ISETP.GE.AND P3, PT, R208, c[0x0][0x220], PT ;  /* 0x00008800d0007a0c */ /* 0x000fe20003f66270 */
[----:B-1----:R-:W-:Y:S01]  /*1ef0*/  IMAD.MOV.U32 R12, RZ, RZ, c[0x0][0x198] ;  /* 0x00006600ff0c7624 */ /* 0x002fe200078e00ff */
[----:B------:R-:W-:Y:S01]  /*1f00*/  ISETP.GE.AND P2, PT, R201, c[0x0][0x220], PT ;  /* 0x00008800c9007a0c */ /* 0x000fe20003f46270 */
[----:B------:R-:W-:-:S03]  /*1f10*/  IMAD.MOV.U32 R17, RZ, RZ, c[0x0][0x19c] ;  /* 0x00006700ff117624 */ /* 0x000fc600078e00ff */
[----:B------:R-:W-:-:S04]  /*1f20*/  LEA R13, P0, R12, R18, 0x5 ;  /* 0x000000120c0d7211 */ /* 0x000fc800078028ff */
[----:B------:R-:W-:Y:S02]  /*1f30*/  LEA.HI.X R12, R12, R21, R17, 0x5, P0 ;  /* 0x000000150c0c7211 */ /* 0x000fe400000f2c11 */
        /* <DEDUP_REMOVED lines=23> */
.L_x_520:
[----:B------:R-:W-:Y:S05]  /*20b0*/  BSYNC B0 ;  /* 0x0000000000007941 */ /* 0x000fea0003800000 */
.L_x_519:
[----:B------:R-:W-:Y:S01]  /*20c0*/  ISETP.GE.AND P0, PT, R9, UR6, PT ;  /* 0x0000000609007c0c */ /* 0x000fe2000bf06270 */
[----:B------:R-:W-:-:S12]  /*20d0*/  BSSY B0, `(.L_x_521) ;  /* 0x0000021000007945 */ /* 0x000fd80003800000 */
[----:B------:R-:W-:Y:S05]  /*20e0*/  @P0 BRA `(.L_x_522) ;  /* 0x000001f000000947 */ /* 0x000fea0003800000 */
[----:B------:R-:W-:Y:S01]  /*20f0*/  ISETP.GE.AND P3, PT, R208, c[0x0][0x220], PT ;  /* 0x00008800d0007a0c */ /* 0x000fe20003f66270 */
[----:B-1----:R-:W-:Y:S01]  /*2100*/  IMAD.MOV.U32 R12, RZ, RZ, c[0x0][0x198] ;  /* 0x00006600ff0c7624 */ /* 0x002fe200078e00ff */
[----:B------:R-:W-:Y:S01]  /*2110*/  ISETP.GE.AND P2, PT, R201, c[0x0][0x220], PT ;  /* 0x00008800c9007a0c */ /* 0x000fe20003f46270 */
[----:B------:R-:W-:Y:S01]  /*2120*/  IMAD.MOV.U32 R20, RZ, RZ, R18 ;  /* 0x000000ffff147224 */ /* 0x000fe200078e0012 */
[----:B------:R-:W-:Y:S01]  /*2130*/  ULDC UR4, c[0x0][0x19c] ;  /* 0x0000670000047ab9 */ /* 0x000fe20000000800 */
[----:B------:R-:W-:Y:S01]  /*2140*/  ISETP.GE.AND P0, PT, R200, c[0x0][0x220], PT ;  /* 0x00008800c8007a0c */ /* 0x000fe20003f06270 */
[----:B------:R-:W-:Y:S01]  /*2150*/  UIMAD UR4, UR4, 0x30, URZ ;  /* 0x00000030040478a4 */ /* 0x000fe2000f8e023f */
[----:B------:R-:W-:-:S05]  /*2160*/  IMAD.WIDE.U32 R20, R12, 0x30, R20 ;  /* 0x000000300c147825 */ /* 0x000fca00078e0014 */
[----:B------:R-:W-:Y:S01]  /*2170*/  IADD3 R12, R21, UR4, RZ ;  /* 0x00000004150c7c10 */ /* 0x000fe2000fffe0ff */
        /* <DEDUP_REMOVED lines=22> */
.L_x_522:
[----:B------:R-:W-:Y:S05]  /*22e0*/  BSYNC B0 ;  /* 0x0000000000007941 */ /* 0x000fea0003800000 */
.L_x_521:
[----:B------:R-:W0:Y:S01]  /*22f0*/  LDGDEPBAR ;  /* 0x00000000000079af */ /* 0x000e220000000000 */
[----:B------:R-:W-:Y:S01]  /*2300*/  ISETP.GE.AND P1, PT, R14, UR6, PT ;  /* 0x000000060e007c0c */ /* 0x000fe2000bf26270 */
[----:B------:R-:W-:Y:S01]  /*2310*/  ULDC.64 UR4, c[0x0][0x1a0] ;  /* 0x0000680000047ab9 */ /* 0x000fe20000000a00 */
[----:B------:R-:W-:Y:S01]  /*2320*/  BSSY B0, `(.L_x_523) ;  /* 0x0000029000007945 */ /* 0x000fe20003800000 */
[----:B------:R-:W-:Y:S02]  /*2330*/  UIMAD.WIDE.U32 UR24, UR12, UR4, URZ ;  /* 0x000000040c1872a5 */ /* 0x000fe4000f8e003f */
[----:B------:R-:W-:-:S04]  /*2340*/  UIMAD UR4, UR7, UR4, URZ ;  /* 0x00000004070472a4 */ /* 0x000fc8000f8e023f */
[----:B------:R-:W-:Y:S01]  /*2350*/  UIMAD UR4, UR12, UR5, UR4 ;  /* 0x000000050c0472a4 */ /* 0x000fe2000f8e0204 */
[----:B-1----:R-:W-:Y:S02]  /*2360*/  IMAD.U32 R16, RZ, RZ, UR24 ;  /* 0x00000018ff107e24 */ /* 0x002fe4000f8e00ff */
[----:B------:R-:W-:Y:S01]  /*2370*/  IMAD.U32 R17, RZ, RZ, UR25 ;  /* 0x00000019ff117e24 */ /* 0x000fe2000f8e00ff */
[----:B------:R-:W-:Y:S02]  /*2380*/  UIADD3 UR4, UR25, UR4, URZ ;  /* 0x0000000419047290 */ /* 0x000fe4000fffe03f */
[----:B------:R-:W-:-:S04]  /*2390*/  LEA R12, P0, R16, R202, 0x6 ;  /* 0x000000ca100c7211 */ /* 0x000fc800078030ff */
[----:B------:R-:W-:Y:S01]  /*23a0*/  IMAD.U32 R13, RZ, RZ, UR4 ;  /* 0x00000004ff0d7e24 */ /* 0x000fe2000f8e00ff */
[----:B------:R-:W-:-:S04]  /*23b0*/  DEPBAR.LE SB0, 0x0 ;  /* 0x000080000000791a */ /* 0x000fc80000000000 */
[----:B------:R-:W-:Y:S01]  /*23c0*/  BAR.SYNC.DEFER_BLOCKING 0x0 ;  /* 0x0000000000007b1d */ /* 0x000fe20000010000 */
[----:B------:R-:W-:-:S05]  /*23d0*/  LEA.HI.X R13, R16, R198, R13, 0x6, P0 ;  /* 0x000000c6100d7211 */ /* 0x000fca00000f340d */
        /* <DEDUP_REMOVED lines=29> */
.L_x_524:
[----:B------:R-:W-:Y:S05]  /*25b0*/  BSYNC B0 ;  /* 0x0000000000007941 */ /* 0x000fea0003800000 */
.L_x_523:
[----:B------:R-:W-:Y:S01]  /*25c0*/  ISETP.GE.AND P0, PT, R11, UR6, PT ;  /* 0x000000060b007c0c */ /* 0x000fe2000bf06270 */
[----:B------:R-:W-:-:S12]  /*25d0*/  BSSY B0, `(.L_x_525) ;  /* 0x0000022000007945 */ /* 0x000fd80003800000 */
        /* <DEDUP_REMOVED lines=33> */
.L_x_526:
[----:B------:R-:W-:Y:S05]  /*27f0*/  BSYNC B0 ;  /* 0x0000000000007941 */ /* 0x000fea0003800000 */
.L_x_525:
[----:B------:R-:W-:Y:S01]  /*2800*/  ISETP.GE.AND P0, PT, R10, UR6, PT ;  /* 0x000000060a007c0c */ /* 0x000fe2000bf06270 */
[----:B------:R-:W-:-:S12]  /*2810*/  BSSY B0, `(.L_x_527) ;  /* 0x0000022000007945 */ /* 0x000fd80003800000 */
[----:B------:R4:W-:Y:S04]  /*2820*/  @P0 STS.128 [R199+0xd000], RZ ;  /* 0x00d000ffc7000388 */ /* 0x0009e80000000c00 */
[----:B------:R4:W-:Y:S04]  /*2830*/  @P0 STS.128 [R199+0xf000], RZ ;  /* 0x00f000ffc7000388 */ /* 0x0009e80000000c00 */
[----:B------:R4:W-:Y:S01]  /*2840*/  @P0 STS.128 [R199+0x11000], RZ ;  /* 0x011000ffc7000388 */ /* 0x0009e20000000c00 */
[----:B------:R-:W-:Y:S05]  /*2850*/  @P0 BRA `(.L_x_528) ;  /* 0x000001d000000947 */ /* 0x000fea0003800000 */
[----:B------:R-:W-:Y:S01]  /*2860*/  ISETP.GE.AND P3, PT, R208, c[0x0][0x220], PT ;  /* 0x00008800d0007a0c */ /* 0x000fe20003f66270 */
[----:B------:R-:W-:Y:S01]  /*2870*/  IMAD.MOV.U32 R11, RZ, RZ, c[0x0][0x1a0] ;  /* 0x00006800ff0b7624 */ /* 0x000fe200078e00ff */
[----:B------:R-:W-:Y:S01]  /*2880*/  ISETP.GE.AND P2, PT, R201, c[0x0][0x220], PT ;  /* 0x00008800c9007a0c */ /* 0x000fe20003f46270 */
[----:B------:R-:W-:-:S03]  /*2890*/  IMAD.MOV.U32 R10, RZ, RZ, c[0x0][0x1a4] ;  /* 0x00006900ff0a7624 */ /* 0x000fc600078e00ff */
[----:B------:R-:W-:-:S04]  /*28a0*/  LEA R8, P0, R11, R12, 0x5 ;  /* 0x0000000c0b087211 */ /* 0x000fc800078028ff */
[----:B------:R-:W-:Y:S02]  /*28b0*/  LEA.HI.X R11, R11, R13, R10, 0x5, P0 ;  /* 0x0000000d0b0b7211 */ /* 0x000fe400000f2c0a */
[----:B------:R-:W-:Y:S01]  /*28c0*/  ISETP.GE.AND P0, PT, R200, c[0x0][0x220], PT ;  /* 0x00008800c8007a0c */ /* 0x000fe20003f06270 */
[----:B------:R1:W-:Y:S01]  /*28d0*/  @P3 STS.128 [R199+0xd000], RZ ;  /* 0x00d000ffc7003388 */ /* 0x0003e20000000c00 */
[C---:B--2---:R-:W-:Y:S02]  /*28e0*/  @!P3 LEA R18, P4, R8.reuse, c[0x0][0x170], 0x1 ;  /* 0x00005c000812ba11 */ /* 0x044fe400078808ff */
        /* <DEDUP_REMOVED lines=20> */
.L_x_528:
[----:B------:R-:W-:Y:S05]  /*2a30*/  BSYNC B0 ;  /* 0x0000000000007941 */ /* 0x000fea0003800000 */
.L_x_527:
        /* <DEDUP_REMOVED lines=9> */
[----:B------:R-:W-:Y:S01]  /*2ad0*/  ULDC UR4, c[0x0][0x1a4] ;  /* 0x0000690000047ab9 */ /* 0x000fe20000000800 */
[----:B------:R-:W-:Y:S01]  /*2ae0*/  ISETP.GE.AND P0, PT, R200, c[0x0][0x220], PT ;  /* 0x00008800c8007a0c */ /* 0x000fe20003f06270 */
[----:B------:R-:W-:Y:S01]  /*2af0*/  UIMAD UR4, UR4, 0x30, URZ ;  /* 0x00000030040478a4 */ /* 0x000fe2000f8e023f */
[----:B------:R-:W-:-:S05]  /*2b00*/  IMAD.WIDE.U32 R12, R9, 0x30, R12 ;  /* 0x00000030090c7825 */ /* 0x000fca00078e000c */
[----:B------:R-:W-:Y:S02]  /*2b10*/  IADD3 R8, R13, UR4, RZ ;  /* 0x000000040d087c10 */ /* 0x000fe4000fffe0ff */
[C---:B-12---:R-:W-:Y:S01]  /*2b20*/  @!P3 LEA R16, P4, R12.reuse, c[0x0][0x170], 0x1 ;  /* 0x00005c000c10ba11 */ /* 0x046fe200078808ff */
        /* <DEDUP_REMOVED lines=21> */
.L_x_530:
[----:B------:R-:W-:Y:S05]  /*2c80*/  BSYNC B0 ;  /* 0x0000000000007941 */ /* 0x000fea0003800000 */
.L_x_529:
[C---:B------:R-:W-:Y:S01]  /*2c90*/  IMAD.SHL.U32 R8, R3.reuse, 0x40, RZ ;  /* 0x0000004003087824 */ /* 0x040fe200078e00ff */
[----:B------:R-:W-:Y:S01]  /*2ca0*/  R2P PR, R3, 0x6 ;  /* 0x0000000603007804 */ /* 0x000fe20000000000 */
[----:B------:R-:W-:Y:S01]  /*2cb0*/  IMAD.SHL.U32 R14, R14, 0x8, RZ ;  /* 0x000000080e0e7824 */ /* 0x000fe200078e00ff */
[----:B------:R-:W0:Y:S01]  /*2cc0*/  LDGDEPBAR ;  /* 0x00000000000079af */ /* 0x000e220000000000 */
[----:B------:R-:W-:Y:S01]  /*2cd0*/  IMAD R197, R81, 0x400, R4 ;  /* 0x0000040051c57824 */ /* 0x000fe200078e0204 */
[----:B------:R-:W-:Y:S01]  /*2ce0*/  LOP3.LUT R9, R8, 0x1c0, RZ, 0xc0, !PT ;  /* 0x000001c008097812 */ /* 0x000fe200078ec0ff */
[----:B------:R-:W-:Y:S01]  /*2cf0*/  IMAD.SHL.U32 R80, R80, 0x2, RZ ;  /* 0x0000000250507824 */ /* 0x000fe200078e00ff */
[----:B------:R-:W-:Y:S01]  /*2d00*/  UISETP.GE.AND UP0, UPT, UR15, 0x41, UPT ;  /* 0x000000410f00788c */ /* 0x000fe2000bf06270 */
[----:B------:R-:W-:Y:S01]  /*2d10*/  IMAD.SHL.U32 R197, R197, 0x2, RZ ;  /* 0x00000002c5c57824 */ /* 0x000fe200078e00ff */
[----:B------:R-:W-:Y:S02]  /*2d20*/  LOP3.LUT R14, R9, 0x8, R14, 0xf8, !PT ;  /* 0x00000008090e7812 */ /* 0x000fe400078ef80e */
[----:B------:R-:W-:Y:S01]  /*2d30*/  SHF.R.U32.HI R9, RZ, 0x3, R9 ;  /* 0x00000003ff097819 */ /* 0x000fe20000011609 */
[--C-:B------:R-:W-:Y:S01]  /*2d40*/  IMAD R195, R2, 0x2, R197.reuse ;  /* 0x0000000202c37824 */ /* 0x100fe200078e02c5 */
[----:B------:R-:W-:Y:S01]  /*2d50*/  LDSM.16.M88.4 R48, [R197] ;  /* 0x00000000c530783b */ /* 0x000fe20000000200 */
[----:B------:R-:W-:Y:S01]  /*2d60*/  IMAD R193, R0, 0x2, R197 ;  /* 0x0000000200c17824 */ /* 0x000fe200078e02c5 */
[----:B------:R-:W-:Y:S01]  /*2d70*/  LOP3.LUT R9, R14, R9, RZ, 0x3c, !PT ;  /* 0x000000090e097212 */ /* 0x000fe200078e3cff */
[----:B------:R-:W-:Y:S01]  /*2d80*/  IMAD R192, R0, 0x2, R195 ;  /* 0x0000000200c07824 */ /* 0x000fe200078e02c3 */
[----:B------:R-:W-:Y:S03]  /*2d90*/  LDSM.16.M88.4 R76, [R197+0x2000] ;  /* 0x00200000c54c783b */ /* 0x000fe60000000200 */
[----:B------:R-:W-:Y:S01]  /*2da0*/  IMAD R196, R196, 0x200, R9 ;  /* 0x00000200c4c47824 */ /* 0x000fe200078e0209 */
[----:B------:R-:W-:Y:S03]  /*2db0*/  LDSM.16.M88.4 R52, [R193] ;  /* 0x00000000c134783b */ /* 0x000fe60000000200 */
[----:B------:R-:W-:Y:S01]  /*2dc0*/  IMAD.SHL.U32 R196, R196, 0x2, RZ ;  /* 0x00000002c4c47824 */ /* 0x000fe200078e00ff */
[----:B-12---:R-:W-:Y:S04]  /*2dd0*/  LDSM.16.M88.4 R8, [R195] ;  /* 0x00000000c308783b */ /* 0x006fe80000000200 */
[----:B------:R-:W1:Y:S01]  /*2de0*/  LDSM.16.M88.4 R24, [R196+0x6000] ;  /* 0x00600000c418783b */ /* 0x000e620000000200 */
[----:B------:R-:W-:-:S02]  /*2df0*/  IADD3 R3, R196, 0x6000, RZ ;  /* 0x00006000c4037810 */ /* 0x000fc40007ffe0ff */
[----:B------:R-:W-:Y:S01]  /*2e00*/  IADD3 R194, R196, 0x6020, RZ ;  /* 0x00006020c4c27810 */ /* 0x000fe20007ffe0ff */
[----:B------:R-:W2:Y:S01]  /*2e10*/  LDSM.16.M88.4 R16, [R196+0x6800] ;  /* 0x00680000c410783b */ /* 0x000ea20000000200 */
[----:B------:R-:W-:Y:S01]  /*2e20*/  @P1 IADD3 R194, R3, -0x20, RZ ;  /* 0xffffffe003c21810 */ /* 0x000fe20007ffe0ff */
[----:B------:R-:W-:Y:S02]  /*2e30*/  IMAD.MOV.U32 R3, RZ, RZ, 0x40 ;  /* 0x00000040ff037424 */ /* 0x000fe400078e00ff */
[----:B------:R-:W5:Y:S01]  /*2e40*/  LDSM.16.M88.4 R60, [R196+0x7000] ;  /* 0x00700000c43c783b */ /* 0x000f620000000200 */
[C---:B------:R-:W-:Y:S02]  /*2e50*/  IADD3 R186, R194.reuse, 0x800, RZ ;  /* 0x00000800c2ba7810 */ /* 0x040fe40007ffe0ff */
[----:B------:R-:W-:Y:S01]  /*2e60*/  SEL R3, R3, 0xffffffc0, !P2 ;  /* 0xffffffc003037807 */ /* 0x000fe20005000000 */
[----:B------:R-:W3:Y:S01]  /*2e70*/  LDSM.16.M88.4 R32, [R196+0x7800] ;  /* 0x00780000c420783b */ /* 0x000ee20000000200 */
[----:B------:R-:W-:-:S02]  /*2e80*/  IADD3 R185, R194, 0x1000, RZ ;  /* 0x00001000c2b97810 */ /* 0x000fc40007ffe0ff */
[----:B------:R-:W-:Y:S01]  /*2e90*/  IADD3 R184, R194, 0x1800, RZ ;  /* 0x00001800c2b87810 */ /* 0x000fe20007ffe0ff */
[----:B------:R-:W4:Y:S01]  /*2ea0*/  LDSM.16.M88.4 R36, [R194] ;  /* 0x00000000c224783b */ /* 0x000f220000000200 */
[----:B------:R-:W-:Y:S01]  /*2eb0*/  IMAD.IADD R190, R196, 0x1, R3 ;  /* 0x00000001c4be7824 */ /* 0x000fe200078e0203 */
[----:B------:R-:W-:Y:S01]  /*2ec0*/  IADD3 R182, R194, 0x2000, RZ ;  /* 0x00002000c2b67810 */ /* 0x000fe20007ffe0ff */
[----:B------:R-:W-:Y:S01]  /*2ed0*/  IMAD.IADD R183, R3, 0x1, R194 ;  /* 0x0000000103b77824 */ /* 0x000fe200078e02c2 */
[----:B------:R-:W3:Y:S01]  /*2ee0*/  LDSM.16.M88.4 R12, [R194+0x800] ;  /* 0x00080000c20c783b */ /* 0x000ee20000000200 */
[----:B------:R-:W-:Y:S02]  /*2ef0*/  LOP3.LUT R3, R80, 0x6, RZ, 0xc0, !PT ;  /* 0x0000000650037812 */ /* 0x000fe400078ec0ff */
[C---:B------:R-:W-:Y:S01]  /*2f00*/  IADD3 R181, R194.reuse, 0x2800, RZ ;  /* 0x00002800c2b57810 */ /* 0x040fe20007ffe0ff */
[----:B------:R-:W3:Y:S01]  /*2f10*/  LDSM.16.M88.4 R40, [R194+0x1000] ;  /* 0x00100000c228783b */ /* 0x000ee20000000200 */
[----:B------:R-:W-:-:S02]  /*2f20*/  IADD3 R180, R194, 0x3000, RZ ;  /* 0x00003000c2b47810 */ /* 0x000fc40007ffe0ff */
[C---:B------:R-:W-:Y:S01]  /*2f30*/  IADD3 R179, R194.reuse, 0x3800, RZ ;  /* 0x00003800c2b37810 */ /* 0x040fe20007ffe0ff */
[----:B------:R-:W-:Y:S01]  /*2f40*/  LDSM.16.M88.4 R72, [R190+0x6800] ;  /* 0x00680000be48783b */ /* 0x000fe20000000200 */
[C---:B------:R-:W-:Y:S02]  /*2f50*/  IADD3 R178, R194.reuse, 0x4000, RZ ;  /* 0x00004000c2b27810 */ /* 0x040fe40007ffe0ff */
[C---:B------:R-:W-:Y:S01]  /*2f60*/  IADD3 R177, R194.reuse, 0x4800, RZ ;  /* 0x00004800c2b17810 */ /* 0x040fe20007ffe0ff */
[----:B------:R-:W-:Y:S01]  /*2f70*/  LDSM.16.M88.4 R68, [R190+0x7800] ;  /* 0x00780000be44783b */ /* 0x000fe20000000200 */
[C---:B------:R-:W-:Y:S02]  /*2f80*/  IADD3 R176, R194.reuse, 0x5000, RZ ;  /* 0x00005000c2b07810 */ /* 0x040fe40007ffe0ff */
[----:B------:R-:W-:Y:S01]  /*2f90*/  IADD3 R135, R194, 0x5800, RZ ;  /* 0x00005800c2877810 */ /* 0x000fe20007ffe0ff */
[----:B------:R-:W-:Y:S01]  /*2fa0*/  LDSM.16.M88.4 R44, [R183+0x800] ;  /* 0x00080000b72c783b */ /* 0x000fe20000000200 */
[C---:B-1----:R-:W-:Y:S08]  /*2fb0*/  HMMA.16816.F32.BF16 R28, R48.reuse, R24, RZ ;  /* 0x00000018301c723c */ /* 0x042ff000000418ff */
[C---:B------:R-:W-:Y:S08]  /*2fc0*/  HMMA.16816.F32.BF16 R24, R48.reuse, R26, RZ ;  /* 0x0000001a3018723c */ /* 0x040ff000000418ff */
[C---:B--2---:R-:W-:Y:S08]  /*2fd0*/  HMMA.16816.F32.BF16 R20, R48.reuse, R16, RZ ;  /* 0x000000103014723c */ /* 0x044ff000000418ff */
[C---:B-----5:R-:W-:Y:S08]  /*2fe0*/  HMMA.16816.F32.BF16 R64, R48.reuse, R60, RZ ;  /* 0x0000003c3040723c */ /* 0x060ff000000418ff */
[C---:B------:R-:W-:Y:S08]  /*2ff0*/  HMMA.16816.F32.BF16 R16, R48.reuse, R18, RZ ;  /* 0x000000123010723c */ /* 0x040ff000000418ff */
[C---:B------:R-:W-:Y:S08]  /*3000*/  HMMA.16816.F32.BF16 R60, R48.reuse, R62, RZ ;  /* 0x0000003e303c723c */ /* 0x040ff000000418ff */
[C---:B---3--:R-:W-:Y:S08]  /*3010*/  HMMA.16816.F32.BF16 R56, R48.reuse, R32, RZ ;  /* 0x000000203038723c */ /* 0x048ff000000418ff */
[----:B------:R-:W-:Y:S01]  /*3020*/  HMMA.16816.F32.BF16 R48, R48, R34, RZ ;  /* 0x000000223030723c */ /* 0x000fe200000418ff */
[----:B------:R-:W1:Y:S07]  /*3030*/  LDSM.16.M88.4 R32, [R194+0x1800] ;  /* 0x00180000c220783b */ /* 0x000e6e0000000200 */
[C---:B----4-:R-:W-:Y:S08]  /*3040*/  HMMA.16816.F32.BF16 R28, R8.reuse, R36, R28 ;  /* 0x00000024081c723c */ /* 0x050ff0000004181c */
        /* <DEDUP_REMOVED lines=86> */
[C---:B---3--:R-:W-:Y:S08]  /*35b0*/  HMMA.16816.F32.BF16 R76, R48.reuse, R44, R76 ;  /* 0x0000002c304c723c */ /* 0x048ff0000004184c */
[----:B------:R-:W-:Y:S01]  /*35c0*/  HMMA.16816.F32.BF16 R52, R48, R46, R52 ;  /* 0x0000002e3034723c */ /* 0x000fe20000041834 */
[----:B------:R-:W2:Y:S04]  /*35d0*/  LDSM.16.M88.4 R44, [R194+0x5000] ;  /* 0x00500000c22c783b */ /* 0x000ea80000000200 */
[----:B------:R-:W3:Y:S03]  /*35e0*/  LDSM.16.M88.4 R48, [R194+0x5800] ;  /* 0x00580000c230783b */ /* 0x000ee60000000200 */
[C---:B----4-:R-:W-:Y:S08]  /*35f0*/  HMMA.16816.F32.BF16 R20, R72.reuse, R56, R20 ;  /* 0x000000384814723c */ /* 0x050ff00000041814 */
[C---:B------:R-:W-:Y:S01]  /*3600*/  HMMA.16816.F32.BF16 R16, R72.reuse, R58, R16 ;  /* 0x0000003a4810723c */ /* 0x040fe20000041810 */
[----:B------:R-:W-:Y:S07]  /*3610*/  LDSM.16.M88.4 R56, [R193+0x4000] ;  /* 0x00400000c138783b */ /* 0x000fee0000000200 */
[C---:B-----5:R-:W-:Y:S08]  /*3620*/  HMMA.16816.F32.BF16 R64, R72.reuse, R12, R64 ;  /* 0x0000000c4840723c */ /* 0x060ff00000041840 */
[C---:B------:R-:W-:Y:S01]  /*3630*/  HMMA.16816.F32.BF16 R60, R72.reuse, R14, R60 ;  /* 0x0000000e483c723c */ /* 0x040fe2000004183c */
[----:B------:R-:W-:Y:S07]  /*3640*/  LDSM.16.M88.4 R12, [R190+0xa000] ;  /* 0x00a00000be0c783b */ /* 0x000fee0000000200 */
[C---:B------:R-:W-:Y:S08]  /*3650*/  HMMA.16816.F32.BF16 R28, R72.reuse, R68, R28 ;  /* 0x00000044481c723c */ /* 0x040ff0000004181c */
[----:B------:R-:W-:Y:S01]  /*3660*/  HMMA.16816.F32.BF16 R24, R72, R70, R24 ;  /* 0x000000464818723c */ /* 0x000fe20000041818 */
[----:B------:R-:W-:Y:S07]  /*3670*/  LDSM.16.M88.4 R68, [R192+0x4000] ;  /* 0x00400000c044783b */ /* 0x000fee0000000200 */
[C---:B-1----:R-:W-:Y:S08]  /*3680*/  HMMA.16816.F32.BF16 R20, R40.reuse, R8, R20 ;  /* 0x000000082814723c */ /* 0x042ff00000041814 */
[----:B------:R-:W-:Y:S01]  /*3690*/  HMMA.16816.F32.BF16 R16, R40, R10, R16 ;  /* 0x0000000a2810723c */ /* 0x000fe20000041810 */
[----:B------:R-:W1:Y:S07]  /*36a0*/  LDSM.16.M88.4 R8, [R190+0xb000] ;  /* 0x00b00000be08783b */ /* 0x000e6e0000000200 */
[----:B------:R-:W-:Y:S08]  /*36b0*/  HMMA.16816.F32.BF16 R52, R72, R34, R52 ;  /* 0x000000224834723c */ /* 0x000ff00000041834 */
[C---:B--2---:R-:W-:Y:S08]  /*36c0*/  HMMA.16816.F32.BF16 R64, R40.reuse, R44, R64 ;  /* 0x0000002c2840723c */ /* 0x044ff00000041840 */
[C---:B------:R-:W-:Y:S01]  /*36d0*/  HMMA.16816.F32.BF16 R60, R40.reuse, R46, R60 ;  /* 0x0000002e283c723c */ /* 0x040fe2000004183c */
[----:B------:R-:W-:Y:S07]  /*36e0*/  LDSM.16.M88.4 R44, [R183+0x4000] ;  /* 0x00400000b72c783b */ /* 0x000fee0000000200 */
[C---:B------:R-:W-:Y:S08]  /*36f0*/  HMMA.16816.F32.BF16 R28, R40.reuse, R36, R28 ;  /* 0x00000024281c723c */ /* 0x040ff0000004181c */
[----:B------:R-:W-:Y:S01]  /*3700*/  HMMA.16816.F32.BF16 R24, R40, R38, R24 ;  /* 0x000000262818723c */ /* 0x000fe20000041818 */
[----:B------:R-:W2:Y:S07]  /*3710*/  LDSM.16.M88.4 R36, [R190+0xb800] ;  /* 0x00b80000be24783b */ /* 0x000eae0000000200 */
[----:B------:R-:W-:Y:S01]  /*3720*/  HMMA.16816.F32.BF16 R76, R72, R32, R76 ;  /* 0x00000020484c723c */ /* 0x000fe2000004184c */
[----:B------:R-:W4:Y:S07]  /*3730*/  LDSM.16.M88.4 R32, [R190+0xa800] ;  /* 0x00a80000be20783b */ /* 0x000f2e0000000200 */
[----:B---3--:R-:W-:Y:S08]  /*3740*/  HMMA.16816.F32.BF16 R52, R40, R50, R52 ;  /* 0x000000322834723c */ /* 0x008ff00000041834 */
[C---:B-1----:R-:W-:Y:S08]  /*3750*/  HMMA.16816.F32.BF16 R64, R56.reuse, R8, R64 ;  /* 0x000000083840723c */ /* 0x042ff00000041840 */
[C---:B------:R-:W-:Y:S01]  /*3760*/  HMMA.16816.F32.BF16 R60, R56.reuse, R10, R60 ;  /* 0x0000000a383c723c */ /* 0x040fe2000004183c */
[----:B------:R-:W1:Y:S07]  /*3770*/  LDSM.16.M88.4 R8, [R183+0x5000] ;  /* 0x00500000b708783b */ /* 0x000e6e0000000200 */
[C---:B------:R-:W-:Y:S08]  /*3780*/  HMMA.16816.F32.BF16 R28, R56.reuse, R12, R28 ;  /* 0x0000000c381c723c */ /* 0x040ff0000004181c */
[----:B------:R-:W-:Y:S01]  /*3790*/  HMMA.16816.F32.BF16 R24, R56, R14, R24 ;  /* 0x0000000e3818723c */ /* 0x000fe20000041818 */
[----:B------:R-:W3:Y:S07]  /*37a0*/  LDSM.16.M88.4 R12, [R183+0x5800] ;  /* 0x00580000b70c783b */ /* 0x000eee0000000200 */
[----:B------:R-:W-:Y:S01]  /*37b0*/  HMMA.16816.F32.BF16 R76, R40, R48, R76 ;  /* 0x00000030284c723c */ /* 0x000fe2000004184c */
[----:B------:R-:W5:Y:S01]  /*37c0*/  LDSM.16.M88.4 R40, [R183+0x4800] ;  /* 0x00480000b728783b */ /* 0x000f620000000200 */
[----:B------:R-:W-:-:S06]  /*37d0*/  DEPBAR.LE SB0, 0x0 ;  /* 0x000080000000791a */ /* 0x000fcc0000000000 */
[C---:B--2---:R-:W-:Y:S08]  /*37e0*/  HMMA.16816.F32.BF16 R52, R56.reuse, R38, R52 ;  /* 0x000000263834723c */ /* 0x044ff00000041834 */
[----:B----4-:R-:W-:Y:S07]  /*37f0*/  HMMA.16816.F32.BF16 R20, R56, R32, R20 ;  /* 0x000000203814723c */ /* 0x010fee0000041814 */
[----:B------:R-:W-:Y:S01]  /*3800*/  IMAD.U32 R32, RZ, RZ, UR12 ;  /* 0x0000000cff207e24 */ /* 0x000fe2000f8e00ff */
[----:B------:R-:W-:Y:S03]  /*3810*/  HMMA.16816.F32.BF16 R28, R68, R44, R28 ;  /* 0x0000002c441c723c */ /* 0x000fe6000004181c */
[----:B------:R-:W-:-:S05]  /*3820*/  IMAD R32, R32, 0x40, R3 ;  /* 0x0000004020207824 */ /* 0x000fca00078e0203 */
[----:B------:R-:W-:Y:S01]  /*3830*/  HMMA.16816.F32.BF16 R16, R56, R34, R16 ;  /* 0x000000223810723c */ /* 0x000fe20000041810 */
[C---:B------:R-:W-:Y:S02]  /*3840*/  IADD3 R3, R32.reuse, 0x10, RZ ;  /* 0x0000001020037810 */ /* 0x040fe40007ffe0ff */
[C---:B------:R-:W-:Y:S02]  /*3850*/  ISETP.GE.AND P1, PT, R32.reuse, UR15, PT ;  /* 0x0000000f20007c0c */ /* 0x040fe4000bf26270 */
[----:B------:R-:W-:Y:S02]  /*3860*/  ISETP.GE.AND P4, PT, R3, UR15, PT ;  /* 0x0000000f03007c0c */ /* 0x000fe4000bf86270 */
[C---:B------:R-:W-:Y:S01]  /*3870*/  IADD3 R35, R32.reuse, 0x1, RZ ;  /* 0x0000000120237810 */ /* 0x040fe20007ffe0ff */
[----:B------:R-:W-:Y:S01]  /*3880*/  HMMA.16816.F32.BF16 R24, R68, R46, R24 ;  /* 0x0000002e4418723c */ /* 0x000fe20000041818 */
[----:B------:R-:W-:Y:S02]  /*3890*/  IADD3 R3, R32, 0x11, RZ ;  /* 0x0000001120037810 */ /* 0x000fe40007ffe0ff */
[----:B------:R-:W-:-:S02]  /*38a0*/  ISETP.GE.AND P0, PT, R35, UR15, PT ;  /* 0x0000000f23007c0c */ /* 0x000fc4000bf06270 */
[C---:B------:R-:W-:Y:S02]  /*38b0*/  IADD3 R34, R32.reuse, 0x8, RZ ;  /* 0x0000000820227810 */ /* 0x040fe40007ffe0ff */
[----:B------:R-:W-:Y:S01]  /*38c0*/  IADD3 R33, R32, 0x9, RZ ;  /* 0x0000000920217810 */ /* 0x000fe20007ffe0ff */
[----:B------:R-:W-:Y:S01]  /*38d0*/  HMMA.16816.F32.BF16 R76, R56, R36, R76 ;  /* 0x00000024384c723c */ /* 0x000fe2000004184c */
[----:B------:R-:W-:Y:S02]  /*38e0*/  ISETP.GE.AND P3, PT, R3, UR15, PT ;  /* 0x0000000f03007c0c */ /* 0x000fe4000bf66270 */
[----:B------:R-:W-:Y:S02]  /*38f0*/  FSEL R3, R28, -INF , !P1 ;  /* 0xff8000001c037808 */ /* 0x000fe40004800000 */
[----:B------:R-:W-:Y:S02]  /*3900*/  FSEL R28, R31, -INF , !P0 ;  /* 0xff8000001f1c7808 */ /* 0x000fe40004000000 */
[----:B------:R-:W-:Y:S01]  /*3910*/  ISETP.GE.AND P6, PT, R34, UR15, PT ;  /* 0x0000000f22007c0c */ /* 0x000fe2000bfc6270 */
[----:B-1----:R-:W-:Y:S01]  /*3920*/  HMMA.16816.F32.BF16 R64, R68, R8, R64 ;  /* 0x000000084440723c */ /* 0x002fe20000041840 */
[----:B------:R-:W-:-:S02]  /*3930*/  FSEL R31, R29, -INF , !P0 ;  /* 0xff8000001d1f7808 */ /* 0x000fc40004000000 */
[----:B------:R-:W-:Y:S02]  /*3940*/  ISETP.GE.AND P5, PT, R33, UR15, PT ;  /* 0x0000000f21007c0c */ /* 0x000fe4000bfa6270 */
[C---:B------:R-:W-:Y:S02]  /*3950*/  IADD3 R34, R32.reuse, 0x18, RZ ;  /* 0x0000001820227810 */ /* 0x040fe40007ffe0ff */
[C---:B------:R-:W-:Y:S01]  /*3960*/  IADD3 R9, R32.reuse, 0x20, RZ ;  /* 0x0000002020097810 */ /* 0x040fe20007ffe0ff */
[----:B---3--:R-:W-:Y:S01]  /*3970*/  HMMA.16816.F32.BF16 R52, R68, R14, R52 ;  /* 0x0000000e4434723c */ /* 0x008fe20000041834 */
[C---:B------:R-:W-:Y:S02]  /*3980*/  IADD3 R8, R32.reuse, 0x21, RZ ;  /* 0x0000002120087810 */ /* 0x040fe40007ffe0ff */
[----:B------:R-:W-:Y:S02]  /*3990*/  ISETP.GE.AND P0, PT, R9, UR15, PT ;  /* 0x0000000f09007c0c */ /* 0x000fe4000bf06270 */
[----:B------:R-:W-:-:S02]  /*39a0*/  IADD3 R9, R32, 0x28, RZ ;  /* 0x0000002820097810 */ /* 0x000fc40007ffe0ff */
[----:B------:R-:W-:Y:S01]  /*39b0*/  FSEL R29, R24, -INF , !P6 ;  /* 0xff800000181d7808 */ /* 0x000fe20007000000 */
[C---:B-----5:R-:W-:Y:S01]  /*39c0*/  HMMA.16816.F32.BF16 R20, R68.reuse, R40, R20 ;  /* 0x000000284414723c */ /* 0x060fe20000041814 */
[----:B------:R-:W-:Y:S02]  /*39d0*/  FSEL R26, R26, -INF , !P6 ;  /* 0xff8000001a1a7808 */ /* 0x000fe40007000000 */
[----:B------:R-:W-:Y:S02]  /*39e0*/  FSEL R24, R27, -INF , !P5 ;  /* 0xff8000001b187808 */ /* 0x000fe40006800000 */
[----:B------:R-:W-:Y:S02]  /*39f0*/  FSEL R25, R25, -INF , !P5 ;  /* 0xff80000019197808 */ /* 0x000fe40006800000 */
[----:B------:R-:W-:Y:S01]  /*3a00*/  ISETP.GE.AND P6, PT, R8, UR15, PT ;  /* 0x0000000f08007c0c */ /* 0x000fe2000bfc6270 */
[----:B------:R-:W-:Y:S01]  /*3a10*/  HMMA.16816.F32.BF16 R16, R68, R42, R16 ;  /* 0x0000002a4410723c */ /* 0x000fe20000041810 */
[----:B------:R-:W-:-:S02]  /*3a20*/  ISETP.GE.AND P5, PT, R9, UR15, PT ;  /* 0x0000000f09007c0c */ /* 0x000fc4000bfa6270 */
[C---:B------:R-:W-:Y:S02]  /*3a30*/  IADD3 R33, R32.reuse, 0x19, RZ ;  /* 0x0000001920217810 */ /* 0x040fe40007ffe0ff */
[C---:B------:R-:W-:Y:S02]  /*3a40*/  IADD3 R8, R32.reuse, 0x29, RZ ;  /* 0x0000002920087810 */ /* 0x040fe40007ffe0ff */
[----:B------:R-:W-:Y:S01]  /*3a50*/  IADD3 R9, R32, 0x30, RZ ;  /* 0x0000003020097810 */ /* 0x000fe20007ffe0ff */
[----:B------:R-:W-:Y:S01]  /*3a60*/  HMMA.16816.F32.BF16 R60, R68, R10, R60 ;  /* 0x0000000a443c723c */ /* 0x000fe2000004183c */
[----:B------:R-:W-:Y:S02]  /*3a70*/  FSEL R172, R66, -INF , !P0 ;  /* 0xff80000042ac7808 */ /* 0x000fe40004000000 */
[----:B------:R-:W-:Y:S02]  /*3a80*/  FSEL R147, R64, -INF , !P0 ;  /* 0xff80000040937808 */ /* 0x000fe40004000000 */
[----:B------:R-:W-:-:S02]  /*3a90*/  ISETP.GE.AND P2, PT, R34, UR15, PT ;  /* 0x0000000f22007c0c */ /* 0x000fc4000bf46270 */
[----:B------:R-:W-:Y:S01]  /*3aa0*/  IADD3 R10, R32, 0x31, RZ ;  /* 0x00000031200a7810 */ /* 0x000fe20007ffe0ff */
[----:B------:R-:W-:Y:S01]  /*3ab0*/  HMMA.16816.F32.BF16 R76, R68, R12, R76 ;  /* 0x0000000c444c723c */ /* 0x000fe2000004184c */
[----:B------:R-:W-:Y:S02]  /*3ac0*/  FSEL R22, R22, -INF , !P4 ;  /* 0xff80000016167808 */ /* 0x000fe40006000000 */
[----:B------:R-:W-:Y:S02]  /*3ad0*/  FSEL R11, R20, -INF , !P4 ;  /* 0xff800000140b7808 */ /* 0x000fe40006000000 */
[----:B------:R-:W-:Y:S02]  /*3ae0*/  FSEL R30, R30, -INF , !P1 ;  /* 0xff8000001e1e7808 */ /* 0x000fe40004800000 */
[C---:B------:R-:W-:Y:S02]  /*3af0*/  IADD3 R12, R32.reuse, 0x38, RZ ;  /* 0x00000038200c7810 */ /* 0x040fe40007ffe0ff */
[----:B------:R-:W-:-:S02]  /*3b00*/  IADD3 R32, R32, 0x39, RZ ;  /* 0x0000003920207810 */ /* 0x000fc40007ffe0ff */
[----:B------:R-:W-:Y:S02]  /*3b10*/  ISETP.GE.AND P4, PT, R8, UR15, PT ;  /* 0x0000000f08007c0c */ /* 0x000fe4000bf86270 */
[----:B------:R-:W-:Y:S02]  /*3b20*/  ISETP.GE.AND P0, PT, R32, UR15, PT ;  /* 0x0000000f20007c0c */ /* 0x000fe4000bf06270 */
[----:B------:R-:W-:Y:S02]  /*3b30*/  ISETP.GE.AND P1, PT, R33, UR15, PT ;  /* 0x0000000f21007c0c */ /* 0x000fe4000bf26270 */
[----:B------:R-:W-:Y:S02]  /*3b40*/  FSEL R168, R55, -INF , !P0 ;  /* 0xff80000037a87808 */ /* 0x000fe40004000000 */
[----:B------:R-:W-:Y:S02]  /*3b50*/  FSEL R211, R53, -INF , !P0 ;  /* 0xff80000035d37808 */ /* 0x000fe40004000000 */
[----:B------:R-:W-:-:S02]  /*3b60*/  PLOP3.LUT P0, PT, PT, PT, UP0, 0x80, 0x0 ;  /* 0x000000000000781c */ /* 0x000fc40003f0f008 */
[----:B------:R-:W-:Y:S02]  /*3b70*/  FSEL R8, R23, -INF , !P3 ;  /* 0xff80000017087808 */ /* 0x000fe40005800000 */
[----:B------:R-:W-:Y:S02]  /*3b80*/  FSEL R21, R21, -INF , !P3 ;  /* 0xff80000015157808 */ /* 0x000fe40005800000 */
[----:B------:R-:W-:Y:S02]  /*3b90*/  ISETP.GE.AND P3, PT, R9, UR15, PT ;  /* 0x0000000f09007c0c */ /* 0x000fe4000bf66270 */
[----:B------:R-:W-:Y:S02]  /*3ba0*/  FSEL R18, R18, -INF , !P2 ;  /* 0xff80000012127808 */ /* 0x000fe40005000000 */
[----:B------:R-:W-:Y:S02]  /*3bb0*/  FSEL R9, R16, -INF , !P2 ;  /* 0xff80000010097808 */ /* 0x000fe40005000000 */
[----:B------:R-:W-:-:S02]  /*3bc0*/  ISETP.GE.AND P2, PT, R10, UR15, PT ;  /* 0x0000000f0a007c0c */ /* 0x000fc4000bf46270 */
[----:B------:R-:W-:Y:S02]  /*3bd0*/  FSEL R10, R19, -INF , !P1 ;  /* 0xff800000130a7808 */ /* 0x000fe40004800000 */
[----:B------:R-:W-:Y:S02]  /*3be0*/  FSEL R17, R17, -INF , !P1 ;  /* 0xff80000011117808 */ /* 0x000fe40004800000 */
[----:B------:R-:W-:Y:S02]  /*3bf0*/  ISETP.GE.AND P1, PT, R12, UR15, PT ;  /* 0x0000000f0c007c0c */ /* 0x000fe4000bf26270 */
        /* <DEDUP_REMOVED lines=11> */
[----:B------:R-:W-:Y:S01]  /*3cb0*/  FSEL R213, R52, -INF , !P1 ;  /* 0xff80000034d57808 */ /* 0x000fe20004800000 */
[----:B------:R-:W-:Y:S06]  /*3cc0*/  BAR.SYNC.DEFER_BLOCKING 0x0 ;  /* 0x0000000000007b1d */ /* 0x000fec0000010000 */
[----:B------:R-:W-:Y:S05]  /*3cd0*/  @!P0 BRA `(.L_x_531) ;  /* 0x0000067000008947 */ /* 0x000fea0003800000 */
[----:B------:R-:W-:Y:S01]  /*3ce0*/  ULEA.HI.SX32 UR5, UR8, 0xfffffffe, 0x1a ;  /* 0xfffffffe08057891 */ /* 0x000fe2000f8fd23f */
        /* <DEDUP_REMOVED lines=30> */
[C---:B------:R-:W-:Y:S01]  /*3ed0*/  @!P2 LEA R32, P1, R7.reuse, c[0x0][0x168], 0x1 ;  /* 0x00005a000720aa11 */ /* 0x040fe200078208ff */
[----:B------:R1:W-:Y:S01]  /*3ee0*/  @P2 STS.128 [R199+0xa000], RZ ;  /* 0x00a000ffc7002388 */ /* 0x0003e20000000c00 */
[C---:B------:R-:W-:Y:S02]  /*3ef0*/  IADD3 R13, P5, R7.reuse, UR11, RZ ;  /* 0x0000000b070d7c10 */ /* 0x040fe4000ffbe0ff */
[C-C-:B------:R-:W-:Y:S01]  /*3f00*/  @!P3 LEA.HI.X R43, R7.reuse, c[0x0][0x16c], R12.reuse, 0x1, P6 ;  /* 0x00005b00072bba11 */ /* 0x140fe200030f0c0c */
[----:B------:R-:W-:Y:S01]  /*3f10*/  @!PT LDS RZ, [RZ] ;  /* 0x00000000fffff984 */ /* 0x000fe20000000800 */
[----:B------:R-:W-:Y:S01]  /*3f20*/  @!PT LDS RZ, [RZ] ;  /* 0x00000000fffff984 */ /* 0x000fe20000000800 */
[----:B------:R-:W-:Y:S01]  /*3f30*/  @!PT LDS RZ, [RZ] ;  /* 0x00000000fffff984 */ /* 0x000fe20000000800 */
[----:B------:R4:W-:Y:S01]  /*3f40*/  @!P2 LDGSTS.E.BYPASS.LTC128B.128 [R199+0xa000], [R34.64+0x100] ;  /* 0x0a00010022c7afae */ /* 0x0009e2000b901d52 */
[----:B------:R-:W-:Y:S02]  /*3f50*/  @!P2 LEA.HI.X R33, R7, c[0x0][0x16c], R12, 0x1, P1 ;  /* 0x00005b000721aa11 */ /* 0x000fe400008f0c0c */
[----:B------:R-:W-:Y:S01]  /*3f60*/  @!P4 LEA R14, P6, R13, c[0x0][0x168], 0x1 ;  /* 0x00005a000d0eca11 */ /* 0x000fe200078c08ff */
[----:B------:R1:W-:Y:S01]  /*3f70*/  @P4 STS.128 [R199+0x6800], RZ ;  /* 0x006800ffc7004388 */ /* 0x0003e20000000c00 */
[----:B------:R-:W-:-:S03]  /*3f80*/  IADD3.X R12, R12, UR9, RZ, P5, !PT ;  /* 0x000000090c0c7c10 */ /* 0x000fc6000affe4ff */
[----:B------:R-:W-:Y:S01]  /*3f90*/  @!PT LDS RZ, [RZ] ;  /* 0x00000000fffff984 */ /* 0x000fe20000000800 */
[----:B------:R-:W-:Y:S01]  /*3fa0*/  @!PT LDS RZ, [RZ] ;  /* 0x00000000fffff984 */ /* 0x000fe20000000800 */
[----:B------:R-:W-:Y:S01]  /*3fb0*/  @!PT LDS RZ, [RZ] ;  /* 0x00000000fffff984 */ /* 0x000fe20000000800 */
[----:B------:R5:W-:Y:S01]  /*3fc0*/  @!P4 LDGSTS.E.BYPASS.LTC128B.128 [R199+0x6800], [R38.64] ;  /* 0x0680000026c7cfae */ /* 0x000be2000b901d52 */
[C---:B------:R-:W-:Y:S02]  /*3fd0*/  @!P4 LEA.HI.X R15, R13.reuse, c[0x0][0x16c], R12, 0x1, P6 ;  /* 0x00005b000d0fca11 */ /* 0x040fe400030f0c0c */
[C---:B------:R-:W-:Y:S01]  /*3fe0*/  IADD3 R7, P6, R13.reuse, UR11, RZ ;  /* 0x0000000b0d077c10 */ /* 0x040fe2000ffde0ff */
[----:B------:R1:W-:Y:S04]  /*3ff0*/  @P3 STS.128 [R199+0x8800], RZ ;  /* 0x008800ffc7003388 */ /* 0x0003e80000000c00 */
[----:B------:R-:W-:Y:S01]  /*4000*/  @!PT LDS RZ, [RZ] ;  /* 0x00000000fffff984 */ /* 0x000fe20000000800 */
[----:B------:R-:W-:Y:S01]  /*4010*/  @!PT LDS RZ, [RZ] ;  /* 0x00000000fffff984 */ /* 0x000fe20000000800 */
[----:B------:R-:W-:Y:S01]  /*4020*/  @!PT LDS RZ, [RZ] ;  /* 0x00000000fffff984 */ /* 0x000fe20000000800 */
[----:B------:R1:W-:Y:S01]  /*4030*/  @!P3 LDGSTS.E.BYPASS.LTC128B.128 [R199+0x8800], [R42.64+0x80] ;  /* 0x088000802ac7bfae */ /* 0x0003e2000b901d52 */
[----:B---3--:R-:W-:-:S03]  /*4040*/  @!P3 LEA R36, P5, R13, c[0x0][0x168], 0x1 ;  /* 0x00005a000d24ba11 */ /* 0x008fc600078a08ff */
[----:B------:R1:W-:Y:S01]  /*4050*/  @P2 STS.128 [R199+0xa800], RZ ;  /* 0x00a800ffc7002388 */ /* 0x0003e20000000c00 */
[----:B------:R-:W-:-:S03]  /*4060*/  @!P3 LEA.HI.X R37, R13, c[0x0][0x16c], R12, 0x1, P5 ;  /* 0x00005b000d25ba11 */ /* 0x000fc600028f0c0c */
[----:B------:R-:W-:Y:S01]  /*4070*/  @!PT LDS RZ, [RZ] ;  /* 0x00000000fffff984 */ /* 0x000fe20000000800 */
[----:B------:R-:W-:Y:S01]  /*4080*/  @!PT LDS RZ, [RZ] ;  /* 0x00000000fffff984 */ /* 0x000fe20000000800 */
[----:B------:R-:W-:Y:S01]  /*4090*/  @!PT LDS RZ, [RZ] ;  /* 0x00000000fffff984 */ /* 0x000fe20000000800 */
[----:B------:R1:W-:Y:S01]  /*40a0*/  @!P2 LDGSTS.E.BYPASS.LTC128B.128 [R199+0xa800], [R32.64+0x100] ;  /* 0x0a80010020c7afae */ /* 0x0003e2000b901d52 */
[----:B----4-:R-:W-:-:S03]  /*40b0*/  @!P2 LEA R34, P1, R13, c[0x0][0x168], 0x1 ;  /* 0x00005a000d22aa11 */ /* 0x010fc600078208ff */
[----:B------:R1:W-:Y:S01]  /*40c0*/  @P4 STS.128 [R199+0x7000], RZ ;  /* 0x007000ffc7004388 */ /* 0x0003e20000000c00 */
[----:B------:R-:W-:-:S03]  /*40d0*/  @!P2 LEA.HI.X R35, R13, c[0x0][0x16c], R12, 0x1, P1 ;  /* 0x00005b000d23aa11 */ /* 0x000fc600008f0c0c */
[----:B------:R-:W-:Y:S01]  /*40e0*/  @!PT LDS RZ, [RZ] ;  /* 0x00000000fffff984 */ /* 0x000fe20000000800 */
[----:B------:R-:W-:Y:S01]  /*40f0*/  @!PT LDS RZ, [RZ] ;  /* 0x00000000fffff984 */ /* 0x000fe20000000800 */
[----:B------:R-:W-:Y:S01]  /*4100*/  @!PT LDS RZ, [RZ] ;  /* 0x00000000fffff984 */ /* 0x000fe20000000800 */
[----:B------:R1:W-:Y:S01]  /*4110*/  @!P4 LDGSTS.E.BYPASS.LTC128B.128 [R199+0x7000], [R14.64] ;  /* 0x070000000ec7cfae */ /* 0x0003e2000b901d52 */
[----:B------:R-:W-:Y:S02]  /*4120*/  IADD3.X R12, R12, UR9, RZ, P6, !PT ;  /* 0x000000090c0c7c10 */ /* 0x000fe4000b7fe4ff */
[C---:B-----5:R-:W-:Y:S01]  /*4130*/  @!P4 LEA R38, P5, R7.reuse, c[0x0][0x168], 0x1 ;  /* 0x00005a000726ca11 */ /* 0x060fe200078a08ff */
[----:B------:R1:W-:Y:S01]  /*4140*/  @P3 STS.128 [R199+0x9000], RZ ;  /* 0x009000ffc7003388 */ /* 0x0003e20000000c00 */
[C---:B--2---:R-:W-:Y:S02]  /*4150*/  @!P3 LEA R40, P1, R7.reuse, c[0x0][0x168], 0x1 ;  /* 0x00005a000728ba11 */ /* 0x044fe400078208ff */
        /* <DEDUP_REMOVED lines=29> */
.L_x_533:
[----:B------:R-:W-:Y:S05]  /*4330*/  BSYNC B0 ;  /* 0x0000000000007941 */ /* 0x000fea0003800000 */
.L_x_532:
[----:B------:R-:W0:Y:S02]  /*4340*/  LDGDEPBAR ;  /* 0x00000000000079af */ /* 0x000e240000000000 */
.L_x_531:
[----:B------:R-:W-:Y:S01]  /*4350*/  FMNMX.FTZ R12, R3, R31, !PT ;  /* 0x0000001f030c7209 */ /* 0x000fe20007810000 */
[----:B------:R-:W-:Y:S01]  /*4360*/  IMAD.U32 R148, RZ, RZ, UR13 ;  /* 0x0000000dff947e24 */ /* 0x000fe2000f8e00ff */
[----:B------:R-:W-:Y:S01]  /*4370*/  FMNMX.FTZ R13, R30, R28, !PT ;  /* 0x0000001c1e0d7209 */ /* 0x000fe20007810000 */
[----:B------:R-:W-:Y:S01]  /*4380*/  USHF.L.U32 UR7, UR12, 0x1, URZ ;  /* 0x000000010c077899 */ /* 0x000fe2000800063f */
[----:B------:R-:W-:Y:S01]  /*4390*/  FMNMX.FTZ R12, R29, R12, !PT ;  /* 0x0000000c1d0c7209 */ /* 0x000fe20007810000 */
[----:B------:R-:W-:Y:S01]  /*43a0*/  IMAD R148, R148, 0x4, R81 ;  /* 0x0000000494947824 */ /* 0x000fe200078e0251 */
[----:B------:R-:W-:Y:S01]  /*43b0*/  FMNMX.FTZ R13, R26, R13, !PT ;  /* 0x0000000d1a0d7209 */ /* 0x000fe20007810000 */
[----:B------:R-:W-:Y:S01]  /*43c0*/  UIADD3 UR27, UR23, -0x4498517b, URZ ;  /* 0xbb67ae85171b7890 */ /* 0x000fe2000fffe03f */
[----:B------:R-:W-:Y:S01]  /*43d0*/  FMNMX.FTZ R12, R25, R12, !PT ;  /* 0x0000000c190c7209 */ /* 0x000fe20007810000 */
[----:B------:R-:W-:Y:S01]  /*43e0*/  IMAD.WIDE.U32 R218, R148, -0x326172a9, RZ ;  /* 0xcd9e8d5794da7825 */ /* 0x000fe200078e00ff */
[----:B------:R-:W-:Y:S01]  /*43f0*/  FMNMX.FTZ R13, R24, R13, !PT ;  /* 0x0000000d180d7209 */ /* 0x000fe20007810000 */
[----:B------:R-:W-:Y:S01]  /*4400*/  UIADD3 UR4, UR22, -0x61c88647, URZ ;  /* 0x9e3779b916047890 */ /* 0x000fe2000fffe03f */
[----:B------:R-:W-:Y:S01]  /*4410*/  FMNMX.FTZ R12, R11, R12, !PT ;  /* 0x0000000c0b0c7209 */ /* 0x000fe20007810000 */
[----:B------:R-:W-:Y:S01]  /*4420*/  IMAD.WIDE.U32 R220, R134, -0x2daee0ad, RZ ;  /* 0xd2511f5386dc7825 */ /* 0x000fe200078e00ff */
[----:B------:R-:W-:Y:S01]  /*4430*/  FMNMX.FTZ R13, R22, R13, !PT ;  /* 0x0000000d160d7209 */ /* 0x000fe20007810000 */
[----:B------:R-:W-:Y:S01]  /*4440*/  UIADD3 UR26, UR22, 0x3c6ef372, URZ ;  /* 0x3c6ef372161a7890 */ /* 0x000fe2000fffe03f */
[----:B------:R-:W-:Y:S01]  /*4450*/  FMNMX.FTZ R12, R21, R12, !PT ;  /* 0x0000000c150c7209 */ /* 0x000fe20007810000 */
[----:B-1----:R-:W-:Y:S01]  /*4460*/  IMAD.U32 R15, RZ, RZ, UR7 ;  /* 0x00000007ff0f7e24 */ /* 0x002fe2000f8e00ff */
[----:B------:R-:W-:Y:S01]  /*4470*/  FMNMX.FTZ R13, R8, R13, !PT ;  /* 0x0000000d080d7209 */ /* 0x000fe20007810000 */
[----:B------:R-:W-:Y:S01]  /*4480*/  UIADD3 UR25, UR23, 0x76cf5d0a, URZ ;  /* 0x76cf5d0a17197890 */ /* 0x000fe2000fffe03f */
[----:B------:R-:W-:Y:S01]  /*4490*/  FMNMX.FTZ R12, R9, R12, !PT ;  /* 0x0000000c090c7209 */ /* 0x000fe20007810000 */
[----:B------:R-:W-:Y:S01]  /*44a0*/  UIADD3 UR21, UR23, 0x32370b8f, URZ ;  /* 0x32370b8f17157890 */ /* 0x000fe2000fffe03f */
[----:B------:R-:W-:Y:S01]  /*44b0*/  FMNMX.FTZ R13, R18, R13, !PT ;  /* 0x0000000d120d7209 */ /* 0x000fe20007810000 */
[----:B------:R-:W-:Y:S01]  /*44c0*/  UIADD3 UR24, UR22, -0x255992d5, URZ ;  /* 0xdaa66d2b16187890 */ /* 0x000fe2000fffe03f */
[----:B------:R-:W-:Y:S01]  /*44d0*/  FMNMX.FTZ R12, R17, R12, !PT ;  /* 0x0000000c110c7209 */ /* 0x000fe20007810000 */
[----:B------:R-:W-:Y:S01]  /*44e0*/  UIADD3 UR20, UR22, 0x78dde6e4, URZ ;  /* 0x78dde6e416147890 */ /* 0x000fe2000fffe03f */
[----:B------:R-:W-:Y:S01]  /*44f0*/  FMNMX.FTZ R13, R10, R13, !PT ;  /* 0x0000000d0a0d7209 */ /* 0x000fe20007810000 */
[----:B------:R-:W-:Y:S01]  /*4500*/  UIADD3 UR17, UR23, -0x126145ec, URZ ;  /* 0xed9eba1417117890 */ /* 0x000fe2000fffe03f */
[----:B------:R-:W-:Y:S01]  /*4510*/  FMNMX.FTZ R12, R147, R12, !PT ;  /* 0x0000000c930c7209 */ /* 0x000fe20007810000 */
[----:B------:R-:W-:Y:S01]  /*4520*/  UIADD3 UR12, UR23, -0x56f99767, URZ ;  /* 0xa9066899170c7890 */ /* 0x000fe2000fffe03f */
[----:B------:R-:W-:Y:S01]  /*4530*/  FMNMX.FTZ R13, R172, R13, !PT ;  /* 0x0000000dac0d7209 */ /* 0x000fe20007810000 */
[----:B------:R-:W-:Y:S01]  /*4540*/  UIADD3 UR6, UR22, -0x4ab325aa, URZ ;  /* 0xb54cda5616067890 */ /* 0x000fe2000fffe03f */
[----:B------:R-:W-:Y:S01]  /*4550*/  FMNMX.FTZ R12, R145, R12, !PT ;  /* 0x0000000c910c7209 */ /* 0x000fe20007810000 */
[----:B------:R-:W-:Y:S01]  /*4560*/  IMAD.SHL.U32 R191, R4, 0x2, RZ ;  /* 0x0000000204bf7824 */ /* 0x000fe200078e00ff */
[----:B------:R-:W-:Y:S01]  /*4570*/  FMNMX.FTZ R13, R138, R13, !PT ;  /* 0x0000000d8a0d7209 */ /* 0x000fe20007810000 */
[----:B------:R-:W-:Y:S01]  /*4580*/  UIADD3 UR15, UR22, 0x1715609d, URZ ;  /* 0x1715609d160f7890 */ /* 0x000fe2000fffe03f */
[----:B------:R-:W-:Y:S01]  /*4590*/  FMNMX.FTZ R12, R139, R12, !PT ;  /* 0x0000000c8b0c7209 */ /* 0x000fe20007810000 */
[--C-:B------:R-:W-:Y:S01]  /*45a0*/  IMAD R189, R2, 0x2, R191.reuse ;  /* 0x0000000202bd7824 */ /* 0x100fe200078e02bf */
[----:B------:R-:W-:Y:S01]  /*45b0*/  FMNMX.FTZ R13, R136, R13, !PT ;  /* 0x0000000d880d7209 */ /* 0x000fe20007810000 */
[----:B------:R-:W-:Y:S01]  /*45c0*/  LDSM.16.MT88.4 R36, [R191+0xc000] ;  /* 0x00c00000bf24783b */ /* 0x000fe20000004200 */
[----:B------:R-:W-:Y:S01]  /*45d0*/  FMNMX.FTZ R12, R137, R12, !PT ;  /* 0x0000000c890c7209 */ /* 0x000fe20007810000 */
[----:B------:R-:W-:Y:S01]  /*45e0*/  IMAD R188, R0, 0x2, R191 ;  /* 0x0000000200bc7824 */ /* 0x000fe200078e02bf */
[----:B------:R-:W-:Y:S01]  /*45f0*/  FMNMX.FTZ R13, R214, R13, !PT ;  /* 0x0000000dd60d7209 */ /* 0x000fe20007810000 */
[----:B------:R-:W-:Y:S01]  /*4600*/  IMAD R187, R0, 0x2, R189 ;  /* 0x0000000200bb7824 */ /* 0x000fe200078e02bd */
[----:B------:R-:W-:Y:S01]  /*4610*/  FMNMX.FTZ R12, R217, R12, !PT ;  /* 0x0000000cd90c7209 */ /* 0x000fe20007810000 */
[----:B------:R-:W-:Y:S01]  /*4620*/  IMAD R162, R5, 0x10000, R5 ;  /* 0x0001000005a27824 */ /* 0x000fe200078e0205 */
[----:B------:R-:W-:Y:S01]  /*4630*/  FMNMX.FTZ R13, R174, R13, !PT ;  /* 0x0000000dae0d7209 */ /* 0x000fe20007810000 */
[----:B------:R-:W-:Y:S01]  /*4640*/  UIADD3 UR5, UR23, 0x646e171e, URZ ;  /* 0x646e171e17057890 */ /* 0x000fe2000fffe03f */
[----:B------:R-:W-:Y:S01]  /*4650*/  FMNMX.FTZ R12, R215, R12, !PT ;  /* 0x0000000cd70c7209 */ /* 0x000fe20007810000 */
[----:B------:R-:W-:Y:S01]  /*4660*/  LDSM.16.MT88.4 R84, [R188+0xe000] ;  /* 0x00e00000bc54783b */ /* 0x000fe20000004200 */
[----:B------:R-:W-:Y:S01]  /*4670*/  LOP3.LUT R149, R6, UR22, RZ, 0x3c, !PT ;  /* 0x0000001606957c12 */ /* 0x000fe2000f8e3cff */
[----:B------:R-:W-:Y:S01]  /*4680*/  UIADD3 UR7, UR7, 0x1, URZ ;  /* 0x0000000107077890 */ /* 0x000fe2000fffe03f */
[----:B------:R-:W-:Y:S01]  /*4690*/  FMNMX.FTZ R12, R213, R12, !PT ;  /* 0x0000000cd50c7209 */ /* 0x000fe20007810000 */
[----:B------:R-:W-:Y:S01]  /*46a0*/  LDSM.16.MT88.4 R76, [R189+0xe000] ;  /* 0x00e00000bd4c783b */ /* 0x000fe20000004200 */
[----:B------:R-:W-:-:S02]  /*46b0*/  LOP3.LUT R164, R219, R149, RZ, 0x3c, !PT ;  /* 0x00000095dba47212 */ /* 0x000fc400078e3cff */
[----:B------:R-:W-:Y:S01]  /*46c0*/  FMNMX.FTZ R7, R211, R12, !PT ;  /* 0x0000000cd3077209 */ /* 0x000fe20007810000 */
[----:B------:R-:W-:Y:S01]  /*46d0*/  LDSM.16.MT88.4 R68, [R191+0xe000] ;  /* 0x00e00000bf44783b */ /* 0x000fe20000004200 */
[----:B------:R-:W-:Y:S01]  /*46e0*/  FMNMX.FTZ R12, R170, R13, !PT ;  /* 0x0000000daa0c7209 */ /* 0x000fe20007810000 */
[----:B------:R-:W-:Y:S01]  /*46f0*/  IMAD.WIDE.U32 R164, R164, -0x2daee0ad, RZ ;  /* 0xd2511f53a4a47825 */ /* 0x000fe200078e00ff */
[----:B------:R-:W-:Y:S01]  /*4700*/  LOP3.LUT R6, R221, UR23, R15, 0x96, !PT ;  /* 0x00000017dd067c12 */ /* 0x000fe2000f8e960f */
[----:B------:R-:W1:Y:S01]  /*4710*/  SHFL.BFLY PT, R132, R7, 0x2, 0x1f ;  /* 0x0c401f0007847f89 */ /* 0x000e6200000e0000 */
[----:B------:R-:W-:Y:S02]  /*4720*/  FMNMX.FTZ R13, R169, R12, !PT ;  /* 0x0000000ca90d7209 */ /* 0x000fe40007810000 */
[----:B------:R-:W-:Y:S01]  /*4730*/  LOP3.LUT R166, R165, UR27, R220, 0x96, !PT ;  /* 0x0000001ba5a67c12 */ /* 0x000fe2000f8e96dc */
[----:B------:R-:W-:Y:S01]  /*4740*/  IMAD.WIDE.U32 R32, R6, -0x326172a9, RZ ;  /* 0xcd9e8d5706207825 */ /* 0x000fe200078e00ff */
[----:B------:R-:W-:Y:S01]  /*4750*/  FMNMX.FTZ R13, R168, R13, !PT ;  /* 0x0000000da80d7209 */ /* 0x000fe20007810000 */
[----:B------:R-:W-:Y:S02]  /*4760*/  LDSM.16.MT88.4 R92, [R187+0xe000] ;  /* 0x00e00000bb5c783b */ /* 0x000fe40000004200 */
[----:B------:R-:W-:Y:S01]  /*4770*/  IMAD.WIDE.U32 R166, R166, -0x326172a9, RZ ;  /* 0xcd9e8d57a6a67825 */ /* 0x000fe200078e00ff */
[----:B------:R-:W-:Y:S01]  /*4780*/  LOP3.LUT R6, R33, UR4, R218, 0x96, !PT ;  /* 0x0000000421067c12 */ /* 0x000fe2000f8e96da */
[----:B------:R-:W2:Y:S02]  /*4790*/  SHFL.BFLY PT, R12, R13, 0x2, 0x1f ;  /* 0x0c401f000d0c7f89 */ /* 0x000ea400000e0000 */
[----:B------:R-:W-:Y:S01]  /*47a0*/  IMAD.U32 R220, RZ, RZ, UR7 ;  /* 0x00000007ffdc7e24 */ /* 0x000fe2000f8e00ff */
[----:B------:R-:W-:Y:S01]  /*47b0*/  LOP3.LUT R32, R167, UR26, R32, 0x96, !PT ;  /* 0x0000001aa7207c12 */ /* 0x000fe2000f8e9620 */
[----:B------:R-:W-:Y:S01]  /*47c0*/  IMAD.WIDE.U32 R14, R6, -0x2daee0ad, RZ ;  /* 0xd2511f53060e7825 */ /* 0x000fe200078e00ff */
[----:B------:R-:W-:Y:S02]  /*47d0*/  LDSM.16.MT88.4 R124, [R189+0x10000] ;  /* 0x01000000bd7c783b */ /* 0x000fe40000004200 */
[----:B------:R-:W-:Y:S01]  /*47e0*/  LOP3.LUT R220, R221, UR23, R220, 0x96, !PT ;  /* 0x00000017dddc7c12 */ /* 0x000fe2000f8e96dc */
[----:B------:R-:W-:Y:S01]  /*47f0*/  IMAD.WIDE.U32 R32, R32, -0x2daee0ad, RZ ;  /* 0xd2511f5320207825 */ /* 0x000fe200078e00ff */
[----:B------:R-:W-:Y:S01]  /*4800*/  LOP3.LUT R6, R15, UR25, R164, 0x96, !PT ;  /* 0x000000190f067c12 */ /* 0x000fe2000f8e96a4 */
[----:B------:R-:W-:Y:S02]  /*4810*/  LDSM.16.MT88.4 R100, [R191+0x10000] ;  /* 0x01000000bf64783b */ /* 0x000fe40000004200 */
[----:B------:R-:W-:Y:S01]  /*4820*/  IMAD.WIDE.U32 R220, R220, -0x326172a9, RZ ;  /* 0xcd9e8d57dcdc7825 */ /* 0x000fe200078e00ff */
[----:B------:R-:W-:Y:S01]  /*4830*/  LOP3.LUT R14, R33, UR21, R14, 0x96, !PT ;  /* 0x00000015210e7c12 */ /* 0x000fe2000f8e960e */
[----:B------:R-:W-:Y:S01]  /*4840*/  LDSM.16.MT88.4 R112, [R188+0x10000] ;  /* 0x01000000bc70783b */ /* 0x000fe20000004200 */
[----:B-1----:R-:W-:-:S02]  /*4850*/  FMNMX.FTZ R132, R7, R132, !PT ;  /* 0x0000008407847209 */ /* 0x002fc40007810000 */
[----:B------:R-:W-:Y:S01]  /*4860*/  LOP3.LUT R218, R221, UR4, R218, 0x96, !PT ;  /* 0x00000004ddda7c12 */ /* 0x000fe2000f8e96da */
[----:B------:R-:W-:Y:S01]  /*4870*/  IMAD.WIDE.U32 R14, R14, -0x326172a9, RZ ;  /* 0xcd9e8d570e0e7825 */ /* 0x000fe200078e00ff */
[----:B------:R-:W-:Y:S03]  /*4880*/  LDSM.16.MT88.4 R60, [R187+0xc000] ;  /* 0x00c00000bb3c783b */ /* 0x000fe60000004200 */
[----:B------:R-:W-:Y:S01]  /*4890*/  IMAD.WIDE.U32 R218, R218, -0x2daee0ad, RZ ;  /* 0xd2511f53dada7825 */ /* 0x000fe200078e00ff */
[----:B------:R-:W1:Y:S01]  /*48a0*/  SHFL.BFLY PT, R7, R132, 0x1, 0x1f ;  /* 0x0c201f0084077f89 */ /* 0x000e6200000e0000 */
[----:B--2---:R-:W-:-:S03]  /*48b0*/  FMNMX.FTZ R13, R13, R12, !PT ;  /* 0x0000000c0d0d7209 */ /* 0x004fc60007810000 */
[----:B------:R-:W-:Y:S04]  /*48c0*/  LDSM.16.MT88.4 R44, [R189+0xc000] ;  /* 0x00c00000bd2c783b */ /* 0x000fe80000004200 */
[----:B------:R-:W2:Y:S04]  /*48d0*/  SHFL.BFLY PT, R12, R13, 0x1, 0x1f ;  /* 0x0c201f000d0c7f89 */ /* 0x000ea800000e0000 */
[----:B------:R-:W-:Y:S01]  /*48e0*/  LDSM.16.MT88.4 R52, [R188+0xc000] ;  /* 0x00c00000bc34783b */ /* 0x000fe20000004200 */
[----:B-1----:R-:W-:Y:S01]  /*48f0*/  FMNMX.FTZ R132, R132, R7, !PT ;  /* 0x0000000784847209 */ /* 0x002fe20007810000 */
[----:B------:R-:W-:-:S03]  /*4900*/  IMAD.WIDE.U32 R6, R6, -0x326172a9, RZ ;  /* 0xcd9e8d5706067825 */ /* 0x000fc600078e00ff */
[C---:B------:R-:W-:Y:S01]  /*4910*/  FSETP.NEU.FTZ.AND P1, PT, R132.reuse, -INF , PT ;  /* 0xff8000008400780b */ /* 0x040fe20003f3d000 */
[----:B------:R-:W-:Y:S01]  /*4920*/  FMUL.FTZ R212, R132, c[0x0][0x23c] ;  /* 0x00008f0084d47a20 */ /* 0x000fe20000410000 */
[----:B------:R-:W-:-:S04]  /*4930*/  LOP3.LUT R6, R15, UR20, R6, 0x96, !PT ;  /* 0x000000140f067c12 */ /* 0x000fc8000f8e9606 */
[----:B------:R-:W-:-:S05]  /*4940*/  FSEL R212, R212, RZ, P1 ;  /* 0x000000ffd4d47208 */ /* 0x000fca0000800000 */
[----:B------:R-:W-:Y:S01]  /*4950*/  FFMA.FTZ R159, R3, c[0x0][0x23c], -R212 ;  /* 0x00008f00039f7a23 */ /* 0x000fe200000108d4 */
[----:B------:R-:W-:Y:S01]  /*4960*/  LOP3.LUT R3, R7, UR24, R166, 0x96, !PT ;  /* 0x0000001807037c12 */ /* 0x000fe2000f8e96a6 */
[----:B------:R-:W-:-:S04]  /*4970*/  IMAD.WIDE.U32 R6, R6, -0x2daee0ad, RZ ;  /* 0xd2511f5306067825 */ /* 0x000fc800078e00ff */
[----:B------:R-:W-:Y:S01]  /*4980*/  IMAD.WIDE.U32 R34, R3, -0x2daee0ad, RZ ;  /* 0xd2511f5303227825 */ /* 0x000fe200078e00ff */
[----:B--2---:R-:W-:Y:S01]  /*4990*/  FMNMX.FTZ R3, R13, R12, !PT ;  /* 0x0000000c0d037209 */ /* 0x004fe20007810000 */
[----:B------:R-:W-:Y:S02]  /*49a0*/  MUFU.EX2 R159, R159 ;  /* 0x0000009f009f7308 */ /* 0x000fe40000000800 */
[----:B------:R-:W-:Y:S01]  /*49b0*/  FFMA.FTZ R158, R31, c[0x0][0x23c], -R212 ;  /* 0x00008f001f9e7a23 */ /* 0x000fe200000108d4 */
[----:B------:R-:W-:Y:S01]  /*49c0*/  LOP3.LUT R12, R35, UR17, R32, 0x96, !PT ;  /* 0x00000011230c7c12 */ /* 0x000fe2000f8e9620 */
[----:B------:R-:W-:Y:S01]  /*49d0*/  FMUL.FTZ R171, R3, c[0x0][0x23c] ;  /* 0x00008f0003ab7a20 */ /* 0x000fe20000410000 */
[----:B------:R-:W-:Y:S01]  /*49e0*/  LOP3.LUT R32, R7, UR12, R34, 0x96, !PT ;  /* 0x0000000c07207c12 */ /* 0x000fe2000f8e9622 */
[----:B------:R-:W-:Y:S01]  /*49f0*/  FFMA.FTZ R157, R29, c[0x0][0x23c], -R212 ;  /* 0x00008f001d9d7a23 */ /* 0x000fe200000108d4 */
[----:B------:R-:W-:Y:S01]  /*4a00*/  FSETP.NEU.FTZ.AND P1, PT, R3, -INF , PT ;  /* 0xff8000000300780b */ /* 0x000fe20003f3d000 */
[----:B------:R-:W-:Y:S01]  /*4a10*/  IMAD.WIDE.U32 R12, R12, -0x326172a9, RZ ;  /* 0xcd9e8d570c0c7825 */ /* 0x000fe200078e00ff */
[----:B------:R-:W1:Y:S02]  /*4a20*/  MUFU.EX2 R158, R158 ;  /* 0x0000009e009e7308 */ /* 0x000e640000000800 */
[----:B------:R-:W-:Y:S01]  /*4a30*/  FSEL R171, R171, RZ, P1 ;  /* 0x000000ffabab7208 */ /* 0x000fe20000800000 */
[----:B------:R-:W-:-:S04]  /*4a40*/  IMAD.WIDE.U32 R32, R32, -0x326172a9, RZ ;  /* 0xcd9e8d5720207825 */ /* 0x000fc800078e00ff */
[--C-:B------:R-:W-:Y:S01]  /*4a50*/  FFMA.FTZ R156, R30, c[0x0][0x23c], -R171.reuse ;  /* 0x00008f001e9c7a23 */ /* 0x100fe200000108ab */
[----:B------:R-:W-:Y:S01]  /*4a60*/  SHF.R.U32.HI R15, RZ, 0x10, R32 ;  /* 0x00000010ff0f7819 */ /* 0x000fe20000011620 */
[--C-:B------:R-:W-:Y:S01]  /*4a70*/  FFMA.FTZ R161, R26, c[0x0][0x23c], -R171.reuse ;  /* 0x00008f001aa17a23 */ /* 0x100fe200000108ab */
[----:B------:R-:W-:Y:S01]  /*4a80*/  LOP3.LUT R12, R33, UR6, R12, 0x96, !PT ;  /* 0x00000006210c7c12 */ /* 0x000fe2000f8e960c */
[--C-:B------:R-:W-:Y:S01]  /*4a90*/  FFMA.FTZ R154, R24, c[0x0][0x23c], -R171.reuse ;  /* 0x00008f00189a7a23 */ /* 0x100fe200000108ab */
[----:B------:R-:W-:Y:S01]  /*4aa0*/  LOP3.LUT R0, R15, 0xff, RZ, 0xc0, !PT ;  /* 0x000000ff0f007812 */ /* 0x000fe200078ec0ff */
[----:B------:R-:W-:Y:S01]  /*4ab0*/  FFMA.FTZ R163, R28, c[0x0][0x23c], -R171 ;  /* 0x00008f001ca37a23 */ /* 0x000fe200000108ab */
[C---:B------:R-:W-:Y:S01]  /*4ac0*/  LOP3.LUT R15, R12.reuse, 0xffff, RZ, 0xc0, !PT ;  /* 0x0000ffff0c0f7812 */ /* 0x040fe200078ec0ff */
[----:B------:R-:W-:Y:S01]  /*4ad0*/  FFMA.FTZ R152, R25, c[0x0][0x23c], -R212 ;  /* 0x00008f0019987a23 */ /* 0x000fe200000108d4 */
[----:B------:R-:W-:Y:S01]  /*4ae0*/  SHF.R.U32.HI R4, RZ, 0x10, R12 ;  /* 0x00000010ff047819 */ /* 0x000fe2000001160c */
[----:B------:R-:W-:Y:S01]  /*4af0*/  MUFU.EX2 R156, R156 ;  /* 0x0000009c009c7308 */ /* 0x000fe20000000800 */
[----:B------:R-:W-:Y:S01]  /*4b00*/  LOP3.LUT R2, R12, 0xff, RZ, 0xc0, !PT ;  /* 0x000000ff0c027812 */ /* 0x000fe200078ec0ff */
[----:B------:R-:W-:Y:S01]  /*4b10*/  FFMA.FTZ R151, R9, c[0x0][0x23c], -R212 ;  /* 0x00008f0009977a23 */ /* 0x000fe200000108d4 */
[----:B------:R-:W-:Y:S01]  /*4b20*/  SHF.R.U32.HI R5, RZ, 0x18, R12 ;  /* 0x00000018ff057819 */ /* 0x000fe2000001160c */
[----:B------:R-:W-:Y:S01]  /*4b30*/  FFMA.FTZ R155, R11, c[0x0][0x23c], -R212 ;  /* 0x00008f000b9b7a23 */ /* 0x000fe200000108d4 */
[----:B------:R-:W-:Y:S01]  /*4b40*/  LOP3.LUT R12, R13, UR15, R14, 0x96, !PT ;  /* 0x0000000f0d0c7c12 */ /* 0x000fe2000f8e960e */
[----:B------:R-:W-:Y:S01]  /*4b50*/  FFMA.FTZ R150, R21, c[0x0][0x23c], -R212 ;  /* 0x00008f0015967a23 */ /* 0x000fe200000108d4 */
[----:B------:R-:W-:Y:S01]  /*4b60*/  LOP3.LUT R4, R4, 0xff, RZ, 0xc0, !PT ;  /* 0x000000ff04047812 */ /* 0x000fe200078ec0ff */
[----:B------:R-:W-:Y:S01]  /*4b70*/  MUFU.EX2 R161, R161 ;  /* 0x000000a100a17308 */ /* 0x000fe20000000800 */
[----:B------:R-:W-:Y:S01]  /*4b80*/  SHF.R.U32.HI R15, RZ, 0x8, R15 ;  /* 0x00000008ff0f7819 */ /* 0x000fe2000001160f */
[----:B------:R-:W-:Y:S01]  /*4b90*/  IMAD.WIDE.U32 R12, R12, -0x2daee0ad, RZ ;  /* 0xd2511f530c0c7825 */ /* 0x000fe200078e00ff */
[C---:B------:R-:W-:Y:S01]  /*4ba0*/  LOP3.LUT R16, R32.reuse, 0xffff, RZ, 0xc0, !PT ;  /* 0x0000ffff20107812 */ /* 0x040fe200078ec0ff */
[----:B------:R-:W-:Y:S01]  /*4bb0*/  LDSM.16.MT88.4 R24, [R188+0xc800] ;  /* 0x00c80000bc18783b */ /* 0x000fe20000004200 */
[----:B------:R-:W-:Y:S01]  /*4bc0*/  LOP3.LUT R19, R32, 0xff, RZ, 0xc0, !PT ;  /* 0x000000ff20137812 */ /* 0x000fe200078ec0ff */
[----:B------:R-:W-:Y:S01]  /*4bd0*/  FFMA.FTZ R153, R22, c[0x0][0x23c], -R171 ;  /* 0x00008f0016997a23 */ /* 0x000fe200000108ab */
[----:B------:R-:W-:Y:S01]  /*4be0*/  SHF.R.U32.HI R7, RZ, 0x18, R32 ;  /* 0x00000018ff077819 */ /* 0x000fe20000011620 */
[----:B------:R-:W2:Y:S01]  /*4bf0*/  MUFU.EX2 R154, R154 ;  /* 0x0000009a009a7308 */ /* 0x000ea20000000800 */
[----:B------:R-:W-:Y:S01]  /*4c00*/  PRMT R5, R4, 0x5410, R5 ;  /* 0x0000541004057816 */ /* 0x000fe20000000005 */
[----:B------:R-:W3:Y:S01]  /*4c10*/  LDSM.16.MT88.4 R32, [R187+0x10000] ;  /* 0x01000000bb20783b */ /* 0x000ee20000004200 */
[----:B------:R-:W-:Y:S01]  /*4c20*/  PRMT R15, R2, 0x5410, R15 ;  /* 0x00005410020f7816 */ /* 0x000fe2000000000f */
[----:B------:R-:W-:Y:S01]  /*4c30*/  FFMA.FTZ R133, R18, c[0x0][0x23c], -R171 ;  /* 0x00008f0012857a23 */ /* 0x000fe200000108ab */
[----:B------:R-:W-:Y:S01]  /*4c40*/  LOP3.LUT R4, R12, 0xffff, RZ, 0xc0, !PT ;  /* 0x0000ffff0c047812 */ /* 0x000fe200078ec0ff */
[--C-:B------:R-:W-:Y:S01]  /*4c50*/  HSET2.LE.AND R117, R5, R162.reuse, PT ;  /* 0x000000a205757233 */ /* 0x100fe20003803000 */
[----:B------:R-:W-:Y:S01]  /*4c60*/  SHF.R.U32.HI R16, RZ, 0x8, R16 ;  /* 0x00000008ff107819 */ /* 0x000fe20000011610 */
[----:B------:R-:W4:Y:S01]  /*4c70*/  MUFU.EX2 R163, R163 ;  /* 0x000000a300a37308 */ /* 0x000f220000000800 */
[----:B------:R-:W-:Y:S01]  /*4c80*/  PRMT R7, R0, 0x5410, R7 ;  /* 0x0000541000077816 */ /* 0x000fe20000000007 */
[--C-:B------:R-:W-:Y:S01]  /*4c90*/  HSET2.LE.AND R116, R15, R162.reuse, PT ;  /* 0x000000a20f747233 */ /* 0x100fe20003803000 */
[----:B-1----:R-:W-:Y:S01]  /*4ca0*/  F2FP.BF16.PACK_AB R5, R158, R159 ;  /* 0x0000009f9e05723e */ /* 0x002fe200000010ff */
[--C-:B------:R-:W-:Y:S01]  /*4cb0*/  FFMA.FTZ R160, R8, c[0x0][0x23c], -R171.reuse ;  /* 0x00008f0008a07a23 */ /* 0x100fe200000108ab */
[----:B------:R-:W-:Y:S01]  /*4cc0*/  SHF.R.U32.HI R4, RZ, 0x8, R4 ;  /* 0x00000008ff047819 */ /* 0x000fe20000011604 */
[--C-:B------:R-:W-:Y:S01]  /*4cd0*/  HSET2.LE.AND R119, R7, R162.reuse, PT ;  /* 0x000000a207777233 */ /* 0x100fe20003803000 */
[----:B------:R-:W-:Y:S01]  /*4ce0*/  LOP3.LUT R9, R12, 0xff, RZ, 0xc0, !PT ;  /* 0x000000ff0c097812 */ /* 0x000fe200078ec0ff */
[----:B------:R-:W-:Y:S01]  /*4cf0*/  MUFU.EX2 R157, R157 ;  /* 0x0000009d009d7308 */ /* 0x000fe20000000800 */
[----:B------:R-:W-:Y:S01]  /*4d00*/  PRMT R19, R19, 0x5410, R16 ;  /* 0x0000541013137816 */ /* 0x000fe20000000010 */
[----:B------:R-:W-:Y:S01]  /*4d10*/  LDSM.16.MT88.4 R20, [R187+0xc800] ;  /* 0x00c80000bb14783b */ /* 0x000fe20000004200 */
[----:B------:R-:W-:Y:S01]  /*4d20*/  LOP3.LUT R116, R116, R5, RZ, 0xc0, !PT ;  /* 0x0000000574747212 */ /* 0x000fe200078ec0ff */
[--C-:B------:R-:W-:Y:S01]  /*4d30*/  FFMA.FTZ R210, R172, c[0x0][0x23c], -R171.reuse ;  /* 0x00008f00acd27a23 */ /* 0x100fe200000108ab */
[----:B------:R-:W-:Y:S01]  /*4d40*/  LOP3.LUT R11, R13, UR5, R6, 0x96, !PT ;  /* 0x000000050d0b7c12 */ /* 0x000fe2000f8e9606 */
[--C-:B------:R-:W-:Y:S01]  /*4d50*/  HSET2.LE.AND R19, R19, R162.reuse, PT ;  /* 0x000000a213137233 */ /* 0x100fe20003803000 */
[----:B------:R-:W-:Y:S01]  /*4d60*/  PRMT R9, R9, 0x5410, R4 ;  /* 0x0000541009097816 */ /* 0x000fe20000000004 */
[----:B------:R-:W1:Y:S01]  /*4d70*/  MUFU.EX2 R152, R152 ;  /* 0x0000009800987308 */ /* 0x000e620000000800 */
[----:B------:R-:W5:Y:S01]  /*4d80*/  LDSM.16.MT88.4 R4, [R191+0xc800] ;  /* 0x00c80000bf04783b */ /* 0x000f620000004200 */
[----:B--2---:R-:W-:Y:S01]  /*4d90*/  F2FP.BF16.PACK_AB R2, R154, R161 ;  /* 0x000000a19a02723e */ /* 0x004fe200000010ff */
[--C-:B------:R-:W-:Y:S01]  /*4da0*/  FFMA.FTZ R173, R138, c[0x0][0x23c], -R171.reuse ;  /* 0x00008f008aad7a23 */ /* 0x100fe200000108ab */
[----:B----4-:R-:W-:Y:S01]  /*4db0*/  F2FP.BF16.PACK_AB R0, R163, R156 ;  /* 0x0000009ca300723e */ /* 0x010fe200000010ff */
[--C-:B------:R-:W-:Y:S01]  /*4dc0*/  HSET2.LE.AND R142, R9, R162.reuse, PT ;  /* 0x000000a2098e7233 */ /* 0x100fe20003803000 */
[----:B------:R-:W-:Y:S01]  /*4dd0*/  LOP3.LUT R119, R119, R2, RZ, 0xc0, !PT ;  /* 0x0000000277777212 */ /* 0x000fe200078ec0ff */
[----:B------:R-:W-:Y:S01]  /*4de0*/  FFMA.FTZ R2, R17, c[0x0][0x23c], -R212 ;  /* 0x00008f0011027a23 */ /* 0x000fe200000108d4 */
[----:B------:R-:W-:Y:S01]  /*4df0*/  LOP3.LUT R117, R117, R0, RZ, 0xc0, !PT ;  /* 0x0000000075757212 */ /* 0x000fe200078ec0ff */
[--C-:B------:R-:W-:Y:S01]  /*4e00*/  FFMA.FTZ R17, R10, c[0x0][0x23c], -R171.reuse ;  /* 0x00008f000a117a23 */ /* 0x100fe200000108ab */
[----:B------:R-:W-:Y:S01]  /*4e10*/  SHF.R.U32.HI R0, RZ, 0x10, R12 ;  /* 0x00000010ff007819 */ /* 0x000fe2000001160c */
[----:B------:R-:W-:Y:S01]  /*4e20*/  MUFU.EX2 R155, R155 ;  /* 0x0000009b009b7308 */ /* 0x000fe20000000800 */
[----:B------:R-:W-:Y:S01]  /*4e30*/  LOP3.LUT R16, R11, 0xffff, RZ, 0xc0, !PT ;  /* 0x0000ffff0b107812 */ /* 0x000fe200078ec0ff */
[--C-:B------:R-:W-:Y:S01]  /*4e40*/  FFMA.FTZ R172, R136, c[0x0][0x23c], -R171.reuse ;  /* 0x00008f0088ac7a23 */ /* 0x100fe200000108ab */
[----:B------:R-:W-:Y:S01]  /*4e50*/  LOP3.LUT R10, R0, 0xff, RZ, 0xc0, !PT ;  /* 0x000000ff000a7812 */ /* 0x000fe200078ec0ff */
[----:B------:R-:W-:Y:S01]  /*4e60*/  FFMA.FTZ R175, R214, c[0x0][0x23c], -R171 ;  /* 0x00008f00d6af7a23 */ /* 0x000fe200000108ab */
[----:B-1----:R-:W-:Y:S01]  /*4e70*/  F2FP.BF16.PACK_AB R118, R152, R157 ;  /* 0x0000009d9876723e */ /* 0x002fe200000010ff */
[----:B------:R-:W-:Y:S01]  /*4e80*/  LDSM.16.MT88.4 R28, [R189+0xc800] ;  /* 0x00c80000bd1c783b */ /* 0x000fe20000004200 */
[--C-:B------:R-:W-:Y:S01]  /*4e90*/  SHF.R.U32.HI R141, RZ, 0x10, R11.reuse ;  /* 0x00000010ff8d7819 */ /* 0x100fe2000001160b */
[----:B------:R-:W-:Y:S01]  /*4ea0*/  MUFU.EX2 R150, R150 ;  /* 0x0000009600967308 */ /* 0x000fe20000000800 */
[----:B------:R-:W-:Y:S01]  /*4eb0*/  LOP3.LUT R118, R19, R118, RZ, 0xc0, !PT ;  /* 0x0000007613767212 */ /* 0x000fe200078ec0ff */
[----:B------:R-:W-:Y:S01]  /*4ec0*/  FFMA.FTZ R214, R217, c[0x0][0x23c], -R212 ;  /* 0x00008f00d9d67a23 */ /* 0x000fe200000108d4 */
[----:B------:R-:W-:Y:S01]  /*4ed0*/  SHF.R.U32.HI R143, RZ, 0x18, R12 ;  /* 0x00000018ff8f7819 */ /* 0x000fe2000001160c */
[----:B------:R-:W-:Y:S01]  /*4ee0*/  FFMA.FTZ R215, R215, c[0x0][0x23c], -R212 ;  /* 0x00008f00d7d77a23 */ /* 0x000fe200000108d4 */
[----:B------:R-:W-:Y:S01]  /*4ef0*/  LOP3.LUT R165, R11, 0xff, RZ, 0xc0, !PT ;  /* 0x000000ff0ba57812 */ /* 0x000fe200078ec0ff */
[----:B------:R-:W-:Y:S01]  /*4f00*/  LDSM.16.MT88.4 R12, [R191+0xe800] ;  /* 0x00e80000bf0c783b */ /* 0x000fe20000004200 */
[----:B------:R-:W-:Y:S01]  /*4f10*/  SHF.R.U32.HI R8, RZ, 0x18, R11 ;  /* 0x00000018ff087819 */ /* 0x000fe2000001160b */
[----:B------:R-:W-:Y:S01]  /*4f20*/  MUFU.EX2 R151, R151 ;  /* 0x0000009700977308 */ /* 0x000fe20000000800 */
[C---:B------:R-:W-:Y:S01]  /*4f30*/  HMMA.16816.F32.BF16 R128, R116.reuse, R36, RZ ;  /* 0x000000247480723c */ /* 0x040fe200000418ff */
[----:B------:R-:W-:Y:S01]  /*4f40*/  SHF.R.U32.HI R16, RZ, 0x8, R16 ;  /* 0x00000008ff107819 */ /* 0x000fe20000011610 */
[----:B------:R-:W-:Y:S01]  /*4f50*/  FFMA.FTZ R213, R213, c[0x0][0x23c], -R212 ;  /* 0x00008f00d5d57a23 */ /* 0x000fe200000108d4 */
[----:B------:R-:W-:Y:S01]  /*4f60*/  LOP3.LUT R141, R141, 0xff, RZ, 0xc0, !PT ;  /* 0x000000ff8d8d7812 */ /* 0x000fe200078ec0ff */
[----:B------:R-:W-:Y:S01]  /*4f70*/  FFMA.FTZ R174, R174, c[0x0][0x23c], -R171 ;  /* 0x00008f00aeae7a23 */ /* 0x000fe200000108ab */
[----:B------:R-:W-:Y:S01]  /*4f80*/  PRMT R143, R10, 0x5410, R143 ;  /* 0x000054100a8f7816 */ /* 0x000fe2000000008f */
[--C-:B------:R-:W-:Y:S01]  /*4f90*/  FFMA.FTZ R169, R169, c[0x0][0x23c], -R171.reuse ;  /* 0x00008f00a9a97a23 */ /* 0x100fe200000108ab */
[----:B------:R-:W1:Y:S01]  /*4fa0*/  MUFU.EX2 R2, R2 ;  /* 0x0000000200027308 */ /* 0x000e620000000800 */
[----:B------:R-:W-:Y:S01]  /*4fb0*/  HMMA.16816.F32.BF16 R36, R116, R38, RZ ;  /* 0x000000267424723c */ /* 0x000fe200000418ff */
[----:B------:R-:W-:Y:S01]  /*4fc0*/  PRMT R165, R165, 0x5410, R16 ;  /* 0x00005410a5a57816 */ /* 0x000fe20000000010 */
[----:B------:R-:W-:Y:S01]  /*4fd0*/  HSET2.LE.AND R143, R143, R162, PT ;  /* 0x000000a28f8f7233 */ /* 0x000fe20003803000 */
[----:B------:R-:W-:Y:S01]  /*4fe0*/  PRMT R141, R141, 0x5410, R8 ;  /* 0x000054108d8d7816 */ /* 0x000fe20000000008 */
[----:B------:R-:W-:-:S02]  /*4ff0*/  FFMA.FTZ R168, R168, c[0x0][0x23c], -R171 ;  /* 0x00008f00a8a87a23 */ /* 0x000fc400000108ab */
[--C-:B------:R-:W-:Y:S01]  /*5000*/  HSET2.LE.AND R140, R165, R162.reuse, PT ;  /* 0x000000a2a58c7233 */ /* 0x100fe20003803000 */
[----:B------:R-:W-:Y:S01]  /*5010*/  MUFU.EX2 R153, R153 ;  /* 0x0000009900997308 */ /* 0x000fe20000000800 */
[C---:B---3--:R-:W-:Y:S01]  /*5020*/  HMMA.16816.F32.BF16 R120, R116.reuse, R32, RZ ;  /* 0x000000207478723c */ /* 0x048fe200000418ff */
[----:B------:R-:W-:Y:S01]  /*5030*/  HSET2.LE.AND R141, R141, R162, PT ;  /* 0x000000a28d8d7233 */ /* 0x000fe20003803000 */
[----:B------:R-:W-:Y:S01]  /*5040*/  LOP3.LUT R165, R219, UR25, R164, 0x96, !PT ;  /* 0x00000019dba57c12 */ /* 0x000fe2000f8e96a4 */
[----:B------:R-:W-:Y:S02]  /*5050*/  FFMA.FTZ R164, R147, c[0x0][0x23c], -R212 ;  /* 0x00008f0093a47a23 */ /* 0x000fe400000108d4 */
[----:B------:R-:W-:Y:S02]  /*5060*/  FADD.FTZ R158, R159, R158 ;  /* 0x0000009e9f9e7221 */ /* 0x000fe40000010000 */
[----:B------:R-:W-:Y:S01]  /*5070*/  MUFU.EX2 R133, R133 ;  /* 0x0000008500857308 */ /* 0x000fe20000000800 */
[----:B-1----:R-:W-:Y:S01]  /*5080*/  F2FP.BF16.PACK_AB R9, R2, R151 ;  /* 0x000000970209723e */ /* 0x002fe200000010ff */
[C---:B------:R-:W-:Y:S01]  /*5090*/  HMMA.16816.F32.BF16 R80, R116.reuse, R84, RZ ;  /* 0x000000547450723c */ /* 0x040fe200000418ff */
[----:B------:R-:W-:Y:S01]  /*50a0*/  F2FP.BF16.PACK_AB R33, R150, R155 ;  /* 0x0000009b9621723e */ /* 0x000fe200000010ff */
[----:B------:R-:W-:Y:S01]  /*50b0*/  FADD.FTZ R156, R156, R163 ;  /* 0x000000a39c9c7221 */ /* 0x000fe20000010000 */
[----:B------:R-:W-:Y:S01]  /*50c0*/  LOP3.LUT R142, R142, R9, RZ, 0xc0, !PT ;  /* 0x000000098e8e7212 */ /* 0x000fe200078ec0ff */
[----:B------:R-:W-:Y:S01]  /*50d0*/  FADD.FTZ R157, R157, R158 ;  /* 0x0000009e9d9d7221 */ /* 0x000fe20000010000 */
[----:B------:R-:W-:Y:S01]  /*50e0*/  LOP3.LUT R140, R140, R33, RZ, 0xc0, !PT ;  /* 0x000000218c8c7212 */ /* 0x000fe200078ec0ff */
[----:B------:R-:W1:Y:S01]  /*50f0*/  MUFU.EX2 R0, R17 ;  /* 0x0000001100007308 */ /* 0x000e620000000800 */
[----:B------:R-:W2:Y:S01]  /*5100*/  LDSM.16.MT88.4 R8, [R188+0xe800] ;  /* 0x00e80000bc08783b */ /* 0x000ea20000004200 */
[----:B------:R-:W-:Y:S01]  /*5110*/  HMMA.16816.F32.BF16 R84, R116, R86, RZ ;  /* 0x000000567454723c */ /* 0x000fe200000418ff */
[----:B------:R-:W-:-:S02]  /*5120*/  FADD.FTZ R161, R161, R156 ;  /* 0x0000009ca1a17221 */ /* 0x000fc40000010000 */
[----:B------:R-:W-:Y:S02]  /*5130*/  FADD.FTZ R152, R152, R157 ;  /* 0x0000009d98987221 */ /* 0x000fe40000010000 */
[----:B------:R-:W-:Y:S01]  /*5140*/  FADD.FTZ R154, R154, R161 ;  /* 0x000000a19a9a7221 */ /* 0x000fe20000010000 */
[----:B------:R-:W3:Y:S01]  /*5150*/  MUFU.EX2 R160, R160 ;  /* 0x000000a000a07308 */ /* 0x000ee20000000800 */
[----:B------:R-:W-:Y:S01]  /*5160*/  FADD.FTZ R155, R155, R152 ;  /* 0x000000989b9b7221 */ /* 0x000fe20000010000 */
[C---:B------:R-:W-:Y:S03]  /*5170*/  HMMA.16816.F32.BF16 R72, R116.reuse, R76, RZ ;  /* 0x0000004c7448723c */ /* 0x040fe600000418ff */
[----:B------:R-:W-:Y:S01]  /*5180*/  FADD.FTZ R150, R150, R155 ;  /* 0x0000009b96967221 */ /* 0x000fe20000010000 */
[----:B-1----:R-:W-:Y:S01]  /*5190*/  F2FP.BF16.PACK_AB R144, R0, R133 ;  /* 0x000000850090723e */ /* 0x002fe200000010ff */
[----:B------:R-:W1:Y:S03]  /*51a0*/  LDSM.16.MT88.4 R16, [R189+0xe800] ;  /* 0x00e80000bd10783b */ /* 0x000e660000004200 */
[----:B------:R-:W-:Y:S01]  /*51b0*/  HMMA.16816.F32.BF16 R64, R116, R68, RZ ;  /* 0x000000447440723c */ /* 0x000fe200000418ff */
[----:B------:R-:W-:Y:S01]  /*51c0*/  MUFU.EX2 R164, R164 ;  /* 0x000000a400a47308 */ /* 0x000fe20000000800 */
[----:B------:R-:W-:Y:S01]  /*51d0*/  LOP3.LUT R143, R143, R144, RZ, 0xc0, !PT ;  /* 0x000000908f8f7212 */ /* 0x000fe200078ec0ff */
[----:B------:R-:W-:Y:S01]  /*51e0*/  FADD.FTZ R151, R151, R150 ;  /* 0x0000009697977221 */ /* 0x000fe20000010000 */
[----:B---3--:R-:W-:Y:S01]  /*51f0*/  F2FP.BF16.PACK_AB R32, R160, R153 ;  /* 0x00000099a020723e */ /* 0x008fe200000010ff */
[----:B------:R-:W-:-:S03]  /*5200*/  FADD.FTZ R153, R153, R154 ;  /* 0x0000009a99997221 */ /* 0x000fc60000010000 */
[C---:B------:R-:W-:Y:S01]  /*5210*/  HMMA.16816.F32.BF16 R88, R116.reuse, R92, RZ ;  /* 0x0000005c7458723c */ /* 0x040fe200000418ff */
[----:B------:R-:W-:Y:S01]  /*5220*/  MUFU.EX2 R210, R210 ;  /* 0x000000d200d27308 */ /* 0x000fe20000000800 */
[----:B------:R-:W-:Y:S01]  /*5230*/  LOP3.LUT R141, R141, R32, RZ, 0xc0, !PT ;  /* 0x000000208d8d7212 */ /* 0x000fe200078ec0ff */
[----:B------:R-:W-:Y:S02]  /*5240*/  FADD.FTZ R160, R160, R153 ;  /* 0x00000099a0a07221 */ /* 0x000fe40000010000 */
[----:B------:R-:W-:Y:S02]  /*5250*/  FADD.FTZ R151, R2, R151 ;  /* 0x0000009702977221 */ /* 0x000fe40000010000 */
[----:B------:R-:W-:Y:S01]  /*5260*/  FADD.FTZ R133, R133, R160 ;  /* 0x000000a085857221 */ /* 0x000fe20000010000 */
[----:B------:R-:W-:Y:S01]  /*5270*/  HMMA.16816.F32.BF16 R68, R116, R70, RZ ;  /* 0x000000467444723c */ /* 0x000fe200000418ff */
[----:B------:R-:W-:Y:S02]  /*5280*/  MUFU.EX2 R173, R173 ;  /* 0x000000ad00ad7308 */ /* 0x000fe40000000800 */
[----:B------:R-:W-:-:S05]  /*5290*/  FADD.FTZ R133, R0, R133 ;  /* 0x0000008500857221 */ /* 0x000fca0000010000 */
[C---:B-----5:R-:W-:Y:S01]  /*52a0*/  HMMA.16816.F32.BF16 R128, R140.reuse, R4, R128 ;  /* 0x000000048c80723c */ /* 0x060fe20000041880 */
[----:B------:R-:W-:Y:S07]  /*52b0*/  MUFU.EX2 R172, R172 ;  /* 0x000000ac00ac7308 */ /* 0x000fee0000000800 */
[----:B------:R-:W-:Y:S01]  /*52c0*/  HMMA.16816.F32.BF16 R36, R140, R6, R36 ;  /* 0x000000068c24723c */ /* 0x000fe20000041824 */
[----:B------:R-:W3:Y:S01]  /*52d0*/  LDSM.16.MT88.4 R4, [R187+0xe800] ;  /* 0x00e80000bb04783b */ /* 0x000ee20000004200 */
[----:B------:R-:W-:Y:S06]  /*52e0*/  MUFU.EX2 R175, R175 ;  /* 0x000000af00af7308 */ /* 0x000fec0000000800 */
[----:B------:R-:W-:Y:S02]  /*52f0*/  HMMA.16816.F32.BF16 R92, R116, R94, RZ ;  /* 0x0000005e745c723c */ /* 0x000fe400000418ff */
[----:B------:R-:W-:Y:S06]  /*5300*/  MUFU.EX2 R214, R214 ;  /* 0x000000d600d67308 */ /* 0x000fec0000000800 */
[C---:B--2---:R-:W-:Y:S02]  /*5310*/  HMMA.16816.F32.BF16 R80, R140.reuse, R8, R80 ;  /* 0x000000088c50723c */ /* 0x044fe40000041850 */
[----:B------:R-:W-:Y:S06]  /*5320*/  MUFU.EX2 R215, R215 ;  /* 0x000000d700d77308 */ /* 0x000fec0000000800 */
[C---:B------:R-:W-:Y:S01]  /*5330*/  HMMA.16816.F32.BF16 R84, R140.reuse, R10, R84 ;  /* 0x0000000a8c54723c */ /* 0x040fe20000041854 */
[----:B------:R-:W2:Y:S01]  /*5340*/  LDSM.16.MT88.4 R8, [R189+0x10800] ;  /* 0x01080000bd08783b */ /* 0x000ea20000004200 */
[----:B------:R-:W-:Y:S06]  /*5350*/  MUFU.EX2 R213, R213 ;  /* 0x000000d500d57308 */ /* 0x000fec0000000800 */
[----:B-1----:R-:W-:Y:S02]  /*5360*/  HMMA.16816.F32.BF16 R72, R140, R16, R72 ;  /* 0x000000108c48723c */ /* 0x002fe40000041848 */
[----:B------:R-:W-:Y:S05]  /*5370*/  MUFU.EX2 R174, R174 ;  /* 0x000000ae00ae7308 */ /* 0x000fea0000000800 */
[----:B------:R-:W-:Y:S01]  /*5380*/  LOP3.LUT R16, R167, UR26, R220, 0x96, !PT ;  /* 0x0000001aa7107c12 */ /* 0x000fe2000f8e96dc */
[----:B------:R-:W-:Y:S01]  /*5390*/  HMMA.16816.F32.BF16 R76, R116, R78, RZ ;  /* 0x0000004e744c723c */ /* 0x000fe200000418ff */
[----:B------:R-:W-:Y:S01]  /*53a0*/  FFMA.FTZ R167, R137, c[0x0][0x23c], -R212 ;  /* 0x00008f0089a77a23 */ /* 0x000fe200000108d4 */
[----:B------:R-:W-:Y:S02]  /*53b0*/  MUFU.EX2 R169, R169 ;  /* 0x000000a900a97308 */ /* 0x000fe40000000800 */
[----:B------:R-:W-:-:S04]  /*53c0*/  IMAD.WIDE.U32 R16, R16, -0x2daee0ad, RZ ;  /* 0xd2511f5310107825 */ /* 0x000fc800078e00ff */
[C---:B------:R-:W-:Y:S01]  /*53d0*/  HMMA.16816.F32.BF16 R64, R140.reuse, R12, R64 ;  /* 0x0000000c8c40723c */ /* 0x040fe20000041840 */
[----:B------:R-:W-:Y:S01]  /*53e0*/  LOP3.LUT R220, R17, UR21, R218, 0x96, !PT ;  /* 0x0000001511dc7c12 */ /* 0x000fe2000f8e96da */
[----:B------:R-:W-:Y:S01]  /*53f0*/  IMAD.WIDE.U32 R218, R165, -0x326172a9, RZ ;  /* 0xcd9e8d57a5da7825 */ /* 0x000fe200078e00ff */
[----:B------:R-:W-:Y:S03]  /*5400*/  MUFU.EX2 R167, R167 ;  /* 0x000000a700a77308 */ /* 0x000fe60000000800 */
[----:B------:R-:W-:Y:S01]  /*5410*/  IMAD.WIDE.U32 R220, R220, -0x326172a9, RZ ;  /* 0xcd9e8d57dcdc7825 */ /* 0x000fe200078e00ff */
[----:B------:R-:W-:Y:S01]  /*5420*/  LOP3.LUT R166, R219, UR24, R166, 0x96, !PT ;  /* 0x00000018dba67c12 */ /* 0x000fe2000f8e96a6 */
[C---:B------:R-:W-:Y:S01]  /*5430*/  HMMA.16816.F32.BF16 R68, R140.reuse, R14, R68 ;  /* 0x0000000e8c44723c */ /* 0x040fe20000041844 */
[----:B------:R-:W1:Y:S01]  /*5440*/  LDSM.16.MT88.4 R12, [R191+0x10800] ;  /* 0x01080000bf0c783b */ /* 0x000e620000004200 */
[----:B------:R-:W-:Y:S01]  /*5450*/  FFMA.FTZ R165, R145, c[0x0][0x23c], -R212 ;  /* 0x00008f0091a57a23 */ /* 0x000fe200000108d4 */
[----:B------:R-:W-:Y:S01]  /*5460*/  LOP3.LUT R218, R221, UR20, R218, 0x96, !PT ;  /* 0x00000014ddda7c12 */ /* 0x000fe2000f8e96da */
[----:B------:R-:W-:Y:S01]  /*5470*/  MUFU.EX2 R168, R168 ;  /* 0x000000a800a87308 */ /* 0x000fe20000000800 */
[----:B------:R-:W-:Y:S03]  /*5480*/  LDSM.16.MT88.4 R144, [R187+0x10800] ;  /* 0x01080000bb90783b */ /* 0x000fe60000004200 */
[----:B---3--:R-:W-:Y:S01]  /*5490*/  HMMA.16816.F32.BF16 R88, R140, R4, R88 ;  /* 0x000000048c58723c */ /* 0x008fe20000041858 */
[----:B------:R-:W-:-:S03]  /*54a0*/  IMAD.WIDE.U32 R218, R218, -0x2daee0ad, RZ ;  /* 0xd2511f53dada7825 */ /* 0x000fc600078e00ff */
[----:B------:R-:W3:Y:S04]  /*54b0*/  MUFU.EX2 R165, R165 ;  /* 0x000000a500a57308 */ /* 0x000ee80000000800 */
[----:B------:R-:W-:Y:S01]  /*54c0*/  HMMA.16816.F32.BF16 R92, R140, R6, R92 ;  /* 0x000000068c5c723c */ /* 0x000fe2000004185c */
[----:B------:R-:W4:Y:S07]  /*54d0*/  LDSM.16.MT88.4 R4, [R188+0x10800] ;  /* 0x01080000bc04783b */ /* 0x000f2e0000004200 */
[C---:B------:R-:W-:Y:S08]  /*54e0*/  HMMA.16816.F32.BF16 R104, R116.reuse, R124, RZ ;  /* 0x0000007c7468723c */ /* 0x040ff000000418ff */
[C---:B------:R-:W-:Y:S08]  /*54f0*/  HMMA.16816.F32.BF16 R96, R116.reuse, R100, RZ ;  /* 0x000000647460723c */ /* 0x040ff000000418ff */
[C---:B------:R-:W-:Y:S08]  /*5500*/  HMMA.16816.F32.BF16 R100, R116.reuse, R102, RZ ;  /* 0x000000667464723c */ /* 0x040ff000000418ff */
[C---:B------:R-:W-:Y:S08]  /*5510*/  HMMA.16816.F32.BF16 R124, R116.reuse, R126, RZ ;  /* 0x0000007e747c723c */ /* 0x040ff000000418ff */
[----:B------:R-:W-:Y:S08]  /*5520*/  HMMA.16816.F32.BF16 R108, R116, R112, RZ ;  /* 0x00000070746c723c */ /* 0x000ff000000418ff */
[----:B------:R-:W-:Y:S07]  /*5530*/  HMMA.16816.F32.BF16 R76, R140, R18, R76 ;  /* 0x000000128c4c723c */ /* 0x000fee000004184c */
[----:B------:R-:W-:Y:S01]  /*5540*/  IMAD.WIDE.U32 R18, R166, -0x2daee0ad, RZ ;  /* 0xd2511f53a6127825 */ /* 0x000fe200078e00ff */
[C---:B------:R-:W-:Y:S03]  /*5550*/  HMMA.16816.F32.BF16 R112, R116.reuse, R114, RZ ;  /* 0x000000727470723c */ /* 0x040fe600000418ff */
[----:B------:R-:W-:Y:S01]  /*5560*/  FFMA.FTZ R166, R139, c[0x0][0x23c], -R212 ;  /* 0x00008f008ba67a23 */ /* 0x000fe200000108d4 */
[----:B------:R-:W-:Y:S01]  /*5570*/  LOP3.LUT R222, R19, UR17, R16, 0x96, !PT ;  /* 0x0000001113de7c12 */ /* 0x000fe2000f8e9610 */
[----:B------:R-:W-:Y:S01]  /*5580*/  LDSM.16.MT88.4 R136, [R189+0xd000] ;  /* 0x00d00000bd88783b */ /* 0x000fe20000004200 */
[----:B------:R-:W-:Y:S01]  /*5590*/  LOP3.LUT R18, R219, UR12, R18, 0x96, !PT ;  /* 0x0000000cdb127c12 */ /* 0x000fe2000f8e9612 */
[----:B------:R-:W-:Y:S01]  /*55a0*/  FFMA.FTZ R212, R211, c[0x0][0x23c], -R212 ;  /* 0x00008f00d3d47a23 */ /* 0x000fe200000108d4 */
[----:B------:R-:W-:Y:S01]  /*55b0*/  HMMA.16816.F32.BF16 R56, R116, R60, RZ ;  /* 0x0000003c7438723c */ /* 0x000fe200000418ff */
[----:B------:R-:W-:Y:S01]  /*55c0*/  IMAD.WIDE.U32 R222, R222, -0x326172a9, RZ ;  /* 0xcd9e8d57dede7825 */ /* 0x000fe200078e00ff */
[----:B------:R-:W5:Y:S03]  /*55d0*/  MUFU.EX2 R166, R166 ;  /* 0x000000a600a67308 */ /* 0x000f660000000800 */
[----:B------:R-:W-:-:S03]  /*55e0*/  IMAD.WIDE.U32 R18, R18, -0x326172a9, RZ ;  /* 0xcd9e8d5712127825 */ /* 0x000fc600078e00ff */
[C---:B--2---:R-:W-:Y:S01]  /*55f0*/  HMMA.16816.F32.BF16 R104, R140.reuse, R8, R104 ;  /* 0x000000088c68723c */ /* 0x044fe20000041868 */
[----:B------:R-:W-:Y:S01]  /*5600*/  FFMA.FTZ R211, R170, c[0x0][0x23c], -R171 ;  /* 0x00008f00aad37a23 */ /* 0x000fe200000108ab */
[----:B------:R-:W-:Y:S01]  /*5610*/  SHF.R.U32.HI R16, RZ, 0x10, R18 ;  /* 0x00000010ff107819 */ /* 0x000fe20000011612 */
[----:B------:R-:W-:Y:S04]  /*5620*/  MUFU.EX2 R212, R212 ;  /* 0x000000d400d47308 */ /* 0x000fe80000000800 */
[----:B------:R-:W-:Y:S01]  /*5630*/  LOP3.LUT R8, R19, UR6, R222, 0x96, !PT ;  /* 0x0000000613087c12 */ /* 0x000fe2000f8e96de */
[C---:B-1----:R-:W-:Y:S03]  /*5640*/  HMMA.16816.F32.BF16 R96, R140.reuse, R12, R96 ;  /* 0x0000000c8c60723c */ /* 0x042fe60000041860 */
[C---:B------:R-:W-:Y:S01]  /*5650*/  LOP3.LUT R17, R8.reuse, 0xff, RZ, 0xc0, !PT ;  /* 0x000000ff08117812 */ /* 0x040fe200078ec0ff */
[----:B------:R-:W1:Y:S04]  /*5660*/  MUFU.EX2 R211, R211 ;  /* 0x000000d300d37308 */ /* 0x000e680000000800 */
[C---:B------:R-:W-:Y:S01]  /*5670*/  HMMA.16816.F32.BF16 R100, R140.reuse, R14, R100 ;  /* 0x0000000e8c64723c */ /* 0x040fe20000041864 */
[----:B------:R-:W2:Y:S07]  /*5680*/  LDSM.16.MT88.4 R12, [R191+0xd000] ;  /* 0x00d00000bf0c783b */ /* 0x000eae0000004200 */
[C---:B------:R-:W-:Y:S07]  /*5690*/  HMMA.16816.F32.BF16 R124, R140.reuse, R10, R124 ;  /* 0x0000000a8c7c723c */ /* 0x040fee000004187c */
[----:B------:R-:W-:Y:S01]  /*56a0*/  LOP3.LUT R10, R8, 0xffff, RZ, 0xc0, !PT ;  /* 0x0000ffff080a7812 */ /* 0x000fe200078ec0ff */
[----:B----4-:R-:W-:Y:S03]  /*56b0*/  HMMA.16816.F32.BF16 R108, R140, R4, R108 ;  /* 0x000000048c6c723c */ /* 0x010fe6000004186c */
[----:B------:R-:W-:-:S04]  /*56c0*/  SHF.R.U32.HI R10, RZ, 0x8, R10 ;  /* 0x00000008ff0a7819 */ /* 0x000fc8000001160a */
[--C-:B------:R-:W-:Y:S01]  /*56d0*/  SHF.R.U32.HI R5, RZ, 0x10, R8.reuse ;  /* 0x00000010ff057819 */ /* 0x100fe20000011608 */
[----:B------:R-:W-:Y:S01]  /*56e0*/  HMMA.16816.F32.BF16 R60, R116, R62, RZ ;  /* 0x0000003e743c723c */ /* 0x000fe200000418ff */
[----:B------:R-:W-:Y:S02]  /*56f0*/  SHF.R.U32.HI R8, RZ, 0x18, R8 ;  /* 0x00000018ff087819 */ /* 0x000fe40000011608 */
[----:B------:R-:W-:Y:S02]  /*5700*/  LOP3.LUT R5, R5, 0xff, RZ, 0xc0, !PT ;  /* 0x000000ff05057812 */ /* 0x000fe400078ec0ff */
[----:B------:R-:W-:Y:S02]  /*5710*/  LOP3.LUT R4, R18, 0xffff, RZ, 0xc0, !PT ;  /* 0x0000ffff12047812 */ /* 0x000fe400078ec0ff */
[----:B------:R-:W-:Y:S01]  /*5720*/  PRMT R17, R17, 0x5410, R10 ;  /* 0x0000541011117816 */ /* 0x000fe2000000000a */
[----:B------:R-:W-:Y:S01]  /*5730*/  HMMA.16816.F32.BF16 R112, R140, R6, R112 ;  /* 0x000000068c70723c */ /* 0x000fe20000041870 */
[----:B------:R-:W-:-:S02]  /*5740*/  PRMT R5, R5, 0x5410, R8 ;  /* 0x0000541005057816 */ /* 0x000fc40000000008 */
[----:B------:R-:W-:Y:S01]  /*5750*/  SHF.R.U32.HI R19, RZ, 0x18, R18 ;  /* 0x00000018ff137819 */ /* 0x000fe20000011612 */
[----:B------:R-:W4:Y:S02]  /*5760*/  LDSM.16.MT88.4 R8, [R187+0xd000] ;  /* 0x00d00000bb08783b */ /* 0x000f240000004200 */
[--C-:B------:R-:W-:Y:S01]  /*5770*/  HSET2.LE.AND R5, R5, R162.reuse, PT ;  /* 0x000000a205057233 */ /* 0x100fe20003803000 */
[----:B------:R-:W-:Y:S01]  /*5780*/  SHF.R.U32.HI R6, RZ, 0x8, R4 ;  /* 0x00000008ff067819 */ /* 0x000fe20000011604 */
[----:B------:R-:W-:Y:S01]  /*5790*/  HMMA.16816.F32.BF16 R56, R140, R20, R56 ;  /* 0x000000148c38723c */ /* 0x000fe20000041838 */
[----:B------:R-:W-:Y:S01]  /*57a0*/  LOP3.LUT R4, R16, 0xff, RZ, 0xc0, !PT ;  /* 0x000000ff10047812 */ /* 0x000fe200078ec0ff */
[----:B------:R-:W-:Y:S01]  /*57b0*/  HSET2.LE.AND R16, R17, R162, PT ;  /* 0x000000a211107233 */ /* 0x000fe20003803000 */
[----:B---3--:R-:W-:Y:S01]  /*57c0*/  F2FP.BF16.PACK_AB R7, R165, R164 ;  /* 0x000000a4a507723e */ /* 0x008fe200000010ff */
[----:B------:R-:W-:Y:S01]  /*57d0*/  FADD.FTZ R164, R164, R151 ;  /* 0x00000097a4a47221 */ /* 0x000fe20000010000 */
[----:B------:R-:W-:-:S02]  /*57e0*/  PRMT R19, R4, 0x5410, R19 ;  /* 0x0000541004137816 */ /* 0x000fc40000000013 */
[----:B------:R-:W-:Y:S01]  /*57f0*/  LOP3.LUT R21, R18, 0xff, RZ, 0xc0, !PT ;  /* 0x000000ff12157812 */ /* 0x000fe200078ec0ff */
[C---:B------:R-:W-:Y:S01]  /*5800*/  HMMA.16816.F32.BF16 R120, R140.reuse, R144, R120 ;  /* 0x000000908c78723c */ /* 0x040fe20000041878 */
[----:B------:R-:W-:Y:S01]  /*5810*/  F2FP.BF16.PACK_AB R18, R173, R210 ;  /* 0x000000d2ad12723e */ /* 0x000fe200000010ff */
[--C-:B------:R-:W-:Y:S01]  /*5820*/  HSET2.LE.AND R19, R19, R162.reuse, PT ;  /* 0x000000a213137233 */ /* 0x100fe20003803000 */
[----:B------:R-:W-:Y:S01]  /*5830*/  PRMT R21, R21, 0x5410, R6 ;  /* 0x0000541015157816 */ /* 0x000fe20000000006 */
[----:B------:R-:W-:Y:S01]  /*5840*/  FADD.FTZ R210, R210, R133 ;  /* 0x00000085d2d27221 */ /* 0x000fe20000010000 */
[----:B------:R-:W-:Y:S01]  /*5850*/  LOP3.LUT R16, R16, R7, RZ, 0xc0, !PT ;  /* 0x0000000710107212 */ /* 0x000fe200078ec0ff */
[----:B------:R-:W-:Y:S01]  /*5860*/  FADD.FTZ R165, R165, R164 ;  /* 0x000000a4a5a57221 */ /* 0x000fe20000010000 */
[----:B------:R-:W-:Y:S01]  /*5870*/  LOP3.LUT R17, R5, R18, RZ, 0xc0, !PT ;  /* 0x0000001205117212 */ /* 0x000fe200078ec0ff */
[----:B------:R-:W-:Y:S01]  /*5880*/  HSET2.LE.AND R18, R21, R162, PT ;  /* 0x000000a215127233 */ /* 0x000fe20003803000 */
[----:B------:R-:W3:Y:S01]  /*5890*/  LDSM.16.MT88.4 R4, [R188+0xf000] ;  /* 0x00f00000bc04783b */ /* 0x000ee20000004200 */
[----:B------:R-:W-:Y:S01]  /*58a0*/  HMMA.16816.F32.BF16 R60, R140, R22, R60 ;  /* 0x000000168c3c723c */ /* 0x000fe2000004183c */
[----:B-----5:R-:W-:Y:S01]  /*58b0*/  F2FP.BF16.PACK_AB R145, R167, R166 ;  /* 0x000000a6a791723e */ /* 0x020fe200000010ff */
[----:B------:R-:W-:Y:S01]  /*58c0*/  FADD.FTZ R173, R173, R210 ;  /* 0x000000d2adad7221 */ /* 0x000fe20000010000 */
[----:B------:R-:W-:Y:S01]  /*58d0*/  F2FP.BF16.PACK_AB R144, R175, R172 ;  /* 0x000000acaf90723e */ /* 0x000fe200000010ff */
[----:B------:R-:W-:Y:S01]  /*58e0*/  LDSM.16.MT88.4 R20, [R187+0xf000] ;  /* 0x00f00000bb14783b */ /* 0x000fe20000004200 */
[----:B------:R-:W-:Y:S01]  /*58f0*/  LOP3.LUT R18, R18, R145, RZ, 0xc0, !PT ;  /* 0x0000009112127212 */ /* 0x000fe200078ec0ff */
[----:B------:R-:W-:Y:S01]  /*5900*/  FADD.FTZ R166, R166, R165 ;  /* 0x000000a5a6a67221 */ /* 0x000fe20000010000 */
[----:B------:R-:W-:Y:S01]  /*5910*/  LOP3.LUT R19, R19, R144, RZ, 0xc0, !PT ;  /* 0x0000009013137212 */ /* 0x000fe200078ec0ff */
[----:B------:R-:W-:Y:S01]  /*5920*/  HMMA.16816.F32.BF16 R40, R116, R44, RZ ;  /* 0x0000002c7428723c */ /* 0x000fe200000418ff */
[----:B------:R-:W-:-:S02]  /*5930*/  FADD.FTZ R172, R172, R173 ;  /* 0x000000adacac7221 */ /* 0x000fc40000010000 */
[----:B------:R-:W-:Y:S02]  /*5940*/  FADD.FTZ R167, R167, R166 ;  /* 0x000000a6a7a77221 */ /* 0x000fe40000010000 */
[----:B------:R-:W-:-:S03]  /*5950*/  FADD.FTZ R175, R175, R172 ;  /* 0x000000acafaf7221 */ /* 0x000fc60000010000 */
[C---:B------:R-:W-:Y:S08]  /*5960*/  HMMA.16816.F32.BF16 R48, R116.reuse, R52, RZ ;  /* 0x000000347430723c */ /* 0x040ff000000418ff */
[C---:B------:R-:W-:Y:S08]  /*5970*/  HMMA.16816.F32.BF16 R44, R116.reuse, R46, RZ ;  /* 0x0000002e742c723c */ /* 0x040ff000000418ff */
[C---:B------:R-:W-:Y:S08]  /*5980*/  HMMA.16816.F32.BF16 R52, R116.reuse, R54, RZ ;  /* 0x000000367434723c */ /* 0x040ff000000418ff */
[----:B------:R-:W-:Y:S01]  /*5990*/  HMMA.16816.F32.BF16 R116, R116, R34, RZ ;  /* 0x000000227474723c */ /* 0x000fe200000418ff */
[----:B------:R-:W-:Y:S07]  /*59a0*/  LDSM.16.MT88.4 R32, [R188+0xd000] ;  /* 0x00d00000bc20783b */ /* 0x000fee0000004200 */
[C---:B--2---:R-:W-:Y:S08]  /*59b0*/  HMMA.16816.F32.BF16 R128, R16.reuse, R12, R128 ;  /* 0x0000000c1080723c */ /* 0x044ff00000041880 */
[C---:B------:R-:W-:Y:S01]  /*59c0*/  HMMA.16816.F32.BF16 R36, R16.reuse, R14, R36 ;  /* 0x0000000e1024723c */ /* 0x040fe20000041824 */
[----:B------:R-:W2:Y:S07]  /*59d0*/  LDSM.16.MT88.4 R12, [R191+0x11000] ;  /* 0x01100000bf0c783b */ /* 0x000eae0000004200 */
[C---:B----4-:R-:W-:Y:S08]  /*59e0*/  HMMA.16816.F32.BF16 R56, R16.reuse, R8, R56 ;  /* 0x000000081038723c */ /* 0x050ff00000041838 */
[C---:B------:R-:W-:Y:S01]  /*59f0*/  HMMA.16816.F32.BF16 R60, R16.reuse, R10, R60 ;  /* 0x0000000a103c723c */ /* 0x040fe2000004183c */
[----:B------:R-:W4:Y:S07]  /*5a00*/  LDSM.16.MT88.4 R8, [R189+0x11000] ;  /* 0x01100000bd08783b */ /* 0x000f2e0000004200 */
[C---:B---3--:R-:W-:Y:S08]  /*5a10*/  HMMA.16816.F32.BF16 R80, R16.reuse, R4, R80 ;  /* 0x000000041050723c */ /* 0x048ff00000041850 */
[----:B------:R-:W-:Y:S01]  /*5a20*/  HMMA.16816.F32.BF16 R84, R16, R6, R84 ;  /* 0x000000061054723c */ /* 0x000fe20000041854 */
[----:B------:R-:W3:Y:S07]  /*5a30*/  LDSM.16.MT88.4 R4, [R188+0x11000] ;  /* 0x01100000bc04783b */ /* 0x000eee0000004200 */
[C---:B------:R-:W-:Y:S08]  /*5a40*/  HMMA.16816.F32.BF16 R48, R140.reuse, R24, R48 ;  /* 0x000000188c30723c */ /* 0x040ff00000041830 */
[C---:B------:R-:W-:Y:S01]  /*5a50*/  HMMA.16816.F32.BF16 R52, R140.reuse, R26, R52 ;  /* 0x0000001a8c34723c */ /* 0x040fe20000041834 */
[----:B------:R-:W5:Y:S07]  /*5a60*/  LDSM.16.MT88.4 R24, [R189+0xf000] ;  /* 0x00f00000bd18783b */ /* 0x000f6e0000004200 */
[C---:B------:R-:W-:Y:S08]  /*5a70*/  HMMA.16816.F32.BF16 R40, R140.reuse, R28, R40 ;  /* 0x0000001c8c28723c */ /* 0x040ff00000041828 */
[C---:B------:R-:W-:Y:S01]  /*5a80*/  HMMA.16816.F32.BF16 R44, R140.reuse, R30, R44 ;  /* 0x0000001e8c2c723c */ /* 0x040fe2000004182c */
[----:B------:R-:W1:Y:S07]  /*5a90*/  LDSM.16.MT88.4 R28, [R191+0xf000] ;  /* 0x00f00000bf1c783b */ /* 0x000e6e0000004200 */
[----:B------:R-:W-:Y:S01]  /*5aa0*/  HMMA.16816.F32.BF16 R116, R140, R146, R116 ;  /* 0x000000928c74723c */ /* 0x000fe20000041874 */
[----:B------:R-:W1:Y:S04]  /*5ab0*/  LDSM.16.MT88.4 R144, [R187+0x11000] ;  /* 0x01100000bb90783b */ /* 0x000e680000004200 */
[----:B------:R-:W-:Y:S03]  /*5ac0*/  LDSM.16.MT88.4 R140, [R189+0xd800] ;  /* 0x00d80000bd8c783b */ /* 0x000fe60000004200 */
[C---:B--2---:R-:W-:Y:S07]  /*5ad0*/  HMMA.16816.F32.BF16 R96, R16.reuse, R12, R96 ;  /* 0x0000000c1060723c */ /* 0x044fee0000041860 */
[----:B------:R-:W-:Y:S01]  /*5ae0*/  LOP3.LUT R12, R223, UR15, R220, 0x96, !PT ;  /* 0x0000000fdf0c7c12 */ /* 0x000fe2000f8e96dc */
[----:B----4-:R-:W-:Y:S04]  /*5af0*/  HMMA.16816.F32.BF16 R104, R16, R8, R104 ;  /* 0x000000081068723c */ /* 0x010fe80000041868 */
[----:B------:R-:W-:-:S04]  /*5b00*/  IMAD.WIDE.U32 R12, R12, -0x2daee0ad, RZ ;  /* 0xd2511f530c0c7825 */ /* 0x000fc800078e00ff */
[C---:B------:R-:W-:Y:S01]  /*5b10*/  HMMA.16816.F32.BF16 R124, R16.reuse, R10, R124 ;  /* 0x0000000a107c723c */ /* 0x040fe2000004187c */
[----:B------:R-:W-:Y:S02]  /*5b20*/  LOP3.LUT R218, R13, UR5, R218, 0x96, !PT ;  /* 0x000000050dda7c12 */ /* 0x000fe4000f8e96da */
[----:B------:R-:W-:Y:S02]  /*5b30*/  LOP3.LUT R8, R12, 0xffff, RZ, 0xc0, !PT ;  /* 0x0000ffff0c087812 */ /* 0x000fe400078ec0ff */
[----:B------:R-:W-:Y:S02]  /*5b40*/  SHF.R.U32.HI R9, RZ, 0x10, R12 ;  /* 0x00000010ff097819 */ /* 0x000fe4000001160c */
[----:B------:R-:W-:Y:S01]  /*5b50*/  SHF.R.U32.HI R10, RZ, 0x10, R218 ;  /* 0x00000010ff0a7819 */ /* 0x000fe200000116da */
[----:B------:R-:W-:Y:S03]  /*5b60*/  HMMA.16816.F32.BF16 R88, R16, R20, R88 ;  /* 0x000000141058723c */ /* 0x000fe60000041858 */
[----:B------:R-:W-:-:S04]  /*5b70*/  LOP3.LUT R10, R10, 0xff, RZ, 0xc0, !PT ;  /* 0x000000ff0a0a7812 */ /* 0x000fc800078ec0ff */
[----:B------:R-:W-:Y:S01]  /*5b80*/  SHF.R.U32.HI R20, RZ, 0x8, R8 ;  /* 0x00000008ff147819 */ /* 0x000fe20000011608 */
[----:B------:R-:W-:Y:S01]  /*5b90*/  HMMA.16816.F32.BF16 R92, R16, R22, R92 ;  /* 0x00000016105c723c */ /* 0x000fe2000004185c */
[----:B------:R-:W-:Y:S02]  /*5ba0*/  LOP3.LUT R8, R9, 0xff, RZ, 0xc0, !PT ;  /* 0x000000ff09087812 */ /* 0x000fe400078ec0ff */
[----:B------:R-:W-:-:S04]  /*5bb0*/  LOP3.LUT R21, R218, 0xff, RZ, 0xc0, !PT ;  /* 0x000000ffda157812 */ /* 0x000fc800078ec0ff */
[----:B------:R-:W-:Y:S01]  /*5bc0*/  SHF.R.U32.HI R23, RZ, 0x18, R12 ;  /* 0x00000018ff177819 */ /* 0x000fe2000001160c */
[----:B---3--:R-:W-:Y:S03]  /*5bd0*/  HMMA.16816.F32.BF16 R108, R16, R4, R108 ;  /* 0x00000004106c723c */ /* 0x008fe6000004186c */
[----:B------:R-:W-:-:S04]  /*5be0*/  PRMT R23, R8, 0x5410, R23 ;  /* 0x0000541008177816 */ /* 0x000fc80000000017 */
[----:B------:R-:W-:Y:S01]  /*5bf0*/  SHF.R.U32.HI R5, RZ, 0x18, R218 ;  /* 0x00000018ff057819 */ /* 0x000fe200000116da */
[C---:B-----5:R-:W-:Y:S01]  /*5c00*/  HMMA.16816.F32.BF16 R72, R16.reuse, R24, R72 ;  /* 0x000000181048723c */ /* 0x060fe20000041848 */
[----:B------:R-:W-:Y:S02]  /*5c10*/  LOP3.LUT R4, R218, 0xffff, RZ, 0xc0, !PT ;  /* 0x0000ffffda047812 */ /* 0x000fe400078ec0ff */
[----:B------:R-:W-:Y:S02]  /*5c20*/  PRMT R5, R10, 0x5410, R5 ;  /* 0x000054100a057816 */ /* 0x000fe40000000005 */
[----:B------:R-:W2:Y:S01]  /*5c30*/  LDSM.16.MT88.4 R8, [R191+0xf800] ;  /* 0x00f80000bf08783b */ /* 0x000ea20000004200 */
[----:B------:R-:W-:Y:S02]  /*5c40*/  SHF.R.U32.HI R4, RZ, 0x8, R4 ;  /* 0x00000008ff047819 */ /* 0x000fe40000011604 */
[----:B------:R-:W-:Y:S01]  /*5c50*/  HMMA.16816.F32.BF16 R40, R16, R136, R40 ;  /* 0x000000881028723c */ /* 0x000fe20000041828 */
[----:B------:R-:W-:Y:S01]  /*5c60*/  LOP3.LUT R25, R12, 0xff, RZ, 0xc0, !PT ;  /* 0x000000ff0c197812 */ /* 0x000fe200078ec0ff */
[----:B------:R-:W-:Y:S01]  /*5c70*/  HSET2.LE.AND R5, R5, R162, PT ;  /* 0x000000a205057233 */ /* 0x000fe20003803000 */
[----:B------:R-:W-:-:S02]  /*5c80*/  PRMT R21, R21, 0x5410, R4 ;  /* 0x0000541015157816 */ /* 0x000fc40000000004 */
[----:B------:R-:W-:Y:S02]  /*5c90*/  PRMT R25, R25, 0x5410, R20 ;  /* 0x0000541019197816 */ /* 0x000fe40000000014 */
[----:B-1----:R-:W-:Y:S01]  /*5ca0*/  F2FP.BF16.PACK_AB R20, R211, R174 ;  /* 0x000000aed314723e */ /* 0x002fe200000010ff */
[----:B------:R-:W-:Y:S01]  /*5cb0*/  HMMA.16816.F32.BF16 R44, R16, R138, R44 ;  /* 0x0000008a102c723c */ /* 0x000fe2000004182c */
[----:B------:R-:W-:Y:S01]  /*5cc0*/  HSET2.LE.AND R4, R21, R162, PT ;  /* 0x000000a215047233 */ /* 0x000fe20003803000 */
[----:B------:R-:W-:Y:S01]  /*5cd0*/  F2FP.BF16.PACK_AB R21, R212, R213 ;  /* 0x000000d5d415723e */ /* 0x000fe200000010ff */
[----:B------:R-:W-:Y:S01]  /*5ce0*/  LDSM.16.MT88.4 R136, [R188+0xd800] ;  /* 0x00d80000bc88783b */ /* 0x000fe20000004200 */
[----:B------:R-:W-:Y:S01]  /*5cf0*/  LOP3.LUT R5, R5, R20, RZ, 0xc0, !PT ;  /* 0x0000001405057212 */ /* 0x000fe200078ec0ff */
[----:B------:R-:W-:-:S03]  /*5d00*/  FADD.FTZ R174, R174, R175 ;  /* 0x000000afaeae7221 */ /* 0x000fc60000010000 */
[----:B------:R-:W-:Y:S01]  /*5d10*/  HMMA.16816.F32.BF16 R48, R16, R32, R48 ;  /* 0x000000201030723c */ /* 0x000fe20000041830 */
[----:B------:R-:W-:-:S07]  /*5d20*/  FADD.FTZ R174, R211, R174 ;  /* 0x000000aed3ae7221 */ /* 0x000fce0000010000 */
        /* <DEDUP_REMOVED lines=8> */
[C---:B------:R-:W-:Y:S07]  /*5db0*/  HMMA.16816.F32.BF16 R112, R16.reuse, R6, R112 ;  /* 0x000000061070723c */ /* 0x040fee0000041870 */
[--C-:B------:R-:W-:Y:S01]  /*5dc0*/  HSET2.LE.AND R6, R25, R162.reuse, PT ;  /* 0x000000a219067233 */ /* 0x100fe20003803000 */
[----:B------:R-:W-:Y:S01]  /*5dd0*/  HMMA.16816.F32.BF16 R120, R16, R144, R120 ;  /* 0x000000901078723c */ /* 0x000fe20000041878 */
[----:B------:R-:W-:Y:S01]  /*5de0*/  HSET2.LE.AND R7, R23, R162, PT ;  /* 0x000000a217077233 */ /* 0x000fe20003803000 */
[----:B------:R-:W-:Y:S01]  /*5df0*/  F2FP.BF16.PACK_AB R23, R215, R214 ;  /* 0x000000d6d717723e */ /* 0x000fe200000010ff */
[----:B------:R-:W-:Y:S01]  /*5e00*/  LDSM.16.MT88.4 R24, [R188+0xf800] ;  /* 0x00f80000bc18783b */ /* 0x000fe20000004200 */
[----:B------:R-:W-:Y:S01]  /*5e10*/  LOP3.LUT R6, R6, R21, RZ, 0xc0, !PT ;  /* 0x0000001506067212 */ /* 0x000fe200078ec0ff */
[----:B------:R-:W-:Y:S01]  /*5e20*/  FADD.FTZ R214, R214, R167 ;  /* 0x000000a7d6d67221 */ /* 0x000fe20000010000 */
[----:B------:R-:W-:-:S02]  /*5e30*/  LOP3.LUT R4, R4, R23, RZ, 0xc0, !PT ;  /* 0x0000001704047212 */ /* 0x000fc400078ec0ff */
[----:B------:R-:W-:Y:S01]  /*5e40*/  HMMA.16816.F32.BF16 R116, R16, R146, R116 ;  /* 0x000000921074723c */ /* 0x000fe20000041874 */
[----:B------:R-:W3:Y:S01]  /*5e50*/  LDSM.16.MT88.4 R16, [R191+0x11800] ;  /* 0x01180000bf10783b */ /* 0x000ee20000004200 */
[----:B------:R-:W-:Y:S01]  /*5e60*/  F2FP.BF16.PACK_AB R144, R168, R169 ;  /* 0x000000a9a890723e */ /* 0x000fe200000010ff */
[----:B------:R-:W-:Y:S02]  /*5e70*/  FADD.FTZ R214, R215, R214 ;  /* 0x000000d6d7d67221 */ /* 0x000fe40000010000 */
[----:B------:R-:W4:Y:S01]  /*5e80*/  LDSM.16.MT88.4 R20, [R187+0xf800] ;  /* 0x00f80000bb14783b */ /* 0x000f220000004200 */
[----:B------:R-:W-:Y:S01]  /*5e90*/  LOP3.LUT R7, R7, R144, RZ, 0xc0, !PT ;  /* 0x0000009007077212 */ /* 0x000fe200078ec0ff */
[----:B------:R-:W-:Y:S02]  /*5ea0*/  FADD.FTZ R213, R213, R214 ;  /* 0x000000d6d5d57221 */ /* 0x000fe40000010000 */
[----:B------:R-:W-:Y:S02]  /*5eb0*/  FADD.FTZ R169, R169, R174 ;  /* 0x000000aea9a97221 */ /* 0x000fe40000010000 */
[----:B------:R-:W-:-:S02]  /*5ec0*/  FADD.FTZ R213, R212, R213 ;  /* 0x000000d5d4d57221 */ /* 0x000fc40000010000 */
[----:B--2---:R-:W-:Y:S01]  /*5ed0*/  HMMA.16816.F32.BF16 R64, R4, R8, R64 ;  /* 0x000000080440723c */ /* 0x004fe20000041840 */
[----:B------:R-:W-:-:S07]  /*5ee0*/  FADD.FTZ R211, R168, R169 ;  /* 0x000000a9a8d37221 */ /* 0x000fce0000010000 */
[C---:B-1----:R-:W-:Y:S08]  /*5ef0*/  HMMA.16816.F32.BF16 R128, R4.reuse, R12, R128 ;  /* 0x0000000c0480723c */ /* 0x042ff00000041880 */
[C---:B------:R-:W-:Y:S01]  /*5f00*/  HMMA.16816.F32.BF16 R36, R4.reuse, R14, R36 ;  /* 0x0000000e0424723c */ /* 0x040fe20000041824 */
[----:B------:R-:W1:Y:S07]  /*5f10*/  LDSM.16.MT88.4 R12, [R189+0x11800] ;  /* 0x01180000bd0c783b */ /* 0x000e6e0000004200 */
        /* <DEDUP_REMOVED lines=15> */
[C---:B----4-:R-:W-:Y:S08]  /*6010*/  HMMA.16816.F32.BF16 R88, R4.reuse, R20, R88 ;  /* 0x000000140458723c */ /* 0x050ff00000041858 */
        /* <DEDUP_REMOVED lines=8> */
[----:B------:R-:W1:Y:S01]  /*60a0*/  LDC.U8 R210, c[0x0][0x2d8] ;  /* 0x0000b600ffd27b82 */ /* 0x000e620000000000 */
[----:B------:R-:W-:Y:S01]  /*60b0*/  IMAD.WIDE.U32 R216, R148, -0x326172a9, RZ ;  /* 0xcd9e8d5794d87825 */ /* 0x000fe200078e00ff */
[----:B------:R-:W-:Y:S01]  /*60c0*/  ISETP.GE.AND P4, PT, R208, c[0x0][0x220], PT ;  /* 0x00008800d0007a0c */ /* 0x000fe20003f86270 */
[----:B------:R-:W-:Y:S01]  /*60d0*/  ULDC.64 UR6, c[0x0][0x1a0] ;  /* 0x0000680000067ab9 */ /* 0x000fe20000000a00 */
[----:B------:R-:W-:Y:S01]  /*60e0*/  ISETP.GE.AND P3, PT, R201, c[0x0][0x220], PT ;  /* 0x00008800c9007a0c */ /* 0x000fe20003f66270 */
[----:B------:R-:W-:Y:S01]  /*60f0*/  IMAD.MOV.U32 R0, RZ, RZ, R3 ;  /* 0x000000ffff007224 */ /* 0x000fe200078e0003 */
[----:B------:R-:W-:Y:S01]  /*6100*/  LOP3.LUT R214, R217, R149, RZ, 0x3c, !PT ;  /* 0x00000095d9d67212 */ /* 0x000fe200078e3cff */
[----:B------:R-:W-:Y:S01]  /*6110*/  IMAD.MOV.U32 R133, RZ, RZ, R132 ;  /* 0x000000ffff857224 */ /* 0x000fe200078e0084 */
[----:B------:R-:W-:Y:S01]  /*6120*/  ISETP.GE.AND P2, PT, R200, c[0x0][0x220], PT ;  /* 0x00008800c8007a0c */ /* 0x000fe20003f46270 */
[----:B------:R-:W-:Y:S01]  /*6130*/  IMAD.WIDE.U32 R218, R134, -0x2daee0ad, RZ ;  /* 0xd2511f5386da7825 */ /* 0x000fe200078e00ff */
[----:B------:R-:W-:-:S02]  /*6140*/  ULEA.HI.SX32 UR31, UR8, 0xfffffffe, 0x1a ;  /* 0xfffffffe081f7891 */ /* 0x000fc4000f8fd23f */
[----:B------:R-:W-:Y:S01]  /*6150*/  USHF.L.U64.HI UR28, UR6, 0x4, UR7 ;  /* 0x00000004061c7899 */ /* 0x000fe20008010207 */
[----:B------:R-:W-:Y:S01]  /*6160*/  IMAD.WIDE.U32 R214, R214, -0x2daee0ad, RZ ;  /* 0xd2511f53d6d67825 */ /* 0x000fe200078e00ff */
[----:B------:R-:W-:Y:S01]  /*6170*/  USHF.L.U32 UR29, UR6, 0x4, URZ ;  /* 0x00000004061d7899 */ /* 0x000fe2000800063f */
[----:B-1----:R-:W-:Y:S01]  /*6180*/  PRMT R210, R210, 0x7054, R210 ;  /* 0x00007054d2d27816 */ /* 0x002fe200000000d2 */
[----:B------:R-:W-:Y:S05]  /*6190*/  BRA `(.L_x_535) ;  /* 0x0000068000007947 */ /* 0x000fea0003800000 */
.L_x_537:
        /* <DEDUP_REMOVED lines=13> */
[C---:B------:R-:W-:Y:S02]  /*6270*/  IADD3 R132, P1, R137.reuse, UR11, RZ ;  /* 0x0000000b89847c10 */ /* 0x040fe4000ff3e0ff */
[----:B------:R-:W-:Y:S02]  /*6280*/  LEA.HI.X R134, R134, R207, R3, 0x6, P0 ;  /* 0x000000cf86867211 */ /* 0x000fe400000f3403 */
[C---:B------:R-:W-:Y:S02]  /*6290*/  @!P4 LEA R142, P0, R137.reuse, c[0x0][0x168], 0x1 ;  /* 0x00005a00898eca11 */ /* 0x040fe400078008ff */
[C-C-:B------:R-:W-:Y:S02]  /*62a0*/  @!P3 LEA.HI.X R141, R137.reuse, c[0x0][0x16c], R134.reuse, 0x1, P6 ;  /* 0x00005b00898dba11 */ /* 0x140fe400030f0c86 */
[C-C-:B------:R-:W-:Y:S02]  /*62b0*/  @!P4 LEA.HI.X R143, R137.reuse, c[0x0][0x16c], R134.reuse, 0x1, P0 ;  /* 0x00005b00898fca11 */ /* 0x140fe400000f0c86 */
[----:B------:R-:W-:Y:S02]  /*62c0*/  @!P3 LEA R146, P6, R132, c[0x0][0x168], 0x1 ;  /* 0x00005a008492ba11 */ /* 0x000fe400078c08ff */
[----:B------:R-:W-:Y:S01]  /*62d0*/  IADD3.X R3, R134, UR9, RZ, P1, !PT ;  /* 0x0000000986037c10 */ /* 0x000fe20008ffe4ff */
[----:B------:R-:W-:Y:S01]  /*62e0*/  @!PT LDS RZ, [RZ] ;  /* 0x00000000fffff984 */ /* 0x000fe20000000800 */
[----:B------:R-:W-:Y:S01]  /*62f0*/  @!PT LDS RZ, [RZ] ;  /* 0x00000000fffff984 */ /* 0x000fe20000000800 */
[----:B------:R-:W-:Y:S01]  /*6300*/  @!PT LDS RZ, [RZ] ;  /* 0x00000000fffff984 */ /* 0x000fe20000000800 */
[----:B------:R1:W-:Y:S01]  /*6310*/  @!P4 LDGSTS.E.BYPASS.LTC128B.128 [R199+0x6000], [R142.64] ;  /* 0x060000008ec7cfae */ /* 0x0003e2000b901d52 */
[C---:B------:R-:W-:Y:S02]  /*6320*/  @!P2 LEA R138, P1, R137.reuse, c[0x0][0x168], 0x1 ;  /* 0x00005a00898aaa11 */ /* 0x040fe400078208ff */
[C-C-:B------:R-:W-:Y:S01]  /*6330*/  @!P3 LEA.HI.X R147, R132.reuse, c[0x0][0x16c], R3.reuse, 0x1, P6 ;  /* 0x00005b008493ba11 */ /* 0x140fe200030f0c03 */
[----:B------:R1:W-:Y:S01]  /*6340*/  @P3 STS.128 [R199+0x8000], RZ ;  /* 0x008000ffc7003388 */ /* 0x0003e20000000c00 */
[----:B------:R-:W-:Y:S02]  /*6350*/  @!P2 LEA.HI.X R139, R137, c[0x0][0x16c], R134, 0x1, P1 ;  /* 0x00005b00898baa11 */ /* 0x000fe400008f0c86 */
[C---:B------:R-:W-:Y:S01]  /*6360*/  @!P4 LEA R150, P1, R132.reuse, c[0x0][0x168], 0x1 ;  /* 0x00005a008496ca11 */ /* 0x040fe200078208ff */
[----:B------:R-:W-:Y:S01]  /*6370*/  @!PT LDS RZ, [RZ] ;  /* 0x00000000fffff984 */ /* 0x000fe20000000800 */
[----:B------:R-:W-:Y:S01]  /*6380*/  @!PT LDS RZ, [RZ] ;  /* 0x00000000fffff984 */ /* 0x000fe20000000800 */
[----:B------:R-:W-:Y:S01]  /*6390*/  @!PT LDS RZ, [RZ] ;  /* 0x00000000fffff984 */ /* 0x000fe20000000800 */
[----:B------:R1:W-:Y:S01]  /*63a0*/  @!P3 LDGSTS.E.BYPASS.LTC128B.128 [R199+0x8000], [R140.64+0x80] ;  /* 0x080000808cc7bfae */ /* 0x0003e2000b901d52 */
[C---:B------:R-:W-:Y:S02]  /*63b0*/  IADD3 R2, P0, R132.reuse, UR11, RZ ;  /* 0x0000000b84027c10 */ /* 0x040fe4000ff1e0ff */
[----:B------:R-:W-:Y:S01]  /*63c0*/  @!P4 LEA.HI.X R151, R132, c[0x0][0x16c], R3, 0x1, P1 ;  /* 0x00005b008497ca11 */ /* 0x000fe200008f0c03 */
[----:B------:R1:W-:Y:S01]  /*63d0*/  @P2 STS.128 [R199+0xa000], RZ ;  /* 0x00a000ffc7002388 */ /* 0x0003e20000000c00 */
[C---:B------:R-:W-:Y:S02]  /*63e0*/  @!P4 LEA R148, P1, R2.reuse, c[0x0][0x168], 0x1 ;  /* 0x00005a000294ca11 */ /* 0x040fe400078208ff */
[----:B------:R-:W-:Y:S01]  /*63f0*/  @!P3 LEA R154, P6, R2, c[0x0][0x168], 0x1 ;  /* 0x00005a00029aba11 */ /* 0x000fe200078c08ff */
[----:B------:R-:W-:Y:S01]  /*6400*/  @!PT LDS RZ, [RZ] ;  /* 0x00000000fffff984 */ /* 0x000fe20000000800 */
[----:B------:R-:W-:Y:S01]  /*6410*/  @!PT LDS RZ, [RZ] ;  /* 0x00000000fffff984 */ /* 0x000fe20000000800 */
[----:B------:R-:W-:Y:S01]  /*6420*/  @!PT LDS RZ, [RZ] ;  /* 0x00000000fffff984 */ /* 0x000fe20000000800 */
[----:B------:R1:W-:Y:S01]  /*6430*/  @!P2 LDGSTS.E.BYPASS.LTC128B.128 [R199+0xa000], [R138.64+0x100] ;  /* 0x0a0001008ac7afae */ /* 0x0003e2000b901d52 */
[----:B------:R-:W-:Y:S02]  /*6440*/  IADD3.X R137, R3, UR9, RZ, P0, !PT ;  /* 0x0000000903897c10 */ /* 0x000fe400087fe4ff */
[----:B------:R-:W-:Y:S01]  /*6450*/  @!P2 LEA R144, P0, R132, c[0x0][0x168], 0x1 ;  /* 0x00005a008490aa11 */ /* 0x000fe200078008ff */
[----:B------:R1:W-:Y:S01]  /*6460*/  @P4 STS.128 [R199+0x6800], RZ ;  /* 0x006800ffc7004388 */ /* 0x0003e20000000c00 */
[----:B------:R-:W-:Y:S02]  /*6470*/  @!P4 LEA.HI.X R149, R2, c[0x0][0x16c], R137, 0x1, P1 ;  /* 0x00005b000295ca11 */ /* 0x000fe400008f0c89 */
[----:B------:R-:W-:Y:S01]  /*6480*/  @!P2 LEA.HI.X R145, R132, c[0x0][0x16c], R3, 0x1, P0 ;  /* 0x00005b008491aa11 */ /* 0x000fe200000f0c03 */
[----:B------:R-:W-:Y:S01]  /*6490*/  @!PT LDS RZ, [RZ] ;  /* 0x00000000fffff984 */ /* 0x000fe20000000800 */
[----:B------:R-:W-:Y:S01]  /*64a0*/  @!PT LDS RZ, [RZ] ;  /* 0x00000000fffff984 */ /* 0x000fe20000000800 */
[----:B------:R-:W-:Y:S01]  /*64b0*/  @!PT LDS RZ, [RZ] ;  /* 0x00000000fffff984 */ /* 0x000fe20000000800 */
[----:B------:R1:W-:Y:S01]  /*64c0*/  @!P4 LDGSTS.E.BYPASS.LTC128B.128 [R199+0x6800], [R150.64] ;  /* 0x0680000096c7cfae */ /* 0x0003e2000b901d52 */
[C-C-:B------:R-:W-:Y:S02]  /*64d0*/  @!P3 LEA.HI.X R155, R2.reuse, c[0x0][0x16c], R137.reuse, 0x1, P6 ;  /* 0x00005b00029bba11 */ /* 0x140fe400030f0c89 */
[C---:B------:R-:W-:Y:S01]  /*64e0*/  @!P2 LEA R152, P1, R2.reuse, c[0x0][0x168], 0x1 ;  /* 0x00005a000298aa11 */ /* 0x040fe200078208ff */
[----:B------:R1:W-:Y:S01]  /*64f0*/  @P3 STS.128 [R199+0x8800], RZ ;  /* 0x008800ffc7003388 */ /* 0x0003e20000000c00 */
[C---:B------:R-:W-:Y:S02]  /*6500*/  IADD3 R3, P0, R2.reuse, UR11, RZ ;  /* 0x0000000b02037c10 */ /* 0x040fe4000ff1e0ff */
[----:B------:R-:W-:Y:S01]  /*6510*/  @!P2 LEA.HI.X R153, R2, c[0x0][0x16c], R137, 0x1, P1 ;  /* 0x00005b000299aa11 */ /* 0x000fe200008f0c89 */
[----:B------:R-:W-:Y:S01]  /*6520*/  @!PT LDS RZ, [RZ] ;  /* 0x00000000fffff984 */ /* 0x000fe20000000800 */
[----:B------:R-:W-:Y:S01]  /*6530*/  @!PT LDS RZ, [RZ] ;  /* 0x00000000fffff984 */ /* 0x000fe20000000800 */
[----:B------:R-:W-:Y:S01]  /*6540*/  @!PT LDS RZ, [RZ] ;  /* 0x00000000fffff984 */ /* 0x000fe20000000800 */
[----:B------:R1:W-:Y:S01]  /*6550*/  @!P3 LDGSTS.E.BYPASS.LTC128B.128 [R199+0x8800], [R146.64+0x80] ;  /* 0x0880008092c7bfae */ /* 0x0003e2000b901d52 */
[C---:B------:R-:W-:Y:S02]  /*6560*/  @!P4 LEA R136, P6, R3.reuse, c[0x0][0x168], 0x1 ;  /* 0x00005a000388ca11 */ /* 0x040fe400078c08ff */
        /* <DEDUP_REMOVED lines=43> */
.L_x_535:
[----:B------:R-:W-:Y:S01]  /*6820*/  USHF.R.S32.HI UR4, URZ, 0x1f, UR31 ;  /* 0x0000001f3f047899 */ /* 0x000fe2000801141f */
[----:B------:R-:W-:Y:S04]  /*6830*/  DEPBAR.LE SB0, 0x0 ;  /* 0x000080000000791a */ /* 0x000fe80000000000 */
[----:B------:R-:W-:Y:S01]  /*6840*/  BAR.SYNC.DEFER_BLOCKING 0x0 ;  /* 0x0000000000007b1d */ /* 0x000fe20000010000 */
[----:B------:R-:W-:Y:S02]  /*6850*/  UIMAD UR4, UR4, UR6, URZ ;  /* 0x00000006040472a4 */ /* 0x000fe4000f8e023f */
[----:B------:R-:W-:Y:S02]  /*6860*/  UIMAD.WIDE.U32 UR32, UR31, UR6, URZ ;  /* 0x000000061f2072a5 */ /* 0x000fe4000f8e003f */
[----:B------:R-:W-:Y:S04]  /*6870*/  UIMAD UR4, UR31, UR7, UR4 ;  /* 0x000000071f0472a4 */ /* 0x000fe8000f8e0204 */
[----:B------:R-:W-:Y:S01]  /*6880*/  UIADD3 UR4, UR33, UR4, URZ ;  /* 0x0000000421047290 */ /* 0x000fe2000fffe03f */
[----:B------:R-:W-:Y:S02]  /*6890*/  IMAD.U32 R2, RZ, RZ, UR32 ;  /* 0x00000020ff027e24 */ /* 0x000fe4000f8e00ff */
[----:B------:R-:W-:Y:S03]  /*68a0*/  IMAD.U32 R3, RZ, RZ, UR33 ;  /* 0x00000021ff037e24 */ /* 0x000fe6000f8e00ff */
[----:B------:R-:W-:Y:S01]  /*68b0*/  IMAD.U32 R221, RZ, RZ, UR4 ;  /* 0x00000004ffdd7e24 */ /* 0x000fe2000f8e00ff */
[C---:B------:R-:W-:Y:S04]  /*68c0*/  LEA R3, P1, R2.reuse, R202, 0x6 ;  /* 0x000000ca02037211 */ /* 0x040fe800078230ff */
[C---:B------:R-:W-:Y:S02]  /*68d0*/  @!P4 LEA R232, P0, R3.reuse, c[0x0][0x170], 0x1 ;  /* 0x00005c0003e8ca11 */ /* 0x040fe400078008ff */
[----:B------:R-:W-:Y:S01]  /*68e0*/  LEA.HI.X R132, R2, R198, R221, 0x6, P1 ;  /* 0x000000c602847211 */ /* 0x000fe200008f34dd */
[----:B------:R-:W-:Y:S01]  /*68f0*/  @P4 STS.128 [R199+0xc000], RZ ;  /* 0x00c000ffc7004388 */ /* 0x000fe20000000c00 */
[C---:B------:R-:W-:Y:S02]  /*6900*/  @!P3 LEA R226, P1, R3.reuse, c[0x0][0x170], 0x1 ;  /* 0x00005c0003e2ba11 */ /* 0x040fe400078208ff */
[C-C-:B------:R-:W-:Y:S02]  /*6910*/  @!P4 LEA.HI.X R233, R3.reuse, c[0x0][0x174], R132.reuse, 0x1, P0 ;  /* 0x00005d0003e9ca11 */ /* 0x140fe400000f0c84 */
[C-C-:B------:R-:W-:Y:S02]  /*6920*/  @!P3 LEA.HI.X R227, R3.reuse, c[0x0][0x174], R132.reuse, 0x1, P1 ;  /* 0x00005d0003e3ba11 */ /* 0x140fe400008f0c84 */
[C---:B------:R-:W-:Y:S01]  /*6930*/  @!P2 LEA R224, P0, R3.reuse, c[0x0][0x170], 0x1 ;  /* 0x00005c0003e0aa11 */ /* 0x040fe200078008ff */
[----:B------:R-:W-:Y:S01]  /*6940*/  @!PT LDS RZ, [RZ] ;  /* 0x00000000fffff984 */ /* 0x000fe20000000800 */
[----:B------:R-:W-:Y:S01]  /*6950*/  @!PT LDS RZ, [RZ] ;  /* 0x00000000fffff984 */ /* 0x000fe20000000800 */
[----:B------:R-:W-:Y:S01]  /*6960*/  @!PT LDS RZ, [RZ] ;  /* 0x00000000fffff984 */ /* 0x000fe20000000800 */
[----:B------:R1:W-:Y:S01]  /*6970*/  @!P4 LDGSTS.E.BYPASS.LTC128B.128 [R199+0xc000], [R232.64] ;  /* 0x0c000000e8c7cfae */ /* 0x0003e2000b901d52 */
[C---:B------:R-:W-:Y:S02]  /*6980*/  IADD3 R223, P5, R3.reuse, UR29, RZ ;  /* 0x0000001d03df7c10 */ /* 0x040fe4000ffbe0ff */
[----:B------:R-:W-:Y:S01]  /*6990*/  @!P2 LEA.HI.X R225, R3, c[0x0][0x174], R132, 0x1, P0 ;  /* 0x00005d0003e1aa11 */ /* 0x000fe200000f0c84 */
[----:B------:R-:W-:Y:S01]  /*69a0*/  @P3 STS.128 [R199+0xe000], RZ ;  /* 0x00e000ffc7003388 */ /* 0x000fe20000000c00 */
        /* <DEDUP_REMOVED lines=8> */
[----:B------:R-:W-:Y:S01]  /*6a30*/  @P2 STS.128 [R199+0x10000], RZ ;  /* 0x010000ffc7002388 */ /* 0x000fe20000000c00 */
[C-C-:B------:R-:W-:Y:S02]  /*6a40*/  @!P3 LEA.HI.X R231, R223.reuse, c[0x0][0x174], R132.reuse, 0x1, P1 ;  /* 0x00005d00dfe7ba11 */ /* 0x140fe400008f0c84 */
[C---:B------:R-:W-:Y:S01]  /*6a50*/  @!P2 LEA R222, P0, R223.reuse, c[0x0][0x170], 0x1 ;  /* 0x00005c00dfdeaa11 */ /* 0x040fe200078008ff */
[----:B------:R-:W-:Y:S01]  /*6a60*/  @!PT LDS RZ, [RZ] ;  /* 0x00000000fffff984 */ /* 0x000fe20000000800 */
[----:B------:R-:W-:Y:S01]  /*6a70*/  @!PT LDS RZ, [RZ] ;  /* 0x00000000fffff984 */ /* 0x000fe20000000800 */
[----:B------:R-:W-:Y:S01]  /*6a80*/  @!PT LDS RZ, [RZ] ;  /* 0x00000000fffff984 */ /* 0x000fe20000000800 */
[----:B------:R2:W-:Y:S01]  /*6a90*/  @!P2 LDGSTS.E.BYPASS.LTC128B.128 [R199+0x10000], [R224.64+0x100] ;  /* 0x10000100e0c7afae */ /* 0x0005e2000b901d52 */
        /* <DEDUP_REMOVED lines=8> */
[----:B------:R2:W-:Y:S01]  /*6b20*/  @!P4 LDGSTS.E.BYPASS.LTC128B.128 [R199+0xc800], [R228.64] ;  /* 0x0c800000e4c7cfae */ /* 0x0005e2000b901d52 */
        /* <DEDUP_REMOVED lines=12> */
[----:B------:R-:W-:Y:S02]  /*6bf0*/  IADD3.X R2, R132, UR28, RZ, P6, !PT ;  /* 0x0000001c84027c10 */ /* 0x000fe4000b7fe4ff */
[C---:B------:R-:W-:Y:S01]  /*6c00*/  @!P4 LEA R238, P6, R3.reuse, c[0x0][0x170], 0x1 ;  /* 0x00005c0003eeca11 */ /* 0x040fe200078c08ff */
[----:B------:R-:W-:Y:S01]  /*6c10*/  @!PT LDS RZ, [RZ] ;  /* 0x00000000fffff984 */ /* 0x000fe20000000800 */
[----:B------:R-:W-:Y:S01]  /*6c20*/  @!PT LDS RZ, [RZ] ;  /* 0x00000000fffff984 */ /* 0x000fe20000000800 */
[----:B------:R-:W-:Y:S01]  /*6c30*/  @!PT LDS RZ, [RZ] ;  /* 0x00000000fffff984 */ /* 0x000fe20000000800 */
[----:B------:R2:W-:Y:S01]  /*6c40*/  @!P2 LDGSTS.E.BYPASS.LTC128B.128 [R199+0x10800], [R222.64+0x100] ;  /* 0x10800100dec7afae */ /* 0x0005e2000b901d52 */
[C---:B-1----:R-:W-:Y:S02]  /*6c50*/  @!P3 LEA R232, P1, R3.reuse, c[0x0][0x170], 0x1 ;  /* 0x00005c0003e8ba11 */ /* 0x042fe400078208ff */
[C-C-:B------:R-:W-:Y:S01]  /*6c60*/  @!P4 LEA.HI.X R239, R3.reuse, c[0x0][0x174], R2.reuse, 0x1, P6 ;  /* 0x00005d0003efca11 */ /* 0x140fe200030f0c02 */
[----:B------:R-:W-:Y:S01]  /*6c70*/  @P4 STS.128 [R199+0xd000], RZ ;  /* 0x00d000ffc7004388 */ /* 0x000fe20000000c00 */
[C-C-:B------:R-:W-:Y:S02]  /*6c80*/  @!P3 LEA.HI.X R233, R3.reuse, c[0x0][0x174], R2.reuse, 0x1, P1 ;  /* 0x00005d0003e9ba11 */ /* 0x140fe400008f0c02 */
[C---:B------:R-:W-:Y:S01]  /*6c90*/  @!P2 LEA R220, P0, R3.reuse, c[0x0][0x170], 0x1 ;  /* 0x00005c0003dcaa11 */ /* 0x040fe200078008ff */
[----:B------:R-:W-:Y:S01]  /*6ca0*/  @!PT LDS RZ, [RZ] ;  /* 0x00000000fffff984 */ /* 0x000fe20000000800 */
[----:B------:R-:W-:Y:S01]  /*6cb0*/  @!PT LDS RZ, [RZ] ;  /* 0x00000000fffff984 */ /* 0x000fe20000000800 */
[----:B------:R-:W-:Y:S01]  /*6cc0*/  @!PT LDS RZ, [RZ] ;  /* 0x00000000fffff984 */ /* 0x000fe20000000800 */
[----:B------:R2:W-:Y:S01]  /*6cd0*/  @!P4 LDGSTS.E.BYPASS.LTC128B.128 [R199+0xd000], [R240.64] ;  /* 0x0d000000f0c7cfae */ /* 0x0005e2000b901d52 */
[----:B------:R-:W-:Y:S02]  /*6ce0*/  ISETP.LT.AND P5, PT, RZ, UR31, PT ;  /* 0x0000001fff007c0c */ /* 0x000fe4000bfa1270 */
        /* <DEDUP_REMOVED lines=27> */
[----:B------:R-:W1:Y:S04]  /*6ea0*/  LDSM.16.M88.4 R140, [R196+0x6000] ;  /* 0x00600000c48c783b */ /* 0x000e680000000200 */
[----:B------:R-:W3:Y:S04]  /*6eb0*/  LDSM.16.M88.4 R144, [R196+0x6800] ;  /* 0x00680000c490783b */ /* 0x000ee80000000200 */
[----:B------:R-:W4:Y:S04]  /*6ec0*/  LDSM.16.M88.4 R148, [R196+0x7000] ;  /* 0x00700000c494783b */ /* 0x000f280000000200 */
[----:B------:R-:W0:Y:S04]  /*6ed0*/  LDGDEPBAR ;  /* 0x00000000000079af */ /* 0x000e280000000000 */
[----:B------:R-:W5:Y:S04]  /*6ee0*/  LDSM.16.M88.4 R152, [R196+0x7800] ;  /* 0x00780000c498783b */ /* 0x000f680000000200 */
[----:B------:R-:W-:Y:S04]  /*6ef0*/  LDSM.16.M88.4 R156, [R195] ;  /* 0x00000000c39c783b */ /* 0x000fe80000000200 */
[----:B------:R-:W2:Y:S04]  /*6f00*/  LDSM.16.M88.4 R160, [R194] ;  /* 0x00000000c2a0783b */ /* 0x000ea80000000200 */
[----:B------:R-:W2:Y:S04]  /*6f10*/  LDSM.16.M88.4 R164, [R186] ;  /* 0x00000000baa4783b */ /* 0x000ea80000000200 */
[----:B------:R-:W2:Y:S04]  /*6f20*/  LDSM.16.M88.4 R168, [R185] ;  /* 0x00000000b9a8783b */ /* 0x000ea80000000200 */
[----:B------:R-:W2:Y:S01]  /*6f30*/  LDSM.16.M88.4 R172, [R184] ;  /* 0x00000000b8ac783b */ /* 0x000ea20000000200 */
[C---:B-1----:R-:W-:Y:S08]  /*6f40*/  HMMA.16816.F32.BF16 R4, R136.reuse, R140, RZ ;  /* 0x0000008c8804723c */ /* 0x042ff000000418ff */
[C---:B------:R-:W-:Y:S01]  /*6f50*/  HMMA.16816.F32.BF16 R8, R136.reuse, R142, RZ ;  /* 0x0000008e8808723c */ /* 0x040fe200000418ff */
[----:B------:R-:W-:Y:S07]  /*6f60*/  LDSM.16.M88.4 R140, [R193] ;  /* 0x00000000c18c783b */ /* 0x000fee0000000200 */
[C---:B---3--:R-:W-:Y:S08]  /*6f70*/  HMMA.16816.F32.BF16 R12, R136.reuse, R144, RZ ;  /* 0x00000090880c723c */ /* 0x048ff000000418ff */
[C---:B------:R-:W-:Y:S01]  /*6f80*/  HMMA.16816.F32.BF16 R16, R136.reuse, R146, RZ ;  /* 0x000000928810723c */ /* 0x040fe200000418ff */
[----:B------:R-:W1:Y:S07]  /*6f90*/  LDSM.16.M88.4 R144, [R190+0x6000] ;  /* 0x00600000be90783b */ /* 0x000e6e0000000200 */
[C---:B----4-:R-:W-:Y:S08]  /*6fa0*/  HMMA.16816.F32.BF16 R20, R136.reuse, R148, RZ ;  /* 0x000000948814723c */ /* 0x050ff000000418ff */
[C---:B------:R-:W-:Y:S01]  /*6fb0*/  HMMA.16816.F32.BF16 R24, R136.reuse, R150, RZ ;  /* 0x000000968818723c */ /* 0x040fe200000418ff */
[----:B------:R-:W3:Y:S07]  /*6fc0*/  LDSM.16.M88.4 R148, [R190+0x6800] ;  /* 0x00680000be94783b */ /* 0x000eee0000000200 */
[C---:B-----5:R-:W-:Y:S08]  /*6fd0*/  HMMA.16816.F32.BF16 R28, R136.reuse, R152, RZ ;  /* 0x00000098881c723c */ /* 0x060ff000000418ff */
[----:B------:R-:W-:Y:S01]  /*6fe0*/  HMMA.16816.F32.BF16 R32, R136, R154, RZ ;  /* 0x0000009a8820723c */ /* 0x000fe200000418ff */
[----:B------:R-:W4:Y:S04]  /*6ff0*/  LDSM.16.M88.4 R136, [R190+0x7000] ;  /* 0x00700000be88783b */ /* 0x000f280000000200 */
[----:B------:R-:W5:Y:S03]  /*7000*/  LDSM.16.M88.4 R152, [R190+0x7800] ;  /* 0x00780000be98783b */ /* 0x000f660000000200 */
[C---:B--2---:R-:W-:Y:S08]  /*7010*/  HMMA.16816.F32.BF16 R4, R156.reuse, R160, R4 ;  /* 0x000000a09c04723c */ /* 0x044ff00000041804 */
[C---:B------:R-:W-:Y:S01]  /*7020*/  HMMA.16816.F32.BF16 R8, R156.reuse, R162, R8 ;  /* 0x000000a29c08723c */ /* 0x040fe20000041808 */
[----:B------:R-:W-:Y:S07]  /*7030*/  LDSM.16.M88.4 R160, [R192] ;  /* 0x00000000c0a0783b */ /* 0x000fee0000000200 */
[C---:B------:R-:W-:Y:S08]  /*7040*/  HMMA.16816.F32.BF16 R12, R156.reuse, R164, R12 ;  /* 0x000000a49c0c723c */ /* 0x040ff0000004180c */
[C---:B------:R-:W-:Y:S01]  /*7050*/  HMMA.16816.F32.BF16 R16, R156.reuse, R166, R16 ;  /* 0x000000a69c10723c */ /* 0x040fe20000041810 */
[----:B------:R-:W2:Y:S07]  /*7060*/  LDSM.16.M88.4 R164, [R183] ;  /* 0x00000000b7a4783b */ /* 0x000eae0000000200 */
[C---:B------:R-:W-:Y:S08]  /*7070*/  HMMA.16816.F32.BF16 R20, R156.reuse, R168, R20 ;  /* 0x000000a89c14723c */ /* 0x040ff00000041814 */
[C---:B------:R-:W-:Y:S01]  /*7080*/  HMMA.16816.F32.BF16 R24, R156.reuse, R170, R24 ;  /* 0x000000aa9c18723c */ /* 0x040fe20000041818 */
[----:B------:R-:W2:Y:S07]  /*7090*/  LDSM.16.M88.4 R168, [R183+0x800] ;  /* 0x00080000b7a8783b */ /* 0x000eae0000000200 */
[C---:B------:R-:W-:Y:S08]  /*70a0*/  HMMA.16816.F32.BF16 R28, R156.reuse, R172, R28 ;  /* 0x000000ac9c1c723c */ /* 0x040ff0000004181c */
[----:B------:R-:W-:Y:S01]  /*70b0*/  HMMA.16816.F32.BF16 R32, R156, R174, R32 ;  /* 0x000000ae9c20723c */ /* 0x000fe20000041820 */
[----:B------:R-:W2:Y:S04]  /*70c0*/  LDSM.16.M88.4 R156, [R183+0x1000] ;  /* 0x00100000b79c783b */ /* 0x000ea80000000200 */
[----:B------:R-:W2:Y:S03]  /*70d0*/  LDSM.16.M88.4 R172, [R183+0x1800] ;  /* 0x00180000b7ac783b */ /* 0x000ea60000000200 */
[C---:B-1----:R-:W-:Y:S08]  /*70e0*/  HMMA.16816.F32.BF16 R4, R140.reuse, R144, R4 ;  /* 0x000000908c04723c */ /* 0x042ff00000041804 */
[C---:B------:R-:W-:Y:S01]  /*70f0*/  HMMA.16816.F32.BF16 R8, R140.reuse, R146, R8 ;  /* 0x000000928c08723c */ /* 0x040fe20000041808 */
[----:B------:R-:W-:Y:S07]  /*7100*/  LDSM.16.M88.4 R144, [R196+0x8000] ;  /* 0x00800000c490783b */ /* 0x000fee0000000200 */
[C---:B---3--:R-:W-:Y:S08]  /*7110*/  HMMA.16816.F32.BF16 R12, R140.reuse, R148, R12 ;  /* 0x000000948c0c723c */ /* 0x048ff0000004180c */
[C---:B------:R-:W-:Y:S01]  /*7120*/  HMMA.16816.F32.BF16 R16, R140.reuse, R150, R16 ;  /* 0x000000968c10723c */ /* 0x040fe20000041810 */
[----:B------:R-:W-:Y:S07]  /*7130*/  LDSM.16.M88.4 R148, [R196+0x8800] ;  /* 0x00880000c494783b */ /* 0x000fee0000000200 */
[C---:B----4-:R-:W-:Y:S08]  /*7140*/  HMMA.16816.F32.BF16 R20, R140.reuse, R136, R20 ;  /* 0x000000888c14723c */ /* 0x050ff00000041814 */
[C---:B------:R-:W-:Y:S01]  /*7150*/  HMMA.16816.F32.BF16 R24, R140.reuse, R138, R24 ;  /* 0x0000008a8c18723c */ /* 0x040fe20000041818 */
[----:B------:R-:W1:Y:S07]  /*7160*/  LDSM.16.M88.4 R136, [R197+0x2000] ;  /* 0x00200000c588783b */ /* 0x000e6e0000000200 */
[C---:B-----5:R-:W-:Y:S08]  /*7170*/  HMMA.16816.F32.BF16 R28, R140.reuse, R152, R28 ;  /* 0x000000988c1c723c */ /* 0x060ff0000004181c */
[----:B------:R-:W-:Y:S01]  /*7180*/  HMMA.16816.F32.BF16 R32, R140, R154, R32 ;  /* 0x0000009a8c20723c */ /* 0x000fe20000041820 */
[----:B------:R-:W3:Y:S04]  /*7190*/  LDSM.16.M88.4 R140, [R196+0x9000] ;  /* 0x00900000c48c783b */ /* 0x000ee80000000200 */
[----:B------:R-:W4:Y:S03]  /*71a0*/  LDSM.16.M88.4 R152, [R196+0x9800] ;  /* 0x00980000c498783b */ /* 0x000f260000000200 */
[C---:B--2---:R-:W-:Y:S08]  /*71b0*/  HMMA.16816.F32.BF16 R4, R160.reuse, R164, R4 ;  /* 0x000000a4a004723c */ /* 0x044ff00000041804 */
[C---:B------:R-:W-:Y:S01]  /*71c0*/  HMMA.16816.F32.BF16 R8, R160.reuse, R166, R8 ;  /* 0x000000a6a008723c */ /* 0x040fe20000041808 */
[----:B------:R-:W-:Y:S07]  /*71d0*/  LDSM.16.M88.4 R164, [R182] ;  /* 0x00000000b6a4783b */ /* 0x000fee0000000200 */
[C---:B------:R-:W-:Y:S08]  /*71e0*/  HMMA.16816.F32.BF16 R12, R160.reuse, R168, R12 ;  /* 0x000000a8a00c723c */ /* 0x040ff0000004180c */
[C---:B------:R-:W-:Y:S01]  /*71f0*/  HMMA.16816.F32.BF16 R16, R160.reuse, R170, R16 ;  /* 0x000000aaa010723c */ /* 0x040fe20000041810 */
[----:B------:R-:W-:Y:S07]  /*7200*/  LDSM.16.M88.4 R168, [R181] ;  /* 0x00000000b5a8783b */ /* 0x000fee0000000200 */
[C---:B------:R-:W-:Y:S08]  /*7210*/  HMMA.16816.F32.BF16 R20, R160.reuse, R156, R20 ;  /* 0x0000009ca014723c */ /* 0x040ff00000041814 */
[C---:B------:R-:W-:Y:S01]  /*7220*/  HMMA.16816.F32.BF16 R24, R160.reuse, R158, R24 ;  /* 0x0000009ea018723c */ /* 0x040fe20000041818 */
[----:B------:R-:W2:Y:S07]  /*7230*/  LDSM.16.M88.4 R156, [R195+0x2000] ;  /* 0x00200000c39c783b */ /* 0x000eae0000000200 */
[C---:B------:R-:W-:Y:S08]  /*7240*/  HMMA.16816.F32.BF16 R28, R160.reuse, R172, R28 ;  /* 0x000000aca01c723c */ /* 0x040ff0000004181c */
[----:B------:R-:W-:Y:S01]  /*7250*/  HMMA.16816.F32.BF16 R32, R160, R174, R32 ;  /* 0x000000aea020723c */ /* 0x000fe20000041820 */
[----:B------:R-:W5:Y:S04]  /*7260*/  LDSM.16.M88.4 R160, [R180] ;  /* 0x00000000b4a0783b */ /* 0x000f680000000200 */
[----:B------:R-:W2:Y:S03]  /*7270*/  LDSM.16.M88.4 R172, [R179] ;  /* 0x00000000b3ac783b */ /* 0x000ea60000000200 */
[C---:B-1----:R-:W-:Y:S08]  /*7280*/  HMMA.16816.F32.BF16 R4, R136.reuse, R144, R4 ;  /* 0x000000908804723c */ /* 0x042ff00000041804 */
[C---:B------:R-:W-:Y:S01]  /*7290*/  HMMA.16816.F32.BF16 R8, R136.reuse, R146, R8 ;  /* 0x000000928808723c */ /* 0x040fe20000041808 */
[----:B------:R-:W-:Y:S07]  /*72a0*/  LDSM.16.M88.4 R144, [R190+0x8000] ;  /* 0x00800000be90783b */ /* 0x000fee0000000200 */
[C---:B------:R-:W-:Y:S08]  /*72b0*/  HMMA.16816.F32.BF16 R12, R136.reuse, R148, R12 ;  /* 0x00000094880c723c */ /* 0x040ff0000004180c */
[C---:B------:R-:W-:Y:S01]  /*72c0*/  HMMA.16816.F32.BF16 R16, R136.reuse, R150, R16 ;  /* 0x000000968810723c */ /* 0x040fe20000041810 */
[----:B------:R-:W-:Y:S07]  /*72d0*/  LDSM.16.M88.4 R148, [R190+0x8800] ;  /* 0x00880000be94783b */ /* 0x000fee0000000200 */
[C---:B---3--:R-:W-:Y:S08]  /*72e0*/  HMMA.16816.F32.BF16 R20, R136.reuse, R140, R20 ;  /* 0x0000008c8814723c */ /* 0x048ff00000041814 */
[C---:B------:R-:W-:Y:S01]  /*72f0*/  HMMA.16816.F32.BF16 R24, R136.reuse, R142, R24 ;  /* 0x0000008e8818723c */ /* 0x040fe20000041818 */
[----:B------:R-:W1:Y:S07]  /*7300*/  LDSM.16.M88.4 R140, [R193+0x2000] ;  /* 0x00200000c18c783b */ /* 0x000e6e0000000200 */
[C---:B----4-:R-:W-:Y:S08]  /*7310*/  HMMA.16816.F32.BF16 R28, R136.reuse, R152, R28 ;  /* 0x00000098881c723c */ /* 0x050ff0000004181c */
[----:B------:R-:W-:Y:S01]  /*7320*/  HMMA.16816.F32.BF16 R32, R136, R154, R32 ;  /* 0x0000009a8820723c */ /* 0x000fe20000041820 */
[----:B------:R-:W3:Y:S04]  /*7330*/  LDSM.16.M88.4 R136, [R190+0x9000] ;  /* 0x00900000be88783b */ /* 0x000ee80000000200 */
[----:B------:R-:W4:Y:S03]  /*7340*/  LDSM.16.M88.4 R152, [R190+0x9800] ;  /* 0x00980000be98783b */ /* 0x000f260000000200 */
[C---:B--2---:R-:W-:Y:S08]  /*7350*/  HMMA.16816.F32.BF16 R4, R156.reuse, R164, R4 ;  /* 0x000000a49c04723c */ /* 0x044ff00000041804 */
[C---:B------:R-:W-:Y:S01]  /*7360*/  HMMA.16816.F32.BF16 R8, R156.reuse, R166, R8 ;  /* 0x000000a69c08723c */ /* 0x040fe20000041808 */
[----:B------:R-:W-:Y:S07]  /*7370*/  LDSM.16.M88.4 R164, [R183+0x2000] ;  /* 0x00200000b7a4783b */ /* 0x000fee0000000200 */
[C---:B------:R-:W-:Y:S08]  /*7380*/  HMMA.16816.F32.BF16 R12, R156.reuse, R168, R12 ;  /* 0x000000a89c0c723c */ /* 0x040ff0000004180c */
[C---:B------:R-:W-:Y:S01]  /*7390*/  HMMA.16816.F32.BF16 R16, R156.reuse, R170, R16 ;  /* 0x000000aa9c10723c */ /* 0x040fe20000041810 */
[----:B------:R-:W-:Y:S07]  /*73a0*/  LDSM.16.M88.4 R168, [R183+0x2800] ;  /* 0x00280000b7a8783b */ /* 0x000fee0000000200 */
[C---:B-----5:R-:W-:Y:S08]  /*73b0*/  HMMA.16816.F32.BF16 R20, R156.reuse, R160, R20 ;  /* 0x000000a09c14723c */ /* 0x060ff00000041814 */
[C---:B------:R-:W-:Y:S01]  /*73c0*/  HMMA.16816.F32.BF16 R24, R156.reuse, R162, R24 ;  /* 0x000000a29c18723c */ /* 0x040fe20000041818 */
[----:B------:R-:W2:Y:S07]  /*73d0*/  LDSM.16.M88.4 R160, [R192+0x2000] ;  /* 0x00200000c0a0783b */ /* 0x000eae0000000200 */
[C---:B------:R-:W-:Y:S08]  /*73e0*/  HMMA.16816.F32.BF16 R28, R156.reuse, R172, R28 ;  /* 0x000000ac9c1c723c */ /* 0x040ff0000004181c */
[----:B------:R-:W-:Y:S01]  /*73f0*/  HMMA.16816.F32.BF16 R32, R156, R174, R32 ;  /* 0x000000ae9c20723c */ /* 0x000fe20000041820 */
[----:B------:R-:W5:Y:S04]  /*7400*/  LDSM.16.M88.4 R156, [R183+0x3000] ;  /* 0x00300000b79c783b */ /* 0x000f680000000200 */
[----:B------:R-:W2:Y:S03]  /*7410*/  LDSM.16.M88.4 R172, [R183+0x3800] ;  /* 0x00380000b7ac783b */ /* 0x000ea60000000200 */
        /* <DEDUP_REMOVED lines=19> */
[C---:B-----5:R-:W-:Y:S08]  /*7550*/  HMMA.16816.F32.BF16 R20, R160.reuse, R156, R20 ;  /* 0x0000009ca014723c */ /* 0x060ff00000041814 */
        /* <DEDUP_REMOVED lines=32> */
[C---:B-1----:R-:W-:Y:S01]  /*7760*/  HMMA.16816.F32.BF16 R4, R140.reuse, R144, R4 ;  /* 0x000000908c04723c */ /* 0x042fe20000041804 */
        /* <DEDUP_REMOVED lines=9> */
[C---:B--2---:R-:W-:Y:S08]  /*7800*/  HMMA.16816.F32.BF16 R4, R160.reuse, R164, R4 ;  /* 0x000000a4a004723c */ /* 0x044ff00000041804 */
        /* <DEDUP_REMOVED lines=8> */
.L_x_536:
[----:B------:R-:W-:Y:S01]  /*7890*/  FMNMX.FTZ R2, R4, R133, !PT ;  /* 0x0000008504027209 */ /* 0x000fe20007810000 */
[----:B------:R-:W-:Y:S01]  /*78a0*/  USHF.L.U32 UR30, UR31, 0x1, URZ ;  /* 0x000000011f1e7899 */ /* 0x000fe2000800063f */
[----:B------:R-:W-:Y:S01]  /*78b0*/  FMNMX.FTZ R132, R6, R0, !PT ;  /* 0x0000000006847209 */ /* 0x000fe20007810000 */
[----:B------:R-:W-:Y:S01]  /*78c0*/  UIADD3 UR8, UR22, -0x61c88647, URZ ;  /* 0x9e3779b916087890 */ /* 0x000fe2000fffe03f */
[----:B------:R-:W-:Y:S01]  /*78d0*/  FMNMX.FTZ R3, R5, R2, !PT ;  /* 0x0000000205037209 */ /* 0x000fe20007810000 */
[----:B-1----:R-:W-:Y:S01]  /*78e0*/  LDSM.16.MT88.4 R140, [R191+0xc000] ;  /* 0x00c00000bf8c783b */ /* 0x002fe20000004200 */
[----:B------:R-:W-:Y:S01]  /*78f0*/  FMNMX.FTZ R137, R7, R132, !PT ;  /* 0x0000008407897209 */ /* 0x000fe20007810000 */
[----:B------:R-:W-:Y:S01]  /*7900*/  UIADD3 UR5, UR22, -0x4ab325aa, URZ ;  /* 0xb54cda5616057890 */ /* 0x000fe2000fffe03f */
[----:B------:R-:W-:Y:S01]  /*7910*/  FMNMX.FTZ R2, R8, R3, !PT ;  /* 0x0000000308027209 */ /* 0x000fe20007810000 */
[----:B------:R-:W-:Y:S01]  /*7920*/  UIADD3 UR4, UR23, 0x646e171e, URZ ;  /* 0x646e171e17047890 */ /* 0x000fe2000fffe03f */
[----:B------:R-:W-:Y:S01]  /*7930*/  FMNMX.FTZ R132, R10, R137, !PT ;  /* 0x000000890a847209 */ /* 0x000fe20007810000 */
[----:B------:R-:W-:Y:S01]  /*7940*/  UIADD3 UR31, UR31, -0x1, URZ ;  /* 0xffffffff1f1f7890 */ /* 0x000fe2000fffe03f */
        /* <DEDUP_REMOVED lines=16> */
[----:B------:R-:W-:Y:S02]  /*7a50*/  LOP3.LUT R224, R215, UR27, R218, 0x96, !PT ;  /* 0x0000001bd7e07c12 */ /* 0x000fe4000f8e96da */
[----:B------:R-:W-:Y:S03]  /*7a60*/  FMNMX.FTZ R2, R24, R3, !PT ;  /* 0x0000000318027209 */ /* 0x000fe60007810000 */
[----:B------:R-:W-:Y:S01]  /*7a70*/  IMAD.WIDE.U32 R224, R224, -0x326172a9, RZ ;  /* 0xcd9e8d57e0e07825 */ /* 0x000fe200078e00ff */
[----:B------:R-:W-:Y:S04]  /*7a80*/  FMNMX.FTZ R3, R25, R2, !PT ;  /* 0x0000000219037209 */ /* 0x000fe80007810000 */
[----:B------:R-:W-:Y:S04]  /*7a90*/  FMNMX.FTZ R2, R28, R3, !PT ;  /* 0x000000031c027209 */ /* 0x000fe80007810000 */
[----:B------:R-:W-:Y:S04]  /*7aa0*/  FMNMX.FTZ R3, R29, R2, !PT ;  /* 0x000000021d037209 */ /* 0x000fe80007810000 */
[----:B------:R-:W-:Y:S02]  /*7ab0*/  FMNMX.FTZ R2, R32, R3, !PT ;  /* 0x0000000320027209 */ /* 0x000fe40007810000 */
[----:B------:R-:W-:Y:S02]  /*7ac0*/  FMNMX.FTZ R3, R23, R132, !PT ;  /* 0x0000008417037209 */ /* 0x000fe40007810000 */
[----:B------:R-:W-:Y:S02]  /*7ad0*/  FMNMX.FTZ R139, R33, R2, !PT ;  /* 0x00000002218b7209 */ /* 0x000fe40007810000 */
[----:B------:R-:W-:Y:S03]  /*7ae0*/  FMNMX.FTZ R2, R26, R3, !PT ;  /* 0x000000031a027209 */ /* 0x000fe60007810000 */
[----:B------:R-:W-:Y:S01]  /*7af0*/  SHFL.BFLY PT, R132, R139, 0x2, 0x1f ;  /* 0x0c401f008b847f89 */ /* 0x000fe200000e0000 */
[----:B------:R-:W-:Y:S04]  /*7b00*/  FMNMX.FTZ R3, R27, R2, !PT ;  /* 0x000000021b037209 */ /* 0x000fe80007810000 */
[----:B------:R-:W-:Y:S04]  /*7b10*/  FMNMX.FTZ R2, R30, R3, !PT ;  /* 0x000000031e027209 */ /* 0x000fe80007810000 */
[----:B------:R-:W-:Y:S04]  /*7b20*/  FMNMX.FTZ R3, R31, R2, !PT ;  /* 0x000000021f037209 */ /* 0x000fe80007810000 */
[----:B------:R-:W-:Y:S04]  /*7b30*/  FMNMX.FTZ R2, R34, R3, !PT ;  /* 0x0000000322027209 */ /* 0x000fe80007810000 */
[----:B------:R-:W-:Y:S05]  /*7b40*/  FMNMX.FTZ R136, R35, R2, !PT ;  /* 0x0000000223887209 */ /* 0x000fea0007810000 */
        /* <DEDUP_REMOVED lines=8> */
[----:B------:R-:W-:Y:S02]  /*7bd0*/  MOV R137, UR23 ;  /* 0x0000001700897c02 */ /* 0x000fe40008000f00 */
[C---:B------:R-:W-:Y:S01]  /*7be0*/  FSETP.NEU.FTZ.AND P0, PT, R132.reuse, -INF , PT ;  /* 0xff8000008400780b */ /* 0x040fe20003f1d000 */
[C---:B------:R-:W-:Y:S02]  /*7bf0*/  FMUL.FTZ R172, R132.reuse, c[0x0][0x23c] ;  /* 0x00008f0084ac7a20 */ /* 0x040fe40000410000 */
[----:B------:R-:W-:Y:S03]  /*7c00*/  FADD.FTZ R133, -R132, R133 ;  /* 0x0000008584857221 */ /* 0x000fe60000010100 */
[----:B------:R-:W-:Y:S01]  /*7c10*/  FSEL R172, R172, RZ, P0 ;  /* 0x000000ffacac7208 */ /* 0x000fe20000000000 */
[----:B------:R-:W-:Y:S01]  /*7c20*/  FMUL.FTZ R2, R133, c[0x0][0x23c] ;  /* 0x00008f0085027a20 */ /* 0x000fe20000410000 */
[----:B------:R-:W-:Y:S02]  /*7c30*/  FSETP.NEU.FTZ.AND P0, PT, R3, -INF , PT ;  /* 0xff8000000300780b */ /* 0x000fe40003f1d000 */
[----:B------:R-:W-:Y:S01]  /*7c40*/  MOV R133, R132 ;  /* 0x0000008400857202 */ /* 0x000fe20000000f00 */
[--C-:B------:R-:W-:Y:S01]  /*7c50*/  FFMA.FTZ R136, R8, c[0x0][0x23c], -R172.reuse ;  /* 0x00008f0008887a23 */ /* 0x100fe200000108ac */
[----:B------:R-:W-:Y:S01]  /*7c60*/  LOP3.LUT R8, R219, UR30, R137, 0x96, !PT ;  /* 0x0000001edb087c12 */ /* 0x000fe2000f8e9689 */
[--C-:B------:R-:W-:Y:S01]  /*7c70*/  FFMA.FTZ R165, R9, c[0x0][0x23c], -R172.reuse ;  /* 0x00008f0009a57a23 */ /* 0x100fe200000108ac */
[----:B------:R-:W-:Y:S01]  /*7c80*/  FSEL R170, R170, RZ, P0 ;  /* 0x000000ffaaaa7208 */ /* 0x000fe20000000000 */
[----:B------:R1:W-:Y:S01]  /*7c90*/  MUFU.EX2 R134, R136 ;  /* 0x0000008800867308 */ /* 0x0003e20000000800 */
[----:B------:R-:W-:Y:S01]  /*7ca0*/  FFMA.FTZ R169, R5, c[0x0][0x23c], -R172 ;  /* 0x00008f0005a97a23 */ /* 0x000fe200000108ac */
[----:B------:R-:W-:Y:S01]  /*7cb0*/  UIADD3 UR30, UR30, 0x1, URZ ;  /* 0x000000011e1e7890 */ /* 0x000fe2000fffe03f */
[----:B------:R-:W-:Y:S04]  /*7cc0*/  IMAD.WIDE.U32 R152, R8, -0x326172a9, RZ ;  /* 0xcd9e8d5708987825 */ /* 0x000fe800078e00ff */
[----:B------:R-:W-:Y:S01]  /*7cd0*/  FFMA.FTZ R164, R10, c[0x0][0x23c], -R170 ;  /* 0x00008f000aa47a23 */ /* 0x000fe200000108aa */
[----:B------:R-:W-:Y:S01]  /*7ce0*/  LOP3.LUT R8, R153, UR8, R216, 0x96, !PT ;  /* 0x0000000899087c12 */ /* 0x000fe2000f8e96d8 */
[----:B------:R-:W-:Y:S01]  /*7cf0*/  FFMA.FTZ R167, R11, c[0x0][0x23c], -R170 ;  /* 0x00008f000ba77a23 */ /* 0x000fe200000108aa */
[----:B------:R-:W-:Y:S01]  /*7d00*/  LOP3.LUT R152, R225, UR26, R152, 0x96, !PT ;  /* 0x0000001ae1987c12 */ /* 0x000fe2000f8e9698 */
[----:B------:R-:W-:Y:S01]  /*7d10*/  FADD.FTZ R5, -R3, R0 ;  /* 0x0000000003057221 */ /* 0x000fe20000010100 */
[----:B------:R-:W-:Y:S01]  /*7d20*/  MUFU.EX2 R165, R165 ;  /* 0x000000a500a57308 */ /* 0x000fe20000000800 */
[----:B------:R-:W-:Y:S04]  /*7d30*/  IMAD.WIDE.U32 R150, R8, -0x2daee0ad, RZ ;  /* 0xd2511f5308967825 */ /* 0x000fe800078e00ff */
[----:B------:R-:W-:Y:S01]  /*7d40*/  IMAD.WIDE.U32 R152, R152, -0x2daee0ad, RZ ;  /* 0xd2511f5398987825 */ /* 0x000fe200078e00ff */
[----:B------:R-:W-:Y:S03]  /*7d50*/  LOP3.LUT R8, R151, UR25, R214, 0x96, !PT ;  /* 0x0000001997087c12 */ /* 0x000fe6000f8e96d6 */
[----:B------:R-:W-:Y:S01]  /*7d60*/  FFMA.FTZ R166, R4, c[0x0][0x23c], -R172 ;  /* 0x00008f0004a67a23 */ /* 0x000fe200000108ac */
[----:B------:R-:W-:Y:S01]  /*7d70*/  LOP3.LUT R150, R153, UR21, R150, 0x96, !PT ;  /* 0x0000001599967c12 */ /* 0x000fe2000f8e9696 */
[----:B------:R-:W-:Y:S01]  /*7d80*/  IMAD.WIDE.U32 R148, R8, -0x326172a9, RZ ;  /* 0xcd9e8d5708947825 */ /* 0x000fe200078e00ff */
[----:B------:R-:W-:Y:S03]  /*7d90*/  MUFU.EX2 R164, R164 ;  /* 0x000000a400a47308 */ /* 0x000fe60000000800 */
[----:B------:R-:W-:Y:S01]  /*7da0*/  IMAD.WIDE.U32 R150, R150, -0x326172a9, RZ ;  /* 0xcd9e8d5796967825 */ /* 0x000fe200078e00ff */
[----:B------:R-:W-:Y:S03]  /*7db0*/  LOP3.LUT R8, R149, UR24, R224, 0x96, !PT ;  /* 0x0000001895087c12 */ /* 0x000fe6000f8e96e0 */
[----:B------:R-:W-:Y:S01]  /*7dc0*/  FFMA.FTZ R168, R6, c[0x0][0x23c], -R170 ;  /* 0x00008f0006a87a23 */ /* 0x000fe200000108aa */
[----:B------:R-:W-:Y:S01]  /*7dd0*/  LOP3.LUT R148, R151, UR20, R148, 0x96, !PT ;  /* 0x0000001497947c12 */ /* 0x000fe2000f8e9694 */
[----:B------:R-:W-:Y:S01]  /*7de0*/  IMAD.WIDE.U32 R8, R8, -0x2daee0ad, RZ ;  /* 0xd2511f5308087825 */ /* 0x000fe200078e00ff */
[----:B------:R-:W2:Y:S03]  /*7df0*/  MUFU.EX2 R167, R167 ;  /* 0x000000a700a77308 */ /* 0x000ea60000000800 */
[----:B------:R-:W-:Y:S01]  /*7e00*/  IMAD.WIDE.U32 R148, R148, -0x2daee0ad, RZ ;  /* 0xd2511f5394947825 */ /* 0x000fe200078e00ff */
[----:B------:R-:W-:Y:S03]  /*7e10*/  LOP3.LUT R152, R9, UR17, R152, 0x96, !PT ;  /* 0x0000001109987c12 */ /* 0x000fe6000f8e9698 */
[----:B------:R-:W-:Y:S01]  /*7e20*/  FFMA.FTZ R171, R7, c[0x0][0x23c], -R170 ;  /* 0x00008f0007ab7a23 */ /* 0x000fe200000108aa */
[----:B-1----:R-:W-:Y:S01]  /*7e30*/  LOP3.LUT R136, R149, UR12, R8, 0x96, !PT ;  /* 0x0000000c95887c12 */ /* 0x002fe2000f8e9608 */
[----:B------:R-:W-:Y:S01]  /*7e40*/  FMUL.FTZ R0, R5, c[0x0][0x23c] ;  /* 0x00008f0005007a20 */ /* 0x000fe20000410000 */
[----:B------:R-:W-:Y:S01]  /*7e50*/  MUFU.EX2 R166, R166 ;  /* 0x000000a600a67308 */ /* 0x000fe20000000800 */
[----:B------:R-:W-:Y:S04]  /*7e60*/  IMAD.WIDE.U32 R152, R152, -0x326172a9, RZ ;  /* 0xcd9e8d5798987825 */ /* 0x000fe800078e00ff */
[----:B------:R-:W-:Y:S01]  /*7e70*/  IMAD.WIDE.U32 R136, R136, -0x326172a9, RZ ;  /* 0xcd9e8d5788887825 */ /* 0x000fe200078e00ff */
[----:B------:R-:W-:Y:S03]  /*7e80*/  LOP3.LUT R150, R153, UR15, R150, 0x96, !PT ;  /* 0x0000000f99967c12 */ /* 0x000fe6000f8e9696 */
[----:B------:R-:W-:Y:S01]  /*7e90*/  FFMA.FTZ R173, R16, c[0x0][0x23c], -R172 ;  /* 0x00008f0010ad7a23 */ /* 0x000fe200000108ac */
[----:B------:R-:W1:Y:S01]  /*7ea0*/  MUFU.EX2 R169, R169 ;  /* 0x000000a900a97308 */ /* 0x000e620000000800 */
[----:B------:R-:W-:Y:S01]  /*7eb0*/  LOP3.LUT R8, R137, UR5, R152, 0x96, !PT ;  /* 0x0000000589087c12 */ /* 0x000fe2000f8e9698 */
[----:B------:R-:W-:Y:S01]  /*7ec0*/  IMAD.WIDE.U32 R150, R150, -0x2daee0ad, RZ ;  /* 0xd2511f5396967825 */ /* 0x000fe200078e00ff */
[----:B------:R-:W-:Y:S01]  /*7ed0*/  SHF.R.U32.HI R139, RZ, 0x10, R136 ;  /* 0x00000010ff8b7819 */ /* 0x000fe20000011688 */
[----:B------:R-:W-:Y:S01]  /*7ee0*/  LDSM.16.MT88.4 R152, [R191+0xe800] ;  /* 0x00e80000bf98783b */ /* 0x000fe20000004200 */
[C---:B------:R-:W-:Y:S01]  /*7ef0*/  LOP3.LUT R10, R136.reuse, 0xffff, RZ, 0xc0, !PT ;  /* 0x0000ffff880a7812 */ /* 0x040fe200078ec0ff */
[----:B------:R-:W-:Y:S01]  /*7f00*/  FFMA.FTZ R174, R17, c[0x0][0x23c], -R172 ;  /* 0x00008f0011ae7a23 */ /* 0x000fe200000108ac */
[----:B------:R-:W-:Y:S01]  /*7f10*/  LOP3.LUT R7, R136, 0xff, RZ, 0xc0, !PT ;  /* 0x000000ff88077812 */ /* 0x000fe200078ec0ff */
[----:B------:R-:W-:Y:S01]  /*7f20*/  FFMA.FTZ R212, R18, c[0x0][0x23c], -R170 ;  /* 0x00008f0012d47a23 */ /* 0x000fe200000108aa */
[----:B------:R-:W-:Y:S01]  /*7f30*/  SHF.R.U32.HI R6, RZ, 0x18, R136 ;  /* 0x00000018ff067819 */ /* 0x000fe20000011688 */
[----:B------:R-:W-:Y:S01]  /*7f40*/  MUFU.EX2 R168, R168 ;  /* 0x000000a800a87308 */ /* 0x000fe20000000800 */
[----:B------:R-:W-:Y:S01]  /*7f50*/  LOP3.LUT R136, R8, 0xffff, RZ, 0xc0, !PT ;  /* 0x0000ffff08887812 */ /* 0x000fe200078ec0ff */
[----:B------:R-:W-:Y:S01]  /*7f60*/  FFMA.FTZ R175, R19, c[0x0][0x23c], -R170 ;  /* 0x00008f0013af7a23 */ /* 0x000fe200000108aa */
[----:B------:R-:W-:Y:S01]  /*7f70*/  SHF.R.U32.HI R137, RZ, 0x10, R8 ;  /* 0x00000010ff897819 */ /* 0x000fe20000011608 */
[--C-:B------:R-:W-:Y:S01]  /*7f80*/  FFMA.FTZ R220, R12, c[0x0][0x23c], -R172.reuse ;  /* 0x00008f000cdc7a23 */ /* 0x100fe200000108ac */
[----:B------:R-:W-:Y:S01]  /*7f90*/  LOP3.LUT R139, R139, 0xff, RZ, 0xc0, !PT ;  /* 0x000000ff8b8b7812 */ /* 0x000fe200078ec0ff */
[----:B------:R-:W-:Y:S01]  /*7fa0*/  FFMA.FTZ R221, R13, c[0x0][0x23c], -R172 ;  /* 0x00008f000ddd7a23 */ /* 0x000fe200000108ac */
[----:B------:R-:W-:Y:S01]  /*7fb0*/  SHF.R.U32.HI R10, RZ, 0x8, R10 ;  /* 0x00000008ff0a7819 */ /* 0x000fe2000001160a */
[----:B------:R-:W-:Y:S01]  /*7fc0*/  FFMA.FTZ R222, R14, c[0x0][0x23c], -R170 ;  /* 0x00008f000ede7a23 */ /* 0x000fe200000108aa */
[----:B------:R-:W-:Y:S01]  /*7fd0*/  SHF.R.U32.HI R136, RZ, 0x8, R136 ;  /* 0x00000008ff887819 */ /* 0x000fe20000011688 */
[----:B------:R-:W3:Y:S01]  /*7fe0*/  MUFU.EX2 R171, R171 ;  /* 0x000000ab00ab7308 */ /* 0x000ee20000000800 */
[----:B------:R-:W-:Y:S01]  /*7ff0*/  LOP3.LUT R5, R8, 0xff, RZ, 0xc0, !PT ;  /* 0x000000ff08057812 */ /* 0x000fe200078ec0ff */
[----:B------:R-:W-:Y:S01]  /*8000*/  FFMA.FTZ R223, R15, c[0x0][0x23c], -R170 ;  /* 0x00008f000fdf7a23 */ /* 0x000fe200000108aa */
[----:B------:R-:W-:Y:S01]  /*8010*/  SHF.R.U32.HI R8, RZ, 0x18, R8 ;  /* 0x00000018ff087819 */ /* 0x000fe20000011608 */
[----:B------:R-:W-:Y:S01]  /*8020*/  FFMA.FTZ R226, R22, c[0x0][0x23c], -R170 ;  /* 0x00008f0016e27a23 */ /* 0x000fe200000108aa */
[----:B------:R-:W-:Y:S01]  /*8030*/  LOP3.LUT R137, R137, 0xff, RZ, 0xc0, !PT ;  /* 0x000000ff89897812 */ /* 0x000fe200078ec0ff */
[----:B------:R-:W-:Y:S01]  /*8040*/  FFMA.FTZ R228, R28, c[0x0][0x23c], -R172 ;  /* 0x00008f001ce47a23 */ /* 0x000fe200000108ac */
[----:B------:R-:W-:Y:S02]  /*8050*/  PRMT R139, R139, 0x5410, R6 ;  /* 0x000054108b8b7816 */ /* 0x000fe40000000006 */
[----:B------:R-:W-:Y:S01]  /*8060*/  PRMT R7, R7, 0x5410, R10 ;  /* 0x0000541007077816 */ /* 0x000fe2000000000a */
[----:B------:R-:W4:Y:S01]  /*8070*/  MUFU.EX2 R2, R2 ;  /* 0x0000000200027308 */ /* 0x000f220000000800 */
[----:B------:R-:W-:Y:S01]  /*8080*/  PRMT R5, R5, 0x5410, R136 ;  /* 0x0000541005057816 */ /* 0x000fe20000000088 */
[--C-:B------:R-:W-:Y:S01]  /*8090*/  HSET2.LE.AND R139, R139, R210.reuse, PT ;  /* 0x000000d28b8b7233 */ /* 0x100fe20003803000 */
[----:B------:R-:W-:Y:S01]  /*80a0*/  PRMT R137, R137, 0x5410, R8 ;  /* 0x0000541089897816 */ /* 0x000fe20000000008 */
[--C-:B------:R-:W-:Y:S01]  /*80b0*/  HSET2.LE.AND R138, R7, R210.reuse, PT ;  /* 0x000000d2078a7233 */ /* 0x100fe20003803000 */
[----:B--2---:R-:W-:Y:S01]  /*80c0*/  F2FP.BF16.PACK_AB R8, R167, R164 ;  /* 0x000000a4a708723e */ /* 0x004fe200000010ff */
[--C-:B------:R-:W-:Y:S01]  /*80d0*/  HSET2.LE.AND R136, R5, R210.reuse, PT ;  /* 0x000000d205887233 */ /* 0x100fe20003803000 */
[----:B------:R-:W-:Y:S01]  /*80e0*/  F2FP.BF16.PACK_AB R7, R165, R134 ;  /* 0x00000086a507723e */ /* 0x000fe200000010ff */
[--C-:B------:R-:W-:Y:S01]  /*80f0*/  HSET2.LE.AND R137, R137, R210.reuse, PT ;  /* 0x000000d289897233 */ /* 0x100fe20003803000 */
[----:B-1----:R-:W-:Y:S01]  /*8100*/  F2FP.BF16.PACK_AB R5, R169, R166 ;  /* 0x000000a6a905723e */ /* 0x002fe200000010ff */
[----:B------:R-:W1:Y:S01]  /*8110*/  MUFU.EX2 R0, R0 ;  /* 0x0000000000007308 */ /* 0x000e620000000800 */
[----:B------:R-:W-:Y:S02]  /*8120*/  LOP3.LUT R139, R139, R8, RZ, 0xc0, !PT ;  /* 0x000000088b8b7212 */ /* 0x000fe400078ec0ff */
[----:B------:R-:W-:Y:S02]  /*8130*/  LOP3.LUT R138, R138, R7, RZ, 0xc0, !PT ;  /* 0x000000078a8a7212 */ /* 0x000fe400078ec0ff */
[----:B---3--:R-:W-:Y:S02]  /*8140*/  F2FP.BF16.PACK_AB R6, R171, R168 ;  /* 0x000000a8ab06723e */ /* 0x008fe400000010ff */
[----:B------:R-:W-:Y:S02]  /*8150*/  LOP3.LUT R136, R136, R5, RZ, 0xc0, !PT ;  /* 0x0000000588887212 */ /* 0x000fe400078ec0ff */
[----:B------:R-:W-:Y:S01]  /*8160*/  LOP3.LUT R137, R137, R6, RZ, 0xc0, !PT ;  /* 0x0000000689897212 */ /* 0x000fe200078ec0ff */
[----:B------:R-:W-:Y:S01]  /*8170*/  MUFU.EX2 R212, R212 ;  /* 0x000000d400d47308 */ /* 0x000fe20000000800 */
[----:B------:R-:W-:Y:S02]  /*8180*/  LOP3.LUT R148, R151, UR4, R148, 0x96, !PT ;  /* 0x0000000497947c12 */ /* 0x000fe4000f8e9694 */
[----:B------:R-:W-:Y:S01]  /*8190*/  LOP3.LUT R6, R150, 0xffff, RZ, 0xc0, !PT ;  /* 0x0000ffff96067812 */ /* 0x000fe200078ec0ff */
[----:B----4-:R-:W-:Y:S01]  /*81a0*/  FMUL.FTZ R8, R2, R128 ;  /* 0x0000008002087220 */ /* 0x010fe20000410000 */
[----:B------:R-:W-:Y:S01]  /*81b0*/  LOP3.LUT R5, R150, 0xff, RZ, 0xc0, !PT ;  /* 0x000000ff96057812 */ /* 0x000fe200078ec0ff */
[----:B------:R-:W-:Y:S01]  /*81c0*/  FMUL.FTZ R9, R2, R129 ;  /* 0x0000008102097220 */ /* 0x000fe20000410000 */
[----:B------:R-:W-:Y:S01]  /*81d0*/  LOP3.LUT R7, R148, 0xffff, RZ, 0xc0, !PT ;  /* 0x0000ffff94077812 */ /* 0x000fe200078ec0ff */
[C---:B------:R-:W-:Y:S01]  /*81e0*/  FMUL.FTZ R36, R2.reuse, R36 ;  /* 0x0000002402247220 */ /* 0x040fe20000410000 */
[----:B------:R-:W-:Y:S01]  /*81f0*/  SHF.R.U32.HI R227, RZ, 0x18, R150 ;  /* 0x00000018ffe37819 */ /* 0x000fe20000011696 */
[C---:B------:R-:W-:Y:S01]  /*8200*/  FMUL.FTZ R37, R2.reuse, R37 ;  /* 0x0000002502257220 */ /* 0x040fe20000410000 */
[----:B------:R-:W-:Y:S01]  /*8210*/  SHF.R.U32.HI R149, RZ, 0x18, R148 ;  /* 0x00000018ff957819 */ /* 0x000fe20000011694 */
[----:B------:R-:W-:Y:S01]  /*8220*/  FMUL.FTZ R40, R2, R40 ;  /* 0x0000002802287220 */ /* 0x000fe20000410000 */
[----:B------:R-:W-:Y:S01]  /*8230*/  MUFU.EX2 R175, R175 ;  /* 0x000000af00af7308 */ /* 0x000fe20000000800 */
[C---:B-1----:R-:W-:Y:S01]  /*8240*/  FMUL.FTZ R10, R0.reuse, R130 ;  /* 0x00000082000a7220 */ /* 0x042fe20000410000 */
[----:B------:R-:W-:Y:S01]  /*8250*/  SHF.R.U32.HI R12, RZ, 0x8, R6 ;  /* 0x00000008ff0c7819 */ /* 0x000fe20000011606 */
[----:B------:R-:W-:Y:S01]  /*8260*/  FMUL.FTZ R11, R0, R131 ;  /* 0x00000083000b7220 */ /* 0x000fe20000410000 */
[----:B------:R-:W-:Y:S01]  /*8270*/  SHF.R.U32.HI R6, RZ, 0x10, R150 ;  /* 0x00000010ff067819 */ /* 0x000fe20000011696 */
[----:B------:R-:W1:Y:S01]  /*8280*/  LDSM.16.MT88.4 R128, [R188+0xc000] ;  /* 0x00c00000bc80783b */ /* 0x000e620000004200 */
[C---:B------:R-:W-:Y:S01]  /*8290*/  FMUL.FTZ R16, R2.reuse, R124 ;  /* 0x0000007c02107220 */ /* 0x040fe20000410000 */
[----:B------:R-:W-:Y:S01]  /*82a0*/  PRMT R5, R5, 0x5410, R12 ;  /* 0x0000541005057816 */ /* 0x000fe2000000000c */
[----:B------:R-:W-:Y:S01]  /*82b0*/  FMUL.FTZ R17, R2, R125 ;  /* 0x0000007d02117220 */ /* 0x000fe20000410000 */
[----:B------:R-:W-:Y:S01]  /*82c0*/  LOP3.LUT R12, R6, 0xff, RZ, 0xc0, !PT ;  /* 0x000000ff060c7812 */ /* 0x000fe200078ec0ff */
[C---:B------:R-:W-:Y:S01]  /*82d0*/  HMMA.16816.F32.BF16 R8, R136.reuse, R140, R8 ;  /* 0x0000008c8808723c */ /* 0x040fe20000041808 */
[----:B------:R-:W-:Y:S04]  /*82e0*/  MUFU.EX2 R173, R173 ;  /* 0x000000ad00ad7308 */ /* 0x000fe80000000800 */
[----:B------:R-:W-:Y:S01]  /*82f0*/  FMUL.FTZ R38, R0, R38 ;  /* 0x0000002600267220 */ /* 0x000fe20000410000 */
[----:B------:R-:W-:Y:S01]  /*8300*/  LOP3.LUT R6, R148, 0xff, RZ, 0xc0, !PT ;  /* 0x000000ff94067812 */ /* 0x000fe200078ec0ff */
[C---:B------:R-:W-:Y:S01]  /*8310*/  FMUL.FTZ R39, R0.reuse, R39 ;  /* 0x0000002700277220 */ /* 0x040fe20000410000 */
[--C-:B------:R-:W-:Y:S01]  /*8320*/  HSET2.LE.AND R5, R5, R210.reuse, PT ;  /* 0x000000d205057233 */ /* 0x100fe20003803000 */
[C---:B------:R-:W-:Y:S02]  /*8330*/  FMUL.FTZ R18, R0.reuse, R126 ;  /* 0x0000007e00127220 */ /* 0x040fe40000410000 */
[----:B------:R-:W2:Y:S01]  /*8340*/  MUFU.EX2 R174, R174 ;  /* 0x000000ae00ae7308 */ /* 0x000ea20000000800 */
[----:B------:R-:W-:Y:S01]  /*8350*/  FMUL.FTZ R19, R0, R127 ;  /* 0x0000007f00137220 */ /* 0x000fe20000410000 */
[----:B------:R-:W-:Y:S01]  /*8360*/  SHF.R.U32.HI R7, RZ, 0x8, R7 ;  /* 0x00000008ff077819 */ /* 0x000fe20000011607 */
[C---:B------:R-:W-:Y:S01]  /*8370*/  HMMA.16816.F32.BF16 R36, R136.reuse, R142, R36 ;  /* 0x0000008e8824723c */ /* 0x040fe20000041824 */
[----:B------:R-:W3:Y:S02]  /*8380*/  LDSM.16.MT88.4 R140, [R187+0xc000] ;  /* 0x00c00000bb8c783b */ /* 0x000ee40000004200 */
[----:B------:R-:W-:Y:S01]  /*8390*/  FMUL.FTZ R41, R2, R41 ;  /* 0x0000002902297220 */ /* 0x000fe20000410000 */
[----:B------:R-:W-:Y:S01]  /*83a0*/  PRMT R7, R6, 0x5410, R7 ;  /* 0x0000541006077816 */ /* 0x000fe20000000007 */
[C---:B------:R-:W-:Y:S01]  /*83b0*/  FMUL.FTZ R42, R0.reuse, R42 ;  /* 0x0000002a002a7220 */ /* 0x040fe20000410000 */
[----:B------:R-:W-:Y:S01]  /*83c0*/  SHF.R.U32.HI R6, RZ, 0x10, R148 ;  /* 0x00000010ff067819 */ /* 0x000fe20000011694 */
[----:B------:R-:W-:Y:S01]  /*83d0*/  FMUL.FTZ R43, R0, R43 ;  /* 0x0000002b002b7220 */ /* 0x000fe20000410000 */
[----:B------:R-:W-:Y:S01]  /*83e0*/  MUFU.EX2 R220, R220 ;  /* 0x000000dc00dc7308 */ /* 0x000fe20000000800 */
[----:B------:R-:W-:Y:S03]  /*83f0*/  LDSM.16.MT88.4 R124, [R187+0x10000] ;  /* 0x01000000bb7c783b */ /* 0x000fe60000004200 */
[----:B------:R-:W-:Y:S01]  /*8400*/  FMUL.FTZ R44, R2, R44 ;  /* 0x0000002c022c7220 */ /* 0x000fe20000410000 */
[----:B------:R-:W-:Y:S01]  /*8410*/  LOP3.LUT R6, R6, 0xff, RZ, 0xc0, !PT ;  /* 0x000000ff06067812 */ /* 0x000fe200078ec0ff */
[C---:B------:R-:W-:Y:S03]  /*8420*/  HMMA.16816.F32.BF16 R40, R136.reuse, R144, R40 ;  /* 0x000000908828723c */ /* 0x040fe60000041828 */
[----:B------:R-:W-:Y:S01]  /*8430*/  FMUL.FTZ R45, R2, R45 ;  /* 0x0000002d022d7220 */ /* 0x000fe20000410000 */
[----:B------:R-:W4:Y:S01]  /*8440*/  MUFU.EX2 R221, R221 ;  /* 0x000000dd00dd7308 */ /* 0x000f220000000800 */
[----:B------:R-:W-:Y:S01]  /*8450*/  FMUL.FTZ R46, R0, R46 ;  /* 0x0000002e002e7220 */ /* 0x000fe20000410000 */
[----:B------:R-:W-:Y:S01]  /*8460*/  PRMT R227, R12, 0x5410, R227 ;  /* 0x000054100ce37816 */ /* 0x000fe200000000e3 */
[----:B------:R-:W-:Y:S02]  /*8470*/  FMUL.FTZ R47, R0, R47 ;  /* 0x0000002f002f7220 */ /* 0x000fe40000410000 */
[C---:B------:R-:W-:Y:S03]  /*8480*/  FMUL.FTZ R48, R2.reuse, R48 ;  /* 0x0000003002307220 */ /* 0x040fe60000410000 */
[----:B------:R-:W-:Y:S02]  /*8490*/  FMUL.FTZ R49, R2, R49 ;  /* 0x0000003102317220 */ /* 0x000fe40000410000 */
[C---:B------:R-:W-:Y:S01]  /*84a0*/  HMMA.16816.F32.BF16 R44, R136.reuse, R146, R44 ;  /* 0x00000092882c723c */ /* 0x040fe2000004182c */
[----:B------:R-:W5:Y:S01]  /*84b0*/  LDSM.16.MT88.4 R144, [R191+0xe000] ;  /* 0x00e00000bf90783b */ /* 0x000f620000004200 */
[----:B------:R-:W-:Y:S01]  /*84c0*/  MUFU.EX2 R222, R222 ;  /* 0x000000de00de7308 */ /* 0x000fe20000000800 */
[C---:B------:R-:W-:Y:S02]  /*84d0*/  FMUL.FTZ R50, R0.reuse, R50 ;  /* 0x0000003200327220 */ /* 0x040fe40000410000 */
[----:B------:R-:W-:Y:S02]  /*84e0*/  FMUL.FTZ R51, R0, R51 ;  /* 0x0000003300337220 */ /* 0x000fe40000410000 */
[C---:B------:R-:W-:Y:S02]  /*84f0*/  FMUL.FTZ R52, R2.reuse, R52 ;  /* 0x0000003402347220 */ /* 0x040fe40000410000 */
[----:B------:R-:W-:Y:S03]  /*8500*/  FMUL.FTZ R53, R2, R53 ;  /* 0x0000003502357220 */ /* 0x000fe60000410000 */
[C---:B-1----:R-:W-:Y:S01]  /*8510*/  HMMA.16816.F32.BF16 R48, R136.reuse, R128, R48 ;  /* 0x000000808830723c */ /* 0x042fe20000041830 */
[----:B------:R-:W1:Y:S02]  /*8520*/  MUFU.EX2 R223, R223 ;  /* 0x000000df00df7308 */ /* 0x000e640000000800 */
[C---:B------:R-:W-:Y:S02]  /*8530*/  FMUL.FTZ R54, R0.reuse, R54 ;  /* 0x0000003600367220 */ /* 0x040fe40000410000 */
[----:B------:R-:W-:Y:S02]  /*8540*/  FMUL.FTZ R55, R0, R55 ;  /* 0x0000003700377220 */ /* 0x000fe40000410000 */
[C---:B------:R-:W-:Y:S02]  /*8550*/  FMUL.FTZ R56, R2.reuse, R56 ;  /* 0x0000003802387220 */ /* 0x040fe40000410000 */
[----:B------:R-:W-:Y:S02]  /*8560*/  FMUL.FTZ R57, R2, R57 ;  /* 0x0000003902397220 */ /* 0x000fe40000410000 */
[----:B------:R-:W-:Y:S01]  /*8570*/  MUFU.EX2 R226, R226 ;  /* 0x000000e200e27308 */ /* 0x000fe20000000800 */
[C---:B------:R-:W-:Y:S01]  /*8580*/  HMMA.16816.F32.BF16 R52, R136.reuse, R130, R52 ;  /* 0x000000828834723c */ /* 0x040fe20000041834 */
[----:B------:R-:W1:Y:S02]  /*8590*/  LDSM.16.MT88.4 R128, [R189+0xe000] ;  /* 0x00e00000bd80783b */ /* 0x000e640000004200 */
[C---:B------:R-:W-:Y:S02]  /*85a0*/  FMUL.FTZ R58, R0.reuse, R58 ;  /* 0x0000003a003a7220 */ /* 0x040fe40000410000 */
[----:B------:R-:W-:Y:S02]  /*85b0*/  FMUL.FTZ R59, R0, R59 ;  /* 0x0000003b003b7220 */ /* 0x000fe40000410000 */
[C---:B------:R-:W-:Y:S02]  /*85c0*/  FMUL.FTZ R60, R2.reuse, R60 ;  /* 0x0000003c023c7220 */ /* 0x040fe40000410000 */
[----:B------:R-:W-:Y:S01]  /*85d0*/  FMUL.FTZ R61, R2, R61 ;  /* 0x0000003d023d7220 */ /* 0x000fe20000410000 */
[----:B------:R-:W-:Y:S02]  /*85e0*/  MUFU.EX2 R228, R228 ;  /* 0x000000e400e47308 */ /* 0x000fe40000000800 */
[C---:B---3--:R-:W-:Y:S03]  /*85f0*/  HMMA.16816.F32.BF16 R56, R136.reuse, R140, R56 ;  /* 0x0000008c8838723c */ /* 0x048fe60000041838 */
[C---:B------:R-:W-:Y:S02]  /*8600*/  FMUL.FTZ R62, R0.reuse, R62 ;  /* 0x0000003e003e7220 */ /* 0x040fe40000410000 */
[----:B------:R-:W-:Y:S02]  /*8610*/  FMUL.FTZ R63, R0, R63 ;  /* 0x0000003f003f7220 */ /* 0x000fe40000410000 */
[C---:B------:R-:W-:Y:S02]  /*8620*/  FMUL.FTZ R64, R2.reuse, R64 ;  /* 0x0000004002407220 */ /* 0x040fe40000410000 */
[----:B------:R-:W-:Y:S03]  /*8630*/  FMUL.FTZ R65, R2, R65 ;  /* 0x0000004102417220 */ /* 0x000fe60000410000 */
[C---:B------:R-:W-:Y:S01]  /*8640*/  HMMA.16816.F32.BF16 R60, R136.reuse, R142, R60 ;  /* 0x0000008e883c723c */ /* 0x040fe2000004183c */
[----:B------:R-:W3:Y:S02]  /*8650*/  LDSM.16.MT88.4 R140, [R188+0xe000] ;  /* 0x00e00000bc8c783b */ /* 0x000ee40000004200 */
[C---:B------:R-:W-:Y:S02]  /*8660*/  FMUL.FTZ R66, R0.reuse, R66 ;  /* 0x0000004200427220 */ /* 0x040fe40000410000 */
[----:B------:R-:W-:Y:S02]  /*8670*/  FMUL.FTZ R67, R0, R67 ;  /* 0x0000004300437220 */ /* 0x000fe40000410000 */
[C---:B------:R-:W-:Y:S02]  /*8680*/  FMUL.FTZ R68, R2.reuse, R68 ;  /* 0x0000004402447220 */ /* 0x040fe40000410000 */
[----:B------:R-:W-:Y:S03]  /*8690*/  FMUL.FTZ R69, R2, R69 ;  /* 0x0000004502457220 */ /* 0x000fe60000410000 */
[C---:B-----5:R-:W-:Y:S03]  /*86a0*/  HMMA.16816.F32.BF16 R64, R136.reuse, R144, R64 ;  /* 0x000000908840723c */ /* 0x060fe60000041840 */
[C---:B------:R-:W-:Y:S02]  /*86b0*/  FMUL.FTZ R70, R0.reuse, R70 ;  /* 0x0000004600467220 */ /* 0x040fe40000410000 */
[----:B------:R-:W-:Y:S02]  /*86c0*/  FMUL.FTZ R71, R0, R71 ;  /* 0x0000004700477220 */ /* 0x000fe40000410000 */
[C---:B------:R-:W-:Y:S02]  /*86d0*/  FMUL.FTZ R72, R2.reuse, R72 ;  /* 0x0000004802487220 */ /* 0x040fe40000410000 */
[----:B------:R-:W-:Y:S03]  /*86e0*/  FMUL.FTZ R73, R2, R73 ;  /* 0x0000004902497220 */ /* 0x000fe60000410000 */
[C---:B------:R-:W-:Y:S01]  /*86f0*/  HMMA.16816.F32.BF16 R68, R136.reuse, R146, R68 ;  /* 0x000000928844723c */ /* 0x040fe20000041844 */
[----:B------:R-:W5:Y:S02]  /*8700*/  LDSM.16.MT88.4 R144, [R187+0xe000] ;  /* 0x00e00000bb90783b */ /* 0x000f640000004200 */
[C---:B------:R-:W-:Y:S02]  /*8710*/  FMUL.FTZ R74, R0.reuse, R74 ;  /* 0x0000004a004a7220 */ /* 0x040fe40000410000 */
[----:B------:R-:W-:Y:S02]  /*8720*/  FMUL.FTZ R75, R0, R75 ;  /* 0x0000004b004b7220 */ /* 0x000fe40000410000 */
[C---:B------:R-:W-:Y:S02]  /*8730*/  FMUL.FTZ R76, R2.reuse, R76 ;  /* 0x0000004c024c7220 */ /* 0x040fe40000410000 */
[----:B------:R-:W-:Y:S03]  /*8740*/  FMUL.FTZ R77, R2, R77 ;  /* 0x0000004d024d7220 */ /* 0x000fe60000410000 */
[C---:B-1----:R-:W-:Y:S03]  /*8750*/  HMMA.16816.F32.BF16 R72, R136.reuse, R128, R72 ;  /* 0x000000808848723c */ /* 0x042fe60000041848 */
[C---:B------:R-:W-:Y:S02]  /*8760*/  FMUL.FTZ R78, R0.reuse, R78 ;  /* 0x0000004e004e7220 */ /* 0x040fe40000410000 */
[----:B------:R-:W-:Y:S02]  /*8770*/  FMUL.FTZ R79, R0, R79 ;  /* 0x0000004f004f7220 */ /* 0x000fe40000410000 */
[C---:B------:R-:W-:Y:S02]  /*8780*/  FMUL.FTZ R80, R2.reuse, R80 ;  /* 0x0000005002507220 */ /* 0x040fe40000410000 */
[----:B------:R-:W-:Y:S03]  /*8790*/  FMUL.FTZ R81, R2, R81 ;  /* 0x0000005102517220 */ /* 0x000fe60000410000 */
[C---:B------:R-:W-:Y:S01]  /*87a0*/  HMMA.16816.F32.BF16 R76, R136.reuse, R130, R76 ;  /* 0x00000082884c723c */ /* 0x040fe2000004184c */
[----:B------:R-:W1:Y:S02]  /*87b0*/  LDSM.16.MT88.4 R128, [R191+0x10000] ;  /* 0x01000000bf80783b */ /* 0x000e640000004200 */
[C---:B------:R-:W-:Y:S02]  /*87c0*/  FMUL.FTZ R82, R0.reuse, R82 ;  /* 0x0000005200527220 */ /* 0x040fe40000410000 */
[----:B------:R-:W-:Y:S02]  /*87d0*/  FMUL.FTZ R83, R0, R83 ;  /* 0x0000005300537220 */ /* 0x000fe40000410000 */
[C---:B------:R-:W-:Y:S02]  /*87e0*/  FMUL.FTZ R84, R2.reuse, R84 ;  /* 0x0000005402547220 */ /* 0x040fe40000410000 */
[----:B------:R-:W-:Y:S03]  /*87f0*/  FMUL.FTZ R85, R2, R85 ;  /* 0x0000005502557220 */ /* 0x000fe60000410000 */
        /* <DEDUP_REMOVED lines=17> */
[----:B------:R-:W-:Y:S02]  /*8910*/  LDSM.16.MT88.4 R144, [R188+0xc800] ;  /* 0x00c80000bc90783b */ /* 0x000fe40000004200 */
        /* <DEDUP_REMOVED lines=18> */
[C---:B------:R-:W-:Y:S01]  /*8a40*/  FMUL.FTZ R112, R2.reuse, R112 ;  /* 0x0000007002707220 */ /* 0x040fe20000410000 */
[C---:B------:R-:W-:Y:S01]  /*8a50*/  HMMA.16816.F32.BF16 R16, R136.reuse, R142, R16 ;  /* 0x0000008e8810723c */ /* 0x040fe20000041810 */
[----:B------:R-:W3:Y:S03]  /*8a60*/  LDSM.16.MT88.4 R140, [R191+0xc800] ;  /* 0x00c80000bf8c783b */ /* 0x000ee60000004200 */
[----:B------:R-:W-:Y:S02]  /*8a70*/  FMUL.FTZ R113, R2, R113 ;  /* 0x0000007102717220 */ /* 0x000fe40000410000 */
[C---:B------:R-:W-:Y:S02]  /*8a80*/  FMUL.FTZ R114, R0.reuse, R114 ;  /* 0x0000007200727220 */ /* 0x040fe40000410000 */
[----:B------:R-:W-:Y:S04]  /*8a90*/  FMUL.FTZ R115, R0, R115 ;  /* 0x0000007300737220 */ /* 0x000fe80000410000 */
[C---:B------:R-:W-:Y:S01]  /*8aa0*/  FMUL.FTZ R12, R2.reuse, R120 ;  /* 0x00000078020c7220 */ /* 0x040fe20000410000 */
[--C-:B------:R-:W-:Y:S01]  /*8ab0*/  HSET2.LE.AND R120, R7, R210.reuse, PT ;  /* 0x000000d207787233 */ /* 0x100fe20003803000 */
[----:B------:R-:W-:Y:S01]  /*8ac0*/  FMUL.FTZ R13, R2, R121 ;  /* 0x00000079020d7220 */ /* 0x000fe20000410000 */
[----:B------:R-:W-:Y:S01]  /*8ad0*/  PRMT R121, R6, 0x5410, R149 ;  /* 0x0000541006797816 */ /* 0x000fe20000000095 */
[C---:B------:R-:W-:Y:S01]  /*8ae0*/  FMUL.FTZ R14, R0.reuse, R122 ;  /* 0x0000007a000e7220 */ /* 0x040fe20000410000 */
[----:B------:R-:W-:Y:S01]  /*8af0*/  LDSM.16.MT88.4 R148, [R187+0xc800] ;  /* 0x00c80000bb94783b */ /* 0x000fe20000004200 */
[----:B------:R-:W-:Y:S01]  /*8b00*/  FMUL.FTZ R15, R0, R123 ;  /* 0x0000007b000f7220 */ /* 0x000fe20000410000 */
[----:B--2---:R-:W-:Y:S01]  /*8b10*/  F2FP.BF16.PACK_AB R122, R174, R173 ;  /* 0x000000adae7a723e */ /* 0x004fe200000010ff */
[C---:B------:R-:W-:Y:S01]  /*8b20*/  FMUL.FTZ R116, R2.reuse, R116 ;  /* 0x0000007402747220 */ /* 0x040fe20000410000 */
[C---:B-1----:R-:W-:Y:S03]  /*8b30*/  HMMA.16816.F32.BF16 R108, R136.reuse, R128, R108 ;  /* 0x00000080886c723c */ /* 0x042fe6000004186c */
[----:B------:R-:W-:Y:S01]  /*8b40*/  LOP3.LUT R122, R5, R122, RZ, 0xc0, !PT ;  /* 0x0000007a057a7212 */ /* 0x000fe200078ec0ff */
[----:B------:R-:W-:Y:S01]  /*8b50*/  FMUL.FTZ R117, R2, R117 ;  /* 0x0000007502757220 */ /* 0x000fe20000410000 */
[--C-:B------:R-:W-:Y:S01]  /*8b60*/  HSET2.LE.AND R123, R227, R210.reuse, PT ;  /* 0x000000d2e37b7233 */ /* 0x100fe20003803000 */
[C---:B------:R-:W-:Y:S01]  /*8b70*/  FMUL.FTZ R118, R0.reuse, R118 ;  /* 0x0000007600767220 */ /* 0x040fe20000410000 */
[--C-:B------:R-:W-:Y:S01]  /*8b80*/  HSET2.LE.AND R121, R121, R210.reuse, PT ;  /* 0x000000d279797233 */ /* 0x100fe20003803000 */
[C---:B------:R-:W-:Y:S01]  /*8b90*/  HMMA.16816.F32.BF16 R112, R136.reuse, R130, R112 ;  /* 0x000000828870723c */ /* 0x040fe20000041870 */
[----:B------:R-:W1:Y:S03]  /*8ba0*/  LDSM.16.MT88.4 R128, [R189+0xc800] ;  /* 0x00c80000bd80783b */ /* 0x000e660000004200 */
[----:B------:R-:W-:Y:S01]  /*8bb0*/  FMUL.FTZ R119, R0, R119 ;  /* 0x0000007700777220 */ /* 0x000fe20000410000 */
[----:B----4-:R-:W-:Y:S01]  /*8bc0*/  F2FP.BF16.PACK_AB R5, R221, R220 ;  /* 0x000000dcdd05723e */ /* 0x010fe200000010ff */
[----:B------:R-:W-:Y:S01]  /*8bd0*/  FFMA.FTZ R227, R23, c[0x0][0x23c], -R170 ;  /* 0x00008f0017e37a23 */ /* 0x000fe200000108aa */
[----:B------:R-:W-:Y:S01]  /*8be0*/  F2FP.BF16.PACK_AB R6, R223, R222 ;  /* 0x000000dedf06723e */ /* 0x000fe200000010ff */
[C---:B------:R-:W-:Y:S04]  /*8bf0*/  HMMA.16816.F32.BF16 R12, R136.reuse, R124, R12 ;  /* 0x0000007c880c723c */ /* 0x040fe8000004180c */
[----:B------:R-:W-:Y:S01]  /*8c00*/  LOP3.LUT R120, R120, R5, RZ, 0xc0, !PT ;  /* 0x0000000578787212 */ /* 0x000fe200078ec0ff */
[----:B------:R-:W-:Y:S01]  /*8c10*/  MUFU.EX2 R227, R227 ;  /* 0x000000e300e37308 */ /* 0x000fe20000000800 */
[----:B------:R-:W-:Y:S01]  /*8c20*/  LOP3.LUT R121, R121, R6, RZ, 0xc0, !PT ;  /* 0x0000000679797212 */ /* 0x000fe200078ec0ff */
[----:B------:R-:W-:Y:S01]  /*8c30*/  FFMA.FTZ R166, R2, R213, R166 ;  /* 0x000000d502a67223 */ /* 0x000fe200000100a6 */
[----:B------:R-:W-:Y:S01]  /*8c40*/  HMMA.16816.F32.BF16 R116, R136, R126, R116 ;  /* 0x0000007e8874723c */ /* 0x000fe20000041874 */
[----:B------:R-:W-:Y:S03]  /*8c50*/  LDSM.16.MT88.4 R136, [R189+0x10800] ;  /* 0x01080000bd88783b */ /* 0x000fe60000004200 */
[----:B------:R-:W-:Y:S01]  /*8c60*/  F2FP.BF16.PACK_AB R124, R175, R212 ;  /* 0x000000d4af7c723e */ /* 0x000fe200000010ff */
[----:B------:R-:W-:Y:S01]  /*8c70*/  FFMA.FTZ R168, R0, R211, R168 ;  /* 0x000000d300a87223 */ /* 0x000fe200000100a8 */
[----:B------:R-:W-:Y:S01]  /*8c80*/  MOV R5, UR30 ;  /* 0x0000001e00057c02 */ /* 0x000fe20008000f00 */
[----:B------:R-:W-:Y:S01]  /*8c90*/  FADD.FTZ R169, R169, R166 ;  /* 0x000000a6a9a97221 */ /* 0x000fe20000010000 */
[----:B------:R-:W-:Y:S01]  /*8ca0*/  LOP3.LUT R123, R123, R124, RZ, 0xc0, !PT ;  /* 0x0000007c7b7b7212 */ /* 0x000fe200078ec0ff */
[----:B------:R-:W-:Y:S01]  /*8cb0*/  FADD.FTZ R171, R171, R168 ;  /* 0x000000a8abab7221 */ /* 0x000fe20000010000 */
[----:B------:R-:W2:Y:S02]  /*8cc0*/  LDSM.16.MT88.4 R124, [R187+0xe800] ;  /* 0x00e80000bb7c783b */ /* 0x000ea40000004200 */
[----:B------:R-:W-:Y:S01]  /*8cd0*/  LOP3.LUT R5, R219, UR23, R5, 0x96, !PT ;  /* 0x00000017db057c12 */ /* 0x000fe2000f8e9605 */
[----:B------:R-:W-:Y:S02]  /*8ce0*/  FADD.FTZ R134, R134, R169 ;  /* 0x000000a986867221 */ /* 0x000fe40000010000 */
[C---:B---3--:R-:W-:Y:S05]  /*8cf0*/  HMMA.16816.F32.BF16 R8, R120.reuse, R140, R8 ;  /* 0x0000008c7808723c */ /* 0x048fea0000041808 */
[----:B------:R-:W-:Y:S03]  /*8d00*/  IMAD.WIDE.U32 R6, R5, -0x326172a9, RZ ;  /* 0xcd9e8d5705067825 */ /* 0x000fe600078e00ff */
[C---:B------:R-:W-:Y:S01]  /*8d10*/  HMMA.16816.F32.BF16 R36, R120.reuse, R142, R36 ;  /* 0x0000008e7824723c */ /* 0x040fe20000041824 */
[----:B------:R-:W-:Y:S03]  /*8d20*/  LDSM.16.MT88.4 R140, [R188+0xd000] ;  /* 0x00d00000bc8c783b */ /* 0x000fe60000004200 */
[----:B------:R-:W-:Y:S01]  /*8d30*/  LOP3.LUT R5, R7, UR8, R216, 0x96, !PT ;  /* 0x0000000807057c12 */ /* 0x000fe2000f8e96d8 */
[----:B------:R-:W-:Y:S01]  /*8d40*/  FADD.FTZ R164, R164, R171 ;  /* 0x000000aba4a47221 */ /* 0x000fe20000010000 */
[----:B------:R-:W-:Y:S01]  /*8d50*/  LOP3.LUT R6, R225, UR26, R6, 0x96, !PT ;  /* 0x0000001ae1067c12 */ /* 0x000fe2000f8e9606 */
[----:B------:R-:W-:Y:S01]  /*8d60*/  FFMA.FTZ R225, R21, c[0x0][0x23c], -R172 ;  /* 0x00008f0015e17a23 */ /* 0x000fe200000108ac */
[C---:B-1----:R-:W-:Y:S04]  /*8d70*/  HMMA.16816.F32.BF16 R40, R120.reuse, R128, R40 ;  /* 0x000000807828723c */ /* 0x042fe80000041828 */
[----:B------:R-:W-:Y:S01]  /*8d80*/  IMAD.WIDE.U32 R6, R6, -0x2daee0ad, RZ ;  /* 0xd2511f5306067825 */ /* 0x000fe200078e00ff */
[----:B------:R-:W-:Y:S03]  /*8d90*/  MUFU.EX2 R225, R225 ;  /* 0x000000e100e17308 */ /* 0x000fe60000000800 */
[C---:B------:R-:W-:Y:S01]  /*8da0*/  HMMA.16816.F32.BF16 R44, R120.reuse, R130, R44 ;  /* 0x00000082782c723c */ /* 0x040fe2000004182c */
[----:B------:R-:W1:Y:S03]  /*8db0*/  LDSM.16.MT88.4 R128, [R191+0x10800] ;  /* 0x01080000bf80783b */ /* 0x000e660000004200 */
[----:B------:R-:W-:Y:S04]  /*8dc0*/  IMAD.WIDE.U32 R232, R5, -0x2daee0ad, RZ ;  /* 0xd2511f5305e87825 */ /* 0x000fe800078e00ff */
[C---:B------:R-:W-:Y:S04]  /*8dd0*/  HMMA.16816.F32.BF16 R48, R120.reuse, R144, R48 ;  /* 0x000000907830723c */ /* 0x040fe80000041830 */
[----:B------:R-:W-:Y:S01]  /*8de0*/  LOP3.LUT R5, R233, UR25, R214, 0x96, !PT ;  /* 0x00000019e9057c12 */ /* 0x000fe2000f8e96d6 */
[----:B------:R-:W-:Y:S01]  /*8df0*/  FADD.FTZ R165, R165, R134 ;  /* 0x00000086a5a57221 */ /* 0x000fe20000010000 */
[----:B------:R-:W-:Y:S01]  /*8e00*/  LOP3.LUT R232, R7, UR21, R232, 0x96, !PT ;  /* 0x0000001507e87c12 */ /* 0x000fe2000f8e96e8 */
[----:B------:R-:W-:Y:S01]  /*8e10*/  FADD.FTZ R167, R167, R164 ;  /* 0x000000a4a7a77221 */ /* 0x000fe20000010000 */
[C---:B------:R-:W-:Y:S01]  /*8e20*/  HMMA.16816.F32.BF16 R52, R120.reuse, R146, R52 ;  /* 0x000000927834723c */ /* 0x040fe20000041834 */
[----:B------:R-:W-:Y:S03]  /*8e30*/  LDSM.16.MT88.4 R144, [R191+0xf000] ;  /* 0x00f00000bf90783b */ /* 0x000fe60000004200 */
[----:B------:R-:W-:Y:S04]  /*8e40*/  IMAD.WIDE.U32 R230, R5, -0x326172a9, RZ ;  /* 0xcd9e8d5705e67825 */ /* 0x000fe800078e00ff */
[C---:B------:R-:W-:Y:S04]  /*8e50*/  HMMA.16816.F32.BF16 R56, R120.reuse, R148, R56 ;  /* 0x000000947838723c */ /* 0x040fe80000041838 */
[----:B------:R-:W-:Y:S01]  /*8e60*/  LOP3.LUT R224, R231, UR24, R224, 0x96, !PT ;  /* 0x00000018e7e07c12 */ /* 0x000fe2000f8e96e0 */
[----:B------:R-:W-:Y:S03]  /*8e70*/  IMAD.WIDE.U32 R232, R232, -0x326172a9, RZ ;  /* 0xcd9e8d57e8e87825 */ /* 0x000fe600078e00ff */
[C---:B------:R-:W-:Y:S04]  /*8e80*/  HMMA.16816.F32.BF16 R60, R120.reuse, R150, R60 ;  /* 0x00000096783c723c */ /* 0x040fe8000004183c */
[----:B------:R-:W-:Y:S01]  /*8e90*/  LOP3.LUT R230, R233, UR20, R230, 0x96, !PT ;  /* 0x00000014e9e67c12 */ /* 0x000fe2000f8e96e6 */
[----:B------:R-:W-:Y:S02]  /*8ea0*/  FADD.FTZ R0, R220, R165 ;  /* 0x000000a5dc007221 */ /* 0x000fe40000010000 */
[----:B------:R-:W-:Y:S01]  /*8eb0*/  FADD.FTZ R222, R222, R167 ;  /* 0x000000a7dede7221 */ /* 0x000fe20000010000 */
[C---:B------:R-:W-:Y:S04]  /*8ec0*/  HMMA.16816.F32.BF16 R64, R120.reuse, R152, R64 ;  /* 0x000000987840723c */ /* 0x040fe80000041840 */
[----:B------:R-:W-:Y:S04]  /*8ed0*/  IMAD.WIDE.U32 R230, R230, -0x2daee0ad, RZ ;  /* 0xd2511f53e6e67825 */ /* 0x000fe800078e00ff */
[C---:B------:R-:W-:Y:S01]  /*8ee0*/  HMMA.16816.F32.BF16 R68, R120.reuse, R154, R68 ;  /* 0x0000009a7844723c */ /* 0x040fe20000041844 */
[----:B------:R-:W-:Y:S03]  /*8ef0*/  LDSM.16.MT88.4 R152, [R188+0xf000] ;  /* 0x00f00000bc98783b */ /* 0x000fe60000004200 */
[----:B------:R-:W-:Y:S02]  /*8f00*/  FADD.FTZ R0, R221, R0 ;  /* 0x00000000dd007221 */ /* 0x000fe40000010000 */
[----:B------:R-:W-:Y:S02]  /*8f10*/  FADD.FTZ R223, R223, R222 ;  /* 0x000000dedfdf7221 */ /* 0x000fe40000010000 */
[C---:B------:R-:W-:Y:S04]  /*8f20*/  HMMA.16816.F32.BF16 R72, R120.reuse, R156, R72 ;  /* 0x0000009c7848723c */ /* 0x040fe80000041848 */
[----:B------:R-:W-:Y:S04]  /*8f30*/  FADD.FTZ R212, R212, R223 ;  /* 0x000000dfd4d47221 */ /* 0x000fe80000010000 */
[C---:B------:R-:W-:Y:S04]  /*8f40*/  HMMA.16816.F32.BF16 R76, R120.reuse, R158, R76 ;  /* 0x0000009e784c723c */ /* 0x040fe8000004184c */
[----:B------:R-:W-:Y:S04]  /*8f50*/  FADD.FTZ R175, R175, R212 ;  /* 0x000000d4afaf7221 */ /* 0x000fe80000010000 */
[C---:B------:R-:W-:Y:S07]  /*8f60*/  HMMA.16816.F32.BF16 R80, R120.reuse, R160, R80 ;  /* 0x000000a07850723c */ /* 0x040fee0000041850 */
[--C-:B------:R-:W-:Y:S01]  /*8f70*/  FFMA.FTZ R160, R24, c[0x0][0x23c], -R172.reuse ;  /* 0x00008f0018a07a23 */ /* 0x100fe200000108ac */
[C---:B------:R-:W-:Y:S04]  /*8f80*/  HMMA.16816.F32.BF16 R84, R120.reuse, R162, R84 ;  /* 0x000000a27854723c */ /* 0x040fe80000041854 */
[----:B------:R-:W-:Y:S01]  /*8f90*/  FFMA.FTZ R161, R25, c[0x0][0x23c], -R172 ;  /* 0x00008f0019a17a23 */ /* 0x000fe200000108ac */
[----:B------:R-:W-:Y:S01]  /*8fa0*/  MUFU.EX2 R160, R160 ;  /* 0x000000a000a07308 */ /* 0x000fe20000000800 */
[----:B------:R-:W-:Y:S02]  /*8fb0*/  IMAD.WIDE.U32 R24, R224, -0x2daee0ad, RZ ;  /* 0xd2511f53e0187825 */ /* 0x000fe400078e00ff */
[C---:B--2---:R-:W-:Y:S04]  /*8fc0*/  HMMA.16816.F32.BF16 R88, R120.reuse, R124, R88 ;  /* 0x0000007c7858723c */ /* 0x044fe80000041858 */
[----:B------:R-:W-:Y:S01]  /*8fd0*/  FFMA.FTZ R162, R26, c[0x0][0x23c], -R170 ;  /* 0x00008f001aa27a23 */ /* 0x000fe200000108aa */
[----:B------:R-:W-:Y:S01]  /*8fe0*/  LOP3.LUT R6, R25, UR17, R6, 0x96, !PT ;  /* 0x0000001119067c12 */ /* 0x000fe2000f8e9606 */
[----:B------:R-:W-:Y:S01]  /*8ff0*/  FFMA.FTZ R163, R27, c[0x0][0x23c], -R170 ;  /* 0x00008f001ba37a23 */ /* 0x000fe200000108aa */
[----:B------:R-:W-:Y:S01]  /*9000*/  LOP3.LUT R5, R231, UR12, R24, 0x96, !PT ;  /* 0x0000000ce7057c12 */ /* 0x000fe2000f8e9618 */
[C---:B------:R-:W-:Y:S01]  /*9010*/  HMMA.16816.F32.BF16 R92, R120.reuse, R126, R92 ;  /* 0x0000007e785c723c */ /* 0x040fe2000004185c */
[----:B------:R-:W2:Y:S01]  /*9020*/  LDSM.16.MT88.4 R124, [R188+0x10800] ;  /* 0x01080000bc7c783b */ /* 0x000ea20000004200 */
[----:B------:R-:W3:Y:S02]  /*9030*/  MUFU.EX2 R161, R161 ;  /* 0x000000a100a17308 */ /* 0x000ee40000000800 */
[----:B------:R-:W-:Y:S04]  /*9040*/  IMAD.WIDE.U32 R6, R6, -0x326172a9, RZ ;  /* 0xcd9e8d5706067825 */ /* 0x000fe800078e00ff */
[C---:B-1----:R-:W-:Y:S01]  /*9050*/  HMMA.16816.F32.BF16 R96, R120.reuse, R128, R96 ;  /* 0x000000807860723c */ /* 0x042fe20000041860 */
[----:B------:R-:W1:Y:S03]  /*9060*/  LDSM.16.MT88.4 R24, [R187+0x10800] ;  /* 0x01080000bb18783b */ /* 0x000e660000004200 */
[----:B------:R-:W-:Y:S03]  /*9070*/  MUFU.EX2 R162, R162 ;  /* 0x000000a200a27308 */ /* 0x000fe60000000800 */
[----:B------:R-:W-:Y:S01]  /*9080*/  IMAD.WIDE.U32 R128, R5, -0x326172a9, RZ ;  /* 0xcd9e8d5705807825 */ /* 0x000fe200078e00ff */
[C---:B------:R-:W-:Y:S04]  /*9090*/  HMMA.16816.F32.BF16 R100, R120.reuse, R130, R100 ;  /* 0x000000827864723c */ /* 0x040fe80000041864 */
[----:B------:R-:W-:Y:S02]  /*90a0*/  LOP3.LUT R5, R129, UR5, R6, 0x96, !PT ;  /* 0x0000000581057c12 */ /* 0x000fe4000f8e9606 */
[----:B------:R-:W-:Y:S01]  /*90b0*/  SHF.R.U32.HI R21, RZ, 0x10, R128 ;  /* 0x00000010ff157819 */ /* 0x000fe20000011680 */
[----:B------:R-:W-:Y:S01]  /*90c0*/  FFMA.FTZ R130, R20, c[0x0][0x23c], -R172 ;  /* 0x00008f0014827a23 */ /* 0x000fe200000108ac */
[C---:B------:R-:W-:Y:S01]  /*90d0*/  HMMA.16816.F32.BF16 R104, R120.reuse, R136, R104 ;  /* 0x000000887868723c */ /* 0x040fe20000041868 */
[----:B------:R-:W4:Y:S03]  /*90e0*/  MUFU.EX2 R163, R163 ;  /* 0x000000a300a37308 */ /* 0x000f260000000800 */
[C---:B------:R-:W-:Y:S02]  /*90f0*/  LOP3.LUT R20, R128.reuse, 0xffff, RZ, 0xc0, !PT ;  /* 0x0000ffff80147812 */ /* 0x040fe400078ec0ff */
[----:B------:R-:W-:Y:S02]  /*9100*/  LOP3.LUT R149, R128, 0xff, RZ, 0xc0, !PT ;  /* 0x000000ff80957812 */ /* 0x000fe400078ec0ff */
[C---:B------:R-:W-:Y:S01]  /*9110*/  HMMA.16816.F32.BF16 R16, R120.reuse, R138, R16 ;  /* 0x0000008a7810723c */ /* 0x040fe20000041810 */
[----:B------:R-:W-:Y:S02]  /*9120*/  LDSM.16.MT88.4 R136, [R189+0xd000] ;  /* 0x00d00000bd88783b */ /* 0x000fe40000004200 */
[----:B------:R5:W3:Y:S01]  /*9130*/  MUFU.EX2 R224, R130 ;  /* 0x0000008200e07308 */ /* 0x000ae20000000800 */
[----:B------:R-:W-:Y:S02]  /*9140*/  SHF.R.U32.HI R6, RZ, 0x18, R128 ;  /* 0x00000018ff067819 */ /* 0x000fe40000011680 */
[----:B------:R-:W-:Y:S02]  /*9150*/  SHF.R.U32.HI R22, RZ, 0x8, R20 ;  /* 0x00000008ff167819 */ /* 0x000fe40000011614 */
[--C-:B------:R-:W-:Y:S01]  /*9160*/  SHF.R.U32.HI R157, RZ, 0x10, R5.reuse ;  /* 0x00000010ff9d7819 */ /* 0x100fe20000011605 */
[C---:B--2---:R-:W-:Y:S03]  /*9170*/  HMMA.16816.F32.BF16 R108, R120.reuse, R124, R108 ;  /* 0x0000007c786c723c */ /* 0x044fe6000004186c */
[----:B------:R-:W-:Y:S02]  /*9180*/  LOP3.LUT R23, R21, 0xff, RZ, 0xc0, !PT ;  /* 0x000000ff15177812 */ /* 0x000fe400078ec0ff */
[----:B------:R-:W-:Y:S02]  /*9190*/  PRMT R149, R149, 0x5410, R22 ;  /* 0x0000541095957816 */ /* 0x000fe40000000016 */
[----:B------:R-:W-:Y:S01]  /*91a0*/  LOP3.LUT R124, R5, 0xffff, RZ, 0xc0, !PT ;  /* 0x0000ffff057c7812 */ /* 0x000fe200078ec0ff */
[C---:B------:R-:W-:Y:S04]  /*91b0*/  HMMA.16816.F32.BF16 R112, R120.reuse, R126, R112 ;  /* 0x0000007e7870723c */ /* 0x040fe80000041870 */
[----:B------:R-:W-:Y:S01]  /*91c0*/  SHF.R.U32.HI R20, RZ, 0x8, R124 ;  /* 0x00000008ff147819 */ /* 0x000fe2000001167c */
[--C-:B------:R-:W-:Y:S01]  /*91d0*/  HSET2.LE.AND R22, R149, R210.reuse, PT ;  /* 0x000000d295167233 */ /* 0x100fe20003803000 */
[----:B------:R-:W-:Y:S01]  /*91e0*/  LOP3.LUT R157, R157, 0xff, RZ, 0xc0, !PT ;  /* 0x000000ff9d9d7812 */ /* 0x000fe200078ec0ff */
[----:B------:R-:W-:Y:S01]  /*91f0*/  LDSM.16.MT88.4 R124, [R187+0xd000] ;  /* 0x00d00000bb7c783b */ /* 0x000fe20000004200 */
[C---:B-1----:R-:W-:Y:S04]  /*9200*/  HMMA.16816.F32.BF16 R12, R120.reuse, R24, R12 ;  /* 0x00000018780c723c */ /* 0x042fe8000004180c */
[----:B------:R-:W-:Y:S02]  /*9210*/  LOP3.LUT R21, R5, 0xff, RZ, 0xc0, !PT ;  /* 0x000000ff05157812 */ /* 0x000fe400078ec0ff */
[----:B------:R-:W-:Y:S01]  /*9220*/  PRMT R23, R23, 0x5410, R6 ;  /* 0x0000541017177816 */ /* 0x000fe20000000006 */
[----:B-----5:R-:W1:Y:S01]  /*9230*/  LDSM.16.MT88.4 R128, [R191+0xd000] ;  /* 0x00d00000bf80783b */ /* 0x020e620000004200 */
[----:B------:R-:W-:Y:S04]  /*9240*/  HMMA.16816.F32.BF16 R116, R120, R26, R116 ;  /* 0x0000001a7874723c */ /* 0x000fe80000041874 */
[----:B------:R-:W-:Y:S01]  /*9250*/  SHF.R.U32.HI R6, RZ, 0x18, R5 ;  /* 0x00000018ff067819 */ /* 0x000fe20000011605 */
[--C-:B------:R-:W-:Y:S01]  /*9260*/  HSET2.LE.AND R23, R23, R210.reuse, PT ;  /* 0x000000d217177233 */ /* 0x100fe20003803000 */
[----:B------:R-:W-:Y:S01]  /*9270*/  PRMT R21, R21, 0x5410, R20 ;  /* 0x0000541015157816 */ /* 0x000fe20000000014 */
[----:B------:R-:W2:Y:S01]  /*9280*/  LDSM.16.MT88.4 R148, [R189+0xf000] ;  /* 0x00f00000bd94783b */ /* 0x000ea20000004200 */
[----:B------:R-:W-:Y:S04]  /*9290*/  PRMT R157, R157, 0x5410, R6 ;  /* 0x000054109d9d7816 */ /* 0x000fe80000000006 */
[----:B---3--:R-:W-:Y:S01]  /*92a0*/  F2FP.BF16.PACK_AB R5, R161, R160 ;  /* 0x000000a0a105723e */ /* 0x008fe200000010ff */
[--C-:B------:R-:W-:Y:S01]  /*92b0*/  HSET2.LE.AND R20, R21, R210.reuse, PT ;  /* 0x000000d215147233 */ /* 0x100fe20003803000 */
[----:B----4-:R-:W-:Y:S01]  /*92c0*/  F2FP.BF16.PACK_AB R6, R163, R162 ;  /* 0x000000a2a306723e */ /* 0x010fe200000010ff */
[--C-:B------:R-:W-:Y:S01]  /*92d0*/  HSET2.LE.AND R21, R157, R210.reuse, PT ;  /* 0x000000d29d157233 */ /* 0x100fe20003803000 */
[----:B------:R-:W-:Y:S01]  /*92e0*/  LOP3.LUT R22, R22, R5, RZ, 0xc0, !PT ;  /* 0x0000000516167212 */ /* 0x000fe200078ec0ff */
[----:B------:R-:W3:Y:S01]  /*92f0*/  LDSM.16.MT88.4 R156, [R187+0xf000] ;  /* 0x00f00000bb9c783b */ /* 0x000ee20000004200 */
[----:B------:R-:W-:Y:S02]  /*9300*/  LOP3.LUT R23, R23, R6, RZ, 0xc0, !PT ;  /* 0x0000000617177212 */ /* 0x000fe400078ec0ff */
[----:B------:R-:W-:Y:S02]  /*9310*/  F2FP.BF16.PACK_AB R5, R225, R224 ;  /* 0x000000e0e105723e */ /* 0x000fe400000010ff */
[----:B------:R-:W-:Y:S01]  /*9320*/  F2FP.BF16.PACK_AB R6, R227, R226 ;  /* 0x000000e2e306723e */ /* 0x000fe200000010ff */
[----:B------:R-:W-:Y:S01]  /*9330*/  FADD.FTZ R226, R226, R175 ;  /* 0x000000afe2e27221 */ /* 0x000fe20000010000 */
[----:B------:R-:W-:Y:S01]  /*9340*/  LOP3.LUT R20, R20, R5, RZ, 0xc0, !PT ;  /* 0x0000000514147212 */ /* 0x000fe200078ec0ff */
[----:B------:R-:W4:Y:S01]  /*9350*/  LDSM.16.MT88.4 R24, [R191+0x11000] ;  /* 0x01100000bf18783b */ /* 0x000f220000004200 */
[----:B------:R-:W-:Y:S01]  /*9360*/  LOP3.LUT R21, R21, R6, RZ, 0xc0, !PT ;  /* 0x0000000615157212 */ /* 0x000fe200078ec0ff */
[----:B------:R-:W-:Y:S01]  /*9370*/  FADD.FTZ R227, R227, R226 ;  /* 0x000000e2e3e37221 */ /* 0x000fe20000010000 */
[----:B------:R-:W-:Y:S03]  /*9380*/  LOP3.LUT R6, R7, UR15, R232, 0x96, !PT ;  /* 0x0000000f07067c12 */ /* 0x000fe6000f8e96e8 */
[----:B------:R-:W-:Y:S02]  /*9390*/  FADD.FTZ R162, R162, R227 ;  /* 0x000000e3a2a27221 */ /* 0x000fe40000010000 */
[----:B------:R-:W5:Y:S02]  /*93a0*/  LDSM.16.MT88.4 R120, [R189+0x11000] ;  /* 0x01100000bd78783b */ /* 0x000f640000004200 */
[----:B------:R-:W-:Y:S01]  /*93b0*/  FADD.FTZ R163, R163, R162 ;  /* 0x000000a2a3a37221 */ /* 0x000fe20000010000 */
[C---:B-1----:R-:W-:Y:S08]  /*93c0*/  HMMA.16816.F32.BF16 R8, R20.reuse, R128, R8 ;  /* 0x000000801408723c */ /* 0x042ff00000041808 */
[C---:B------:R-:W-:Y:S08]  /*93d0*/  HMMA.16816.F32.BF16 R36, R20.reuse, R130, R36 ;  /* 0x000000821424723c */ /* 0x040ff00000041824 */
        /* <DEDUP_REMOVED lines=9> */
[C---:B------:R-:W-:Y:S08]  /*9470*/  HMMA.16816.F32.BF16 R64, R20.reuse, R144, R64 ;  /* 0x000000901440723c */ /* 0x040ff00000041840 */
[C---:B------:R-:W-:Y:S01]  /*9480*/  HMMA.16816.F32.BF16 R68, R20.reuse, R146, R68 ;  /* 0x000000921444723c */ /* 0x040fe20000041844 */
[----:B------:R-:W-:Y:S07]  /*9490*/  LDSM.16.MT88.4 R144, [R189+0xf800] ;  /* 0x00f80000bd90783b */ /* 0x000fee0000004200 */
[C---:B--2---:R-:W-:Y:S08]  /*94a0*/  HMMA.16816.F32.BF16 R72, R20.reuse, R148, R72 ;  /* 0x000000941448723c */ /* 0x044ff00000041848 */
[C---:B------:R-:W-:Y:S01]  /*94b0*/  HMMA.16816.F32.BF16 R76, R20.reuse, R150, R76 ;  /* 0x00000096144c723c */ /* 0x040fe2000004184c */
[----:B------:R-:W-:Y:S07]  /*94c0*/  LDSM.16.MT88.4 R148, [R188+0xf800] ;  /* 0x00f80000bc94783b */ /* 0x000fee0000004200 */
[C---:B------:R-:W-:Y:S08]  /*94d0*/  HMMA.16816.F32.BF16 R80, R20.reuse, R152, R80 ;  /* 0x000000981450723c */ /* 0x040ff00000041850 */
[C---:B------:R-:W-:Y:S01]  /*94e0*/  HMMA.16816.F32.BF16 R84, R20.reuse, R154, R84 ;  /* 0x0000009a1454723c */ /* 0x040fe20000041854 */
[----:B------:R-:W-:Y:S07]  /*94f0*/  LDSM.16.MT88.4 R152, [R187+0xf800] ;  /* 0x00f80000bb98783b */ /* 0x000fee0000004200 */
[C---:B---3--:R-:W-:Y:S07]  /*9500*/  HMMA.16816.F32.BF16 R88, R20.reuse, R156, R88 ;  /* 0x0000009c1458723c */ /* 0x048fee0000041858 */
[----:B------:R-:W-:Y:S01]  /*9510*/  FFMA.FTZ R157, R29, c[0x0][0x23c], -R172 ;  /* 0x00008f001d9d7a23 */ /* 0x000fe200000108ac */
[C---:B------:R-:W-:Y:S04]  /*9520*/  HMMA.16816.F32.BF16 R92, R20.reuse, R158, R92 ;  /* 0x0000009e145c723c */ /* 0x040fe8000004185c */
[----:B------:R-:W-:Y:S01]  /*9530*/  FFMA.FTZ R156, R30, c[0x0][0x23c], -R170 ;  /* 0x00008f001e9c7a23 */ /* 0x000fe200000108aa */
[----:B------:R-:W-:Y:S01]  /*9540*/  MUFU.EX2 R157, R157 ;  /* 0x0000009d009d7308 */ /* 0x000fe20000000800 */
[----:B------:R-:W-:Y:S02]  /*9550*/  IMAD.WIDE.U32 R28, R6, -0x2daee0ad, RZ ;  /* 0xd2511f53061c7825 */ /* 0x000fe400078e00ff */
[C---:B----4-:R-:W-:Y:S04]  /*9560*/  HMMA.16816.F32.BF16 R96, R20.reuse, R24, R96 ;  /* 0x000000181460723c */ /* 0x050fe80000041860 */
[----:B------:R-:W-:Y:S01]  /*9570*/  FFMA.FTZ R158, R32, c[0x0][0x23c], -R172 ;  /* 0x00008f00209e7a23 */ /* 0x000fe200000108ac */
[----:B------:R-:W-:Y:S01]  /*9580*/  LOP3.LUT R231, R29, UR4, R230, 0x96, !PT ;  /* 0x000000041de77c12 */ /* 0x000fe2000f8e96e6 */
[----:B------:R-:W-:Y:S01]  /*9590*/  FFMA.FTZ R172, R33, c[0x0][0x23c], -R172 ;  /* 0x00008f0021ac7a23 */ /* 0x000fe200000108ac */
[----:B------:R-:W-:Y:S01]  /*95a0*/  LOP3.LUT R5, R28, 0xffff, RZ, 0xc0, !PT ;  /* 0x0000ffff1c057812 */ /* 0x000fe200078ec0ff */
[C---:B------:R-:W-:Y:S01]  /*95b0*/  HMMA.16816.F32.BF16 R100, R20.reuse, R26, R100 ;  /* 0x0000001a1464723c */ /* 0x040fe20000041864 */
[----:B------:R-:W2:Y:S01]  /*95c0*/  LDSM.16.MT88.4 R24, [R187+0x11000] ;  /* 0x01100000bb18783b */ /* 0x000ea20000004200 */
[----:B------:R-:W-:Y:S02]  /*95d0*/  MUFU.EX2 R156, R156 ;  /* 0x0000009c009c7308 */ /* 0x000fe40000000800 */
[--C-:B------:R-:W-:Y:S01]  /*95e0*/  FFMA.FTZ R230, R34, c[0x0][0x23c], -R170.reuse ;  /* 0x00008f0022e67a23 */ /* 0x100fe200000108aa */
[----:B------:R-:W-:Y:S01]  /*95f0*/  SHF.R.U32.HI R30, RZ, 0x8, R5 ;  /* 0x00000008ff1e7819 */ /* 0x000fe20000011605 */
[--C-:B------:R-:W-:Y:S01]  /*9600*/  FFMA.FTZ R159, R31, c[0x0][0x23c], -R170.reuse ;  /* 0x00008f001f9f7a23 */ /* 0x100fe200000108aa */
[----:B------:R-:W-:Y:S01]  /*9610*/  LOP3.LUT R5, R231, 0xff, RZ, 0xc0, !PT ;  /* 0x000000ffe7057812 */ /* 0x000fe200078ec0ff */
[C---:B-----5:R-:W-:Y:S04]  /*9620*/  HMMA.16816.F32.BF16 R104, R20.reuse, R120, R104 ;  /* 0x000000781468723c */ /* 0x060fe80000041868 */
[----:B------:R-:W-:Y:S01]  /*9630*/  FFMA.FTZ R170, R35, c[0x0][0x23c], -R170 ;  /* 0x00008f0023aa7a23 */ /* 0x000fe200000108aa */
[--C-:B------:R-:W-:Y:S01]  /*9640*/  SHF.R.U32.HI R6, RZ, 0x10, R28.reuse ;  /* 0x00000010ff067819 */ /* 0x100fe2000001161c */
[----:B------:R-:W3:Y:S01]  /*9650*/  LDSM.16.MT88.4 R32, [R191+0xd800] ;  /* 0x00d80000bf20783b */ /* 0x000ee20000004200 */
[----:B------:R-:W-:Y:S01]  /*9660*/  LOP3.LUT R120, R231, 0xffff, RZ, 0xc0, !PT ;  /* 0x0000ffffe7787812 */ /* 0x000fe200078ec0ff */
[C---:B------:R-:W-:Y:S01]  /*9670*/  HMMA.16816.F32.BF16 R16, R20.reuse, R122, R16 ;  /* 0x0000007a1410723c */ /* 0x040fe20000041810 */
[----:B------:R-:W4:Y:S03]  /*9680*/  MUFU.EX2 R159, R159 ;  /* 0x0000009f009f7308 */ /* 0x000f260000000800 */
[----:B------:R-:W-:Y:S02]  /*9690*/  LOP3.LUT R7, R28, 0xff, RZ, 0xc0, !PT ;  /* 0x000000ff1c077812 */ /* 0x000fe400078ec0ff */
[----:B------:R-:W-:Y:S02]  /*96a0*/  SHF.R.U32.HI R31, RZ, 0x18, R28 ;  /* 0x00000018ff1f7819 */ /* 0x000fe4000001161c */
[C---:B-1----:R-:W-:Y:S03]  /*96b0*/  HMMA.16816.F32.BF16 R108, R20.reuse, R124, R108 ;  /* 0x0000007c146c723c */ /* 0x042fe6000004186c */
[----:B------:R-:W-:Y:S01]  /*96c0*/  MUFU.EX2 R158, R158 ;  /* 0x0000009e009e7308 */ /* 0x000fe20000000800 */
[----:B------:R-:W-:Y:S02]  /*96d0*/  LOP3.LUT R28, R6, 0xff, RZ, 0xc0, !PT ;  /* 0x000000ff061c7812 */ /* 0x000fe400078ec0ff */
[--C-:B------:R-:W-:Y:S02]  /*96e0*/  SHF.R.U32.HI R6, RZ, 0x10, R231.reuse ;  /* 0x00000010ff067819 */ /* 0x100fe400000116e7 */
[C---:B------:R-:W-:Y:S01]  /*96f0*/  HMMA.16816.F32.BF16 R112, R20.reuse, R126, R112 ;  /* 0x0000007e1470723c */ /* 0x040fe20000041870 */
[----:B------:R-:W-:Y:S03]  /*9700*/  LDSM.16.MT88.4 R124, [R187+0xd800] ;  /* 0x00d80000bb7c783b */ /* 0x000fe60000004200 */
[----:B------:R-:W-:Y:S01]  /*9710*/  SHF.R.U32.HI R29, RZ, 0x18, R231 ;  /* 0x00000018ff1d7819 */ /* 0x000fe200000116e7 */
[----:B------:R-:W1:Y:S01]  /*9720*/  MUFU.EX2 R229, R172 ;  /* 0x000000ac00e57308 */ /* 0x000e620000000800 */
[----:B------:R-:W-:Y:S02]  /*9730*/  SHF.R.U32.HI R120, RZ, 0x8, R120 ;  /* 0x00000008ff787819 */ /* 0x000fe40000011678 */
[----:B------:R-:W-:Y:S01]  /*9740*/  LOP3.LUT R6, R6, 0xff, RZ, 0xc0, !PT ;  /* 0x000000ff06067812 */ /* 0x000fe200078ec0ff */
[C---:B--2---:R-:W-:Y:S03]  /*9750*/  HMMA.16816.F32.BF16 R12, R20.reuse, R24, R12 ;  /* 0x00000018140c723c */ /* 0x044fe6000004180c */
[----:B------:R-:W-:Y:S02]  /*9760*/  PRMT R5, R5, 0x5410, R120 ;  /* 0x0000541005057816 */ /* 0x000fe40000000078 */
[----:B------:R-:W2:Y:S01]  /*9770*/  LDSM.16.MT88.4 R120, [R189+0xd800] ;  /* 0x00d80000bd78783b */ /* 0x000ea20000004200 */
[----:B------:R-:W-:Y:S01]  /*9780*/  MUFU.EX2 R230, R230 ;  /* 0x000000e600e67308 */ /* 0x000fe20000000800 */
[----:B------:R-:W-:Y:S01]  /*9790*/  PRMT R29, R6, 0x5410, R29 ;  /* 0x00005410061d7816 */ /* 0x000fe2000000001d */
[----:B------:R-:W-:Y:S04]  /*97a0*/  HMMA.16816.F32.BF16 R116, R20, R26, R116 ;  /* 0x0000001a1474723c */ /* 0x000fe80000041874 */
[----:B------:R-:W-:Y:S01]  /*97b0*/  PRMT R7, R7, 0x5410, R30 ;  /* 0x0000541007077816 */ /* 0x000fe2000000001e */
[--C-:B------:R-:W-:Y:S01]  /*97c0*/  HSET2.LE.AND R29, R29, R210.reuse, PT ;  /* 0x000000d21d1d7233 */ /* 0x100fe20003803000 */
[----:B------:R-:W-:Y:S01]  /*97d0*/  PRMT R31, R28, 0x5410, R31 ;  /* 0x000054101c1f7816 */ /* 0x000fe2000000001f */
[--C-:B------:R-:W-:Y:S01]  /*97e0*/  HSET2.LE.AND R28, R5, R210.reuse, PT ;  /* 0x000000d2051c7233 */ /* 0x100fe20003803000 */
[----:B------:R-:W5:Y:S01]  /*97f0*/  MUFU.EX2 R231, R170 ;  /* 0x000000aa00e77308 */ /* 0x000f620000000800 */
[----:B----4-:R-:W-:Y:S01]  /*9800*/  F2FP.BF16.PACK_AB R6, R159, R156 ;  /* 0x0000009c9f06723e */ /* 0x010fe200000010ff */
[----:B------:R-:W4:Y:S02]  /*9810*/  LDSM.16.MT88.4 R20, [R191+0x11800] ;  /* 0x01180000bf14783b */ /* 0x000f240000004200 */
[--C-:B------:R-:W-:Y:S01]  /*9820*/  HSET2.LE.AND R30, R7, R210.reuse, PT ;  /* 0x000000d2071e7233 */ /* 0x100fe20003803000 */
[----:B------:R-:W-:Y:S01]  /*9830*/  LOP3.LUT R29, R29, R6, RZ, 0xc0, !PT ;  /* 0x000000061d1d7212 */ /* 0x000fe200078ec0ff */
[----:B------:R-:W-:Y:S01]  /*9840*/  HSET2.LE.AND R31, R31, R210, PT ;  /* 0x000000d21f1f7233 */ /* 0x000fe20003803000 */
[----:B------:R-:W-:Y:S01]  /*9850*/  F2FP.BF16.PACK_AB R7, R157, R228 ;  /* 0x000000e49d07723e */ /* 0x000fe200000010ff */
[----:B------:R-:W-:Y:S01]  /*9860*/  FADD.FTZ R156, R156, R163 ;  /* 0x000000a39c9c7221 */ /* 0x000fe20000010000 */
[----:B-1----:R-:W-:Y:S01]  /*9870*/  F2FP.BF16.PACK_AB R5, R229, R158 ;  /* 0x0000009ee505723e */ /* 0x002fe200000010ff */
[----:B------:R-:W-:Y:S01]  /*9880*/  LDSM.16.MT88.4 R24, [R188+0x11800] ;  /* 0x01180000bc18783b */ /* 0x000fe20000004200 */
[----:B------:R-:W-:Y:S01]  /*9890*/  LOP3.LUT R28, R28, R7, RZ, 0xc0, !PT ;  /* 0x000000071c1c7212 */ /* 0x000fe200078ec0ff */
[----:B------:R-:W-:Y:S01]  /*98a0*/  FADD.FTZ R159, R159, R156 ;  /* 0x0000009c9f9f7221 */ /* 0x000fe20000010000 */
[----:B------:R-:W-:Y:S01]  /*98b0*/  LOP3.LUT R30, R30, R5, RZ, 0xc0, !PT ;  /* 0x000000051e1e7212 */ /* 0x000fe200078ec0ff */
[----:B------:R-:W-:Y:S01]  /*98c0*/  FADD.FTZ R5, R173, R0 ;  /* 0x00000000ad057221 */ /* 0x000fe20000010000 */
[----:B------:R-:W-:Y:S03]  /*98d0*/  MOV R0, R3 ;  /* 0x0000000300007202 */ /* 0x000fe60000000f00 */
[----:B------:R-:W-:Y:S04]  /*98e0*/  FADD.FTZ R5, R174, R5 ;  /* 0x00000005ae057221 */ /* 0x000fe80000010000 */
[----:B------:R-:W-:Y:S01]  /*98f0*/  FADD.FTZ R224, R224, R5 ;  /* 0x00000005e0e07221 */ /* 0x000fe20000010000 */
[----:B-----5:R-:W-:Y:S01]  /*9900*/  F2FP.BF16.PACK_AB R6, R231, R230 ;  /* 0x000000e6e706723e */ /* 0x020fe200000010ff */
[----:B------:R-:W-:Y:S02]  /*9910*/  FADD.FTZ R230, R230, R159 ;  /* 0x0000009fe6e67221 */ /* 0x000fe40000010000 */
[----:B------:R-:W-:Y:S01]  /*9920*/  FADD.FTZ R225, R225, R224 ;  /* 0x000000e0e1e17221 */ /* 0x000fe20000010000 */
[----:B------:R-:W-:Y:S01]  /*9930*/  LOP3.LUT R31, R31, R6, RZ, 0xc0, !PT ;  /* 0x000000061f1f7212 */ /* 0x000fe200078ec0ff */
[----:B------:R-:W-:Y:S02]  /*9940*/  FADD.FTZ R211, R231, R230 ;  /* 0x000000e6e7d37221 */ /* 0x000fe40000010000 */
[----:B------:R-:W-:Y:S04]  /*9950*/  FADD.FTZ R160, R160, R225 ;  /* 0x000000e1a0a07221 */ /* 0x000fe80000010000 */
[C---:B---3--:R-:W-:Y:S01]  /*9960*/  HMMA.16816.F32.BF16 R128, R28.reuse, R32, R8 ;  /* 0x000000201c80723c */ /* 0x048fe20000041808 */
[----:B------:R-:W1:Y:S04]  /*9970*/  LDSM.16.MT88.4 R8, [R189+0x11800] ;  /* 0x01180000bd08783b */ /* 0x000e680000004200 */
[----:B------:R-:W-:Y:S03]  /*9980*/  FADD.FTZ R161, R161, R160 ;  /* 0x000000a0a1a17221 */ /* 0x000fe60000010000 */
[C---:B------:R-:W-:Y:S04]  /*9990*/  HMMA.16816.F32.BF16 R36, R28.reuse, R34, R36 ;  /* 0x000000221c24723c */ /* 0x040fe80000041824 */
[----:B------:R-:W-:Y:S04]  /*99a0*/  FADD.FTZ R228, R228, R161 ;  /* 0x000000a1e4e47221 */ /* 0x000fe80000010000 */
[C---:B--2---:R-:W-:Y:S04]  /*99b0*/  HMMA.16816.F32.BF16 R40, R28.reuse, R120, R40 ;  /* 0x000000781c28723c */ /* 0x044fe80000041828 */
[----:B------:R-:W-:Y:S04]  /*99c0*/  FADD.FTZ R157, R157, R228 ;  /* 0x000000e49d9d7221 */ /* 0x000fe80000010000 */
[C---:B------:R-:W-:Y:S04]  /*99d0*/  HMMA.16816.F32.BF16 R44, R28.reuse, R122, R44 ;  /* 0x0000007a1c2c723c */ /* 0x040fe8000004182c */
[----:B------:R-:W-:Y:S04]  /*99e0*/  FADD.FTZ R158, R158, R157 ;  /* 0x0000009d9e9e7221 */ /* 0x000fe80000010000 */
[C---:B------:R-:W-:Y:S04]  /*99f0*/  HMMA.16816.F32.BF16 R48, R28.reuse, R136, R48 ;  /* 0x000000881c30723c */ /* 0x040fe80000041830 */
[----:B------:R-:W-:Y:S04]  /*9a00*/  FADD.FTZ R213, R229, R158 ;  /* 0x0000009ee5d57221 */ /* 0x000fe80000010000 */
        /* <DEDUP_REMOVED lines=12> */
[C---:B------:R-:W-:Y:S01]  /*9ad0*/  HMMA.16816.F32.BF16 R100, R28.reuse, R22, R100 ;  /* 0x000000161c64723c */ /* 0x040fe20000041864 */
[----:B------:R-:W2:Y:S07]  /*9ae0*/  LDSM.16.MT88.4 R20, [R187+0x11800] ;  /* 0x01180000bb14783b */ /* 0x000eae0000004200 */
[C---:B-1----:R-:W-:Y:S08]  /*9af0*/  HMMA.16816.F32.BF16 R104, R28.reuse, R8, R104 ;  /* 0x000000081c68723c */ /* 0x042ff00000041868 */
[C---:B------:R-:W-:Y:S08]  /*9b00*/  HMMA.16816.F32.BF16 R124, R28.reuse, R10, R16 ;  /* 0x0000000a1c7c723c */ /* 0x040ff00000041810 */
[C---:B------:R-:W-:Y:S08]  /*9b10*/  HMMA.16816.F32.BF16 R108, R28.reuse, R24, R108 ;  /* 0x000000181c6c723c */ /* 0x040ff0000004186c */
[C---:B------:R-:W-:Y:S08]  /*9b20*/  HMMA.16816.F32.BF16 R112, R28.reuse, R26, R112 ;  /* 0x0000001a1c70723c */ /* 0x040ff00000041870 */
[C---:B--2---:R-:W-:Y:S08]  /*9b30*/  HMMA.16816.F32.BF16 R120, R28.reuse, R20, R12 ;  /* 0x000000141c78723c */ /* 0x044ff0000004180c */
[----:B------:R-:W-:Y:S01]  /*9b40*/  HMMA.16816.F32.BF16 R116, R28, R22, R116 ;  /* 0x000000161c74723c */ /* 0x000fe20000041874 */
[----:B------:R-:W-:-:S07]  /*9b50*/  @P5 BRA `(.L_x_535) ;  /* 0xffffccc000005947 */ /* 0x000fce000383ffff */
.L_x_534:
[----:B------:R-:W1:Y:S01]  /*9b60*/  SHFL.BFLY PT, R0, R211, 0x2, 0x1f ;  /* 0x0c401f00d3007f89 */ /* 0x000e6200000e0000 */
[----:B------:R-:W-:Y:S01]  /*9b70*/  MOV R10, 0x3f800000 ;  /* 0x3f800000000a7802 */ /* 0x000fe20000000f00 */
[----:B------:R-:W2:Y:S01]  /*9b80*/  S2UR UR6, SR_CTAID.Y ;  /* 0x00000000000679c3 */ /* 0x000ea20000002600 */
[----:B------:R-:W-:Y:S01]  /*9b90*/  MOV R9, 0x3f800000 ;  /* 0x3f80000000097802 */ /* 0x000fe20000000f00 */
[----:B------:R-:W3:Y:S01]  /*9ba0*/  SHFL.BFLY PT, R2, R213, 0x2, 0x1f ;  /* 0x0c401f00d5027f89 */ /* 0x000ee200000e0000 */
[----:B------:R-:W-:Y:S01]  /*9bb0*/  UISETP.NE.AND UP0, UPT, UR10, -0x1, UPT ;  /* 0xffffffff0a00788c */ /* 0x000fe2000bf05270 */
[----:B------:R-:W-:Y:S01]  /*9bc0*/  BSSY B0, `(.L_x_538) ;  /* 0x000014a000007945 */ /* 0x000fe20003800000 */
[----:B------:R-:W-:Y:S01]  /*9bd0*/  ULDC.64 UR4, c[0x0][0x1e8] ;  /* 0x00007a0000047ab9 */ /* 0x000fe20000000a00 */
[----:B------:R-:W4:Y:S01]  /*9be0*/  S2R R5, SR_TID.X ;  /* 0x0000000000057919 */ /* 0x000f220000002100 */
[----:B------:R-:W-:Y:S01]  /*9bf0*/  ULDC.U8 UR9, c[0x0][0x328] ;  /* 0x0000ca0000097ab9 */ /* 0x000fe20000000000 */
[----:B------:R-:W5:Y:S01]  /*9c00*/  S2UR UR11, SR_CTAID.Z ;  /* 0x00000000000b79c3 */ /* 0x000f620000002700 */
[----:B------:R-:W-:-:S02]  /*9c10*/  UISETP.NE.AND UP3, UPT, UR9, URZ, UPT ;  /* 0x0000003f0900728c */ /* 0x000fc4000bf65270 */
[----:B------:R-:W-:-:S03]  /*9c20*/  ULDC UR8, c[0x0][0x214] ;  /* 0x0000850000087ab9 */ /* 0x000fc60000000800 */
[----:B------:R-:W-:-:S04]  /*9c30*/  @UP0 UIMAD.WIDE.U32 UR20, UR10, UR4, URZ ;  /* 0x000000040a1402a5 */ /* 0x000fc8000f8e003f */
[----:B------:R-:W-:-:S03]  /*9c40*/  @UP0 UIMAD UR7, UR10, UR5, UR21 ;  /* 0x000000050a0702a4 */ /* 0x000fc6000f8e0215 */
[----:B------:R-:W-:Y:S01]  /*9c50*/  ULDC.64 UR4, c[0x0][0x1e0] ;  /* 0x0000780000047ab9 */ /* 0x000fe20000000a00 */
[----:B-1----:R-:W-:Y:S01]  /*9c60*/  FADD.FTZ R7, R0, R211 ;  /* 0x000000d300077221 */ /* 0x002fe20000010000 */
[----:B--2---:R-:W-:Y:S01]  /*9c70*/  @!UP0 USHF.R.S32.HI UR12, URZ, 0x1f, UR6 ;  /* 0x0000001f3f0c8899 */ /* 0x004fe20008011406 */
[----:B---3--:R-:W-:Y:S01]  /*9c80*/  FADD.FTZ R11, R2, R213 ;  /* 0x000000d5020b7221 */ /* 0x008fe20000010000 */
[----:B------:R-:W-:Y:S02]  /*9c90*/  @!UP0 UIMAD.WIDE.U32 UR24, UR6, UR4, URZ ;  /* 0x00000004061882a5 */ /* 0x000fe4000f8e003f */
[----:B------:R-:W1:Y:S01]  /*9ca0*/  SHFL.BFLY PT, R2, R7, 0x1, 0x1f ;  /* 0x0c201f0007027f89 */ /* 0x000e6200000e0000 */
[----:B------:R-:W-:Y:S01]  /*9cb0*/  @!UP0 UIMAD UR12, UR12, UR4, URZ ;  /* 0x000000040c0c82a4 */ /* 0x000fe2000f8e023f */
[----:B----4-:R-:W-:Y:S02]  /*9cc0*/  SHF.R.S32.HI R0, RZ, 0x1f, R5 ;  /* 0x0000001fff007819 */ /* 0x010fe40000011405 */
[----:B------:R-:W2:Y:S01]  /*9cd0*/  SHFL.BFLY PT, R4, R11, 0x1, 0x1f ;  /* 0x0c201f000b047f89 */ /* 0x000ea200000e0000 */
[----:B------:R-:W-:Y:S01]  /*9ce0*/  ULDC.U8 UR4, c[0x0][0x329] ;  /* 0x0000ca4000047ab9 */ /* 0x000fe20000000000 */
[----:B------:R-:W-:Y:S01]  /*9cf0*/  LEA.HI R8, R0, R5, RZ, 0x2 ;  /* 0x0000000500087211 */ /* 0x000fe200078f10ff */
[----:B------:R-:W-:-:S02]  /*9d00*/  UISETP.NE.AND UP2, UPT, UR4, URZ, UPT ;  /* 0x0000003f0400728c */ /* 0x000fc4000bf45270 */
[----:B------:R-:W-:Y:S01]  /*9d10*/  UISETP.EQ.AND UP3, UPT, UR4, URZ, UP3 ;  /* 0x0000003f0400728c */ /* 0x000fe20009f62270 */
[----:B------:R-:W-:Y:S01]  /*9d20*/  SHF.R.S32.HI R6, RZ, 0x1f, R8 ;  /* 0x0000001fff067819 */ /* 0x000fe20000011408 */
[----:B------:R-:W-:Y:S02]  /*9d30*/  @!UP0 UIMAD UR12, UR6, UR5, UR12 ;  /* 0x00000005060c82a4 */ /* 0x000fe4000f8e020c */
[----:B------:R-:W-:Y:S02]  /*9d40*/  ULDC UR4, c[0x0][0x1c0] ;  /* 0x0000700000047ab9 */ /* 0x000fe40000000800 */
[----:B------:R-:W-:Y:S02]  /*9d50*/  ULDC UR5, c[0x0][0x234] ;  /* 0x00008d0000057ab9 */ /* 0x000fe40000000800 */
[----:B------:R-:W-:Y:S02]  /*9d60*/  @!UP0 UIADD3 UR7, UR25, UR12, URZ ;  /* 0x0000000c19078290 */ /* 0x000fe4000fffe03f */
[----:B------:R-:W-:Y:S01]  /*9d70*/  @!UP2 UISETP.NE.AND UP1, UPT, UR9, URZ, UPT ;  /* 0x0000003f0900a28c */ /* 0x000fe2000bf25270 */
[----:B------:R-:W3:Y:S01]  /*9d80*/  S2UR UR9, SR_CTAID.X ;  /* 0x00000000000979c3 */ /* 0x000ee20000002500 */
[----:B------:R-:W-:-:S02]  /*9d90*/  @UP2 ULDC UR17, c[0x0][0x210] ;  /* 0x0000840000112ab9 */ /* 0x000fc40000000800 */
[----:B------:R-:W-:Y:S01]  /*9da0*/  @UP2 UIMAD UR17, UR17, UR8, URZ ;  /* 0x00000008111122a4 */ /* 0x000fe2000f8e023f */
[----:B-1----:R-:W-:Y:S01]  /*9db0*/  FADD.FTZ R2, R7, R2 ;  /* 0x0000000207027221 */ /* 0x002fe20000010000 */
[----:B------:R-:W-:Y:S01]  /*9dc0*/  SHF.R.S32.HI R7, RZ, 0x2, R8 ;  /* 0x00000002ff077819 */ /* 0x000fe20000011408 */
[----:B------:R-:W-:Y:S01]  /*9dd0*/  @!UP2 USEL UR17, UR8, UR5, !UP1 ;  /* 0x000000050811a287 */ /* 0x000fe2000c800000 */
[----:B------:R-:W-:Y:S01]  /*9de0*/  LOP3.LUT R8, R8, 0x3ffffffc, RZ, 0xc0, !PT ;  /* 0x3ffffffc08087812 */ /* 0x000fe200078ec0ff */
[----:B--2---:R-:W-:Y:S01]  /*9df0*/  FADD.FTZ R4, R11, R4 ;  /* 0x000000040b047221 */ /* 0x004fe20000010000 */
[----:B------:R-:W-:Y:S01]  /*9e00*/  FSETP.NE.FTZ.AND P3, PT, R2, RZ, PT ;  /* 0x000000ff0200720b */ /* 0x000fe20003f75000 */
[----:B------:R-:W-:Y:S01]  /*9e10*/  @UP2 UMOV UR15, 0x1 ;  /* 0x00000001000f2882 */ /* 0x000fe20000000000 */
[----:B------:R-:W-:Y:S01]  /*9e20*/  LEA.HI R6, R6, R7, RZ, 0x3 ;  /* 0x0000000706067211 */ /* 0x000fe200078f18ff */
[----:B------:R-:W-:Y:S01]  /*9e30*/  @!UP2 UIMAD UR15, UR17, UR4, URZ ;  /* 0x00000004110fa2a4 */ /* 0x000fe2000f8e023f */
[----:B------:R-:W-:Y:S01]  /*9e40*/  FSETP.NE.FTZ.AND P4, PT, R4, RZ, PT ;  /* 0x000000ff0400720b */ /* 0x000fe20003f95000 */
[----:B------:R-:W-:Y:S01]  /*9e50*/  @UP3 UIMAD UR22, UR6, UR8, URZ ;  /* 0x00000008061632a4 */ /* 0x000fe2000f8e023f */
[----:B------:R-:W-:Y:S01]  /*9e60*/  LOP3.LUT R6, R6, 0xfffffff8, RZ, 0xc0, !PT ;  /* 0xfffffff806067812 */ /* 0x000fe200078ec0ff */
[----:B------:R-:W-:Y:S01]  /*9e70*/  @UP2 ULDC UR21, c[0x0][0x210] ;  /* 0x0000840000152ab9 */ /* 0x000fe20000000800 */
[-C--:B------:R-:W-:Y:S01]  /*9e80*/  IADD3 R13, -R8, R5.reuse, RZ ;  /* 0x00000005080d7210 */ /* 0x080fe20007ffe1ff */
[----:B------:R-:W-:Y:S01]  /*9e90*/  UIMAD UR4, UR6, UR15, URZ ;  /* 0x0000000f060472a4 */ /* 0x000fe2000f8e023f */
[----:B------:R-:W-:Y:S01]  /*9ea0*/  IADD3 R6, R7, -R6, RZ ;  /* 0x8000000607067210 */ /* 0x000fe20007ffe0ff */
[----:B------:R-:W-:Y:S01]  /*9eb0*/  @!UP2 UMOV UR21, 0x1 ;  /* 0x000000010015a882 */ /* 0x000fe20000000000 */
[----:B------:R-:W-:Y:S01]  /*9ec0*/  LEA.HI R7, R0, R5, RZ, 0x5 ;  /* 0x0000000500077211 */ /* 0x000fe200078f28ff */
[----:B------:R-:W1:Y:S01]  /*9ed0*/  @P3 MUFU.RCP R10, R2 ;  /* 0x00000002000a3308 */ /* 0x000e620000001000 */
[C---:B------:R-:W-:Y:S01]  /*9ee0*/  SHF.L.U32 R11, R6.reuse, 0x6, RZ ;  /* 0x00000006060b7819 */ /* 0x040fe200000006ff */
[----:B------:R-:W-:Y:S01]  /*9ef0*/  @UP3 USEL UR22, UR22, UR10, !UP0 ;  /* 0x0000000a16163287 */ /* 0x000fe2000c000000 */
[C---:B------:R-:W-:Y:S01]  /*9f00*/  R2P PR, R6.reuse, 0x6 ;  /* 0x0000000606007804 */ /* 0x040fe20000000000 */
[----:B---3--:R-:W-:Y:S01]  /*9f10*/  UIMAD UR5, UR9, UR21, URZ ;  /* 0x00000015090572a4 */ /* 0x008fe2000f8e023f */
[----:B------:R-:W-:Y:S01]  /*9f20*/  LOP3.LUT R11, R11, 0x1c0, RZ, 0xc0, !PT ;  /* 0x000001c00b0b7812 */ /* 0x000fe200078ec0ff */
[----:B------:R-:W-:Y:S01]  /*9f30*/  USEL UR4, UR4, URZ, !UP3 ;  /* 0x0000003f04047287 */ /* 0x000fe2000d800000 */
[----:B------:R-:W-:Y:S01]  /*9f40*/  LOP3.LUT R6, R6, 0x1, RZ, 0xc0, !PT ;  /* 0x0000000106067812 */ /* 0x000fe200078ec0ff */
[----:B------:R-:W2:Y:S01]  /*9f50*/  @P4 MUFU.RCP R9, R4 ;  /* 0x0000000400094308 */ /* 0x000ea20000001000 */
[----:B------:R-:W-:Y:S01]  /*9f60*/  LEA.HI R8, R11, R11, RZ, 0x1d ;  /* 0x0000000b0b087211 */ /* 0x000fe200078fe8ff */
[----:B------:R-:W-:Y:S01]  /*9f70*/  USHF.L.U32 UR5, UR5, 0x6, URZ ;  /* 0x0000000605057899 */ /* 0x000fe2000800063f */
[----:B------:R-:W-:Y:S01]  /*9f80*/  ISETP.NE.U32.AND P0, PT, R6, 0x1, PT ;  /* 0x000000010600780c */ /* 0x000fe20003f05070 */
[----:B-----5:R-:W-:Y:S01]  /*9f90*/  UIMAD UR17, UR11, UR17, UR4 ;  /* 0x000000110b1172a4 */ /* 0x020fe2000f8e0204 */
[----:B------:R-:W-:Y:S01]  /*9fa0*/  MOV R6, 0x20 ;  /* 0x0000002000067802 */ /* 0x000fe20000000f00 */
[----:B------:R-:W-:Y:S01]  /*9fb0*/  @!UP3 UMOV UR26, URZ ;  /* 0x0000003f001abc82 */ /* 0x000fe20008000000 */
[----:B-1----:R-:W-:-:S02]  /*9fc0*/  FMUL.FTZ R10, R10, c[0x0][0x2dc] ;  /* 0x0000b7000a0a7a20 */ /* 0x002fc40000410000 */
[----:B------:R-:W-:Y:S01]  /*9fd0*/  SEL R6, R6, 0xffffffe0, !P1 ;  /* 0xffffffe006067807 */ /* 0x000fe20004800000 */
[----:B------:R-:W-:Y:S01]  /*9fe0*/  @P4 MUFU.LG2 R4, R4 ;  /* 0x0000000400044308 */ /* 0x000fe20000000c00 */
[----:B------:R-:W-:Y:S01]  /*9ff0*/  @UP3 UMOV UR26, UR22 ;  /* 0x00000016001a3c82 */ /* 0x000fe20008000000 */
[C---:B------:R-:W-:Y:S01]  /*a000*/  FMUL.FTZ R130, R10.reuse, R130 ;  /* 0x000000820a827220 */ /* 0x040fe20000410000 */
[----:B------:R-:W-:Y:S01]  /*a010*/  @!UP3 UMOV UR27, URZ ;  /* 0x0000003f001bbc82 */ /* 0x000fe20008000000 */
[C---:B------:R-:W-:Y:S01]  /*a020*/  FMUL.FTZ R131, R10.reuse, R131 ;  /* 0x000000830a837220 */ /* 0x040fe20000410000 */
[----:B------:R-:W-:Y:S01]  /*a030*/  USHF.R.S32.HI UR4, URZ, 0x1f, UR5 ;  /* 0x0000001f3f047899 */ /* 0x000fe20008011405 */
[C---:B------:R-:W-:Y:S01]  /*a040*/  FMUL.FTZ R38, R10.reuse, R38 ;  /* 0x000000260a267220 */ /* 0x040fe20000410000 */
[----:B------:R-:W-:Y:S01]  /*a050*/  @UP3 USHF.R.S32.HI UR27, URZ, 0x1f, UR22 ;  /* 0x0000001f3f1b3899 */ /* 0x000fe20008011416 */
[C---:B------:R-:W-:Y:S01]  /*a060*/  FMUL.FTZ R39, R10.reuse, R39 ;  /* 0x000000270a277220 */ /* 0x040fe20000410000 */
[----:B------:R-:W-:Y:S01]  /*a070*/  F2FP.BF16.PACK_AB R130, R131, R130 ;  /* 0x000000828382723e */ /* 0x000fe200000010ff */
[C---:B------:R-:W-:Y:S01]  /*a080*/  FMUL.FTZ R42, R10.reuse, R42 ;  /* 0x0000002a0a2a7220 */ /* 0x040fe20000410000 */
[----:B------:R-:W1:Y:S01]  /*a090*/  @P3 MUFU.LG2 R2, R2 ;  /* 0x0000000200023308 */ /* 0x000e620000000c00 */
[C---:B------:R-:W-:Y:S01]  /*a0a0*/  FMUL.FTZ R43, R10.reuse, R43 ;  /* 0x0000002b0a2b7220 */ /* 0x040fe20000410000 */
[----:B------:R-:W-:Y:S01]  /*a0b0*/  F2FP.BF16.PACK_AB R38, R39, R38 ;  /* 0x000000262726723e */ /* 0x000fe200000010ff */
[C---:B------:R-:W-:Y:S01]  /*a0c0*/  FMUL.FTZ R46, R10.reuse, R46 ;  /* 0x0000002e0a2e7220 */ /* 0x040fe20000410000 */
[----:B------:R-:W-:Y:S01]  /*a0d0*/  USHF.R.S32.HI UR6, URZ, 0x1f, UR17 ;  /* 0x0000001f3f067899 */ /* 0x000fe20008011411 */
[C---:B------:R-:W-:Y:S01]  /*a0e0*/  FMUL.FTZ R47, R10.reuse, R47 ;  /* 0x0000002f0a2f7220 */ /* 0x040fe20000410000 */
[----:B------:R-:W-:Y:S01]  /*a0f0*/  F2FP.BF16.PACK_AB R42, R43, R42 ;  /* 0x0000002a2b2a723e */ /* 0x000fe200000010ff */
[C---:B------:R-:W-:Y:S01]  /*a100*/  FMUL.FTZ R50, R10.reuse, R50 ;  /* 0x000000320a327220 */ /* 0x040fe20000410000 */
[----:B------:R-:W-:Y:S01]  /*a110*/  UIADD3 UR5, UP2, UP1, UR5, UR26, UR17 ;  /* 0x0000001a05057290 */ /* 0x000fe2000f95e011 */
[C---:B------:R-:W-:Y:S01]  /*a120*/  FMUL.FTZ R51, R10.reuse, R51 ;  /* 0x000000330a337220 */ /* 0x040fe20000410000 */
[----:B------:R-:W-:Y:S01]  /*a130*/  F2FP.BF16.PACK_AB R46, R47, R46 ;  /* 0x0000002e2f2e723e */ /* 0x000fe200000010ff */
[C---:B------:R-:W-:Y:S01]  /*a140*/  FMUL.FTZ R54, R10.reuse, R54 ;  /* 0x000000360a367220 */ /* 0x040fe20000410000 */
[----:B------:R-:W-:Y:S01]  /*a150*/  UIADD3.X UR4, UR4, UR27, UR6, UP2, UP1 ;  /* 0x0000001b04047290 */ /* 0x000fe200097e2406 */
[C---:B------:R-:W-:Y:S01]  /*a160*/  FMUL.FTZ R55, R10.reuse, R55 ;  /* 0x000000370a377220 */ /* 0x040fe20000410000 */
[----:B------:R-:W-:Y:S01]  /*a170*/  F2FP.BF16.PACK_AB R50, R51, R50 ;  /* 0x000000323332723e */ /* 0x000fe200000010ff */
[C---:B------:R-:W-:Y:S01]  /*a180*/  FMUL.FTZ R58, R10.reuse, R58 ;  /* 0x0000003a0a3a7220 */ /* 0x040fe20000410000 */
[----:B------:R-:W-:Y:S01]  /*a190*/  @!UP0 UMOV UR20, UR24 ;  /* 0x0000001800148c82 */ /* 0x000fe20008000000 */
        /* <DEDUP_REMOVED lines=51> */
[----:B------:R-:W-:Y:S01]  /*a4d0*/  FMUL.FTZ R119, R10, R119 ;  /* 0x000000770a777220 */ /* 0x000fe20000410000 */
[----:B------:R-:W-:Y:S01]  /*a4e0*/  SHF.R.S32.HI R10, RZ, 0x5, R7 ;  /* 0x00000005ff0a7819 */ /* 0x000fe20000011407 */
[----:B--2---:R-:W-:Y:S01]  /*a4f0*/  FMUL.FTZ R9, R9, c[0x0][0x2dc] ;  /* 0x0000b70009097a20 */ /* 0x004fe20000410000 */
[----:B------:R-:W-:Y:S01]  /*a500*/  F2FP.BF16.PACK_AB R122, R123, R122 ;  /* 0x0000007a7b7a723e */ /* 0x000fe200000010ff */
[----:B-1----:R-:W-:Y:S01]  /*a510*/  @P3 FMUL.FTZ R2, R2, 0.69314718246459960938 ;  /* 0x3f31721802023820 */ /* 0x002fe20000410000 */
[----:B------:R-:W-:Y:S01]  /*a520*/  LEA R13, R10, R13, 0x9 ;  /* 0x0000000d0a0d7211 */ /* 0x000fe200078e48ff */
[----:B------:R-:W-:Y:S01]  /*a530*/  FMUL.FTZ R128, R9, R128 ;  /* 0x0000008009807220 */ /* 0x000fe20000410000 */
[----:B------:R-:W-:Y:S01]  /*a540*/  F2FP.BF16.PACK_AB R118, R119, R118 ;  /* 0x000000767776723e */ /* 0x000fe200000010ff */
[----:B------:R-:W-:Y:S01]  /*a550*/  FMUL.FTZ R129, R9, R129 ;  /* 0x0000008109817220 */ /* 0x000fe20000410000 */
[----:B------:R-:W-:Y:S01]  /*a560*/  LEA R8, R13, R8, 0x1 ;  /* 0x000000080d087211 */ /* 0x000fe200078e08ff */
[----:B------:R-:W-:-:S02]  /*a570*/  FMUL.FTZ R36, R9, R36 ;  /* 0x0000002409247220 */ /* 0x000fc40000410000 */
[C---:B------:R-:W-:Y:S01]  /*a580*/  FMUL.FTZ R37, R9.reuse, R37 ;  /* 0x0000002509257220 */ /* 0x040fe20000410000 */
[----:B------:R-:W-:Y:S01]  /*a590*/  SHF.L.U32 R11, R8, 0x1, RZ ;  /* 0x00000001080b7819 */ /* 0x000fe200000006ff */
        /* <DEDUP_REMOVED lines=27> */
[----:B------:R-:W-:Y:S01]  /*a750*/  IADD3 R21, R13, R8, RZ ;  /* 0x000000080d157210 */ /* 0x000fe20007ffe0ff */
[----:B------:R-:W-:Y:S01]  /*a760*/  FMUL.FTZ R68, R9, R68 ;  /* 0x0000004409447220 */ /* 0x000fe20000410000 */
[----:B------:R-:W-:Y:S01]  /*a770*/  F2FP.BF16.PACK_AB R60, R61, R60 ;  /* 0x0000003c3d3c723e */ /* 0x000fe200000010ff */
        /* <DEDUP_REMOVED lines=43> */
[----:B------:R-:W-:-:S04]  /*aa30*/  F2FP.BF16.PACK_AB R120, R121, R120 ;  /* 0x000000787978723e */ /* 0x000fc800000010ff */
[----:B------:R-:W-:Y:S02]  /*aa40*/  F2FP.BF16.PACK_AB R116, R9, R116 ;  /* 0x000000740974723e */ /* 0x000fe400000010ff */
[C---:B------:R-:W-:Y:S02]  /*aa50*/  IADD3 R9, R11.reuse, -0x10, RZ ;  /* 0xfffffff00b097810 */ /* 0x040fe40007ffe0ff */
[----:B------:R-:W-:-:S04]  /*aa60*/  @P0 IADD3 R9, R11, 0x10, RZ ;  /* 0x000000100b090810 */ /* 0x000fc80007ffe0ff */
[-C--:B------:R-:W-:Y:S01]  /*aa70*/  IADD3 R15, R6, R9.reuse, RZ ;  /* 0x00000009060f7210 */ /* 0x080fe20007ffe0ff */
[----:B------:R-:W-:Y:S01]  /*aa80*/  STS [R9], R36 ;  /* 0x0000002409007388 */ /* 0x000fe20000000800 */
[----:B------:R-:W-:Y:S02]  /*aa90*/  IADD3 R19, R8, R9, RZ ;  /* 0x0000000908137210 */ /* 0x000fe40007ffe0ff */
[----:B------:R-:W-:Y:S01]  /*aaa0*/  IADD3 R23, R15, R8, RZ ;  /* 0x000000080f177210 */ /* 0x000fe20007ffe0ff */
[----:B------:R-:W-:Y:S01]  /*aab0*/  STS [R9+0x400], R38 ;  /* 0x0004002609007388 */ /* 0x000fe20000000800 */
[----:B------:R-:W-:Y:S02]  /*aac0*/  LOP3.LUT R6, R7, 0xffffffe0, RZ, 0xc0, !PT ;  /* 0xffffffe007067812 */ /* 0x000fe400078ec0ff */
[----:B------:R-:W-:Y:S01]  /*aad0*/  SHF.R.S32.HI R7, RZ, 0x1f, R10 ;  /* 0x0000001fff077819 */ /* 0x000fe2000001140a */
[----:B------:R-:W-:Y:S01]  /*aae0*/  STS [R13], R40 ;  /* 0x000000280d007388 */ /* 0x000fe20000000800 */
[----:B------:R-:W-:-:S02]  /*aaf0*/  IADD3 R6, -R6, R5, RZ ;  /* 0x0000000506067210 */ /* 0x000fc40007ffe1ff */
[----:B------:R-:W-:Y:S01]  /*ab00*/  LEA.HI R7, R7, R10, RZ, 0x2 ;  /* 0x0000000a07077211 */ /* 0x000fe200078f10ff */
[----:B------:R-:W-:Y:S01]  /*ab10*/  STS [R13+0x400], R42 ;  /* 0x0004002a0d007388 */ /* 0x000fe20000000800 */
[----:B------:R-:W-:Y:S02]  /*ab20*/  LOP3.LUT P0, RZ, R6, 0x3, RZ, 0xc0, !PT ;  /* 0x0000000306ff7812 */ /* 0x000fe4000780c0ff */
[----:B------:R-:W-:Y:S01]  /*ab30*/  LOP3.LUT R7, R7, 0xffffffc, RZ, 0xc0, !PT ;  /* 0x0ffffffc07077812 */ /* 0x000fe200078ec0ff */
[----:B------:R-:W-:Y:S01]  /*ab40*/  STS [R15], R44 ;  /* 0x0000002c0f007388 */ /* 0x000fe20000000800 */
[----:B------:R-:W-:Y:S01]  /*ab50*/  MOV R8, 0x7f800000 ;  /* 0x7f80000000087802 */ /* 0x000fe20000000f00 */
[----:B------:R-:W-:Y:S01]  /*ab60*/  @P3 FFMA.FTZ R8, R3, c[0x0][0x238], R2 ;  /* 0x00008e0003083a23 */ /* 0x000fe20000010002 */
[----:B------:R-:W-:Y:S01]  /*ab70*/  IADD3 R10, R10, -R7, RZ ;  /* 0x800000070a0a7210 */ /* 0x000fe20007ffe0ff */
[----:B------:R-:W-:Y:S01]  /*ab80*/  STS [R15+0x400], R46 ;  /* 0x0004002e0f007388 */ /* 0x000fe20000000800 */
[----:B------:R-:W-:-:S03]  /*ab90*/  MOV R7, 0x7f800000 ;  /* 0x7f80000000077802 */ /* 0x000fc60000000f00 */
        /* <DEDUP_REMOVED lines=36> */
[----:B------:R-:W-:Y:S01]  /*ade0*/  LEA.HI R6, R9, R6, RZ, 0x2 ;  /* 0x0000000609067211 */ /* 0x000fe200078f10ff */
[----:B------:R-:W-:Y:S02]  /*adf0*/  @P4 FMUL.FTZ R9, R4, 0.69314718246459960938 ;  /* 0x3f31721804094820 */ /* 0x000fe40000410000 */
[----:B------:R2:W-:Y:S01]  /*ae00*/  STS [R19+0x4400], R114 ;  /* 0x0044007213007388 */ /* 0x0005e20000000800 */
[----:B------:R-:W-:Y:S01]  /*ae10*/  SHF.R.S32.HI R11, RZ, 0x2, R6 ;  /* 0x00000002ff0b7819 */ /* 0x000fe20000011406 */
[----:B------:R-:W-:Y:S02]  /*ae20*/  @P4 FFMA.FTZ R7, R132, c[0x0][0x238], R9 ;  /* 0x00008e0084074a23 */ /* 0x000fe40000010009 */
[----:B------:R2:W-:Y:S01]  /*ae30*/  STS [R21+0x4000], R120 ;  /* 0x0040007815007388 */ /* 0x0005e20000000800 */
[----:B------:R-:W-:-:S03]  /*ae40*/  LEA R10, R10, R11, 0x4 ;  /* 0x0000000b0a0a7211 */ /* 0x000fc600078e20ff */
        /* <DEDUP_REMOVED lines=33> */
.L_x_539:
[----:B---3--:R-:W-:Y:S05]  /*b060*/  BSYNC B0 ;  /* 0x0000000000007941 */ /* 0x008fea0003800000 */
.L_x_538:
[----:B------:R-:W3:Y:S01]  /*b070*/  S2R R4, SR_TID.X ;  /* 0x0000000000047919 */ /* 0x000ee20000002100 */
[----:B------:R-:W-:Y:S01]  /*b080*/  LEA.HI R0, R0, R5, RZ, 0x3 ;  /* 0x0000000500007211 */ /* 0x000fe200078f18ff */
[----:B------:R-:W-:Y:S01]  /*b090*/  UIMAD UR9, UR9, -0x40, UR16 ;  /* 0xffffffc0090978a4 */ /* 0x000fe2000f8e0210 */
[----:B------:R-:W-:Y:S01]  /*b0a0*/  IADD3 R6, P0, R208, UR20, RZ ;  /* 0x00000014d0067c10 */ /* 0x000fe2000ff1e0ff */
[----:B------:R-:W5:Y:S01]  /*b0b0*/  S2R R2, SR_CTAID.Z ;  /* 0x0000000000027919 */ /* 0x000f620000002700 */
[----:B------:R-:W-:Y:S01]  /*b0c0*/  SHF.R.S32.HI R0, RZ, 0x3, R0 ;  /* 0x00000003ff007819 */ /* 0x000fe20000011400 */
[----:B------:R-:W-:Y:S01]  /*b0d0*/  USHF.R.S32.HI UR6, URZ, 0x1f, UR11 ;  /* 0x0000001f3f067899 */ /* 0x000fe2000801140b */
[----:B------:R-:W-:Y:S01]  /*b0e0*/  BSSY B0, `(.L_x_540) ;  /* 0x000001d000007945 */ /* 0x000fe20003800000 */
[----:B------:R-:W-:-:S02]  /*b0f0*/  ULDC.64 UR4, c[0x0][0x1f0] ;  /* 0x00007c0000047ab9 */ /* 0x000fc40000000a00 */
[----:B------:R-:W-:-:S04]  /*b100*/  UIMAD UR4, UR6, UR4, URZ ;  /* 0x00000004060472a4 */ /* 0x000fc8000f8e023f */
[----:B------:R-:W-:Y:S01]  /*b110*/  UIMAD UR4, UR11, UR5, UR4 ;  /* 0x000000050b0472a4 */ /* 0x000fe2000f8e0204 */
[----:B---3--:R-:W-:-:S04]  /*b120*/  SHF.R.S32.HI R3, RZ, 0x1f, R4 ;  /* 0x0000001fff037819 */ /* 0x008fc80000011404 */
[----:B------:R-:W-:Y:S02]  /*b130*/  LEA.HI R4, R3, R4, RZ, 0x3 ;  /* 0x0000000403047211 */ /* 0x000fe400078f18ff */
[----:B------:R-:W-:Y:S02]  /*b140*/  SHF.R.S32.HI R3, RZ, 0x1f, R208 ;  /* 0x0000001fff037819 */ /* 0x000fe400000114d0 */
[----:B------:R-:W-:Y:S02]  /*b150*/  SHF.R.S32.HI R4, RZ, 0x3, R4 ;  /* 0x00000003ff047819 */ /* 0x000fe40000011404 */
[----:B------:R-:W-:Y:S02]  /*b160*/  IADD3.X R7, R3, UR7, RZ, P0, !PT ;  /* 0x0000000703077c10 */ /* 0x000fe400087fe4ff */
[----:B------:R-:W-:Y:S01]  /*b170*/  ISETP.GE.AND P0, PT, R0, UR9, PT ;  /* 0x0000000900007c0c */ /* 0x000fe2000bf06270 */
[----:B------:R-:W-:Y:S01]  /*b180*/  IMAD.U32 R0, RZ, RZ, UR13 ;  /* 0x0000000dff007e24 */ /* 0x000fe2000f8e00ff */
[----:B------:R-:W-:Y:S01]  /*b190*/  SHF.R.S32.HI R5, RZ, 0x1f, R4 ;  /* 0x0000001fff057819 */ /* 0x000fe20000011404 */
[----:B-----5:R-:W-:-:S04]  /*b1a0*/  IMAD.WIDE.U32 R6, R2, c[0x0][0x1f0], R6 ;  /* 0x00007c0002067a25 */ /* 0x020fc800078e0006 */
[----:B------:R-:W-:Y:S01]  /*b1b0*/  IMAD.WIDE R10, R0, 0x40, R4 ;  /* 0x00000040000a7825 */ /* 0x000fe200078e0204 */
[----:B------:R-:W-:-:S05]  /*b1c0*/  IADD3 R9, R7, UR4, RZ ;  /* 0x0000000407097c10 */ /* 0x000fca000fffe0ff */
        /* <DEDUP_REMOVED lines=14> */
.L_x_541:
[----:B------:R-:W-:Y:S05]  /*b2b0*/  BSYNC B0 ;  /* 0x0000000000007941 */ /* 0x000fea0003800000 */
.L_x_540:
[----:B------:R-:W-:Y:S01]  /*b2c0*/  IADD3 R0, R4, 0x10, RZ ;  /* 0x0000001004007810 */ /* 0x000fe20007ffe0ff */
[----:B------:R-:W-:Y:S03]  /*b2d0*/  BSSY B0, `(.L_x_542) ;  /* 0x0000013000007945 */ /* 0x000fe60003800000 */
[----:B------:R-:W-:-:S13]  /*b2e0*/  ISETP.GE.AND P0, PT, R0, UR14, PT ;  /* 0x0000000e00007c0c */ /* 0x000fda000bf06270 */
[----:B------:R-:W-:Y:S05]  /*b2f0*/  @P0 BRA `(.L_x_543) ;  /* 0x0000010000000947 */ /* 0x000fea0003800000 */
[----:B------:R-:W-:Y:S01]  /*b300*/  IADD3 R2, P0, R10, 0x10, RZ ;  /* 0x000000100a027810 */ /* 0x000fe20007f1e0ff */
[----:B-1----:R-:W-:Y:S01]  /*b310*/  IMAD.MOV.U32 R20, RZ, RZ, R6 ;  /* 0x000000ffff147224 */ /* 0x002fe200078e0006 */
        /* <DEDUP_REMOVED lines=14> */
.L_x_543:
[----:B------:R-:W-:Y:S05]  /*b400*/  BSYNC B0 ;  /* 0x0000000000007941 */ /* 0x000fea0003800000 */
.L_x_542:
        /* <DEDUP_REMOVED lines=17> */
[----:B----4-:R1:W-:Y:S04]  /*b520*/  @!P2 STG.E.128 [R2.64], R44 ;  /* 0x0000002c0200a986 */ /* 0x0103e8000c101d12 */
[----:B------:R1:W-:Y:S04]  /*b530*/  @!P1 STG.E.128 [R2.64+0x80], R28 ;  /* 0x0000801c02009986 */ /* 0x0003e8000c101d12 */
[----:B------:R1:W-:Y:S02]  /*b540*/  @!P0 STG.E.128 [R2.64+0x100], R12 ;  /* 0x0001000c02008986 */ /* 0x0003e4000c101d12 */
.L_x_545:
[----:B------:R-:W-:Y:S05]  /*b550*/  BSYNC B0 ;  /* 0x0000000000007941 */ /* 0x000fea0003800000 */
.L_x_544:
[----:B------:R-:W-:-:S04]  /*b560*/  IADD3 R4, R4, 0x30, RZ ;  /* 0x0000003004047810 */ /* 0x000fc80007ffe0ff */
[----:B------:R-:W-:-:S13]  /*b570*/  ISETP.GE.AND P0, PT, R4, UR14, PT ;  /* 0x0000000e04007c0c */ /* 0x000fda000bf06270 */
        /* <DEDUP_REMOVED lines=19> */
.L_x_504:
[----:B------:R-:W-:Y:S01]  /*b6b0*/  UISETP.NE.AND UP4, UPT, UR10, -0x1, UPT ;  /* 0xffffffff0a00788c */ /* 0x000fe2000bf85270 */
[----:B------:R-:W-:Y:S01]  /*b6c0*/  LEA.HI R9, R9, R80, RZ, 0x3 ;  /* 0x0000005009097211 */ /* 0x000fe200078f18ff */
[----:B------:R-:W-:Y:S01]  /*b6d0*/  ULDC.U8 UR20, c[0x0][0x329] ;  /* 0x0000ca4000147ab9 */ /* 0x000fe20000000000 */
[----:B------:R-:W1:Y:S01]  /*b6e0*/  S2R R10, SR_CTAID.Z ;  /* 0x00000000000a7919 */ /* 0x000e620000002700 */
[----:B------:R-:W-:Y:S01]  /*b6f0*/  UISETP.NE.AND UP3, UPT, UR20, URZ, UPT ;  /* 0x0000003f1400728c */ /* 0x000fe2000bf65270 */
[----:B------:R-:W-:Y:S01]  /*b700*/  LOP3.LUT R3, R9, 0xfffffff8, RZ, 0xc0, !PT ;  /* 0xfffffff809037812 */ /* 0x000fe200078ec0ff */
[----:B------:R-:W-:Y:S01]  /*b710*/  ULDC.64 UR4, c[0x0][0x1e0] ;  /* 0x0000780000047ab9 */ /* 0x000fe20000000a00 */
[----:B------:R-:W-:Y:S01]  /*b720*/  SHF.R.S32.HI R12, RZ, 0x3, R9 ;  /* 0x00000003ff0c7819 */ /* 0x000fe20000011409 */
[----:B------:R-:W-:Y:S01]  /*b730*/  ULDC.64 UR6, c[0x0][0x1e8] ;  /* 0x00007a0000067ab9 */ /* 0x000fe20000000a00 */
[----:B------:R-:W-:Y:S01]  /*b740*/  IMAD.U32 R15, RZ, RZ, UR13 ;  /* 0x0000000dff0f7e24 */ /* 0x000fe2000f8e00ff */
[----:B------:R-:W-:Y:S01]  /*b750*/  USHF.R.S32.HI UR17, URZ, 0x1f, UR11 ;  /* 0x0000001f3f117899 */ /* 0x000fe2000801140b */
[----:B------:R-:W-:Y:S01]  /*b760*/  IMAD.IADD R80, R80, 0x1, -R3 ;  /* 0x0000000150507824 */ /* 0x000fe200078e0a03 */
[----:B------:R-:W-:Y:S01]  /*b770*/  @!UP4 USHF.R.S32.HI UR22, URZ, 0x1f, UR12 ;  /* 0x0000001f3f16c899 */ /* 0x000fe2000801140c */
[--C-:B------:R-:W-:Y:S01]  /*b780*/  SHF.R.S32.HI R13, RZ, 0x1f, R12.reuse ;  /* 0x0000001fff0d7819 */ /* 0x100fe2000001140c */
[----:B------:R-:W-:Y:S01]  /*b790*/  @UP4 UIMAD.WIDE.U32 UR8, UR10, UR6, URZ ;  /* 0x000000060a0842a5 */ /* 0x000fe2000f8e003f */
[----:B------:R-:W-:Y:S01]  /*b7a0*/  IMAD.SHL.U32 R6, R80, 0x8, RZ ;  /* 0x0000000850067824 */ /* 0x000fe200078e00ff */
[----:B------:R-:W-:Y:S01]  /*b7b0*/  @!UP4 UIMAD UR22, UR22, UR4, URZ ;  /* 0x000000041616c2a4 */ /* 0x000fe2000f8e023f */
[----:B------:R-:W-:Y:S01]  /*b7c0*/  BSSY B0, `(.L_x_546) ;  /* 0x000003d000007945 */ /* 0x000fe20003800000 */
[----:B------:R-:W-:Y:S01]  /*b7d0*/  ULDC.U8 UR21, c[0x0][0x328] ;  /* 0x0000ca0000157ab9 */ /* 0x000fe20000000000 */
[----:B------:R-:W-:Y:S01]  /*b7e0*/  IMAD.WIDE R14, R15, 0x40, R12 ;  /* 0x000000400f0e7825 */ /* 0x000fe200078e020c */
[----:B------:R-:W-:Y:S01]  /*b7f0*/  @!UP4 UIMAD.WIDE.U32 UR24, UR12, UR4, URZ ;  /* 0x000000040c18c2a5 */ /* 0x000fe2000f8e003f */
[C---:B------:R-:W-:Y:S01]  /*b800*/  IADD3 R5, R6.reuse, 0x40, RZ ;  /* 0x0000004006057810 */ /* 0x040fe20007ffe0ff */
[----:B------:R-:W-:Y:S01]  /*b810*/  @!UP4 UIMAD UR22, UR12, UR5, UR22 ;  /* 0x000000050c16c2a4 */ /* 0x000fe2000f8e0216 */
[----:B------:R-:W-:Y:S01]  /*b820*/  IADD3 R4, R6, 0x80, RZ ;  /* 0x0000008006047810 */ /* 0x000fe20007ffe0ff */
[----:B------:R-:W-:-:S02]  /*b830*/  UISETP.NE.AND UP2, UPT, UR21, URZ, UPT ;  /* 0x0000003f1500728c */ /* 0x000fc4000bf45270 */
[----:B------:R-:W-:Y:S02]  /*b840*/  ULDC.64 UR4, c[0x0][0x1f0] ;  /* 0x00007c0000047ab9 */ /* 0x000fe40000000a00 */
[----:B------:R-:W-:Y:S02]  /*b850*/  UIMAD UR4, UR17, UR4, URZ ;  /* 0x00000004110472a4 */ /* 0x000fe4000f8e023f */
[----:B------:R-:W-:Y:S02]  /*b860*/  @!UP3 UISETP.NE.AND UP1, UPT, UR21, URZ, UPT ;  /* 0x0000003f1500b28c */ /* 0x000fe4000bf25270 */
[----:B------:R-:W-:Y:S02]  /*b870*/  @UP4 UMOV UR17, UR8 ;  /* 0x0000000800114c82 */ /* 0x000fe40008000000 */
[----:B------:R-:W-:Y:S02]  /*b880*/  @UP4 UIMAD UR7, UR10, UR7, UR9 ;  /* 0x000000070a0742a4 */ /* 0x000fe4000f8e0209 */
[----:B------:R-:W-:-:S02]  /*b890*/  ULDC UR15, c[0x0][0x214] ;  /* 0x00008500000f7ab9 */ /* 0x000fc40000000800 */
[----:B------:R-:W-:Y:S02]  /*b8a0*/  @UP3 ULDC UR8, c[0x0][0x210] ;  /* 0x0000840000083ab9 */ /* 0x000fe40000000800 */
[----:B------:R-:W-:Y:S02]  /*b8b0*/  UISETP.EQ.AND UP2, UPT, UR20, URZ, UP2 ;  /* 0x0000003f1400728c */ /* 0x000fe40009742270 */
[----:B------:R-:W-:Y:S02]  /*b8c0*/  ULDC UR9, c[0x0][0x234] ;  /* 0x00008d0000097ab9 */ /* 0x000fe40000000800 */
[----:B------:R-:W-:Y:S02]  /*b8d0*/  @UP3 UIMAD UR8, UR8, UR15, URZ ;  /* 0x0000000f080832a4 */ /* 0x000fe4000f8e023f */
[----:B------:R-:W-:Y:S02]  /*b8e0*/  @!UP3 USEL UR8, UR15, UR9, !UP1 ;  /* 0x000000090f08b287 */ /* 0x000fe4000c800000 */
[----:B------:R-:W-:-:S02]  /*b8f0*/  UISETP.NE.OR UP0, UPT, UR10, -0x1, !UP2 ;  /* 0xffffffff0a00788c */ /* 0x000fc4000d705670 */
[----:B------:R-:W-:Y:S02]  /*b900*/  ULDC UR6, c[0x0][0x1c0] ;  /* 0x0000700000067ab9 */ /* 0x000fe40000000800 */
[----:B------:R-:W-:Y:S02]  /*b910*/  @UP3 UMOV UR23, 0x1 ;  /* 0x0000000100173882 */ /* 0x000fe40000000000 */
[----:B------:R-:W-:Y:S02]  /*b920*/  @!UP3 UIMAD UR23, UR8, UR6, URZ ;  /* 0x000000060817b2a4 */ /* 0x000fe4000f8e023f */
[----:B------:R-:W-:Y:S02]  /*b930*/  @!UP4 UMOV UR17, UR24 ;  /* 0x000000180011cc82 */ /* 0x000fe40008000000 */
[----:B------:R-:W-:Y:S01]  /*b940*/  @!UP4 UIADD3 UR7, UR25, UR22, URZ ;  /* 0x000000161907c290 */ /* 0x000fe2000fffe03f */
[----:B------:R-:W-:Y:S01]  /*b950*/  IADD3 R2, P0, R6, UR17, RZ ;  /* 0x0000001106027c10 */ /* 0x000fe2000ff1e0ff */
[----:B------:R-:W-:-:S02]  /*b960*/  UIADD3 UR16, -UR14, UR16, URZ ;  /* 0x000000100e107290 */ /* 0x000fc4000fffe13f */
[----:B------:R-:W-:Y:S02]  /*b970*/  UIMAD UR23, UR12, UR23, URZ ;  /* 0x000000170c1772a4 */ /* 0x000fe4000f8e023f */
[----:B------:R-:W-:Y:S01]  /*b980*/  @!UP0 UIMAD UR10, UR12, UR15, URZ ;  /* 0x0000000f0c0a82a4 */ /* 0x000fe2000f8e023f */
[----:B------:R-:W-:Y:S01]  /*b990*/  LEA.HI.X.SX32 R3, R6, UR7, 0x1, P0 ;  /* 0x0000000706037c11 */ /* 0x000fe200080f0eff */
[----:B------:R-:W-:Y:S01]  /*b9a0*/  USEL UR23, UR23, URZ, !UP2 ;  /* 0x0000003f17177287 */ /* 0x000fe2000d000000 */
[----:B------:R-:W-:Y:S01]  /*b9b0*/  ISETP.GE.AND P0, PT, R12, UR16, PT ;  /* 0x000000100c007c0c */ /* 0x000fe2000bf06270 */
[----:B------:R-:W-:Y:S02]  /*b9c0*/  @UP3 ULDC UR26, c[0x0][0x210] ;  /* 0x00008400001a3ab9 */ /* 0x000fe40000000800 */
[----:B------:R-:W-:Y:S01]  /*b9d0*/  @!UP3 UMOV UR26, 0x1 ;  /* 0x00000001001ab882 */ /* 0x000fe20000000000 */
[----:B-1----:R-:W-:Y:S01]  /*b9e0*/  IMAD.WIDE.U32 R10, R10, c[0x0][0x1f0], R2 ;  /* 0x00007c000a0a7a25 */ /* 0x002fe200078e0002 */
[----:B------:R-:W-:-:S02]  /*b9f0*/  UIMAD UR8, UR11, UR8, UR23 ;  /* 0x000000080b0872a4 */ /* 0x000fc4000f8e0217 */
[----:B------:R-:W-:Y:S02]  /*ba00*/  UIMAD UR14, UR14, UR26, URZ ;  /* 0x0000001a0e0e72a4 */ /* 0x000fe4000f8e023f */
[----:B------:R-:W-:Y:S02]  /*ba10*/  @!UP2 UMOV UR20, URZ ;  /* 0x0000003f0014ac82 */ /* 0x000fe40008000000 */
[----:B------:R-:W-:Y:S02]  /*ba20*/  @UP2 UMOV UR20, UR10 ;  /* 0x0000000a00142c82 */ /* 0x000fe40008000000 */
[----:B------:R-:W-:Y:S02]  /*ba30*/  UIMAD UR4, UR11, UR5, UR4 ;  /* 0x000000050b0472a4 */ /* 0x000fe4000f8e0204 */
[----:B------:R-:W-:Y:S02]  /*ba40*/  @!UP2 UMOV UR21, URZ ;  /* 0x0000003f0015ac82 */ /* 0x000fe40008000000 */
[----:B------:R-:W-:-:S02]  /*ba50*/  USHF.R.S32.HI UR7, URZ, 0x1f, UR8 ;  /* 0x0000001f3f077899 */ /* 0x000fc40008011408 */
[----:B------:R-:W-:Y:S01]  /*ba60*/  @UP2 USHF.R.S32.HI UR21, URZ, 0x1f, UR10 ;  /* 0x0000001f3f152899 */ /* 0x000fe2000801140a */
[----:B------:R-:W-:Y:S01]  /*ba70*/  IADD3 R9, R11, UR4, RZ ;  /* 0x000000040b097c10 */ /* 0x000fe2000fffe0ff */
[----:B------:R-:W-:Y:S02]  /*ba80*/  USHF.R.S32.HI UR6, URZ, 0x1f, UR14 ;  /* 0x0000001f3f067899 */ /* 0x000fe4000801140e */
        /* <DEDUP_REMOVED lines=16> */
.L_x_547:
[----:B------:R-:W-:Y:S05]  /*bb90*/  BSYNC B0 ;  /* 0x0000000000007941 */ /* 0x000fea0003800000 */
.L_x_546:
[----:B-1----:R-:W-:Y:S01]  /*bba0*/  IADD3 R3, R12, 0x10, RZ ;  /* 0x000000100c037810 */ /* 0x002fe20007ffe0ff */
[----:B------:R-:W-:Y:S03]  /*bbb0*/  BSSY B0, `(.L_x_548) ;  /* 0x0000013000007945 */ /* 0x000fe60003800000 */
[----:B------:R-:W-:-:S13]  /*bbc0*/  ISETP.GE.AND P0, PT, R3, UR16, PT ;  /* 0x0000001003007c0c */ /* 0x000fda000bf06270 */
[----:B------:R-:W-:Y:S05]  /*bbd0*/  @P0 BRA `(.L_x_549) ;  /* 0x0000010000000947 */ /* 0x000fea0003800000 */
[----:B------:R-:W-:Y:S01]  /*bbe0*/  IADD3 R7, P0, R14, 0x10, RZ ;  /* 0x000000100e077810 */ /* 0x000fe20007f1e0ff */
        /* <DEDUP_REMOVED lines=15> */
.L_x_549:
[----:B------:R-:W-:Y:S05]  /*bce0*/  BSYNC B0 ;  /* 0x0000000000007941 */ /* 0x000fea0003800000 */
.L_x_548:
[----:B------:R-:W-:Y:S01]  /*bcf0*/  IADD3 R2, R12, 0x20, RZ ;  /* 0x000000200c027810 */ /* 0x000fe20007ffe0ff */
        /* <DEDUP_REMOVED lines=12> */
[----:B-1----:R-:W-:-:S03]  /*bdc0*/  LEA R18, P3, R16, c[0x0][0x1d0], 0x1 ;  /* 0x0000740010127a11 */ /* 0x002fc600078608ff */
[----:B------:R-:W-:-:S04]  /*bdd0*/  IMAD R0, R7, c[0x0][0x1ec], R0 ;  /* 0x00007b0007007a24 */ /* 0x000fc800078e0200 */
[----:B------:R-:W-:-:S05]  /*bde0*/  IMAD.IADD R0, R17, 0x1, R0 ;  /* 0x0000000111007824 */ /* 0x000fca00078e0200 */
[----:B------:R-:W-:-:S05]  /*bdf0*/  LEA.HI.X R19, R16, c[0x0][0x1d4], R0, 0x1, P3 ;  /* 0x0000750010137a11 */ /* 0x000fca00018f0c00 */
[----:B------:R1:W-:Y:S04]  /*be00*/  @!P2 STG.E.128 [R18.64], RZ ;  /* 0x000000ff1200a986 */ /* 0x0003e8000c101d12 */
[----:B------:R1:W-:Y:S04]  /*be10*/  @!P1 STG.E.128 [R18.64+0x80], RZ ;  /* 0x000080ff12009986 */ /* 0x0003e8000c101d12 */
[----:B------:R1:W-:Y:S02]  /*be20*/  @!P0 STG.E.128 [R18.64+0x100], RZ ;  /* 0x000100ff12008986 */ /* 0x0003e4000c101d12 */
.L_x_551:
[----:B------:R-:W-:Y:S05]  /*be30*/  BSYNC B0 ;  /* 0x0000000000007941 */ /* 0x000fea0003800000 */
.L_x_550:
[----:B------:R-:W-:Y:S01]  /*be40*/  IADD3 R0, R12, 0x30, RZ ;  /* 0x000000300c007810 */ /* 0x000fe20007ffe0ff */
        /* <DEDUP_REMOVED lines=18> */
.L_x_553:
[----:B------:R-:W-:Y:S05]  /*bf70*/  BSYNC B0 ;  /* 0x0000000000007941 */ /* 0x000fea0003800000 */
.L_x_552:
[----:B------:R-:W-:-:S04]  /*bf80*/  ISETP.NE.AND P6, PT, R80, RZ, PT ;  /* 0x000000ff5000720c */ /* 0x000fc80003fc5270 */
[----:B------:R-:W-:Y:S02]  /*bf90*/  ISETP.GE.OR P5, PT, R12, UR16, P6 ;  /* 0x000000100c007c0c */ /* 0x000fe4000b7a6670 */
[----:B------:R-:W-:Y:S02]  /*bfa0*/  ISETP.GE.OR P4, PT, R3, UR16, P6 ;  /* 0x0000001003007c0c */ /* 0x000fe4000b786670 */
[----:B------:R-:W-:Y:S02]  /*bfb0*/  ISETP.GE.OR P3, PT, R2, UR16, P6 ;  /* 0x0000001002007c0c */ /* 0x000fe4000b766670 */
[----:B------:R-:W-:-:S07]  /*bfc0*/  ISETP.GE.OR P6, PT, R0, UR16, P6 ;  /* 0x0000001000007c0c */ /* 0x000fce000b7c6670 */
[----:B------:R-:W-:Y:S02]  /*bfd0*/  @!P5 IMAD R7, R12, UR26, RZ ;  /* 0x0000001a0c07dc24 */ /* 0x000fe4000f8e02ff */
[----:B------:R-:W-:Y:S02]  /*bfe0*/  @!P4 IMAD R8, R3, UR26, RZ ;  /* 0x0000001a0308cc24 */ /* 0x000fe4000f8e02ff */
[----:B--2---:R-:W-:Y:S01]  /*bff0*/  @!P3 IMAD R4, R2, UR26, RZ ;  /* 0x0000001a0204bc24 */ /* 0x004fe2000f8e02ff */
        /* <DEDUP_REMOVED lines=19> */
[----:B------:R-:W-:Y:S02]  /*c130*/  IMAD R0, R0, UR26, RZ ;  /* 0x0000001a00007c24 */ /* 0x000fe4000f8e02ff */
[----:B--2---:R-:W-:-:S03]  /*c140*/  IMAD.MOV.U32 R5, RZ, RZ, 0x7f800000 ;  /* 0x7f800000ff057424 */ /* 0x004fc600078e00ff */
[----:B------:R-:W-:-:S04]  /*c150*/  IADD3 R3, P0, R0, UR8, RZ ;  /* 0x0000000800037c10 */ /* 0x000fc8000ff1e0ff */
[----:B------:R-:W-:Y:S02]  /*c160*/  LEA.HI.X.SX32 R0, R0, UR6, 0x1, P0 ;  /* 0x0000000600007c11 */ /* 0x000fe400080f0eff */
[----:B------:R-:W-:-:S04]  /*c170*/  LEA R2, P0, R3, c[0x0][0x200], 0x2 ;  /* 0x0000800003027a11 */ /* 0x000fc800078010ff */
[----:B------:R-:W-:-:S05]  /*c180*/  LEA.HI.X R3, R3, c[0x0][0x204], R0, 0x2, P0 ;  /* 0x0000810003037a11 */ /* 0x000fca00000f1400 */
[----:B------:R-:W-:Y:S01]  /*c190*/  STG.E [R2.64], R5 ;  /* 0x0000000502007986 */ /* 0x000fe2000c101912 */
[----:B------:R-:W-:Y:S05]  /*c1a0*/  EXIT ;  /* 0x000000000000794d */ /* 0x000fea0003800000 */
.L_x_554:
        /* <DEDUP_REMOVED lines=13> */
.L_x_1286:


//--------------------- .text._ZN5flash16flash_fwd_kernelI23Flash_fwd_kernel_traitsILi192ELi64ELi64ELi4ELb0ELb0EN7cutlass10bfloat16_tE19Flash_kernel_traitsILi192ELi64ELi64ELi4ES3_EELb1ELb0ELb1ELb0ELb0ELb0ELb0ELb0EEEvNS_16Flash_fwd_paramsE --------------------------
	.section	.text._ZN5flash16flash_fwd_kernelI23Flash_fwd_kernel_traitsILi192ELi64ELi64ELi4ELb0ELb0EN7cutlass10bfloat16_tE19Flash_kernel_traitsILi192ELi64ELi64ELi4ES3_EELb1ELb0ELb1ELb0ELb0ELb0ELb0ELb0EEEvNS_16Flash_fwd_paramsE,"ax",@progbits
	.sectioninfo	@"SHI_REGISTERS=250"
	.align	128
        .global         _ZN5flash16flash_fwd_kernelI23Flash_fwd_kernel_traitsILi192ELi64ELi64ELi4ELb0ELb0EN7cutlass10bfloat16_tE19Flash_kernel_traitsILi192ELi64ELi64ELi4ES3_EELb1ELb0ELb1ELb0ELb0ELb0ELb0ELb0EEEvNS_16Flash_fwd_paramsE
        .type           _ZN5flash16flash_fwd_kernelI23Flash_fwd_kernel_traitsILi192ELi64ELi64ELi4ELb0ELb0EN7cutlass10bfloat16_tE19Flash_kernel_traitsILi192ELi64ELi64ELi4ES3_EELb1ELb0ELb1ELb0ELb0ELb0ELb0ELb0EEEvNS_16Flash_fwd_paramsE,@function
        .size           _ZN5flash16flash_fwd_kernelI23Flash_fwd_kernel_traitsILi192ELi64ELi64ELi4ELb0ELb0EN7cutlass10bfloat16_tE19Flash_kernel_traitsILi192ELi64ELi64ELi4ES3_EELb1ELb0ELb1ELb0ELb0ELb0ELb0ELb0EEEvNS_16Flash_fwd_paramsE,(.L_x_1287 - _ZN5flash16flash_fwd_kernelI23Flash_fwd_kernel_traitsILi192ELi64ELi64ELi4ELb0ELb0EN7cutlass10bfloat16_tE19Flash_kernel_traitsILi192ELi64ELi64ELi4ES3_EELb1ELb0ELb1ELb0ELb0ELb0ELb0ELb0EEEvNS_16Flash_fwd_paramsE)
        .other          _ZN5flash16flash_fwd_kernelI23Flash_fwd_kernel_traitsILi192ELi64ELi64ELi4ELb0ELb0EN7cutlass10bfloat16_tE19Flash_kernel_traitsILi192ELi64ELi64ELi4ES3_EELb1ELb0ELb1ELb0ELb0ELb0ELb0ELb0EEEvNS_16Flash_fwd_paramsE,@"STO_CUDA_ENTRY STV_DEFAULT"
_ZN5flash16flash_fwd_kernelI23Flash_fwd_kernel_traitsILi192ELi64ELi64ELi4ELb0ELb0EN7cutlass10bfloat16_tE19Flash_kernel_traitsILi192ELi64ELi64ELi4ES3_EELb1ELb0ELb1ELb0ELb0ELb0ELb0ELb0EEEvNS_16Flash_fwd_paramsE:
.text._ZN5flash16flash_fwd_kernelI23Flash_fwd_kernel_traitsILi192ELi64ELi64ELi4ELb0ELb0EN7cutlass10bfloat16_tE19Flash_kernel_traitsILi192ELi64ELi64ELi4ES3_EELb1ELb0ELb1ELb0ELb0ELb0ELb0ELb0EEEvNS_16Flash_fwd_paramsE:
        /* <DEDUP_REMOVED lines=15> */
[----:B------:R-:W1:Y:S01]  /*00f0*/  S2UR UR13, SR_CTAID.Y ;  /* 0x00000000000d79c3 */ /* 0x000e620000002600 */
[----:B------:R-:W-:Y:S02]  /*0100*/  UISETP.NE.U32.AND UP2, UPT, URZ, UR6, UPT ;  /* 0x000000063f00728c */ /* 0x000fe4000bf45070 */
[----:B------:R-:W-:Y:S02]  /*0110*/  UISETP.NE.U32.AND UP1, UPT, URZ, UR4, UPT ;  /* 0x000000043f00728c */ /* 0x000fe4000bf25070 */
[----:B------:R-:W-:-:S02]  /*0120*/  UISETP.NE.AND.EX UP2, UPT, URZ, UR7, UPT, UP2 ;  /* 0x000000073f00728c */ /* 0x000fc4000bf45320 */
[----:B------:R-:W-:Y:S01]  /*0130*/  UMOV UR10, 0x4 ;  /* 0x00000004000a7882 */ /* 0x000fe20000000000 */
[----:B------:R-:W1:Y:S01]  /*0140*/  S2UR UR12, SR_CTAID.Z ;  /* 0x00000000000c79c3 */ /* 0x000e620000002700 */
[----:B------:R-:W-:Y:S02]  /*0150*/  UISETP.NE.AND.EX UP1, UPT, URZ, UR5, UPT, UP1 ;  /* 0x000000053f00728c */ /* 0x000fe4000bf25310 */
[----:B------:R-:W-:Y:S01]  /*0160*/  PLOP3.LUT P0, PT, PT, PT, UP2, 0x80, 0x0 ;  /* 0x000000000000781c */ /* 0x000fe20003f0f028 */
[----:B------:R-:W-:Y:S02]  /*0170*/  ULDC.U8 UR6, c[0x0][0x312] ;  /* 0x0000c48000067ab9 */ /* 0x000fe40000000000 */
[----:B------:R-:W-:Y:S02]  /*0180*/  ULDC.64 UR4, c[0x0][0x248] ;  /* 0x0000920000047ab9 */ /* 0x000fe40000000a00 */
[----:B------:R-:W-:Y:S02]  /*0190*/  UISETP.NE.AND UP3, UPT, UR6, URZ, UPT ;  /* 0x0000003f0600728c */ /* 0x000fe4000bf65270 */
[----:B------:R-:W-:-:S04]  /*01a0*/  UISETP.EQ.U32.AND UP0, UPT, URZ, UR4, UPT ;  /* 0x000000043f00728c */ /* 0x000fc8000bf02070 */
[----:B------:R-:W-:Y:S02]  /*01b0*/  UISETP.EQ.OR.EX UP0, UPT, URZ, UR5, !UP3, UP0 ;  /* 0x000000053f00728c */ /* 0x000fe4000df02700 */
[----:B-1----:R-:W-:-:S06]  /*01c0*/  ULOP3.LUT UR8, UR12, UR14, UR13, 0xfe, !UPT ;  /* 0x0000000e0c087292 */ /* 0x002fcc000f8efe0d */
[----:B--2---:R-:W-:Y:S01]  /*01d0*/  LOP3.LUT P3, RZ, R92, UR8, RZ, 0xfc, !PT ;  /* 0x000000085cff7c12 */ /* 0x004fe2000f86fcff */
[----:B------:R-:W-:Y:S02]  /*01e0*/  ULDC.64 UR8, c[0x0][0x240] ;  /* 0x0000900000087ab9 */ /* 0x000fe40000000a00 */
[----:B------:R-:W-:-:S06]  /*01f0*/  UIMAD.WIDE UR8, UR13, UR10, UR8 ;  /* 0x0000000a0d0872a5 */ /* 0x000fcc000f8e0208 */
[----:B------:R-:W-:Y:S02]  /*0200*/  IMAD.U32 R12, RZ, RZ, UR8 ;  /* 0x00000008ff0c7e24 */ /* 0x000fe4000f8e00ff */
[----:B------:R-:W-:Y:S02]  /*0210*/  IMAD.U32 R13, RZ, RZ, UR9 ;  /* 0x00000009ff0d7e24 */ /* 0x000fe4000f8e00ff */
[----:B------:R-:W-:Y:S02]  /*0220*/  @!P3 IMAD.MOV.U32 R4, RZ, RZ, c[0x0][0x308] ;  /* 0x0000c200ff04b624 */ /* 0x000fe400078e00ff */
[----:B------:R-:W-:Y:S01]  /*0230*/  @!P3 IMAD.MOV.U32 R5, RZ, RZ, c[0x0][0x30c] ;  /* 0x0000c300ff05b624 */ /* 0x000fe200078e00ff */
[----:B------:R-:W-:Y:S02]  /*0240*/  ULDC.64 UR4, c[0x0][0x248] ;  /* 0x0000920000047ab9 */ /* 0x000fe40000000a00 */
[----:B------:R-:W-:Y:S02]  /*0250*/  UIMAD.WIDE UR4, UR13, UR10, UR4 ;  /* 0x0000000a0d0472a5 */ /* 0x000fe4000f8e0204 */
[----:B------:R-:W-:-:S02]  /*0260*/  ULDC.64 UR6, c[0x0][0x250] ;  /* 0x0000940000067ab9 */ /* 0x000fc40000000a00 */
        /* <DEDUP_REMOVED lines=14> */
[----:B------:R-:W-:Y:S02]  /*0350*/  PLOP3.LUT P1, PT, PT, PT, UP1, 0x80, 0x0 ;  /* 0x000000000000781c */ /* 0x000fe40003f2f018 */
[----:B-1----:R-:W-:Y:S01]  /*0360*/  MOV R4, UR4 ;  /* 0x0000000400047c02 */ /* 0x002fe20008000f00 */
[----:B------:R-:W-:-:S10]  /*0370*/  IMAD.U32 R5, RZ, RZ, UR5 ;  /* 0x00000005ff057e24 */ /* 0x000fd4000f8e00ff */
[----:B------:R1:W4:Y:S04]  /*0380*/  @P1 LDG.E R2, [R10.64] ;  /* 0x000000120a021981 */ /* 0x000328000c1e1900 */
[----:B------:R-:W5:Y:S01]  /*0390*/  @!P2 LDG.E R0, [R4.64] ;  /* 0x000000120400a981 */ /* 0x000f62000c1e1900 */
[----:B------:R-:W-:Y:S01]  /*03a0*/  UMOV UR11, 0xffffffff ;  /* 0xffffffff000b7882 */ /* 0x000fe20000000000 */
[----:B------:R-:W-:Y:S01]  /*03b0*/  SHF.R.S32.HI R3, RZ, 0x1f, R92 ;  /* 0x0000001fff037819 */ /* 0x000fe2000001145c */
[----:B------:R-:W-:Y:S02]  /*03c0*/  UMOV UR24, 0xffffffff ;  /* 0xffffffff00187882 */ /* 0x000fe40000000000 */
[----:B------:R-:W-:Y:S01]  /*03d0*/  ULDC UR4, c[0x0][0x1c0] ;  /* 0x0000700000047ab9 */ /* 0x000fe20000000800 */
[----:B------:R-:W-:Y:S01]  /*03e0*/  LEA.HI R95, R3, R92, RZ, 0x5 ;  /* 0x0000005c035f7211 */ /* 0x000fe200078f28ff */
[----:B------:R-:W-:-:S02]  /*03f0*/  UIMAD UR4, UR13, UR4, UR12 ;  /* 0x000000040d0472a4 */ /* 0x000fc4000f8e020c */
[----:B------:R-:W-:Y:S02]  /*0400*/  UMOV UR21, URZ ;  /* 0x0000003f00157c82 */ /* 0x000fe40008000000 */
[----:B------:R-:W-:-:S04]  /*0410*/  USHF.L.U32 UR5, UR4, 0x5, URZ ;  /* 0x0000000504057899 */ /* 0x000fc8000800063f */
[----:B------:R-:W-:Y:S01]  /*0420*/  USHF.R.S32.HI UR4, URZ, 0x1f, UR5 ;  /* 0x0000001f3f047899 */ /* 0x000fe20008011405 */
[----:B-1----:R-:W-:-:S05]  /*0430*/  LOP3.LUT R11, R95, 0xffffffe0, RZ, 0xc0, !PT ;  /* 0xffffffe05f0b7812 */ /* 0x002fca00078ec0ff */
[----:B------:R-:W-:Y:S01]  /*0440*/  IMAD.IADD R11, R92, 0x1, -R11 ;  /* 0x000000015c0b7824 */ /* 0x000fe200078e0a0b */
[----:B--2---:R-:W1:Y:S08]  /*0450*/  @P0 R2UR UR11, R9 ;  /* 0x00000000090b03c2 */ /* 0x004e7000000e0000 */
[----:B---3--:R-:W1:Y:S08]  /*0460*/  @P0 R2UR UR17, R8 ;  /* 0x00000000081103c2 */ /* 0x008e7000000e0000 */
[----:B----4-:R2:W3:Y:S01]  /*0470*/  @P1 R2UR UR21, R2 ;  /* 0x00000000021513c2 */ /* 0x0104e200000e0000 */
[----:B------:R-:W-:-:S02]  /*0480*/  IADD3 R210, P1, P0, R6, UR5, R11 ;  /* 0x0000000506d27c10 */ /* 0x000fc4000f83e00b */
[----:B------:R-:W-:Y:S01]  /*0490*/  SHF.R.S32.HI R6, RZ, 0x1f, R11 ;  /* 0x0000001fff067819 */ /* 0x000fe2000001140b */
[----:B-1----:R-:W-:-:S03]  /*04a0*/  @UP2 UIADD3 UR17, UR17, -UR11, URZ ;  /* 0x8000000b11112290 */ /* 0x002fc6000fffe03f */
[----:B------:R-:W-:Y:S01]  /*04b0*/  IADD3.X R6, R7, UR4, R6, P1, P0 ;  /* 0x0000000407067c10 */ /* 0x000fe20008fe0406 */
[----:B-----5:R2:W1:Y:S01]  /*04c0*/  @!P2 R2UR UR24, R0 ;  /* 0x000000000018a3c2 */ /* 0x02046200000e0000 */
[----:B------:R-:W-:Y:S02]  /*04d0*/  ISETP.NE.U32.AND P2, PT, RZ, c[0x0][0x248], PT ;  /* 0x00009200ff007a0c */ /* 0x000fe40003f45070 */
[----:B------:R-:W-:Y:S02]  /*04e0*/  @!UP2 ULDC UR17, c[0x0][0x214] ;  /* 0x000085000011aab9 */ /* 0x000fe40000000800 */
[----:B------:R-:W-:-:S13]  /*04f0*/  ISETP.NE.AND.EX P2, PT, RZ, c[0x0][0x24c], PT, P2 ;  /* 0x00009300ff007a0c */ /* 0x000fda0003f45320 */
[----:B-123--:R-:W-:Y:S05]  /*0500*/  @!P2 BRA `(.L_x_555) ;  /* 0x000000700000a947 */ /* 0x00efea0003800000 */
[----:B------:R-:W-:-:S13]  /*0510*/  PLOP3.LUT P0, PT, PT, PT, UP3, 0x80, 0x0 ;  /* 0x000000000000781c */ /* 0x000fda0003f0f038 */
[----:B------:R-:W2:Y:S04]  /*0520*/  @P0 LDG.E R0, [R4.64+0x4] ;  /* 0x0000041204000981 */ /* 0x000ea8000c1e1900 */
[----:B------:R-:W3:Y:S01]  /*0530*/  @!P0 LDG.E R2, [R4.64] ;  /* 0x0000001204028981 */ /* 0x000ee2000c1e1900 */
[----:B--2---:R-:W1:Y:S02]  /*0540*/  @P0 R2UR UR6, R0 ;  /* 0x00000000000603c2 */ /* 0x004e6400000e0000 */
[----:B-1----:R-:W-:-:S11]  /*0550*/  @UP3 UIADD3 UR6, UR6, -UR24, URZ ;  /* 0x8000001806063290 */ /* 0x002fd6000fffe03f */
[----:B---3--:R1:W2:Y:S02]  /*0560*/  @!P0 R2UR UR6, R2 ;  /* 0x00000000020683c2 */ /* 0x0082a400000e0000 */
[----:B-12---:R-:W-:Y:S05]  /*0570*/  BRA `(.L_x_556) ;  /* 0x0000001000007947 */ /* 0x006fea0003800000 */
.L_x_555:
[----:B------:R-:W-:Y:S02]  /*0580*/  ULDC UR6, c[0x0][0x218] ;  /* 0x0000860000067ab9 */ /* 0x000fe40000000800 */
.L_x_556:
        /* <DEDUP_REMOVED lines=52> */
[----:B------:R-:W-:Y:S01]  /*08d0*/  ULDC.U8 UR20, c[0x0][0x328] ;  /* 0x0000ca0000147ab9 */ /* 0x000fe20000000000 */
[----:B------:R-:W-:Y:S01]  /*08e0*/  IMAD.U32 R17, RZ, RZ, UR14 ;  /* 0x0000000eff117e24 */ /* 0x000fe2000f8e00ff */
[----:B------:R-:W-:Y:S01]  /*08f0*/  UISETP.NE.AND UP3, UPT, UR20, URZ, UPT ;  /* 0x0000003f1400728c */ /* 0x000fe2000bf65270 */
[----:B------:R-:W-:Y:S01]  /*0900*/  IMAD.IADD R92, R92, 0x1, -R5 ;  /* 0x000000015c5c7824 */ /* 0x000fe200078e0a05 */
[----:B------:R-:W-:Y:S01]  /*0910*/  @!UP0 USHF.R.S32.HI UR21, URZ, 0x1f, UR13 ;  /* 0x0000001f3f158899 */ /* 0x000fe2000801140d */
[--C-:B------:R-:W-:Y:S01]  /*0920*/  SHF.R.S32.HI R15, RZ, 0x1f, R14.reuse ;  /* 0x0000001fff0f7819 */ /* 0x100fe2000001140e */
[----:B------:R-:W-:Y:S01]  /*0930*/  @UP0 UIMAD.WIDE.U32 UR8, UR11, UR6, URZ ;  /* 0x000000060b0802a5 */ /* 0x000fe2000f8e003f */
[----:B------:R-:W-:Y:S01]  /*0940*/  IMAD.SHL.U32 R8, R92, 0x8, RZ ;  /* 0x000000085c087824 */ /* 0x000fe200078e00ff */
[----:B------:R-:W-:Y:S01]  /*0950*/  ULDC.64 UR4, c[0x0][0x1e0] ;  /* 0x0000780000047ab9 */ /* 0x000fe20000000a00 */
[----:B------:R-:W-:Y:S01]  /*0960*/  BSSY B0, `(.L_x_558) ;  /* 0x000003c000007945 */ /* 0x000fe20003800000 */
[----:B------:R-:W-:Y:S01]  /*0970*/  @!UP0 UIMAD UR21, UR21, UR4, URZ ;  /* 0x00000004151582a4 */ /* 0x000fe2000f8e023f */
[----:B------:R-:W-:Y:S01]  /*0980*/  IMAD.WIDE R16, R17, 0x40, R14 ;  /* 0x0000004011107825 */ /* 0x000fe200078e020e */
[----:B------:R-:W-:Y:S01]  /*0990*/  USHF.R.S32.HI UR22, URZ, 0x1f, UR12 ;  /* 0x0000001f3f167899 */ /* 0x000fe2000801140c */
[C---:B------:R-:W-:Y:S01]  /*09a0*/  IADD3 R7, R8.reuse, 0x40, RZ ;  /* 0x0000004008077810 */ /* 0x040fe20007ffe0ff */
[----:B------:R-:W-:Y:S01]  /*09b0*/  UISETP.EQ.AND UP3, UPT, UR16, URZ, UP3 ;  /* 0x0000003f1000728c */ /* 0x000fe20009f62270 */
[----:B------:R-:W-:Y:S01]  /*09c0*/  IADD3 R6, R8, 0x80, RZ ;  /* 0x0000008008067810 */ /* 0x000fe20007ffe0ff */
[----:B------:R-:W-:-:S02]  /*09d0*/  @!UP2 UISETP.NE.AND UP1, UPT, UR20, URZ, UPT ;  /* 0x0000003f1400a28c */ /* 0x000fc4000bf25270 */
[----:B------:R-:W-:Y:S02]  /*09e0*/  @UP0 UIMAD UR7, UR11, UR7, UR9 ;  /* 0x000000070b0702a4 */ /* 0x000fe4000f8e0209 */
[----:B------:R-:W-:Y:S02]  /*09f0*/  ULDC UR10, c[0x0][0x214] ;  /* 0x00008500000a7ab9 */ /* 0x000fe40000000800 */
[----:B------:R-:W-:Y:S02]  /*0a00*/  @UP2 ULDC UR16, c[0x0][0x210] ;  /* 0x0000840000102ab9 */ /* 0x000fe40000000800 */
[----:B------:R-:W-:Y:S02]  /*0a10*/  @!UP0 UIMAD.WIDE.U32 UR24, UR13, UR4, URZ ;  /* 0x000000040d1882a5 */ /* 0x000fe4000f8e003f */
[----:B------:R-:W-:Y:S02]  /*0a20*/  ULDC UR9, c[0x0][0x234] ;  /* 0x00008d0000097ab9 */ /* 0x000fe40000000800 */
[----:B------:R-:W-:-:S02]  /*0a30*/  @!UP0 UIMAD UR21, UR13, UR5, UR21 ;  /* 0x000000050d1582a4 */ /* 0x000fc4000f8e0215 */
[----:B------:R-:W-:Y:S02]  /*0a40*/  @UP2 UIMAD UR16, UR16, UR10, URZ ;  /* 0x0000000a101022a4 */ /* 0x000fe4000f8e023f */
[----:B------:R-:W-:Y:S02]  /*0a50*/  ULDC.64 UR4, c[0x0][0x1f0] ;  /* 0x00007c0000047ab9 */ /* 0x000fe40000000a00 */
[----:B------:R-:W-:Y:S02]  /*0a60*/  @!UP2 USEL UR16, UR10, UR9, !UP1 ;  /* 0x000000090a10a287 */ /* 0x000fe4000c800000 */
[----:B------:R-:W-:Y:S02]  /*0a70*/  ULDC UR6, c[0x0][0x1c0] ;  /* 0x0000700000067ab9 */ /* 0x000fe40000000800 */
[----:B------:R-:W-:Y:S02]  /*0a80*/  UIMAD UR4, UR22, UR4, URZ ;  /* 0x00000004160472a4 */ /* 0x000fe4000f8e023f */
[----:B------:R-:W-:-:S02]  /*0a90*/  @!UP0 UMOV UR8, UR24 ;  /* 0x0000001800088c82 */ /* 0x000fc40008000000 */
[----:B------:R-:W-:Y:S01]  /*0aa0*/  @UP2 UMOV UR22, 0x1 ;  /* 0x0000000100162882 */ /* 0x000fe20000000000 */
[----:B------:R-:W-:Y:S01]  /*0ab0*/  IADD3 R4, P0, R8, UR8, RZ ;  /* 0x0000000808047c10 */ /* 0x000fe2000ff1e0ff */
[----:B------:R-:W-:Y:S02]  /*0ac0*/  @!UP2 UIMAD UR22, UR16, UR6, URZ ;  /* 0x000000061016a2a4 */ /* 0x000fe4000f8e023f */
[----:B------:R-:W-:Y:S02]  /*0ad0*/  @!UP0 UIADD3 UR7, UR25, UR21, URZ ;  /* 0x0000001519078290 */ /* 0x000fe4000fffe03f */
[----:B------:R-:W-:Y:S02]  /*0ae0*/  UIADD3 UR17, -UR15, UR17, URZ ;  /* 0x000000110f117290 */ /* 0x000fe4000fffe13f */
[----:B------:R-:W-:Y:S02]  /*0af0*/  @UP3 UIMAD UR20, UR13, UR10, URZ ;  /* 0x0000000a0d1432a4 */ /* 0x000fe4000f8e023f */
[----:B------:R-:W-:Y:S01]  /*0b00*/  UIMAD UR22, UR13, UR22, URZ ;  /* 0x000000160d1672a4 */ /* 0x000fe2000f8e023f */
[----:B------:R-:W-:Y:S01]  /*0b10*/  LEA.HI.X.SX32 R5, R8, UR7, 0x1, P0 ;  /* 0x0000000708057c11 */ /* 0x000fe200080f0eff */
[----:B------:R-:W-:Y:S01]  /*0b20*/  @UP3 USEL UR20, UR20, UR11, !UP0 ;  /* 0x0000000b14143287 */ /* 0x000fe2000c000000 */
[----:B------:R-:W-:Y:S01]  /*0b30*/  ISETP.GE.AND P0, PT, R14, UR17, PT ;  /* 0x000000110e007c0c */ /* 0x000fe2000bf06270 */
[----:B------:R-:W-:-:S02]  /*0b40*/  @UP2 ULDC UR23, c[0x0][0x210] ;  /* 0x0000840000172ab9 */ /* 0x000fc40000000800 */
[----:B------:R-:W-:Y:S01]  /*0b50*/  USEL UR22, UR22, URZ, !UP3 ;  /* 0x0000003f16167287 */ /* 0x000fe2000d800000 */
[----:B-1----:R-:W-:Y:S01]  /*0b60*/  IMAD.WIDE.U32 R10, R10, c[0x0][0x1f0], R4 ;  /* 0x00007c000a0a7a25 */ /* 0x002fe200078e0004 */
[----:B------:R-:W-:Y:S02]  /*0b70*/  @!UP2 UMOV UR23, 0x1 ;  /* 0x000000010017a882 */ /* 0x000fe40000000000 */
[----:B------:R-:W-:Y:S02]  /*0b80*/  UIMAD UR15, UR15, UR23, URZ ;  /* 0x000000170f0f72a4 */ /* 0x000fe4000f8e023f */
[----:B------:R-:W-:Y:S02]  /*0b90*/  UIMAD UR16, UR12, UR16, UR22 ;  /* 0x000000100c1072a4 */ /* 0x000fe4000f8e0216 */
[----:B------:R-:W-:Y:S02]  /*0ba0*/  @!UP3 UMOV UR26, URZ ;  /* 0x0000003f001abc82 */ /* 0x000fe40008000000 */
[----:B------:R-:W-:-:S02]  /*0bb0*/  @UP3 UMOV UR26, UR20 ;  /* 0x00000014001a3c82 */ /* 0x000fc40008000000 */
[----:B------:R-:W-:Y:S02]  /*0bc0*/  UIMAD UR4, UR12, UR5, UR4 ;  /* 0x000000050c0472a4 */ /* 0x000fe4000f8e0204 */
[----:B------:R-:W-:Y:S02]  /*0bd0*/  @!UP3 UMOV UR27, URZ ;  /* 0x0000003f001bbc82 */ /* 0x000fe40008000000 */
[----:B------:R-:W-:Y:S02]  /*0be0*/  USHF.R.S32.HI UR6, URZ, 0x1f, UR15 ;  /* 0x0000001f3f067899 */ /* 0x000fe4000801140f */
        /* <DEDUP_REMOVED lines=19> */
.L_x_559:
[----:B------:R-:W-:Y:S05]  /*0d20*/  BSYNC B0 ;  /* 0x0000000000007941 */ /* 0x000fea0003800000 */
.L_x_558:
        /* <DEDUP_REMOVED lines=20> */
.L_x_561:
[----:B------:R-:W-:Y:S05]  /*0e70*/  BSYNC B0 ;  /* 0x0000000000007941 */ /* 0x000fea0003800000 */
.L_x_560:
        /* <DEDUP_REMOVED lines=20> */
.L_x_563:
[----:B------:R-:W-:Y:S05]  /*0fc0*/  BSYNC B0 ;  /* 0x0000000000007941 */ /* 0x000fea0003800000 */
.L_x_562:
        /* <DEDUP_REMOVED lines=19> */
.L_x_565:
[----:B------:R-:W-:Y:S05]  /*1100*/  BSYNC B0 ;  /* 0x0000000000007941 */ /* 0x000fea0003800000 */
.L_x_564:
        /* <DEDUP_REMOVED lines=35> */
.L_x_557:
[----:B------:R-:W-:Y:S01]  /*1340*/  UISETP.NE.AND UP0, UPT, UR11, -0x1, UPT ;  /* 0xffffffff0b00788c */ /* 0x000fe2000bf05270 */
[----:B------:R-:W1:Y:S01]  /*1350*/  LDC.U8 R4, c[0x0][0x2d8] ;  /* 0x0000b600ff047b82 */ /* 0x000e620000000000 */
        /* <DEDUP_REMOVED lines=8> */
[----:B------:R-:W-:Y:S02]  /*13e0*/  @!UP0 UIMAD UR25, UR25, UR6, URZ ;  /* 0x00000006191982a4 */ /* 0x000fe4000f8e023f */
[----:B------:R-:W-:-:S02]  /*13f0*/  ULDC.64 UR4, c[0x0][0x198] ;  /* 0x0000660000047ab9 */ /* 0x000fc40000000a00 */
[----:B------:R-:W-:Y:S02]  /*1400*/  @!UP0 UIMAD.WIDE.U32 UR28, UR13, UR6, URZ ;  /* 0x000000060d1c82a5 */ /* 0x000fe4000f8e003f */
[----:B------:R-:W-:Y:S02]  /*1410*/  @UP1 UIMAD.WIDE.U32 UR32, UR26, UR4, URZ ;  /* 0x000000041a2012a5 */ /* 0x000fe4000f8e003f */
[----:B------:R-:W-:Y:S02]  /*1420*/  @!UP0 UIMAD UR25, UR13, UR7, UR25 ;  /* 0x000000070d1982a4 */ /* 0x000fe4000f8e0219 */
[----:B------:R-:W-:Y:S02]  /*1430*/  @UP1 UIMAD UR7, UR26, UR5, UR33 ;  /* 0x000000051a0712a4 */ /* 0x000fe4000f8e0221 */
[----:B------:R-:W-:Y:S02]  /*1440*/  @UP0 UMOV UR6, UR30 ;  /* 0x0000001e00060c82 */ /* 0x000fe40008000000 */
[----:B------:R-:W-:-:S02]  /*1450*/  @!UP0 UIADD3 UR20, UR29, UR25, URZ ;  /* 0x000000191d148290 */ /* 0x000fc4000fffe03f */
        /* <DEDUP_REMOVED lines=15> */
.L_x_566:
        /* <DEDUP_REMOVED lines=44> */
.L_x_567:
[CC--:B------:R-:W-:Y:S01]  /*1810*/  LEA.HI R7, R3.reuse, R92.reuse, RZ, 0x3 ;  /* 0x0000005c03077211 */ /* 0x0c0fe200078f18ff */
[----:B------:R-:W1:Y:S01]  /*1820*/  S2R R16, SR_CTAID.Z ;  /* 0x0000000000107919 */ /* 0x000e620000002700 */
[----:B------:R-:W-:Y:S01]  /*1830*/  LEA.HI R5, R3, R92, RZ, 0x4 ;  /* 0x0000005c03057211 */ /* 0x000fe200078f20ff */
[----:B------:R-:W-:Y:S01]  /*1840*/  IMAD.U32 R19, RZ, RZ, UR14 ;  /* 0x0000000eff137e24 */ /* 0x000fe2000f8e00ff */
[----:B------:R-:W-:Y:S01]  /*1850*/  SHF.R.S32.HI R14, RZ, 0x3, R7 ;  /* 0x00000003ff0e7819 */ /* 0x000fe20000011407 */
[----:B------:R-:W-:Y:S01]  /*1860*/  BSSY B0, `(.L_x_568) ;  /* 0x0000066000007945 */ /* 0x000fe20003800000 */
[----:B------:R-:W-:Y:S02]  /*1870*/  LOP3.LUT R7, R7, 0xfffffff8, RZ, 0xc0, !PT ;  /* 0xfffffff807077812 */ /* 0x000fe400078ec0ff */
[----:B------:R-:W-:Y:S01]  /*1880*/  SHF.R.S32.HI R8, RZ, 0x4, R5 ;  /* 0x00000004ff087819 */ /* 0x000fe20000011405 */
[----:B------:R-:W-:Y:S01]  /*1890*/  IMAD.SHL.U32 R197, R14, 0x40, RZ ;  /* 0x000000400ec57824 */ /* 0x000fe200078e00ff */
[----:B------:R-:W-:Y:S01]  /*18a0*/  SHF.R.S32.HI R15, RZ, 0x1f, R14 ;  /* 0x0000001fff0f7819 */ /* 0x000fe2000001140e */
[----:B------:R-:W-:Y:S01]  /*18b0*/  IMAD.IADD R2, R92, 0x1, -R7 ;  /* 0x000000015c027824 */ /* 0x000fe200078e0a07 */
[----:B------:R-:W-:-:S02]  /*18c0*/  LEA.HI R193, R5, R8, RZ, 0x1 ;  /* 0x0000000805c17211 */ /* 0x000fc400078f08ff */
[----:B------:R-:W-:Y:S01]  /*18d0*/  LOP3.LUT R197, R197, 0x1c0, RZ, 0xc0, !PT ;  /* 0x000001c0c5c57812 */ /* 0x000fe200078ec0ff */
[----:B------:R-:W-:Y:S01]  /*18e0*/  IMAD.SHL.U32 R206, R2, 0x8, RZ ;  /* 0x0000000802ce7824 */ /* 0x000fe200078e00ff */
[----:B------:R-:W-:Y:S01]  /*18f0*/  LOP3.LUT R5, R5, 0xfffffff0, RZ, 0xc0, !PT ;  /* 0xfffffff005057812 */ /* 0x000fe200078ec0ff */
[----:B------:R-:W-:Y:S01]  /*1900*/  IMAD R9, R15, c[0x0][0x198], RZ ;  /* 0x000066000f097a24 */ /* 0x000fe200078e02ff */
[----:B------:R-:W-:Y:S01]  /*1910*/  LOP3.LUT R193, R193, 0xfffffffe, RZ, 0xc0, !PT ;  /* 0xfffffffec1c17812 */ /* 0x000fe200078ec0ff */
[----:B------:R-:W-:Y:S01]  /*1920*/  IMAD.WIDE R18, R19, 0x40, R14 ;  /* 0x0000004013127825 */ /* 0x000fe200078e020e */
[--C-:B------:R-:W-:Y:S02]  /*1930*/  LOP3.LUT R0, R197, 0x38, R206.reuse, 0xf8, !PT ;  /* 0x00000038c5007812 */ /* 0x100fe400078ef8ce */
[----:B------:R-:W-:Y:S01]  /*1940*/  SHF.R.U32.HI R197, RZ, 0x3, R197 ;  /* 0x00000003ffc57819 */ /* 0x000fe200000116c5 */
[----:B------:R-:W-:Y:S01]  /*1950*/  IMAD.IADD R5, R92, 0x1, -R5 ;  /* 0x000000015c057824 */ /* 0x000fe200078e0a05 */
[--C-:B------:R-:W-:Y:S01]  /*1960*/  SHF.R.S32.HI R207, RZ, 0x1f, R206.reuse ;  /* 0x0000001fffcf7819 */ /* 0x100fe200000114ce */
[----:B------:R-:W-:Y:S01]  /*1970*/  IMAD.IADD R193, R8, 0x1, -R193 ;  /* 0x0000000108c17824 */ /* 0x000fe200078e0ac1 */
[----:B------:R-:W-:Y:S01]  /*1980*/  LOP3.LUT R197, R0, R197, RZ, 0x3c, !PT ;  /* 0x000000c500c57212 */ /* 0x000fe200078e3cff */
[C---:B------:R-:W-:Y:S01]  /*1990*/  IMAD R9, R14.reuse, c[0x0][0x19c], R9 ;  /* 0x000067000e097a24 */ /* 0x040fe200078e0209 */
[----:B------:R-:W-:Y:S01]  /*19a0*/  SHF.R.S32.HI R0, RZ, 0x1f, R5 ;  /* 0x0000001fff007819 */ /* 0x000fe20000011405 */
[----:B------:R-:W-:Y:S01]  /*19b0*/  IMAD.WIDE.U32 R20, R14, c[0x0][0x198], R206 ;  /* 0x000066000e147a25 */ /* 0x000fe200078e00ce */
[----:B------:R-:W-:-:S02]  /*19c0*/  LEA.HI R8, R3, R92, RZ, 0x6 ;  /* 0x0000005c03087211 */ /* 0x000fc400078f30ff */
[----:B------:R-:W-:Y:S01]  /*19d0*/  LEA.HI R3, R0, R5, RZ, 0x3 ;  /* 0x0000000500037211 */ /* 0x000fe200078f18ff */
[----:B------:R-:W-:Y:S01]  /*19e0*/  IMAD.SHL.U32 R7, R193, 0x8, RZ ;  /* 0x00000008c1077824 */ /* 0x000fe200078e00ff */
[----:B------:R-:W-:Y:S01]  /*19f0*/  IADD3 R12, P0, R206, UR6, RZ ;  /* 0x00000006ce0c7c10 */ /* 0x000fe2000ff1e0ff */
[----:B------:R-:W-:Y:S01]  /*1a00*/  IMAD.SHL.U32 R8, R8, 0x8, RZ ;  /* 0x0000000808087824 */ /* 0x000fe200078e00ff */
[C---:B------:R-:W-:Y:S01]  /*1a10*/  LOP3.LUT R0, R3.reuse, 0xfffffff8, RZ, 0xc0, !PT ;  /* 0xfffffff803007812 */ /* 0x040fe200078ec0ff */
[----:B------:R-:W-:Y:S01]  /*1a20*/  IMAD.SHL.U32 R3, R3, 0x40, RZ ;  /* 0x0000004003037824 */ /* 0x000fe200078e00ff */
[----:B------:R-:W-:Y:S02]  /*1a30*/  IADD3.X R13, R207, UR20, RZ, P0, !PT ;  /* 0x00000014cf0d7c10 */ /* 0x000fe400087fe4ff */
[----:B------:R-:W-:Y:S01]  /*1a40*/  LOP3.LUT R197, R197, 0xfffffe00, R8, 0xf8, !PT ;  /* 0xfffffe00c5c57812 */ /* 0x000fe200078ef808 */
[----:B------:R-:W-:Y:S01]  /*1a50*/  IMAD.IADD R0, R5, 0x1, -R0 ;  /* 0x0000000105007824 */ /* 0x000fe200078e0a00 */
[----:B------:R-:W-:Y:S01]  /*1a60*/  IADD3 R198, P1, R20, UR26, RZ ;  /* 0x0000001a14c67c10 */ /* 0x000fe2000ff3e0ff */
[----:B-1----:R-:W-:Y:S01]  /*1a70*/  IMAD.WIDE.U32 R16, R16, c[0x0][0x1a8], R12 ;  /* 0x00006a0010107a25 */ /* 0x002fe200078e000c */
[----:B------:R-:W-:-:S02]  /*1a80*/  SHF.R.S32.HI R223, RZ, 0x1f, R220 ;  /* 0x0000001fffdf7819 */ /* 0x000fc400000114dc */
[----:B------:R-:W-:Y:S01]  /*1a90*/  IADD3.X R199, R21, UR7, R9, P1, !PT ;  /* 0x0000000715c77c10 */ /* 0x000fe20008ffe409 */
[----:B------:R-:W-:Y:S01]  /*1aa0*/  IMAD R5, R15, c[0x0][0x1a0], RZ ;  /* 0x000068000f057a24 */ /* 0x000fe200078e02ff */
[----:B------:R-:W-:Y:S01]  /*1ab0*/  LOP3.LUT P3, RZ, R0, 0x4, RZ, 0xc0, !PT ;  /* 0x0000000400ff7812 */ /* 0x000fe2000786c0ff */
[----:B------:R-:W-:Y:S01]  /*1ac0*/  IMAD.WIDE.U32 R12, R14, c[0x0][0x1a0], R206 ;  /* 0x000068000e0c7a25 */ /* 0x000fe200078e00ce */
[----:B------:R-:W-:Y:S02]  /*1ad0*/  LOP3.LUT P2, RZ, R0, 0x2, RZ, 0xc0, !PT ;  /* 0x0000000200ff7812 */ /* 0x000fe4000784c0ff */
[----:B------:R-:W-:Y:S01]  /*1ae0*/  SHF.R.S32.HI R95, RZ, 0x5, R95 ;  /* 0x00000005ff5f7819 */ /* 0x000fe2000001145f */
[----:B------:R-:W-:Y:S01]  /*1af0*/  IMAD R5, R14, c[0x0][0x1a4], R5 ;  /* 0x000069000e057a24 */ /* 0x000fe200078e0205 */
[----:B------:R-:W-:Y:S01]  /*1b00*/  IADD3 R8, P0, R12, UR28, RZ ;  /* 0x0000001c0c087c10 */ /* 0x000fe2000ff1e0ff */
[----:B------:R-:W-:Y:S01]  /*1b10*/  IMAD.SHL.U32 R0, R0, 0x40, RZ ;  /* 0x0000004000007824 */ /* 0x000fe200078e00ff */
[----:B------:R-:W-:Y:S01]  /*1b20*/  IADD3 R196, R206, 0x40, RZ ;  /* 0x00000040cec47810 */ /* 0x000fe20007ffe0ff */
[----:B------:R-:W-:Y:S01]  /*1b30*/  IMAD R201, R223, c[0x0][0x1b0], RZ ;  /* 0x00006c00dfc97a24 */ /* 0x000fe200078e02ff */
[----:B------:R-:W-:Y:S01]  /*1b40*/  IADD3.X R9, R13, UR5, R5, P0, !PT ;  /* 0x000000050d097c10 */ /* 0x000fe200087fe405 */
[----:B------:R-:W-:Y:S01]  /*1b50*/  ULDC.64 UR4, c[0x0][0x1a8] ;  /* 0x00006a0000047ab9 */ /* 0x000fe20000000a00 */
[----:B------:R-:W-:Y:S01]  /*1b60*/  LOP3.LUT R0, R0, 0x1c0, RZ, 0xc0, !PT ;  /* 0x000001c000007812 */ /* 0x000fe200078ec0ff */
[----:B------:R-:W-:Y:S01]  /*1b70*/  UIMAD UR24, UR24, UR4, URZ ;  /* 0x00000004181872a4 */ /* 0x000fe2000f8e023f */
[----:B------:R-:W-:Y:S01]  /*1b80*/  IMAD R223, R223, c[0x0][0x1b8], RZ ;  /* 0x00006e00dfdf7a24 */ /* 0x000fe200078e02ff */
[----:B------:R-:W-:Y:S01]  /*1b90*/  UIADD3 UR4, -UR15, UR17, URZ ;  /* 0x000000110f047290 */ /* 0x000fe2000fffe13f */
[----:B------:R-:W-:Y:S01]  /*1ba0*/  LOP3.LUT R5, R0, 0x8, R7, 0xf8, !PT ;  /* 0x0000000800057812 */ /* 0x000fe200078ef807 */
[----:B------:R-:W-:Y:S01]  /*1bb0*/  UIMAD UR5, UR12, UR5, UR24 ;  /* 0x000000050c0572a4 */ /* 0x000fe2000f8e0218 */
[----:B------:R-:W-:Y:S01]  /*1bc0*/  SHF.R.U32.HI R0, RZ, 0x3, R0 ;  /* 0x00000003ff007819 */ /* 0x000fe20000011600 */
[----:B------:R-:W-:Y:S01]  /*1bd0*/  IMAD R201, R220, c[0x0][0x1b4], R201 ;  /* 0x00006d00dcc97a24 */ /* 0x000fe200078e02c9 */
[----:B------:R-:W-:Y:S01]  /*1be0*/  IADD3 R195, R206, 0x80, RZ ;  /* 0x00000080cec37810 */ /* 0x000fe20007ffe0ff */
[----:B------:R-:W-:Y:S01]  /*1bf0*/  IMAD R223, R220, c[0x0][0x1bc], R223 ;  /* 0x00006f00dcdf7a24 */ /* 0x000fe200078e02df */
[----:B------:R-:W-:Y:S01]  /*1c00*/  ISETP.GE.AND P0, PT, R14, UR4, PT ;  /* 0x000000040e007c0c */ /* 0x000fe2000bf06270 */
[----:B------:R-:W-:Y:S01]  /*1c10*/  IMAD.WIDE.U32 R198, R220, c[0x0][0x1b0], R198 ;  /* 0x00006c00dcc67a25 */ /* 0x000fe200078e00c6 */
[----:B------:R-:W-:-:S02]  /*1c20*/  LOP3.LUT R0, R5, R0, RZ, 0x3c, !PT ;  /* 0x0000000005007212 */ /* 0x000fc400078e3cff */
[----:B------:R-:W-:Y:S01]  /*1c30*/  IADD3 R13, R17, UR5, RZ ;  /* 0x00000005110d7c10 */ /* 0x000fe2000fffe0ff */
[----:B------:R-:W-:Y:S01]  /*1c40*/  IMAD.MOV.U32 R7, RZ, RZ, 0x10 ;  /* 0x00000010ff077424 */ /* 0x000fe200078e00ff */
[----:B------:R-:W-:Y:S01]  /*1c50*/  LOP3.LUT R0, R0, 0xfffffe00, R3, 0xf8, !PT ;  /* 0xfffffe0000007812 */ /* 0x000fe200078ef803 */
[----:B------:R-:W-:Y:S02]  /*1c60*/  IMAD.MOV.U32 R5, RZ, RZ, 0x20 ;  /* 0x00000020ff057424 */ /* 0x000fe400078e00ff */
[----:B------:R-:W-:Y:S01]  /*1c70*/  IMAD.WIDE.U32 R220, R220, c[0x0][0x1b8], R8 ;  /* 0x00006e00dcdc7a25 */ /* 0x000fe200078e0008 */
[----:B------:R-:W-:Y:S02]  /*1c80*/  SEL R7, R7, 0xfffffff0, !P2 ;  /* 0xfffffff007077807 */ /* 0x000fe40005000000 */
[----:B------:R-:W-:Y:S01]  /*1c90*/  SEL R5, R5, 0xffffffe0, !P3 ;  /* 0xffffffe005057807 */ /* 0x000fe20005800000 */
[----:B------:R-:W-:Y:S02]  /*1ca0*/  IMAD.SHL.U32 R197, R197, 0x2, RZ ;  /* 0x00000002c5c57824 */ /* 0x000fe400078e00ff */
[----:B------:R-:W-:-:S02]  /*1cb0*/  IMAD.IADD R201, R199, 0x1, R201 ;  /* 0x00000001c7c97824 */ /* 0x000fc400078e02c9 */
[----:B------:R-:W-:Y:S01]  /*1cc0*/  IMAD.IADD R223, R221, 0x1, R223 ;  /* 0x00000001dddf7824 */ /* 0x000fe200078e02df */
[----:B------:R-:W-:Y:S05]  /*1cd0*/  @P0 BRA `(.L_x_569) ;  /* 0x000001e000000947 */ /* 0x000fea0003800000 */
[----:B------:R-:W-:Y:S01]  /*1ce0*/  ISETP.GE.AND P4, PT, R206, c[0x0][0x220], PT ;  /* 0x00008800ce007a0c */ /* 0x000fe20003f86270 */
[----:B------:R-:W-:Y:S01]  /*1cf0*/  IMAD R3, R19, c[0x0][0x190], RZ ;  /* 0x0000640013037a24 */ /* 0x000fe200078e02ff */
[----:B------:R-:W-:Y:S01]  /*1d00*/  ISETP.GE.AND P3, PT, R196, c[0x0][0x220], PT ;  /* 0x00008800c4007a0c */ /* 0x000fe20003f66270 */
[----:B------:R-:W-:Y:S01]  /*1d10*/  IMAD.MOV.U32 R12, RZ, RZ, R16 ;  /* 0x000000ffff0c7224 */ /* 0x000fe200078e0010 */
[----:B------:R-:W-:Y:S01]  /*1d20*/  ISETP.GE.AND P2, PT, R195, c[0x0][0x220], PT ;  /* 0x00008800c3007a0c */ /* 0x000fe20003f46270 */
[C---:B------:R-:W-:Y:S02]  /*1d30*/  IMAD R3, R18.reuse, c[0x0][0x194], R3 ;  /* 0x0000650012037a24 */ /* 0x040fe400078e0203 */
        /* <DEDUP_REMOVED lines=24> */
.L_x_569:
[----:B------:R-:W-:Y:S05]  /*1ec0*/  BSYNC B0 ;  /* 0x0000000000007941 */ /* 0x000fea0003800000 */
.L_x_568:
        /* <DEDUP_REMOVED lines=37> */
.L_x_571:
[----:B------:R-:W-:Y:S05]  /*2120*/  BSYNC B0 ;  /* 0x0000000000007941 */ /* 0x000fea0003800000 */
.L_x_570:
[----:B-1----:R-:W-:Y:S01]  /*2130*/  IADD3 R9, R14, 0x20, RZ ;  /* 0x000000200e097810 */ /* 0x002fe20007ffe0ff */
[----:B------:R-:W-:Y:S03]  /*2140*/  BSSY B0, `(.L_x_572) ;  /* 0x0000024000007945 */ /* 0x000fe60003800000 */
[----:B------:R-:W-:-:S13]  /*2150*/  ISETP.GE.AND P0, PT, R9, UR4, PT ;  /* 0x0000000409007c0c */ /* 0x000fda000bf06270 */
        /* <DEDUP_REMOVED lines=34> */
.L_x_573:
[----:B------:R-:W-:Y:S05]  /*2380*/  BSYNC B0 ;  /* 0x0000000000007941 */ /* 0x000fea0003800000 */
.L_x_572:
        /* <DEDUP_REMOVED lines=40> */
.L_x_575:
[----:B------:R-:W-:Y:S05]  /*2610*/  BSYNC B0 ;  /* 0x0000000000007941 */ /* 0x000fea0003800000 */
.L_x_574:
[----:B------:R-:W-:Y:S01]  /*2620*/  UIADD3 UR21, UR8, -0x1, URZ ;  /* 0xffffffff08157890 */ /* 0x000fe2000fffe03f */
[----:B------:R-:W-:Y:S01]  /*2630*/  MOV R200, R198 ;  /* 0x000000c600c87202 */ /* 0x000fe20000000f00 */
[----:B------:R-:W-:Y:S01]  /*2640*/  IMAD.U32 R3, RZ, RZ, UR25 ;  /* 0x00000019ff037e24 */ /* 0x000fe2000f8e00ff */
[----:B------:R-:W-:Y:S01]  /*2650*/  BSSY B0, `(.L_x_576) ;  /* 0x0000022000007945 */ /* 0x000fe20003800000 */
[----:B------:R-:W-:Y:S02]  /*2660*/  UIMAD UR26, UR21, -0x40, UR16 ;  /* 0xffffffc0151a78a4 */ /* 0x000fe4000f8e0210 */
[----:B------:R-:W-:Y:S01]  /*2670*/  USHF.R.S32.HI UR20, URZ, 0x1f, UR21 ;  /* 0x0000001f3f147899 */ /* 0x000fe20008011415 */
[----:B--2---:R-:W-:Y:S01]  /*2680*/  IMAD.WIDE.U32 R18, R3, UR21, R200 ;  /* 0x0000001503127c25 */ /* 0x004fe2000f8e00c8 */
        /* <DEDUP_REMOVED lines=30> */
.L_x_577:
[----:B------:R-:W-:Y:S05]  /*2870*/  BSYNC B0 ;  /* 0x0000000000007941 */ /* 0x000fea0003800000 */
.L_x_576:
        /* <DEDUP_REMOVED lines=8> */
[----:B--2---:R-:W-:Y:S02]  /*2900*/  IADD3 R13, P1, R18, UR7, RZ ;  /* 0x00000007120d7c10 */ /* 0x004fe4000ff3e0ff */
        /* <DEDUP_REMOVED lines=24> */
.L_x_579:
[----:B------:R-:W-:Y:S05]  /*2a90*/  BSYNC B0 ;  /* 0x0000000000007941 */ /* 0x000fea0003800000 */
.L_x_578:
[----:B------:R-:W-:Y:S01]  /*2aa0*/  ISETP.GE.AND P0, PT, R9, UR26, PT ;  /* 0x0000001a09007c0c */ /* 0x000fe2000bf06270 */
[----:B------:R-:W-:-:S12]  /*2ab0*/  BSSY B0, `(.L_x_580) ;  /* 0x000001f000007945 */ /* 0x000fd80003800000 */
[----:B------:R-:W-:Y:S05]  /*2ac0*/  @P0 BRA `(.L_x_581) ;  /* 0x000001d000000947 */ /* 0x000fea0003800000 */
[----:B------:R-:W-:Y:S01]  /*2ad0*/  ISETP.GE.AND P3, PT, R206, c[0x0][0x220], PT ;  /* 0x00008800ce007a0c */ /* 0x000fe20003f66270 */
[----:B--2---:R-:W-:Y:S01]  /*2ae0*/  IMAD.MOV.U32 R12, RZ, RZ, c[0x0][0x198] ;  /* 0x00006600ff0c7624 */ /* 0x004fe200078e00ff */
[----:B------:R-:W-:Y:S01]  /*2af0*/  ISETP.GE.AND P2, PT, R196, c[0x0][0x220], PT ;  /* 0x00008800c4007a0c */ /* 0x000fe20003f46270 */
[----:B-1----:R-:W-:-:S03]  /*2b00*/  IMAD.MOV.U32 R17, RZ, RZ, c[0x0][0x19c] ;  /* 0x00006700ff117624 */ /* 0x002fc600078e00ff */
        /* <DEDUP_REMOVED lines=25> */
.L_x_581:
[----:B------:R-:W-:Y:S05]  /*2ca0*/  BSYNC B0 ;  /* 0x0000000000007941 */ /* 0x000fea0003800000 */
.L_x_580:
[----:B------:R-:W-:Y:S01]  /*2cb0*/  ISETP.GE.AND P0, PT, R8, UR26, PT ;  /* 0x0000001a08007c0c */ /* 0x000fe2000bf06270 */
[----:B------:R-:W-:Y:S01]  /*2cc0*/  ULDC.64 UR4, c[0x0][0x1a0] ;  /* 0x0000680000047ab9 */ /* 0x000fe20000000a00 */
[----:B------:R-:W-:Y:S01]  /*2cd0*/  BSSY B0, `(.L_x_582) ;  /* 0x0000023000007945 */ /* 0x000fe20003800000 */
[----:B------:R-:W-:Y:S02]  /*2ce0*/  USHF.L.U64.HI UR12, UR4, UR12, UR5 ;  /* 0x0000000c040c7299 */ /* 0x000fe40008010205 */
[----:B------:R-:W-:-:S08]  /*2cf0*/  USHF.L.U32 UR13, UR4, 0x6, URZ ;  /* 0x00000006040d7899 */ /* 0x000fd0000800063f */
[----:B------:R-:W-:Y:S05]  /*2d00*/  @P0 BRA `(.L_x_583) ;  /* 0x000001f000000947 */ /* 0x000fea0003800000 */
[----:B------:R-:W-:Y:S01]  /*2d10*/  ISETP.GE.AND P3, PT, R206, c[0x0][0x220], PT ;  /* 0x00008800ce007a0c */ /* 0x000fe20003f66270 */
[----:B--2---:R-:W-:Y:S01]  /*2d20*/  IMAD.MOV.U32 R12, RZ, RZ, c[0x0][0x198] ;  /* 0x00006600ff0c7624 */ /* 0x004fe200078e00ff */
        /* <DEDUP_REMOVED lines=9> */
[C---:B-1----:R-:W-:Y:S02]  /*2dc0*/  @!P2 LEA R16, P1, R20.reuse, c[0x0][0x168], 0x1 ;  /* 0x00005a001410aa11 */ /* 0x042fe400078208ff */
        /* <DEDUP_REMOVED lines=19> */
.L_x_583:
[----:B------:R-:W-:Y:S05]  /*2f00*/  BSYNC B0 ;  /* 0x0000000000007941 */ /* 0x000fea0003800000 */
.L_x_582:
[----:B------:R-:W0:Y:S01]  /*2f10*/  LDGDEPBAR ;  /* 0x00000000000079af */ /* 0x000e220000000000 */
[----:B------:R-:W-:Y:S01]  /*2f20*/  ISETP.GE.AND P0, PT, R14, UR26, PT ;  /* 0x0000001a0e007c0c */ /* 0x000fe2000bf06270 */
[----:B------:R-:W-:Y:S01]  /*2f30*/  UIMAD UR5, UR12, UR21, URZ ;  /* 0x000000150c0572a4 */ /* 0x000fe2000f8e023f */
[----:B-12---:R-:W-:Y:S01]  /*2f40*/  IMAD.U32 R17, RZ, RZ, UR21 ;  /* 0x00000015ff117e24 */ /* 0x006fe2000f8e00ff */
[----:B------:R-:W-:Y:S01]  /*2f50*/  SHF.R.S32.HI R12, RZ, 0x1f, R11 ;  /* 0x0000001fff0c7819 */ /* 0x000fe2000001140b */
[----:B------:R-:W-:Y:S01]  /*2f60*/  IMAD.MOV.U32 R222, RZ, RZ, R220 ;  /* 0x000000ffffde7224 */ /* 0x000fe200078e00dc */
[----:B------:R-:W-:Y:S01]  /*2f70*/  UIMAD UR20, UR20, UR13, UR5 ;  /* 0x0000000d141472a4 */ /* 0x000fe2000f8e0205 */
[----:B------:R-:W-:Y:S01]  /*2f80*/  IMAD.U32 R212, RZ, RZ, UR14 ;  /* 0x0000000effd47e24 */ /* 0x000fe2000f8e00ff */
[----:B------:R-:W-:Y:S01]  /*2f90*/  LEA.HI R93, R12, R11, RZ, 0x2 ;  /* 0x0000000b0c5d7211 */ /* 0x000fe200078f10ff */
[----:B------:R-:W-:Y:S01]  /*2fa0*/  IMAD.WIDE.U32 R16, R17, UR13, R222 ;  /* 0x0000000d11107c25 */ /* 0x000fe2000f8e00de */
[----:B------:R-:W-:Y:S01]  /*2fb0*/  UIADD3 UR5, UR22, -0x4ab325aa, URZ ;  /* 0xb54cda5616057890 */ /* 0x000fe2000fffe03f */
[----:B------:R-:W-:Y:S01]  /*2fc0*/  BSSY B0, `(.L_x_584) ;  /* 0x0000023000007945 */ /* 0x000fe20003800000 */
[----:B------:R-:W-:Y:S01]  /*2fd0*/  SHF.R.S32.HI R93, RZ, 0x2, R93 ;  /* 0x00000002ff5d7819 */ /* 0x000fe2000001145d */
[----:B------:R-:W-:Y:S01]  /*2fe0*/  IMAD R212, R212, 0x4, R95 ;  /* 0x00000004d4d47824 */ /* 0x000fe200078e025f */
[----:B------:R-:W-:Y:S01]  /*2ff0*/  IADD3 R19, R17, UR20, RZ ;  /* 0x0000001411137c10 */ /* 0x000fe2000fffe0ff */
        /* <DEDUP_REMOVED lines=31> */
.L_x_585:
[----:B------:R-:W-:Y:S05]  /*31f0*/  BSYNC B0 ;  /* 0x0000000000007941 */ /* 0x000fea0003800000 */
.L_x_584:
        /* <DEDUP_REMOVED lines=36> */
.L_x_587:
[----:B------:R-:W-:Y:S05]  /*3440*/  BSYNC B0 ;  /* 0x0000000000007941 */ /* 0x000fea0003800000 */
.L_x_586:
        /* <DEDUP_REMOVED lines=9> */
[----:B--2---:R-:W-:-:S03]  /*34e0*/  IMAD.MOV.U32 R12, RZ, RZ, c[0x0][0x1a4] ;  /* 0x00006900ff0c7624 */ /* 0x004fc600078e00ff */
        /* <DEDUP_REMOVED lines=25> */
.L_x_589:
[----:B------:R-:W-:Y:S05]  /*3680*/  BSYNC B0 ;  /* 0x0000000000007941 */ /* 0x000fea0003800000 */
.L_x_588:
[----:B------:R-:W-:Y:S01]  /*3690*/  ISETP.GE.AND P0, PT, R8, UR26, PT ;  /* 0x0000001a08007c0c */ /* 0x000fe2000bf06270 */
[----:B------:R-:W-:Y:S01]  /*36a0*/  UIADD3 UR4, UR16, 0x1, -UR17 ;  /* 0x0000000110047890 */ /* 0x000fe2000fffe811 */
[----:B------:R-:W-:Y:S01]  /*36b0*/  BSSY B0, `(.L_x_590) ;  /* 0x0000028000007945 */ /* 0x000fe20003800000 */
[----:B------:R-:W-:Y:S02]  /*36c0*/  ULDC UR27, c[0x0][0x2e8] ;  /* 0x0000ba00001b7ab9 */ /* 0x000fe40000000800 */
[----:B------:R-:W-:Y:S02]  /*36d0*/  ULDC UR26, c[0x0][0x2e4] ;  /* 0x0000b900001a7ab9 */ /* 0x000fe40000000800 */
[----:B------:R-:W-:Y:S02]  /*36e0*/  UIADD3 UR27, UR4, UR27, URZ ;  /* 0x0000001b041b7290 */ /* 0x000fe4000fffe03f */
[----:B------:R-:W-:-:S04]  /*36f0*/  UIADD3 UR26, UR16, -UR26, -UR17 ;  /* 0x8000001a101a7290 */ /* 0x000fc8000fffe811 */
[----:B------:R1:W-:Y:S04]  /*3700*/  @P0 STS.128 [R197+0xd800], RZ ;  /* 0x00d800ffc5000388 */ /* 0x0003e80000000c00 */
[----:B------:R1:W-:Y:S04]  /*3710*/  @P0 STS.128 [R197+0xf800], RZ ;  /* 0x00f800ffc5000388 */ /* 0x0003e80000000c00 */
[----:B------:R1:W-:Y:S01]  /*3720*/  @P0 STS.128 [R197+0x11800], RZ ;  /* 0x011800ffc5000388 */ /* 0x0003e20000000c00 */
[----:B------:R-:W-:Y:S05]  /*3730*/  @P0 BRA `(.L_x_591) ;  /* 0x000001f000000947 */ /* 0x000fea0003800000 */
[----:B------:R-:W-:Y:S01]  /*3740*/  ISETP.GE.AND P3, PT, R206, c[0x0][0x220], PT ;  /* 0x00008800ce007a0c */ /* 0x000fe20003f66270 */
[----:B------:R-:W-:Y:S01]  /*3750*/  IMAD.MOV.U32 R9, RZ, RZ, c[0x0][0x1a0] ;  /* 0x00006800ff097624 */ /* 0x000fe200078e00ff */
        /* <DEDUP_REMOVED lines=29> */
.L_x_591:
[----:B------:R-:W-:Y:S05]  /*3930*/  BSYNC B0 ;  /* 0x0000000000007941 */ /* 0x000fea0003800000 */
.L_x_590:
[C---:B------:R-:W-:Y:S01]  /*3940*/  IMAD.SHL.U32 R8, R2.reuse, 0x40, RZ ;  /* 0x0000004002087824 */ /* 0x040fe200078e00ff */
[----:B------:R-:W-:Y:S01]  /*3950*/  R2P PR, R2, 0x6 ;  /* 0x0000000602007804 */ /* 0x000fe20000000000 */
[----:B------:R-:W-:Y:S01]  /*3960*/  IMAD.SHL.U32 R14, R14, 0x8, RZ ;  /* 0x000000080e0e7824 */ /* 0x000fe200078e00ff */
[----:B------:R-:W0:Y:S01]  /*3970*/  LDGDEPBAR ;  /* 0x00000000000079af */ /* 0x000e220000000000 */
[----:B------:R-:W-:Y:S01]  /*3980*/  IMAD R194, R95, 0x400, R0 ;  /* 0x000004005fc27824 */ /* 0x000fe200078e0200 */
[----:B------:R-:W-:Y:S01]  /*3990*/  LOP3.LUT R9, R8, 0x1c0, RZ, 0xc0, !PT ;  /* 0x000001c008097812 */ /* 0x000fe200078ec0ff */
[----:B------:R-:W-:Y:S01]  /*39a0*/  IMAD.SHL.U32 R208, R92, 0x2, RZ ;  /* 0x000000025cd07824 */ /* 0x000fe200078e00ff */
[----:B------:R-:W-:Y:S01]  /*39b0*/  UISETP.GT.AND UP0, UPT, UR21, UR9, UPT ;  /* 0x000000091500728c */ /* 0x000fe2000bf04270 */
[----:B------:R-:W-:Y:S01]  /*39c0*/  IMAD.SHL.U32 R194, R194, 0x2, RZ ;  /* 0x00000002c2c27824 */ /* 0x000fe200078e00ff */
[----:B------:R-:W-:Y:S01]  /*39d0*/  LOP3.LUT R8, R9, 0x8, R14, 0xf8, !PT ;  /* 0x0000000809087812 */ /* 0x000fe200078ef80e */
[----:B------:R-:W-:Y:S01]  /*39e0*/  UIADD3 UR30, UR23, 0x646e171e, URZ ;  /* 0x646e171e171e7890 */ /* 0x000fe2000fffe03f */
        /* <DEDUP_REMOVED lines=11> */
[----:B------:R-:W-:Y:S04]  /*3aa0*/  LDSM.16.M88.4 R32, [R189] ;  /* 0x00000000bd20783b */ /* 0x000fe80000000200 */
[----:B------:R-:W5:Y:S01]  /*3ab0*/  LDSM.16.M88.4 R24, [R193+0x6000] ;  /* 0x00600000c118783b */ /* 0x000f620000000200 */
[----:B------:R-:W-:-:S02]  /*3ac0*/  IADD3 R2, R193, 0x6000, RZ ;  /* 0x00006000c1027810 */ /* 0x000fc40007ffe0ff */
[----:B------:R-:W-:Y:S01]  /*3ad0*/  IADD3 R191, R193, 0x6020, RZ ;  /* 0x00006020c1bf7810 */ /* 0x000fe20007ffe0ff */
[----:B------:R-:W1:Y:S01]  /*3ae0*/  LDSM.16.M88.4 R64, [R193+0x7800] ;  /* 0x00780000c140783b */ /* 0x000e620000000200 */
[----:B------:R-:W-:Y:S01]  /*3af0*/  @P1 IADD3 R191, R2, -0x20, RZ ;  /* 0xffffffe002bf1810 */ /* 0x000fe20007ffe0ff */
[----:B------:R-:W-:Y:S02]  /*3b00*/  IMAD.MOV.U32 R2, RZ, RZ, 0x40 ;  /* 0x00000040ff027424 */ /* 0x000fe400078e00ff */
[----:B------:R-:W-:Y:S01]  /*3b10*/  LDSM.16.M88.4 R56, [R193+0x6800] ;  /* 0x00680000c138783b */ /* 0x000fe20000000200 */
[C---:B------:R-:W-:Y:S02]  /*3b20*/  IADD3 R183, R191.reuse, 0x800, RZ ;  /* 0x00000800bfb77810 */ /* 0x040fe40007ffe0ff */
[----:B------:R-:W-:Y:S01]  /*3b30*/  SEL R2, R2, 0xffffffc0, !P2 ;  /* 0xffffffc002027807 */ /* 0x000fe20005000000 */
[----:B-1----:R-:W1:Y:S01]  /*3b40*/  LDSM.16.M88.4 R8, [R191] ;  /* 0x00000000bf08783b */ /* 0x002e620000000200 */
[----:B------:R-:W-:-:S02]  /*3b50*/  IADD3 R182, R191, 0x1000, RZ ;  /* 0x00001000bfb67810 */ /* 0x000fc40007ffe0ff */
[----:B------:R-:W-:Y:S01]  /*3b60*/  IADD3 R181, R191, 0x1800, RZ ;  /* 0x00001800bfb57810 */ /* 0x000fe20007ffe0ff */
[----:B------:R-:W2:Y:S01]  /*3b70*/  LDSM.16.M88.4 R48, [R193+0x7000] ;  /* 0x00700000c130783b */ /* 0x000ea20000000200 */
[----:B------:R-:W-:Y:S01]  /*3b80*/  IMAD.IADD R187, R193, 0x1, R2 ;  /* 0x00000001c1bb7824 */ /* 0x000fe200078e0202 */
[----:B------:R-:W-:Y:S01]  /*3b90*/  IADD3 R179, R191, 0x2000, RZ ;  /* 0x00002000bfb37810 */ /* 0x000fe20007ffe0ff */
[----:B------:R-:W-:Y:S01]  /*3ba0*/  IMAD.IADD R180, R2, 0x1, R191 ;  /* 0x0000000102b47824 */ /* 0x000fe200078e02bf */
[----:B------:R-:W-:Y:S01]  /*3bb0*/  LDSM.16.M88.4 R84, [R191+0x1800] ;  /* 0x00180000bf54783b */ /* 0x000fe20000000200 */
[----:B------:R-:W-:Y:S02]  /*3bc0*/  LEA R2, R95, UR15, 0x4 ;  /* 0x0000000f5f027c11 */ /* 0x000fe4000f8e20ff */
[C---:B------:R-:W-:Y:S01]  /*3bd0*/  IADD3 R178, R191.reuse, 0x2800, RZ ;  /* 0x00002800bfb27810 */ /* 0x040fe20007ffe0ff */
[----:B--2---:R-:W2:Y:S01]  /*3be0*/  LDSM.16.M88.4 R12, [R187+0x6000] ;  /* 0x00600000bb0c783b */ /* 0x004ea20000000200 */
[----:B------:R-:W-:Y:S01]  /*3bf0*/  IADD3 R177, R191, 0x3000, RZ ;  /* 0x00003000bfb17810 */ /* 0x000fe20007ffe0ff */
[----:B------:R-:W-:Y:S01]  /*3c00*/  IMAD.IADD R93, R93, 0x1, R2 ;  /* 0x000000015d5d7824 */ /* 0x000fe200078e0202 */
[C---:B------:R-:W-:Y:S01]  /*3c10*/  IADD3 R176, R191.reuse, 0x3800, RZ ;  /* 0x00003800bfb07810 */ /* 0x040fe20007ffe0ff */
[----:B------:R-:W3:Y:S01]  /*3c20*/  LDSM.16.M88.4 R40, [R191+0x800] ;  /* 0x00080000bf28783b */ /* 0x000ee20000000200 */
[----:B------:R-:W-:-:S02]  /*3c30*/  IADD3 R175, R191, 0x4000, RZ ;  /* 0x00004000bfaf7810 */ /* 0x000fc40007ffe0ff */
[C---:B------:R-:W-:Y:S01]  /*3c40*/  IADD3 R203, R93.reuse, 0x8, RZ ;  /* 0x000000085dcb7810 */ /* 0x040fe20007ffe0ff */
[----:B------:R-:W4:Y:S01]  /*3c50*/  LDSM.16.M88.4 R36, [R191+0x1000] ;  /* 0x00100000bf24783b */ /* 0x000f220000000200 */
[----:B------:R-:W-:Y:S02]  /*3c60*/  IADD3 R204, R93, UR27, RZ ;  /* 0x0000001b5dcc7c10 */ /* 0x000fe4000fffe0ff */
[----:B------:R-:W-:Y:S01]  /*3c70*/  IADD3 R202, R203, UR27, RZ ;  /* 0x0000001bcbca7c10 */ /* 0x000fe2000fffe0ff */
[----:B------:R-:W-:Y:S01]  /*3c80*/  LDSM.16.M88.4 R88, [R187+0x7800] ;  /* 0x00780000bb58783b */ /* 0x000fe20000000200 */
[----:B------:R-:W-:Y:S02]  /*3c90*/  IADD3 R205, R93, UR26, RZ ;  /* 0x0000001a5dcd7c10 */ /* 0x000fe4000fffe0ff */
[----:B------:R-:W-:Y:S01]  /*3ca0*/  IMNMX R204, R204, UR16, PT ;  /* 0x00000010cccc7c17 */ /* 0x000fe2000b800200 */
[----:B-----5:R-:W-:Y:S01]  /*3cb0*/  HMMA.16816.F32.BF16 R28, R76, R24, RZ ;  /* 0x000000184c1c723c */ /* 0x020fe200000418ff */
[----:B------:R-:W-:Y:S01]  /*3cc0*/  LDSM.16.M88.4 R20, [R187+0x6800] ;  /* 0x00680000bb14783b */ /* 0x000fe20000000200 */
[----:B------:R-:W-:-:S02]  /*3cd0*/  IADD3 R203, R203, UR26, RZ ;  /* 0x0000001acbcb7c10 */ /* 0x000fc4000fffe0ff */
[----:B------:R-:W-:Y:S01]  /*3ce0*/  IMNMX R202, R202, UR16, PT ;  /* 0x00000010caca7c17 */ /* 0x000fe2000b800200 */
[----:B------:R-:W-:Y:S01]  /*3cf0*/  LDSM.16.M88.4 R16, [R187+0x7000] ;  /* 0x00700000bb10783b */ /* 0x000fe20000000200 */
[----:B------:R-:W-:Y:S02]  /*3d00*/  IMNMX R205, RZ, R205, !PT ;  /* 0x000000cdffcd7217 */ /* 0x000fe40007800200 */
[----:B------:R-:W-:Y:S01]  /*3d10*/  HMMA.16816.F32.BF16 R24, R76, R26, RZ ;  /* 0x0000001a4c18723c */ /* 0x000fe200000418ff */
[----:B------:R-:W-:Y:S01]  /*3d20*/  LDSM.16.M88.4 R72, [R180+0x1800] ;  /* 0x00180000b448783b */ /* 0x000fe20000000200 */
[----:B------:R-:W-:Y:S02]  /*3d30*/  IMNMX R203, RZ, R203, !PT ;  /* 0x000000cbffcb7217 */ /* 0x000fe40007800200 */
[C---:B------:R-:W-:Y:S02]  /*3d40*/  IADD3 R174, R191.reuse, 0x4800, RZ ;  /* 0x00004800bfae7810 */ /* 0x040fe40007ffe0ff */
[----:B------:R-:W-:-:S02]  /*3d50*/  IADD3 R173, R191, 0x5000, RZ ;  /* 0x00005000bfad7810 */ /* 0x000fc40007ffe0ff */
[----:B------:R-:W-:Y:S01]  /*3d60*/  HMMA.16816.F32.BF16 R44, R76, R64, RZ ;  /* 0x000000404c2c723c */ /* 0x000fe200000418ff */
[----:B------:R-:W-:-:S07]  /*3d70*/  IADD3 R172, R191, 0x5800, RZ ;  /* 0x00005800bfac7810 */ /* 0x000fce0007ffe0ff */
[----:B-1----:R-:W-:Y:S08]  /*3d80*/  HMMA.16816.F32.BF16 R28, R68, R8, R28 ;  /* 0x00000008441c723c */ /* 0x002ff0000004181c */
[C---:B------:R-:W-:Y:S08]  /*3d90*/  HMMA.16816.F32.BF16 R60, R76.reuse, R56, RZ ;  /* 0x000000384c3c723c */ /* 0x040ff000000418ff */
[C---:B------:R-:W-:Y:S08]  /*3da0*/  HMMA.16816.F32.BF16 R52, R76.reuse, R48, RZ ;  /* 0x000000304c34723c */ /* 0x040ff000000418ff */
[C---:B------:R-:W-:Y:S08]  /*3db0*/  HMMA.16816.F32.BF16 R56, R76.reuse, R58, RZ ;  /* 0x0000003a4c38723c */ /* 0x040ff000000418ff */
[----:B------:R-:W-:Y:S08]  /*3dc0*/  HMMA.16816.F32.BF16 R48, R76, R50, RZ ;  /* 0x000000324c30723c */ /* 0x000ff000000418ff */
[----:B------:R-:W-:Y:S01]  /*3dd0*/  HMMA.16816.F32.BF16 R24, R68, R10, R24 ;  /* 0x0000000a4418723c */ /* 0x000fe20000041818 */
[----:B------:R-:W1:Y:S07]  /*3de0*/  LDSM.16.M88.4 R8, [R180] ;  /* 0x00000000b408783b */ /* 0x000e6e0000000200 */
[----:B------:R-:W-:Y:S01]  /*3df0*/  HMMA.16816.F32.BF16 R76, R76, R66, RZ ;  /* 0x000000424c4c723c */ /* 0x000fe200000418ff */
[----:B------:R-:W-:Y:S07]  /*3e00*/  LDSM.16.M88.4 R64, [R194+0x2000] ;  /* 0x00200000c240783b */ /* 0x000fee0000000200 */
[----:B--2---:R-:W-:Y:S08]  /*3e10*/  HMMA.16816.F32.BF16 R28, R80, R12, R28 ;  /* 0x0000000c501c723c */ /* 0x004ff0000004181c */
[C---:B------:R-:W-:Y:S08]  /*3e20*/  HMMA.16816.F32.BF16 R44, R68.reuse, R84, R44 ;  /* 0x00000054442c723c */ /* 0x040ff0000004182c */
[C---:B---3--:R-:W-:Y:S08]  /*3e30*/  HMMA.16816.F32.BF16 R60, R68.reuse, R40, R60 ;  /* 0x00000028443c723c */ /* 0x048ff0000004183c */
[C---:B------:R-:W-:Y:S01]  /*3e40*/  HMMA.16816.F32.BF16 R56, R68.reuse, R42, R56 ;  /* 0x0000002a4438723c */ /* 0x040fe20000041838 */
[----:B------:R-:W-:Y:S07]  /*3e50*/  LDSM.16.M88.4 R40, [R180+0x800] ;  /* 0x00080000b428783b */ /* 0x000fee0000000200 */
[C---:B----4-:R-:W-:Y:S08]  /*3e60*/  HMMA.16816.F32.BF16 R52, R68.reuse, R36, R52 ;  /* 0x000000244434723c */ /* 0x050ff00000041834 */
[----:B------:R-:W-:Y:S01]  /*3e70*/  HMMA.16816.F32.BF16 R48, R68, R38, R48 ;  /* 0x000000264430723c */ /* 0x000fe20000041830 */
[----:B------:R-:W-:Y:S07]  /*3e80*/  LDSM.16.M88.4 R36, [R180+0x1000] ;  /* 0x00100000b424783b */ /* 0x000fee0000000200 */
[----:B------:R-:W-:Y:S01]  /*3e90*/  HMMA.16816.F32.BF16 R24, R80, R14, R24 ;  /* 0x0000000e5018723c */ /* 0x000fe20000041818 */
[----:B------:R-:W2:Y:S07]  /*3ea0*/  LDSM.16.M88.4 R12, [R193+0x8000] ;  /* 0x00800000c10c783b */ /* 0x000eae0000000200 */
[----:B------:R-:W-:Y:S01]  /*3eb0*/  HMMA.16816.F32.BF16 R68, R68, R86, R76 ;  /* 0x000000564444723c */ /* 0x000fe2000004184c */
[----:B------:R-:W-:Y:S04]  /*3ec0*/  LDSM.16.M88.4 R76, [R192+0x2000] ;  /* 0x00200000c04c783b */ /* 0x000fe80000000200 */
[----:B------:R-:W-:Y:S03]  /*3ed0*/  LDSM.16.M88.4 R84, [R193+0x9800] ;  /* 0x00980000c154783b */ /* 0x000fe60000000200 */
[----:B-1----:R-:W-:Y:S08]  /*3ee0*/  HMMA.16816.F32.BF16 R28, R32, R8, R28 ;  /* 0x00000008201c723c */ /* 0x002ff0000004181c */
[C---:B------:R-:W-:Y:S08]  /*3ef0*/  HMMA.16816.F32.BF16 R44, R80.reuse, R88, R44 ;  /* 0x00000058502c723c */ /* 0x040ff0000004182c */
[C---:B------:R-:W-:Y:S08]  /*3f00*/  HMMA.16816.F32.BF16 R60, R80.reuse, R20, R60 ;  /* 0x00000014503c723c */ /* 0x040ff0000004183c */
[C---:B------:R-:W-:Y:S01]  /*3f10*/  HMMA.16816.F32.BF16 R56, R80.reuse, R22, R56 ;  /* 0x000000165038723c */ /* 0x040fe20000041838 */
[----:B------:R-:W-:Y:S07]  /*3f20*/  LDSM.16.M88.4 R20, [R193+0x8800] ;  /* 0x00880000c114783b */ /* 0x000fee0000000200 */
[C---:B------:R-:W-:Y:S08]  /*3f30*/  HMMA.16816.F32.BF16 R52, R80.reuse, R16, R52 ;  /* 0x000000105034723c */ /* 0x040ff00000041834 */
[----:B------:R-:W-:Y:S01]  /*3f40*/  HMMA.16816.F32.BF16 R48, R80, R18, R48 ;  /* 0x000000125030723c */ /* 0x000fe20000041830 */
[----:B------:R-:W-:Y:S07]  /*3f50*/  LDSM.16.M88.4 R16, [R193+0x9000] ;  /* 0x00900000c110783b */ /* 0x000fee0000000200 */
[----:B------:R-:W-:Y:S01]  /*3f60*/  HMMA.16816.F32.BF16 R24, R32, R10, R24 ;  /* 0x0000000a2018723c */ /* 0x000fe20000041818 */
[----:B------:R-:W1:Y:S07]  /*3f70*/  LDSM.16.M88.4 R8, [R191+0x2000] ;  /* 0x00200000bf08783b */ /* 0x000e6e0000000200 */
[----:B------:R-:W-:Y:S01]  /*3f80*/  HMMA.16816.F32.BF16 R80, R80, R90, R68 ;  /* 0x0000005a5050723c */ /* 0x000fe20000041844 */
[----:B------:R-:W-:Y:S04]  /*3f90*/  LDSM.16.M88.4 R68, [R190+0x2000] ;  /* 0x00200000be44783b */ /* 0x000fe80000000200 */
[----:B------:R-:W-:Y:S03]  /*3fa0*/  LDSM.16.M88.4 R88, [R191+0x3800] ;  /* 0x00380000bf58783b */ /* 0x000fe60000000200 */
[----:B--2---:R-:W-:Y:S08]  /*3fb0*/  HMMA.16816.F32.BF16 R28, R64, R12, R28 ;  /* 0x0000000c401c723c */ /* 0x004ff0000004181c */
        /* <DEDUP_REMOVED lines=67> */
[----:B------:R-:W-:Y:S01]  /*43f0*/  HMMA.16816.F32.BF16 R56, R84, R22, R56 ;  /* 0x000000165438723c */ /* 0x000fe20000041838 */
[----:B------:R-:W-:Y:S07]  /*4400*/  LDSM.16.M88.4 R20, [R180+0x4000] ;  /* 0x00400000b414783b */ /* 0x000fee0000000200 */
[----:B------:R-:W-:Y:S01]  /*4410*/  HMMA.16816.F32.BF16 R24, R76, R10, R24 ;  /* 0x0000000a4c18723c */ /* 0x000fe20000041818 */
[----:B------:R-:W1:Y:S07]  /*4420*/  LDSM.16.M88.4 R8, [R189+0x4000] ;  /* 0x00400000bd08783b */ /* 0x000e6e0000000200 */
[C---:B------:R-:W-:Y:S08]  /*4430*/  HMMA.16816.F32.BF16 R52, R84.reuse, R16, R52 ;  /* 0x000000105434723c */ /* 0x040ff00000041834 */
[C---:B------:R-:W-:Y:S01]  /*4440*/  HMMA.16816.F32.BF16 R48, R84.reuse, R18, R48 ;  /* 0x000000125430723c */ /* 0x040fe20000041830 */
[----:B------:R-:W3:Y:S07]  /*4450*/  LDSM.16.M88.4 R16, [R187+0xb800] ;  /* 0x00b80000bb10783b */ /* 0x000eee0000000200 */
[----:B------:R-:W-:Y:S08]  /*4460*/  HMMA.16816.F32.BF16 R80, R84, R90, R80 ;  /* 0x0000005a5450723c */ /* 0x000ff00000041850 */
[----:B--2---:R-:W-:Y:S08]  /*4470*/  HMMA.16816.F32.BF16 R28, R12, R40, R28 ;  /* 0x000000280c1c723c */ /* 0x004ff0000004181c */
[----:B------:R-:W-:Y:S08]  /*4480*/  HMMA.16816.F32.BF16 R44, R76, R64, R44 ;  /* 0x000000404c2c723c */ /* 0x000ff0000004182c */
[----:B------:R-:W-:Y:S08]  /*4490*/  HMMA.16816.F32.BF16 R24, R12, R42, R24 ;  /* 0x0000002a0c18723c */ /* 0x000ff00000041818 */
[C---:B------:R-:W-:Y:S08]  /*44a0*/  HMMA.16816.F32.BF16 R52, R76.reuse, R68, R52 ;  /* 0x000000444c34723c */ /* 0x040ff00000041834 */
[C---:B------:R-:W-:Y:S08]  /*44b0*/  HMMA.16816.F32.BF16 R48, R76.reuse, R70, R48 ;  /* 0x000000464c30723c */ /* 0x040ff00000041830 */
[C---:B------:R-:W-:Y:S08]  /*44c0*/  HMMA.16816.F32.BF16 R60, R76.reuse, R72, R60 ;  /* 0x000000484c3c723c */ /* 0x040ff0000004183c */
[C---:B------:R-:W-:Y:S08]  /*44d0*/  HMMA.16816.F32.BF16 R56, R76.reuse, R74, R56 ;  /* 0x0000004a4c38723c */ /* 0x040ff00000041838 */
[----:B------:R-:W-:Y:S08]  /*44e0*/  HMMA.16816.F32.BF16 R80, R76, R66, R80 ;  /* 0x000000424c50723c */ /* 0x000ff00000041850 */
[----:B-1----:R-:W-:Y:S08]  /*44f0*/  HMMA.16816.F32.BF16 R28, R8, R20, R28 ;  /* 0x00000014081c723c */ /* 0x002ff0000004181c */
[----:B---3--:R-:W-:Y:S07]  /*4500*/  HMMA.16816.F32.BF16 R44, R12, R16, R44 ;  /* 0x000000100c2c723c */ /* 0x008fee000004182c */
[----:B------:R-:W-:Y:S01]  /*4510*/  IMAD.U32 R17, RZ, RZ, UR21 ;  /* 0x00000015ff117e24 */ /* 0x000fe2000f8e00ff */
[----:B------:R-:W-:Y:S03]  /*4520*/  HMMA.16816.F32.BF16 R24, R8, R22, R24 ;  /* 0x000000160818723c */ /* 0x000fe60000041818 */
[----:B------:R-:W-:-:S05]  /*4530*/  IMAD R2, R17, 0x40, R208 ;  /* 0x0000004011027824 */ /* 0x000fca00078e02d0 */
[C---:B------:R-:W-:Y:S01]  /*4540*/  HMMA.16816.F32.BF16 R52, R12.reuse, R32, R52 ;  /* 0x000000200c34723c */ /* 0x040fe20000041834 */
[C---:B------:R-:W-:Y:S02]  /*4550*/  IADD3 R16, R2.reuse, 0x1, RZ ;  /* 0x0000000102107810 */ /* 0x040fe40007ffe0ff */
[-C--:B------:R-:W-:Y:S02]  /*4560*/  ISETP.GE.AND P3, PT, R2, R204.reuse, PT ;  /* 0x000000cc0200720c */ /* 0x080fe40003f66270 */
[C---:B------:R-:W-:Y:S02]  /*4570*/  ISETP.GE.AND P6, PT, R16.reuse, R204, PT ;  /* 0x000000cc1000720c */ /* 0x040fe40003fc6270 */
[C---:B------:R-:W-:Y:S01]  /*4580*/  ISETP.GE.AND P1, PT, R16.reuse, R202, PT ;  /* 0x000000ca1000720c */ /* 0x040fe20003f26270 */
[----:B------:R-:W-:Y:S01]  /*4590*/  HMMA.16816.F32.BF16 R48, R12, R34, R48 ;  /* 0x000000220c30723c */ /* 0x000fe20000041830 */
[----:B------:R-:W1:Y:S01]  /*45a0*/  LDSM.16.M88.4 R32, [R180+0x4800] ;  /* 0x00480000b420783b */ /* 0x000e620000000200 */
[----:B------:R-:W-:-:S02]  /*45b0*/  ISETP.LT.OR P6, PT, R16, R205, P6 ;  /* 0x000000cd1000720c */ /* 0x000fc400037c1670 */
[----:B------:R-:W-:Y:S02]  /*45c0*/  ISETP.LT.OR P1, PT, R16, R203, P1 ;  /* 0x000000cb1000720c */ /* 0x000fe40000f21670 */
[C---:B------:R-:W-:Y:S02]  /*45d0*/  ISETP.LT.OR P3, PT, R2.reuse, R205, P3 ;  /* 0x000000cd0200720c */ /* 0x040fe40001f61670 */
[C---:B------:R-:W-:Y:S01]  /*45e0*/  HMMA.16816.F32.BF16 R60, R12.reuse, R36, R60 ;  /* 0x000000240c3c723c */ /* 0x040fe2000004183c */
[C---:B------:R-:W-:Y:S02]  /*45f0*/  IADD3 R17, R2.reuse, 0x8, RZ ;  /* 0x0000000802117810 */ /* 0x040fe40007ffe0ff */
[----:B------:R-:W-:Y:S02]  /*4600*/  IADD3 R16, R2, 0x9, RZ ;  /* 0x0000000902107810 */ /* 0x000fe40007ffe0ff */
[-C--:B------:R-:W-:Y:S02]  /*4610*/  ISETP.GE.AND P0, PT, R17, R204.reuse, PT ;  /* 0x000000cc1100720c */ /* 0x080fe40003f06270 */
[----:B------:R-:W-:Y:S01]  /*4620*/  FSEL R37, R28, -INF , !P3 ;  /* 0xff8000001c257808 */ /* 0x000fe20005800000 */
[----:B------:R-:W-:Y:S01]  /*4630*/  HMMA.16816.F32.BF16 R56, R12, R38, R56 ;  /* 0x000000260c38723c */ /* 0x000fe20000041838 */
[----:B------:R-:W-:-:S02]  /*4640*/  ISETP.GE.AND P5, PT, R16, R204, PT ;  /* 0x000000cc1000720c */ /* 0x000fc40003fa6270 */
[-C--:B------:R-:W-:Y:S02]  /*4650*/  ISETP.GE.AND P2, PT, R2, R202.reuse, PT ;  /* 0x000000ca0200720c */ /* 0x080fe40003f46270 */
[CC--:B------:R-:W-:Y:S02]  /*4660*/  ISETP.GE.AND P4, PT, R17.reuse, R202.reuse, PT ;  /* 0x000000ca1100720c */ /* 0x0c0fe40003f86270 */
[C---:B------:R-:W-:Y:S01]  /*4670*/  ISETP.GE.AND P3, PT, R16.reuse, R202, PT ;  /* 0x000000ca1000720c */ /* 0x040fe20003f66270 */
[----:B------:R-:W-:Y:S01]  /*4680*/  HMMA.16816.F32.BF16 R80, R12, R18, R80 ;  /* 0x000000120c50723c */ /* 0x000fe20000041850 */
[----:B------:R-:W2:Y:S01]  /*4690*/  LDSM.16.M88.4 R12, [R180+0x5000] ;  /* 0x00500000b40c783b */ /* 0x000ea20000000200 */
[C---:B------:R-:W-:Y:S02]  /*46a0*/  ISETP.LT.OR P0, PT, R17.reuse, R205, P0 ;  /* 0x000000cd1100720c */ /* 0x040fe40000701670 */
[----:B------:R-:W-:Y:S02]  /*46b0*/  ISETP.LT.OR P4, PT, R17, R203, P4 ;  /* 0x000000cb1100720c */ /* 0x000fe40002781670 */
[----:B------:R-:W-:-:S02]  /*46c0*/  ISETP.LT.OR P5, PT, R16, R205, P5 ;  /* 0x000000cd1000720c */ /* 0x000fc40002fa1670 */
[-C--:B------:R-:W-:Y:S02]  /*46d0*/  ISETP.LT.OR P3, PT, R16, R203.reuse, P3 ;  /* 0x000000cb1000720c */ /* 0x080fe40001f61670 */
[C---:B------:R-:W-:Y:S02]  /*46e0*/  ISETP.LT.OR P2, PT, R2.reuse, R203, P2 ;  /* 0x000000cb0200720c */ /* 0x040fe40001741670 */
[C---:B------:R-:W-:Y:S02]  /*46f0*/  IADD3 R17, R2.reuse, 0x10, RZ ;  /* 0x0000001002117810 */ /* 0x040fe40007ffe0ff */
[----:B------:R-:W-:Y:S02]  /*4700*/  IADD3 R16, R2, 0x11, RZ ;  /* 0x0000001102107810 */ /* 0x000fe40007ffe0ff */
[----:B------:R-:W-:Y:S01]  /*4710*/  FSEL R28, R29, -INF , !P6 ;  /* 0xff8000001d1c7808 */ /* 0x000fe20007000000 */
[----:B-1----:R-:W-:Y:S01]  /*4720*/  HMMA.16816.F32.BF16 R60, R8, R32, R60 ;  /* 0x00000020083c723c */ /* 0x002fe2000004183c */
[----:B------:R-:W-:-:S02]  /*4730*/  FSEL R30, R30, -INF , !P2 ;  /* 0xff8000001e1e7808 */ /* 0x000fc40005000000 */
[----:B------:R-:W-:Y:S02]  /*4740*/  FSEL R22, R31, -INF , !P1 ;  /* 0xff8000001f167808 */ /* 0x000fe40004800000 */
[----:B------:R-:W-:Y:S02]  /*4750*/  FSEL R29, R24, -INF , !P0 ;  /* 0xff800000181d7808 */ /* 0x000fe40004000000 */
[CC--:B------:R-:W-:Y:S01]  /*4760*/  ISETP.GE.AND P2, PT, R17.reuse, R204.reuse, PT ;  /* 0x000000cc1100720c */ /* 0x0c0fe20003f46270 */
[----:B------:R-:W-:Y:S01]  /*4770*/  HMMA.16816.F32.BF16 R56, R8, R34, R56 ;  /* 0x000000220838723c */ /* 0x000fe20000041838 */
[C---:B------:R-:W-:Y:S02]  /*4780*/  ISETP.GE.AND P6, PT, R16.reuse, R204, PT ;  /* 0x000000cc1000720c */ /* 0x040fe40003fc6270 */
[-C--:B------:R-:W-:Y:S02]  /*4790*/  ISETP.GE.AND P1, PT, R17, R202.reuse, PT ;  /* 0x000000ca1100720c */ /* 0x080fe40003f26270 */
[----:B------:R-:W-:-:S02]  /*47a0*/  ISETP.GE.AND P0, PT, R16, R202, PT ;  /* 0x000000ca1000720c */ /* 0x000fc40003f06270 */
[C---:B------:R-:W-:Y:S02]  /*47b0*/  ISETP.LT.OR P2, PT, R17.reuse, R205, P2 ;  /* 0x000000cd1100720c */ /* 0x040fe40001741670 */
[----:B------:R-:W-:Y:S02]  /*47c0*/  ISETP.LT.OR P1, PT, R17, R203, P1 ;  /* 0x000000cb1100720c */ /* 0x000fe40000f21670 */
[C---:B------:R-:W-:Y:S02]  /*47d0*/  ISETP.LT.OR P6, PT, R16.reuse, R205, P6 ;  /* 0x000000cd1000720c */ /* 0x040fe400037c1670 */
[----:B------:R-:W-:Y:S02]  /*47e0*/  ISETP.LT.OR P0, PT, R16, R203, P0 ;  /* 0x000000cb1000720c */ /* 0x000fe40000701670 */
[----:B------:R-:W1:Y:S01]  /*47f0*/  LDSM.16.M88.4 R16, [R180+0x5800] ;  /* 0x00580000b410783b */ /* 0x000e620000000200 */
[----:B--2---:R-:W-:Y:S01]  /*4800*/  HMMA.16816.F32.BF16 R52, R8, R12, R52 ;  /* 0x0000000c0834723c */ /* 0x004fe20000041834 */
[----:B------:R-:W-:Y:S01]  /*4810*/  FSEL R24, R27, -INF , !P3 ;  /* 0xff8000001b187808 */ /* 0x000fe20005800000 */
[----:B------:R-:W-:-:S04]  /*4820*/  DEPBAR.LE SB0, 0x0 ;  /* 0x000080000000791a */ /* 0x000fc80000000000 */
[C---:B------:R-:W-:Y:S02]  /*4830*/  IADD3 R20, R2.reuse, 0x19, RZ ;  /* 0x0000001902147810 */ /* 0x040fe40007ffe0ff */
[----:B------:R-:W-:Y:S01]  /*4840*/  IADD3 R27, R2, 0x20, RZ ;  /* 0x00000020021b7810 */ /* 0x000fe20007ffe0ff */
[----:B------:R-:W-:Y:S01]  /*4850*/  HMMA.16816.F32.BF16 R48, R8, R14, R48 ;  /* 0x0000000e0830723c */ /* 0x000fe20000041830 */
[----:B------:R-:W-:Y:S02]  /*4860*/  FSEL R25, R25, -INF , !P5 ;  /* 0xff80000019197808 */ /* 0x000fe40006800000 */
[----:B------:R-:W-:Y:S02]  /*4870*/  FSEL R12, R62, -INF , !P1 ;  /* 0xff8000003e0c7808 */ /* 0x000fe40004800000 */
[----:B------:R-:W-:Y:S02]  /*4880*/  FSEL R92, R63, -INF , !P0 ;  /* 0xff8000003f5c7808 */ /* 0x000fe40004000000 */
[----:B------:R-:W-:-:S02]  /*4890*/  ISETP.GE.AND P5, PT, R20, R204, PT ;  /* 0x000000cc1400720c */ /* 0x000fc40003fa6270 */
[C---:B------:R-:W-:Y:S02]  /*48a0*/  ISETP.GE.AND P1, PT, R27.reuse, R204, PT ;  /* 0x000000cc1b00720c */ /* 0x040fe40003f26270 */
[C---:B------:R-:W-:Y:S02]  /*48b0*/  ISETP.GE.AND P0, PT, R27.reuse, R202, PT ;  /* 0x000000ca1b00720c */ /* 0x040fe40003f06270 */
[-C--:B------:R-:W-:Y:S02]  /*48c0*/  ISETP.LT.OR P5, PT, R20, R205.reuse, P5 ;  /* 0x000000cd1400720c */ /* 0x080fe40002fa1670 */
[C---:B------:R-:W-:Y:S02]  /*48d0*/  ISETP.LT.OR P1, PT, R27.reuse, R205, P1 ;  /* 0x000000cd1b00720c */ /* 0x040fe40000f21670 */
[----:B------:R-:W-:Y:S02]  /*48e0*/  ISETP.LT.OR P0, PT, R27, R203, P0 ;  /* 0x000000cb1b00720c */ /* 0x000fe40000701670 */
[----:B------:R-:W-:-:S02]  /*48f0*/  IADD3 R27, R2, 0x29, RZ ;  /* 0x00000029021b7810 */ /* 0x000fc40007ffe0ff */
[----:B------:R-:W-:Y:S02]  /*4900*/  FSEL R15, R57, -INF , !P5 ;  /* 0xff800000390f7808 */ /* 0x000fe40006800000 */
[----:B------:R-:W-:Y:S02]  /*4910*/  FSEL R147, R52, -INF , !P1 ;  /* 0xff80000034937808 */ /* 0x000fe40004800000 */
[C---:B------:R-:W-:Y:S02]  /*4920*/  ISETP.GE.AND P5, PT, R27.reuse, R204, PT ;  /* 0x000000cc1b00720c */ /* 0x040fe40003fa6270 */
[C---:B------:R-:W-:Y:S02]  /*4930*/  ISETP.GE.AND P1, PT, R27.reuse, R202, PT ;  /* 0x000000ca1b00720c */ /* 0x040fe40003f26270 */
[C---:B------:R-:W-:Y:S01]  /*4940*/  ISETP.LT.OR P5, PT, R27.reuse, R205, P5 ;  /* 0x000000cd1b00720c */ /* 0x040fe20002fa1670 */
[----:B-1----:R-:W-:Y:S01]  /*4950*/  HMMA.16816.F32.BF16 R44, R8, R16, R44 ;  /* 0x00000010082c723c */ /* 0x002fe2000004182c */
[----:B------:R-:W-:-:S02]  /*4960*/  ISETP.LT.OR P1, PT, R27, R203, P1 ;  /* 0x000000cb1b00720c */ /* 0x000fc40000f21670 */
[C---:B------:R-:W-:Y:S02]  /*4970*/  IADD3 R27, R2.reuse, 0x30, RZ ;  /* 0x00000030021b7810 */ /* 0x040fe40007ffe0ff */
[----:B------:R-:W-:Y:S02]  /*4980*/  IADD3 R23, R2, 0x18, RZ ;  /* 0x0000001802177810 */ /* 0x000fe40007ffe0ff */
[----:B------:R-:W-:Y:S01]  /*4990*/  FSEL R21, R60, -INF , !P2 ;  /* 0xff8000003c157808 */ /* 0x000fe20005000000 */
[----:B------:R-:W-:Y:S01]  /*49a0*/  HMMA.16816.F32.BF16 R80, R8, R18, R80 ;  /* 0x000000120850723c */ /* 0x000fe20000041850 */
[----:B------:R-:W-:Y:S02]  /*49b0*/  ISETP.GE.AND P2, PT, R20, R202, PT ;  /* 0x000000ca1400720c */ /* 0x000fe40003f46270 */
[----:B------:R-:W-:Y:S02]  /*49c0*/  FSEL R170, R54, -INF , !P0 ;  /* 0xff80000036aa7808 */ /* 0x000fe40004000000 */
[----:B------:R-:W-:-:S02]  /*49d0*/  ISETP.GE.AND P0, PT, R27, R204, PT ;  /* 0x000000cc1b00720c */ /* 0x000fc40003f06270 */
[C---:B------:R-:W-:Y:S02]  /*49e0*/  ISETP.GE.AND P3, PT, R23.reuse, R204, PT ;  /* 0x000000cc1700720c */ /* 0x040fe40003f66270 */
[----:B------:R-:W-:Y:S02]  /*49f0*/  FSEL R26, R26, -INF , !P4 ;  /* 0xff8000001a1a7808 */ /* 0x000fe40006000000 */
[----:B------:R-:W-:Y:S02]  /*4a00*/  ISETP.LT.OR P2, PT, R20, R203, P2 ;  /* 0x000000cb1400720c */ /* 0x000fe40001741670 */
[----:B------:R-:W-:Y:S02]  /*4a10*/  ISETP.GE.AND P4, PT, R23, R202, PT ;  /* 0x000000ca1700720c */ /* 0x000fe40003f86270 */
[C---:B------:R-:W-:Y:S02]  /*4a20*/  IADD3 R20, R2.reuse, 0x21, RZ ;  /* 0x0000002102147810 */ /* 0x040fe40007ffe0ff */
[----:B------:R-:W-:-:S02]  /*4a30*/  IADD3 R31, R2, 0x28, RZ ;  /* 0x00000028021f7810 */ /* 0x000fc40007ffe0ff */
[C---:B------:R-:W-:Y:S01]  /*4a40*/  IADD3 R16, R2.reuse, 0x31, RZ ;  /* 0x0000003102107810 */ /* 0x040fe20007ffe0ff */
[----:B------:R-:W-:Y:S01]  /*4a50*/  BAR.SYNC.DEFER_BLOCKING 0x0 ;  /* 0x0000000000007b1d */ /* 0x000fe20000010000 */
[-C--:B------:R-:W-:Y:S02]  /*4a60*/  ISETP.LT.OR P0, PT, R27, R205.reuse, P0 ;  /* 0x000000cd1b00720c */ /* 0x080fe40000701670 */
[C---:B------:R-:W-:Y:S02]  /*4a70*/  IADD3 R8, R2.reuse, 0x38, RZ ;  /* 0x0000003802087810 */ /* 0x040fe40007ffe0ff */
[C---:B------:R-:W-:Y:S02]  /*4a80*/  ISETP.LT.OR P3, PT, R23.reuse, R205, P3 ;  /* 0x000000cd1700720c */ /* 0x040fe40001f61670 */
[----:B------:R-:W-:Y:S02]  /*4a90*/  IADD3 R2, R2, 0x39, RZ ;  /* 0x0000003902027810 */ /* 0x000fe40007ffe0ff */
[----:B------:R-:W-:-:S02]  /*4aa0*/  ISETP.LT.OR P4, PT, R23, R203, P4 ;  /* 0x000000cb1700720c */ /* 0x000fc40002781670 */
        /* <DEDUP_REMOVED lines=11> */
[----:B------:R-:W-:-:S02]  /*4b60*/  ISETP.GE.AND P2, PT, R31, R204, PT ;  /* 0x000000cc1f00720c */ /* 0x000fc40003f46270 */
[----:B------:R-:W-:Y:S02]  /*4b70*/  ISETP.GE.AND P4, PT, R31, R202, PT ;  /* 0x000000ca1f00720c */ /* 0x000fe40003f86270 */
[----:B------:R-:W-:Y:S02]  /*4b80*/  FSEL R164, R83, -INF , !P0 ;  /* 0xff80000053a47808 */ /* 0x000fe40004000000 */
[----:B------:R-:W-:Y:S02]  /*4b90*/  PLOP3.LUT P0, PT, PT, PT, UP0, 0x80, 0x0 ;  /* 0x000000000000781c */ /* 0x000fe40003f0f008 */
[C---:B------:R-:W-:Y:S02]  /*4ba0*/  ISETP.LT.OR P2, PT, R31.reuse, R205, P2 ;  /* 0x000000cd1f00720c */ /* 0x040fe40001741670 */
[----:B------:R-:W-:Y:S02]  /*4bb0*/  ISETP.LT.OR P4, PT, R31, R203, P4 ;  /* 0x000000cb1f00720c */ /* 0x000fe40002781670 */
[----:B------:R-:W-:-:S02]  /*4bc0*/  FSEL R145, R53, -INF , !P6 ;  /* 0xff80000035917808 */ /* 0x000fc40007000000 */
[----:B------:R-:W-:Y:S02]  /*4bd0*/  FSEL R136, R55, -INF , !P3 ;  /* 0xff80000037887808 */ /* 0x000fe40005800000 */
[----:B------:R-:W-:Y:S02]  /*4be0*/  FSEL R137, R48, -INF , !P2 ;  /* 0xff80000030897808 */ /* 0x000fe40005000000 */
[----:B------:R-:W-:Y:S02]  /*4bf0*/  FSEL R138, R50, -INF , !P4 ;  /* 0xff800000328a7808 */ /* 0x000fe40006000000 */
[----:B------:R-:W-:Y:S02]  /*4c00*/  FSEL R139, R49, -INF , !P5 ;  /* 0xff800000318b7808 */ /* 0x000fe40006800000 */
[----:B------:R-:W-:Y:S02]  /*4c10*/  FSEL R214, R51, -INF , !P1 ;  /* 0xff80000033d67808 */ /* 0x000fe40004800000 */
[----:B------:R-:W-:-:S02]  /*4c20*/  ISETP.GE.AND P6, PT, R16, R204, PT ;  /* 0x000000cc1000720c */ /* 0x000fc40003fc6270 */
[CC--:B------:R-:W-:Y:S02]  /*4c30*/  ISETP.GE.AND P3, PT, R27.reuse, R202.reuse, PT ;  /* 0x000000ca1b00720c */ /* 0x0c0fe40003f66270 */
[----:B------:R-:W-:Y:S02]  /*4c40*/  ISETP.GE.AND P2, PT, R16, R202, PT ;  /* 0x000000ca1000720c */ /* 0x000fe40003f46270 */
[-C--:B------:R-:W-:Y:S02]  /*4c50*/  ISETP.GE.AND P5, PT, R8, R204.reuse, PT ;  /* 0x000000cc0800720c */ /* 0x080fe40003fa6270 */
[----:B------:R-:W-:Y:S02]  /*4c60*/  ISETP.GE.AND P4, PT, R2, R204, PT ;  /* 0x000000cc0200720c */ /* 0x000fe40003f86270 */
[----:B------:R-:W-:Y:S02]  /*4c70*/  ISETP.GE.AND P1, PT, R8, R202, PT ;  /* 0x000000ca0800720c */ /* 0x000fe40003f26270 */
[----:B------:R-:W-:-:S02]  /*4c80*/  ISETP.LT.OR P3, PT, R27, R203, P3 ;  /* 0x000000cb1b00720c */ /* 0x000fc40001f61670 */
[C---:B------:R-:W-:Y:S02]  /*4c90*/  ISETP.LT.OR P6, PT, R16.reuse, R205, P6 ;  /* 0x000000cd1000720c */ /* 0x040fe400037c1670 */
[----:B------:R-:W-:Y:S02]  /*4ca0*/  ISETP.LT.OR P2, PT, R16, R203, P2 ;  /* 0x000000cb1000720c */ /* 0x000fe40001741670 */
[C---:B------:R-:W-:Y:S02]  /*4cb0*/  ISETP.LT.OR P5, PT, R8.reuse, R205, P5 ;  /* 0x000000cd0800720c */ /* 0x040fe40002fa1670 */
[----:B------:R-:W-:Y:S02]  /*4cc0*/  ISETP.LT.OR P1, PT, R8, R203, P1 ;  /* 0x000000cb0800720c */ /* 0x000fe40000f21670 */
[----:B------:R-:W-:Y:S02]  /*4cd0*/  ISETP.LT.OR P4, PT, R2, R205, P4 ;  /* 0x000000cd0200720c */ /* 0x000fe40002781670 */
[----:B------:R-:W-:-:S02]  /*4ce0*/  FSEL R168, R46, -INF , !P3 ;  /* 0xff8000002ea87808 */ /* 0x000fc40005800000 */
[----:B------:R-:W-:Y:S02]  /*4cf0*/  FSEL R215, R45, -INF , !P6 ;  /* 0xff8000002dd77808 */ /* 0x000fe40007000000 */
[----:B------:R-:W-:Y:S02]  /*4d00*/  FSEL R166, R47, -INF , !P2 ;  /* 0xff8000002fa67808 */ /* 0x000fe40005000000 */
[----:B------:R-:W-:Y:S02]  /*4d10*/  FSEL R211, R80, -INF , !P5 ;  /* 0xff80000050d37808 */ /* 0x000fe40006800000 */
[----:B------:R-:W-:Y:S02]  /*4d20*/  FSEL R165, R82, -INF , !P1 ;  /* 0xff80000052a57808 */ /* 0x000fe40004800000 */
        /* <DEDUP_REMOVED lines=42> */
[----:B------:R-:W-:Y:S01]  /*4fd0*/  IADD3.X R3, R3, UR6, RZ, P5, !PT ;  /* 0x0000000603037c10 */ /* 0x000fe2000affe4ff */
[----:B------:R1:W-:Y:S04]  /*4fe0*/  @P4 STS.128 [R197+0x6800], RZ ;  /* 0x006800ffc5004388 */ /* 0x0003e80000000c00 */
[----:B------:R-:W-:Y:S01]  /*4ff0*/  @!PT LDS RZ, [RZ] ;  /* 0x00000000fffff984 */ /* 0x000fe20000000800 */
[----:B------:R-:W-:Y:S01]  /*5000*/  @!PT LDS RZ, [RZ] ;  /* 0x00000000fffff984 */ /* 0x000fe20000000800 */
[----:B------:R-:W-:Y:S01]  /*5010*/  @!PT LDS RZ, [RZ] ;  /* 0x00000000fffff984 */ /* 0x000fe20000000800 */
[----:B------:R5:W-:Y:S01]  /*5020*/  @!P4 LDGSTS.E.BYPASS.LTC128B.128 [R197+0x6800], [R34.64] ;  /* 0x0680000022c5cfae */ /* 0x000be2000b901d52 */
[----:B--2---:R-:W-:-:S03]  /*5030*/  @!P4 LEA R10, P6, R8, c[0x0][0x168], 0x1 ;  /* 0x00005a00080aca11 */ /* 0x004fc600078c08ff */
[----:B------:R1:W-:Y:S01]  /*5040*/  @P3 STS.128 [R197+0x8800], RZ ;  /* 0x008800ffc5003388 */ /* 0x0003e20000000c00 */
[----:B------:R-:W-:-:S03]  /*5050*/  @!P4 LEA.HI.X R11, R8, c[0x0][0x16c], R3, 0x1, P6 ;  /* 0x00005b00080bca11 */ /* 0x000fc600030f0c03 */
[----:B------:R-:W-:Y:S01]  /*5060*/  @!PT LDS RZ, [RZ] ;  /* 0x00000000fffff984 */ /* 0x000fe20000000800 */
[----:B------:R-:W-:Y:S01]  /*5070*/  @!PT LDS RZ, [RZ] ;  /* 0x00000000fffff984 */ /* 0x000fe20000000800 */
[----:B------:R-:W-:Y:S01]  /*5080*/  @!PT LDS RZ, [RZ] ;  /* 0x00000000fffff984 */ /* 0x000fe20000000800 */
[----:B------:R1:W-:Y:S01]  /*5090*/  @!P3 LDGSTS.E.BYPASS.LTC128B.128 [R197+0x8800], [R38.64+0x80] ;  /* 0x0880008026c5bfae */ /* 0x0003e2000b901d52 */
[C---:B------:R-:W-:Y:S02]  /*50a0*/  IADD3 R2, P6, R8.reuse, UR7, RZ ;  /* 0x0000000708027c10 */ /* 0x040fe4000ffde0ff */
[C---:B---3--:R-:W-:Y:S01]  /*50b0*/  @!P3 LEA R32, P5, R8.reuse, c[0x0][0x168], 0x1 ;  /* 0x00005a000820ba11 */ /* 0x048fe200078a08ff */
[----:B------:R1:W-:Y:S03]  /*50c0*/  @P2 STS.128 [R197+0xa800], RZ ;  /* 0x00a800ffc5002388 */ /* 0x0003e60000000c00 */
[C---:B------:R-:W-:Y:S01]  /*50d0*/  @!P3 LEA.HI.X R33, R8.reuse, c[0x0][0x16c], R3, 0x1, P5 ;  /* 0x00005b000821ba11 */ /* 0x040fe200028f0c03 */
        /* <DEDUP_REMOVED lines=44> */
.L_x_594:
[----:B------:R-:W-:Y:S05]  /*53a0*/  BSYNC B0 ;  /* 0x0000000000007941 */ /* 0x000fea0003800000 */
.L_x_593:
[----:B------:R-:W0:Y:S02]  /*53b0*/  LDGDEPBAR ;  /* 0x00000000000079af */ /* 0x000e240000000000 */
.L_x_592:
[----:B------:R-:W-:Y:S01]  /*53c0*/  FMNMX.FTZ R2, R37, R28, !PT ;  /* 0x0000001c25027209 */ /* 0x000fe20007810000 */
[----:B------:R-:W-:Y:S01]  /*53d0*/  IMAD.WIDE.U32 R218, R212, -0x326172a9, RZ ;  /* 0xcd9e8d57d4da7825 */ /* 0x000fe200078e00ff */
[----:B-1----:R-:W-:Y:S01]  /*53e0*/  FMNMX.FTZ R9, R30, R22, !PT ;  /* 0x000000161e097209 */ /* 0x002fe20007810000 */
[----:B------:R-:W-:Y:S01]  /*53f0*/  USHF.L.U32 UR31, UR21, 0x1, URZ ;  /* 0x00000001151f7899 */ /* 0x000fe2000800063f */
[----:B------:R-:W-:Y:S01]  /*5400*/  FMNMX.FTZ R2, R29, R2, !PT ;  /* 0x000000021d027209 */ /* 0x000fe20007810000 */
[----:B------:R-:W-:Y:S01]  /*5410*/  UIADD3 UR4, UR23, -0x4498517b, URZ ;  /* 0xbb67ae8517047890 */ /* 0x000fe2000fffe03f */
[----:B------:R-:W-:Y:S01]  /*5420*/  FMNMX.FTZ R9, R26, R9, !PT ;  /* 0x000000091a097209 */ /* 0x000fe20007810000 */
[----:B------:R-:W-:Y:S01]  /*5430*/  IMAD.WIDE.U32 R224, R210, -0x2daee0ad, RZ ;  /* 0xd2511f53d2e07825 */ /* 0x000fe200078e00ff */
[----:B------:R-:W-:Y:S01]  /*5440*/  FMNMX.FTZ R2, R25, R2, !PT ;  /* 0x0000000219027209 */ /* 0x000fe20007810000 */
[----:B------:R-:W-:Y:S01]  /*5450*/  UIADD3 UR29, UR22, 0x3c6ef372, URZ ;  /* 0x3c6ef372161d7890 */ /* 0x000fe2000fffe03f */
[----:B------:R-:W-:Y:S01]  /*5460*/  FMNMX.FTZ R9, R24, R9, !PT ;  /* 0x0000000918097209 */ /* 0x000fe20007810000 */
[----:B------:R-:W-:Y:S01]  /*5470*/  IMAD.U32 R11, RZ, RZ, UR31 ;  /* 0x0000001fff0b7e24 */ /* 0x000fe2000f8e00ff */
[----:B------:R-:W-:Y:S01]  /*5480*/  FMNMX.FTZ R2, R21, R2, !PT ;  /* 0x0000000215027209 */ /* 0x000fe20007810000 */
[----:B------:R-:W-:Y:S01]  /*5490*/  UIADD3 UR28, UR23, 0x76cf5d0a, URZ ;  /* 0x76cf5d0a171c7890 */ /* 0x000fe2000fffe03f */
[----:B------:R-:W-:Y:S01]  /*54a0*/  FMNMX.FTZ R9, R12, R9, !PT ;  /* 0x000000090c097209 */ /* 0x000fe20007810000 */
[----:B------:R-:W-:Y:S01]  /*54b0*/  UIADD3 UR26, UR23, 0x32370b8f, URZ ;  /* 0x32370b8f171a7890 */ /* 0x000fe2000fffe03f */
        /* <DEDUP_REMOVED lines=11> */
[----:B------:R-:W-:Y:S01]  /*5570*/  IMAD R158, R4, 0x10000, R4 ;  /* 0x00010000049e7824 */ /* 0x000fe200078e0204 */
[----:B------:R-:W-:Y:S01]  /*5580*/  FMNMX.FTZ R2, R147, R2, !PT ;  /* 0x0000000293027209 */ /* 0x000fe20007810000 */
[--C-:B------:R-:W-:Y:S01]  /*5590*/  IMAD R186, R7, 0x2, R188.reuse ;  /* 0x0000000207ba7824 */ /* 0x100fe200078e02bc */
[----:B------:R-:W-:Y:S01]  /*55a0*/  FMNMX.FTZ R9, R170, R9, !PT ;  /* 0x00000009aa097209 */ /* 0x000fe20007810000 */
[----:B------:R-:W-:Y:S01]  /*55b0*/  LDSM.16.MT88.4 R124, [R188+0xc000] ;  /* 0x00c00000bc7c783b */ /* 0x000fe20000004200 */
[----:B------:R-:W-:Y:S01]  /*55c0*/  FMNMX.FTZ R2, R145, R2, !PT ;  /* 0x0000000291027209 */ /* 0x000fe20007810000 */
[C---:B------:R-:W-:Y:S01]  /*55d0*/  IMAD R185, R5.reuse, 0x2, R188 ;  /* 0x0000000205b97824 */ /* 0x040fe200078e02bc */
[----:B------:R-:W-:Y:S01]  /*55e0*/  FMNMX.FTZ R9, R136, R9, !PT ;  /* 0x0000000988097209 */ /* 0x000fe20007810000 */
[----:B------:R-:W-:Y:S01]  /*55f0*/  IMAD R184, R5, 0x2, R186 ;  /* 0x0000000205b87824 */ /* 0x000fe200078e02ba */
[----:B------:R-:W-:Y:S01]  /*5600*/  FMNMX.FTZ R2, R137, R2, !PT ;  /* 0x0000000289027209 */ /* 0x000fe20007810000 */
[----:B------:R-:W-:Y:S01]  /*5610*/  UIADD3 UR16, UR22, 0x1715609d, URZ ;  /* 0x1715609d16107890 */ /* 0x000fe2000fffe03f */
[----:B------:R-:W-:Y:S01]  /*5620*/  FMNMX.FTZ R9, R138, R9, !PT ;  /* 0x000000098a097209 */ /* 0x000fe20007810000 */
[----:B------:R-:W-:Y:S01]  /*5630*/  LDSM.16.MT88.4 R56, [R185+0xe000] ;  /* 0x00e00000b938783b */ /* 0x000fe20000004200 */
[----:B------:R-:W-:Y:S01]  /*5640*/  FMNMX.FTZ R2, R139, R2, !PT ;  /* 0x000000028b027209 */ /* 0x000fe20007810000 */
[----:B------:R-:W-:Y:S01]  /*5650*/  UIADD3 UR31, UR31, 0x1, URZ ;  /* 0x000000011f1f7890 */ /* 0x000fe2000fffe03f */
[----:B------:R-:W-:Y:S01]  /*5660*/  FMNMX.FTZ R9, R214, R9, !PT ;  /* 0x00000009d6097209 */ /* 0x000fe20007810000 */
[----:B------:R-:W-:Y:S01]  /*5670*/  LDSM.16.MT88.4 R32, [R184+0x10000] ;  /* 0x01000000b820783b */ /* 0x000fe20000004200 */
[----:B------:R-:W-:-:S02]  /*5680*/  FMNMX.FTZ R2, R217, R2, !PT ;  /* 0x00000002d9027209 */ /* 0x000fc40007810000 */
[----:B------:R-:W-:Y:S01]  /*5690*/  FMNMX.FTZ R9, R168, R9, !PT ;  /* 0x00000009a8097209 */ /* 0x000fe20007810000 */
[----:B------:R-:W-:Y:S01]  /*56a0*/  LDSM.16.MT88.4 R48, [R186+0xe000] ;  /* 0x00e00000ba30783b */ /* 0x000fe20000004200 */
[----:B------:R-:W-:Y:S02]  /*56b0*/  FMNMX.FTZ R2, R215, R2, !PT ;  /* 0x00000002d7027209 */ /* 0x000fe40007810000 */
[----:B------:R-:W-:Y:S01]  /*56c0*/  LOP3.LUT R213, R6, UR22, RZ, 0x3c, !PT ;  /* 0x0000001606d57c12 */ /* 0x000fe2000f8e3cff */
[----:B------:R-:W-:Y:S01]  /*56d0*/  LDSM.16.MT88.4 R40, [R188+0xe000] ;  /* 0x00e00000bc28783b */ /* 0x000fe20000004200 */
[----:B------:R-:W-:Y:S02]  /*56e0*/  FMNMX.FTZ R2, R211, R2, !PT ;  /* 0x00000002d3027209 */ /* 0x000fe40007810000 */
[----:B------:R-:W-:Y:S01]  /*56f0*/  LOP3.LUT R160, R219, R213, RZ, 0x3c, !PT ;  /* 0x000000d5dba07212 */ /* 0x000fe200078e3cff */
[----:B------:R-:W-:Y:S01]  /*5700*/  LDSM.16.MT88.4 R64, [R184+0xe000] ;  /* 0x00e00000b840783b */ /* 0x000fe20000004200 */
[----:B------:R-:W-:-:S02]  /*5710*/  FMNMX.FTZ R3, R171, R2, !PT ;  /* 0x00000002ab037209 */ /* 0x000fc40007810000 */
[----:B------:R-:W-:Y:S01]  /*5720*/  FMNMX.FTZ R2, R166, R9, !PT ;  /* 0x00000009a6027209 */ /* 0x000fe20007810000 */
[----:B------:R-:W-:Y:S01]  /*5730*/  IMAD.WIDE.U32 R160, R160, -0x2daee0ad, RZ ;  /* 0xd2511f53a0a07825 */ /* 0x000fe200078e00ff */
[----:B------:R-:W-:Y:S02]  /*5740*/  LDSM.16.MT88.4 R80, [R186+0x10000] ;  /* 0x01000000ba50783b */ /* 0x000fe40000004200 */
[----:B------:R-:W-:Y:S02]  /*5750*/  FMNMX.FTZ R9, R165, R2, !PT ;  /* 0x00000002a5097209 */ /* 0x000fe40007810000 */
[----:B------:R-:W1:Y:S01]  /*5760*/  SHFL.BFLY PT, R132, R3, 0x2, 0x1f ;  /* 0x0c401f0003847f89 */ /* 0x000e6200000e0000 */
[----:B------:R-:W-:Y:S02]  /*5770*/  LOP3.LUT R2, R225, UR23, R11, 0x96, !PT ;  /* 0x00000017e1027c12 */ /* 0x000fe4000f8e960b */
[----:B------:R-:W-:Y:S01]  /*5780*/  FMNMX.FTZ R9, R164, R9, !PT ;  /* 0x00000009a4097209 */ /* 0x000fe20007810000 */
[----:B------:R-:W-:Y:S01]  /*5790*/  LDSM.16.MT88.4 R72, [R188+0x10000] ;  /* 0x01000000bc48783b */ /* 0x000fe20000004200 */
[----:B------:R-:W-:Y:S01]  /*57a0*/  LOP3.LUT R162, R161, UR4, R224, 0x96, !PT ;  /* 0x00000004a1a27c12 */ /* 0x000fe2000f8e96e0 */
[----:B------:R-:W-:Y:S01]  /*57b0*/  UIADD3 UR4, UR22, -0x61c88647, URZ ;  /* 0x9e3779b916047890 */ /* 0x000fe2000fffe03f */
[----:B------:R-:W-:Y:S01]  /*57c0*/  IMAD.WIDE.U32 R16, R2, -0x326172a9, RZ ;  /* 0xcd9e8d5702107825 */ /* 0x000fe200078e00ff */
[----:B------:R-:W2:Y:S03]  /*57d0*/  SHFL.BFLY PT, R6, R9, 0x2, 0x1f ;  /* 0x0c401f0009067f89 */ /* 0x000ea600000e0000 */
[----:B------:R-:W-:Y:S01]  /*57e0*/  IMAD.WIDE.U32 R162, R162, -0x326172a9, RZ ;  /* 0xcd9e8d57a2a27825 */ /* 0x000fe200078e00ff */
[----:B------:R-:W-:Y:S01]  /*57f0*/  LOP3.LUT R2, R17, UR4, R218, 0x96, !PT ;  /* 0x0000000411027c12 */ /* 0x000fe2000f8e96da */
[----:B------:R-:W-:Y:S02]  /*5800*/  LDSM.16.MT88.4 R88, [R185+0x10000] ;  /* 0x01000000b958783b */ /* 0x000fe40000004200 */
[----:B------:R-:W-:Y:S01]  /*5810*/  IMAD.U32 R224, RZ, RZ, UR31 ;  /* 0x0000001fffe07e24 */ /* 0x000fe2000f8e00ff */
[----:B------:R-:W-:Y:S01]  /*5820*/  LOP3.LUT R16, R163, UR29, R16, 0x96, !PT ;  /* 0x0000001da3107c12 */ /* 0x000fe2000f8e9610 */
[----:B------:R-:W-:Y:S03]  /*5830*/  LDSM.16.MT88.4 R100, [R184+0xc000] ;  /* 0x00c00000b864783b */ /* 0x000fe60000004200 */
[----:B------:R-:W-:Y:S01]  /*5840*/  LOP3.LUT R224, R225, UR23, R224, 0x96, !PT ;  /* 0x00000017e1e07c12 */ /* 0x000fe2000f8e96e0 */
[----:B------:R-:W-:Y:S01]  /*5850*/  IMAD.WIDE.U32 R16, R16, -0x2daee0ad, RZ ;  /* 0xd2511f5310107825 */ /* 0x000fe200078e00ff */
[----:B------:R-:W-:Y:S01]  /*5860*/  LDSM.16.MT88.4 R116, [R186+0xc000] ;  /* 0x00c00000ba74783b */ /* 0x000fe20000004200 */
[----:B-1----:R-:W-:-:S02]  /*5870*/  FMNMX.FTZ R132, R3, R132, !PT ;  /* 0x0000008403847209 */ /* 0x002fc40007810000 */
[----:B------:R-:W-:Y:S01]  /*5880*/  IMAD.WIDE.U32 R224, R224, -0x326172a9, RZ ;  /* 0xcd9e8d57e0e07825 */ /* 0x000fe200078e00ff */
[----:B------:R-:W-:Y:S04]  /*5890*/  LDSM.16.MT88.4 R108, [R185+0xc000] ;  /* 0x00c00000b96c783b */ /* 0x000fe80000004200 */
[----:B------:R-:W1:Y:S01]  /*58a0*/  SHFL.BFLY PT, R3, R132, 0x1, 0x1f ;  /* 0x0c201f0084037f89 */ /* 0x000e6200000e0000 */
[----:B------:R-:W-:Y:S02]  /*58b0*/  LOP3.LUT R218, R225, UR4, R218, 0x96, !PT ;  /* 0x00000004e1da7c12 */ /* 0x000fe4000f8e96da */
[----:B--2---:R-:W-:-:S03]  /*58c0*/  FMNMX.FTZ R9, R9, R6, !PT ;  /* 0x0000000609097209 */ /* 0x004fc60007810000 */
[----:B------:R-:W-:Y:S02]  /*58d0*/  IMAD.WIDE.U32 R218, R218, -0x2daee0ad, RZ ;  /* 0xd2511f53dada7825 */ /* 0x000fe400078e00ff */
[----:B------:R-:W2:Y:S01]  /*58e0*/  SHFL.BFLY PT, R6, R9, 0x1, 0x1f ;  /* 0x0c201f0009067f89 */ /* 0x000ea200000e0000 */
[----:B-1----:R-:W-:Y:S01]  /*58f0*/  FMNMX.FTZ R132, R132, R3, !PT ;  /* 0x0000000384847209 */ /* 0x002fe20007810000 */
[----:B------:R-:W-:-:S03]  /*5900*/  IMAD.WIDE.U32 R2, R2, -0x2daee0ad, RZ ;  /* 0xd2511f5302027825 */ /* 0x000fc600078e00ff */
[C---:B------:R-:W-:Y:S01]  /*5910*/  FSETP.NEU.FTZ.AND P1, PT, R132.reuse, -INF , PT ;  /* 0xff8000008400780b */ /* 0x040fe20003f3d000 */
[----:B------:R-:W-:Y:S01]  /*5920*/  FMUL.FTZ R216, R132, c[0x0][0x23c] ;  /* 0x00008f0084d87a20 */ /* 0x000fe20000410000 */
[----:B------:R-:W-:Y:S02]  /*5930*/  LOP3.LUT R3, R3, UR28, R160, 0x96, !PT ;  /* 0x0000001c03037c12 */ /* 0x000fe4000f8e96a0 */
[----:B------:R-:W-:Y:S02]  /*5940*/  LOP3.LUT R2, R17, UR26, R2, 0x96, !PT ;  /* 0x0000001a11027c12 */ /* 0x000fe4000f8e9602 */
[----:B------:R-:W-:Y:S01]  /*5950*/  FSEL R216, R216, RZ, P1 ;  /* 0x000000ffd8d87208 */ /* 0x000fe20000800000 */
[----:B------:R-:W-:-:S04]  /*5960*/  IMAD.WIDE.U32 R10, R3, -0x326172a9, RZ ;  /* 0xcd9e8d57030a7825 */ /* 0x000fc800078e00ff */
[----:B------:R-:W-:Y:S01]  /*5970*/  IMAD.WIDE.U32 R2, R2, -0x326172a9, RZ ;  /* 0xcd9e8d5702027825 */ /* 0x000fe200078e00ff */
[----:B------:R-:W-:-:S03]  /*5980*/  LOP3.LUT R8, R11, UR27, R162, 0x96, !PT ;  /* 0x0000001b0b087c12 */ /* 0x000fc6000f8e96a2 */
[----:B------:R-:W-:Y:S01]  /*5990*/  FFMA.FTZ R156, R37, c[0x0][0x23c], -R216 ;  /* 0x00008f00259c7a23 */ /* 0x000fe200000108d8 */
[----:B------:R-:W-:Y:S01]  /*59a0*/  LOP3.LUT R10, R3, UR25, R10, 0x96, !PT ;  /* 0x00000019030a7c12 */ /* 0x000fe2000f8e960a */
[----:B------:R-:W-:Y:S01]  /*59b0*/  IMAD.WIDE.U32 R18, R8, -0x2daee0ad, RZ ;  /* 0xd2511f5308127825 */ /* 0x000fe200078e00ff */
[----:B--2---:R-:W-:-:S03]  /*59c0*/  FMNMX.FTZ R3, R9, R6, !PT ;  /* 0x0000000609037209 */ /* 0x004fc60007810000 */
[----:B------:R-:W-:Y:S01]  /*59d0*/  IMAD.WIDE.U32 R10, R10, -0x2daee0ad, RZ ;  /* 0xd2511f530a0a7825 */ /* 0x000fe200078e00ff */
[----:B------:R-:W-:Y:S01]  /*59e0*/  FSETP.NEU.FTZ.AND P1, PT, R3, -INF , PT ;  /* 0xff8000000300780b */ /* 0x000fe20003f3d000 */
[----:B------:R-:W-:Y:S01]  /*59f0*/  MUFU.EX2 R156, R156 ;  /* 0x0000009c009c7308 */ /* 0x000fe20000000800 */
[----:B------:R-:W-:Y:S01]  /*5a00*/  LOP3.LUT R8, R19, UR24, R16, 0x96, !PT ;  /* 0x0000001813087c12 */ /* 0x000fe2000f8e9610 */
[----:B------:R-:W-:Y:S01]  /*5a10*/  FMUL.FTZ R167, R3, c[0x0][0x23c] ;  /* 0x00008f0003a77a20 */ /* 0x000fe20000410000 */
[----:B------:R-:W-:Y:S01]  /*5a20*/  LOP3.LUT R18, R11, UR15, R18, 0x96, !PT ;  /* 0x0000000f0b127c12 */ /* 0x000fe2000f8e9612 */
[----:B------:R-:W-:Y:S02]  /*5a30*/  FFMA.FTZ R153, R28, c[0x0][0x23c], -R216 ;  /* 0x00008f001c997a23 */ /* 0x000fe400000108d8 */
[----:B------:R-:W-:Y:S01]  /*5a40*/  IMAD.WIDE.U32 R8, R8, -0x326172a9, RZ ;  /* 0xcd9e8d5708087825 */ /* 0x000fe200078e00ff */
[----:B------:R-:W-:-:S03]  /*5a50*/  FSEL R167, R167, RZ, P1 ;  /* 0x000000ffa7a77208 */ /* 0x000fc60000800000 */
[----:B------:R-:W-:Y:S01]  /*5a60*/  IMAD.WIDE.U32 R18, R18, -0x326172a9, RZ ;  /* 0xcd9e8d5712127825 */ /* 0x000fe200078e00ff */
[----:B------:R-:W-:Y:S03]  /*5a70*/  MUFU.EX2 R153, R153 ;  /* 0x0000009900997308 */ /* 0x000fe60000000800 */
[--C-:B------:R-:W-:Y:S01]  /*5a80*/  FFMA.FTZ R157, R26, c[0x0][0x23c], -R167.reuse ;  /* 0x00008f001a9d7a23 */ /* 0x100fe200000108a7 */
[----:B------:R-:W-:Y:S01]  /*5a90*/  SHF.R.U32.HI R11, RZ, 0x10, R18 ;  /* 0x00000010ff0b7819 */ /* 0x000fe20000011612 */
[--C-:B------:R-:W-:Y:S01]  /*5aa0*/  FFMA.FTZ R150, R24, c[0x0][0x23c], -R167.reuse ;  /* 0x00008f0018967a23 */ /* 0x100fe200000108a7 */
[----:B------:R-:W-:Y:S01]  /*5ab0*/  LOP3.LUT R8, R19, UR5, R8, 0x96, !PT ;  /* 0x0000000513087c12 */ /* 0x000fe2000f8e9608 */
[--C-:B------:R-:W-:Y:S01]  /*5ac0*/  FFMA.FTZ R152, R30, c[0x0][0x23c], -R167.reuse ;  /* 0x00008f001e987a23 */ /* 0x100fe200000108a7 */
[----:B------:R-:W-:Y:S01]  /*5ad0*/  SHF.R.U32.HI R6, RZ, 0x18, R18 ;  /* 0x00000018ff067819 */ /* 0x000fe20000011612 */
[----:B------:R-:W-:Y:S01]  /*5ae0*/  MUFU.EX2 R157, R157 ;  /* 0x0000009d009d7308 */ /* 0x000fe20000000800 */
[----:B------:R-:W-:Y:S01]  /*5af0*/  FFMA.FTZ R159, R22, c[0x0][0x23c], -R167 ;  /* 0x00008f00169f7a23 */ /* 0x000fe200000108a7 */
[----:B------:R-:W-:Y:S01]  /*5b00*/  LOP3.LUT R11, R11, 0xff, RZ, 0xc0, !PT ;  /* 0x000000ff0b0b7812 */ /* 0x000fe200078ec0ff */
[--C-:B------:R-:W-:Y:S01]  /*5b10*/  FFMA.FTZ R154, R29, c[0x0][0x23c], -R216.reuse ;  /* 0x00008f001d9a7a23 */ /* 0x100fe200000108d8 */
[C---:B------:R-:W-:Y:S01]  /*5b20*/  LOP3.LUT R7, R8.reuse, 0xffff, RZ, 0xc0, !PT ;  /* 0x0000ffff08077812 */ /* 0x040fe200078ec0ff */
[----:B------:R-:W-:Y:S01]  /*5b30*/  FFMA.FTZ R135, R25, c[0x0][0x23c], -R216 ;  /* 0x00008f0019877a23 */ /* 0x000fe200000108d8 */
[----:B------:R-:W-:Y:S01]  /*5b40*/  SHF.R.U32.HI R4, RZ, 0x10, R8 ;  /* 0x00000010ff047819 */ /* 0x000fe20000011608 */
[----:B------:R-:W-:Y:S01]  /*5b50*/  FFMA.FTZ R151, R21, c[0x0][0x23c], -R216 ;  /* 0x00008f0015977a23 */ /* 0x000fe200000108d8 */
[----:B------:R-:W1:Y:S01]  /*5b60*/  MUFU.EX2 R150, R150 ;  /* 0x0000009600967308 */ /* 0x000e620000000800 */
[----:B------:R-:W-:Y:S01]  /*5b70*/  PRMT R11, R11, 0x5410, R6 ;  /* 0x000054100b0b7816 */ /* 0x000fe20000000006 */
[--C-:B------:R-:W-:Y:S01]  /*5b80*/  FFMA.FTZ R134, R23, c[0x0][0x23c], -R216.reuse ;  /* 0x00008f0017867a23 */ /* 0x100fe200000108d8 */
[----:B------:R-:W-:Y:S01]  /*5b90*/  LOP3.LUT R0, R8, 0xff, RZ, 0xc0, !PT ;  /* 0x000000ff08007812 */ /* 0x000fe200078ec0ff */
[----:B------:R-:W-:Y:S01]  /*5ba0*/  FFMA.FTZ R133, R13, c[0x0][0x23c], -R216 ;  /* 0x00008f000d857a23 */ /* 0x000fe200000108d8 */
[----:B------:R-:W-:Y:S01]  /*5bb0*/  SHF.R.U32.HI R5, RZ, 0x18, R8 ;  /* 0x00000018ff057819 */ /* 0x000fe20000011608 */
[--C-:B------:R-:W-:Y:S01]  /*5bc0*/  HSET2.LE.AND R99, R11, R158.reuse, PT ;  /* 0x0000009e0b637233 */ /* 0x100fe20003803000 */
[----:B------:R-:W-:Y:S01]  /*5bd0*/  SHF.R.U32.HI R7, RZ, 0x8, R7 ;  /* 0x00000008ff077819 */ /* 0x000fe20000011607 */
[----:B------:R-:W-:Y:S01]  /*5be0*/  MUFU.EX2 R152, R152 ;  /* 0x0000009800987308 */ /* 0x000fe20000000800 */
[----:B------:R-:W-:Y:S01]  /*5bf0*/  LOP3.LUT R4, R4, 0xff, RZ, 0xc0, !PT ;  /* 0x000000ff04047812 */ /* 0x000fe200078ec0ff */
[----:B------:R-:W-:Y:S01]  /*5c00*/  FFMA.FTZ R148, R12, c[0x0][0x23c], -R167 ;  /* 0x00008f000c947a23 */ /* 0x000fe200000108a7 */
[----:B------:R-:W-:Y:S01]  /*5c10*/  PRMT R7, R0, 0x5410, R7 ;  /* 0x0000541000077816 */ /* 0x000fe20000000007 */
[----:B------:R-:W-:Y:S01]  /*5c20*/  FFMA.FTZ R149, R14, c[0x0][0x23c], -R167 ;  /* 0x00008f000e957a23 */ /* 0x000fe200000108a7 */
[----:B------:R-:W-:Y:S01]  /*5c30*/  PRMT R5, R4, 0x5410, R5 ;  /* 0x0000541004057816 */ /* 0x000fe20000000005 */
[--C-:B------:R-:W-:Y:S01]  /*5c40*/  FFMA.FTZ R155, R92, c[0x0][0x23c], -R167.reuse ;  /* 0x00008f005c9b7a23 */ /* 0x100fe200000108a7 */
[----:B------:R-:W-:Y:S01]  /*5c50*/  LOP3.LUT R16, R18, 0xffff, RZ, 0xc0, !PT ;  /* 0x0000ffff12107812 */ /* 0x000fe200078ec0ff */
[----:B------:R-:W2:Y:S01]  /*5c60*/  MUFU.EX2 R159, R159 ;  /* 0x0000009f009f7308 */ /* 0x000ea20000000800 */
[----:B-1----:R-:W-:Y:S01]  /*5c70*/  F2FP.BF16.PACK_AB R4, R150, R157 ;  /* 0x0000009d9604723e */ /* 0x002fe200000010ff */
[--C-:B------:R-:W-:Y:S01]  /*5c80*/  HSET2.LE.AND R96, R7, R158.reuse, PT ;  /* 0x0000009e07607233 */ /* 0x100fe20003803000 */
[----:B------:R-:W-:Y:S01]  /*5c90*/  LOP3.LUT R17, R18, 0xff, RZ, 0xc0, !PT ;  /* 0x000000ff12117812 */ /* 0x000fe200078ec0ff */
[----:B------:R-:W-:Y:S01]  /*5ca0*/  HSET2.LE.AND R97, R5, R158, PT ;  /* 0x0000009e05617233 */ /* 0x000fe20003803000 */
[----:B------:R-:W-:Y:S01]  /*5cb0*/  LOP3.LUT R99, R99, R4, RZ, 0xc0, !PT ;  /* 0x0000000463637212 */ /* 0x000fe200078ec0ff */
[----:B------:R-:W-:Y:S01]  /*5cc0*/  FFMA.FTZ R209, R170, c[0x0][0x23c], -R167 ;  /* 0x00008f00aad17a23 */ /* 0x000fe200000108a7 */
[----:B------:R-:W-:Y:S01]  /*5cd0*/  F2FP.BF16.PACK_AB R5, R153, R156 ;  /* 0x0000009c9905723e */ /* 0x000fe200000010ff */
[----:B------:R-:W-:Y:S01]  /*5ce0*/  MUFU.EX2 R154, R154 ;  /* 0x0000009a009a7308 */ /* 0x000fe20000000800 */
[----:B------:R-:W-:Y:S01]  /*5cf0*/  LOP3.LUT R4, R9, UR16, R2, 0x96, !PT ;  /* 0x0000001009047c12 */ /* 0x000fe2000f8e9602 */
[----:B------:R-:W-:Y:S01]  /*5d00*/  FFMA.FTZ R2, R15, c[0x0][0x23c], -R216 ;  /* 0x00008f000f027a23 */ /* 0x000fe200000108d8 */
[----:B------:R-:W-:Y:S01]  /*5d10*/  LOP3.LUT R96, R96, R5, RZ, 0xc0, !PT ;  /* 0x0000000560607212 */ /* 0x000fe200078ec0ff */
[----:B------:R-:W-:Y:S01]  /*5d20*/  LDSM.16.MT88.4 R12, [R188+0xe800] ;  /* 0x00e80000bc0c783b */ /* 0x000fe20000004200 */
[----:B------:R-:W-:Y:S01]  /*5d30*/  SHF.R.U32.HI R16, RZ, 0x8, R16 ;  /* 0x00000008ff107819 */ /* 0x000fe20000011610 */
[----:B------:R-:W-:-:S02]  /*5d40*/  IMAD.WIDE.U32 R4, R4, -0x2daee0ad, RZ ;  /* 0xd2511f5304047825 */ /* 0x000fc400078e00ff */
[----:B------:R-:W1:Y:S01]  /*5d50*/  MUFU.EX2 R135, R135 ;  /* 0x0000008700877308 */ /* 0x000e620000000800 */
[----:B--2---:R-:W-:Y:S01]  /*5d60*/  F2FP.BF16.PACK_AB R0, R159, R152 ;  /* 0x000000989f00723e */ /* 0x004fe200000010ff */
[--C-:B------:R-:W-:Y:S01]  /*5d70*/  FFMA.FTZ R170, R136, c[0x0][0x23c], -R167.reuse ;  /* 0x00008f0088aa7a23 */ /* 0x100fe200000108a7 */
[----:B------:R-:W-:Y:S01]  /*5d80*/  PRMT R17, R17, 0x5410, R16 ;  /* 0x0000541011117816 */ /* 0x000fe20000000010 */
[--C-:B------:R-:W-:Y:S01]  /*5d90*/  FFMA.FTZ R169, R138, c[0x0][0x23c], -R167.reuse ;  /* 0x00008f008aa97a23 */ /* 0x100fe200000108a7 */
[----:B------:R-:W-:Y:S01]  /*5da0*/  LOP3.LUT R97, R97, R0, RZ, 0xc0, !PT ;  /* 0x0000000061617212 */ /* 0x000fe200078ec0ff */
[--C-:B------:R-:W-:Y:S01]  /*5db0*/  FFMA.FTZ R214, R214, c[0x0][0x23c], -R167.reuse ;  /* 0x00008f00d6d67a23 */ /* 0x100fe200000108a7 */
[C---:B------:R-:W-:Y:S01]  /*5dc0*/  LOP3.LUT R0, R4.reuse, 0xffff, RZ, 0xc0, !PT ;  /* 0x0000ffff04007812 */ /* 0x040fe200078ec0ff */
[--C-:B------:R-:W-:Y:S01]  /*5dd0*/  HSET2.LE.AND R17, R17, R158.reuse, PT ;  /* 0x0000009e11117233 */ /* 0x100fe20003803000 */
[----:B------:R-:W-:Y:S01]  /*5de0*/  LOP3.LUT R10, R5, UR30, R10, 0x96, !PT ;  /* 0x0000001e050a7c12 */ /* 0x000fe2000f8e960a */
[----:B------:R-:W-:Y:S01]  /*5df0*/  MUFU.EX2 R151, R151 ;  /* 0x0000009700977308 */ /* 0x000fe20000000800 */
[----:B------:R-:W-:Y:S01]  /*5e00*/  LOP3.LUT R9, R4, 0xff, RZ, 0xc0, !PT ;  /* 0x000000ff04097812 */ /* 0x000fe200078ec0ff */
[----:B------:R-:W-:Y:S01]  /*5e10*/  LDSM.16.MT88.4 R24, [R185+0xc800] ;  /* 0x00c80000b918783b */ /* 0x000fe20000004200 */
[----:B------:R-:W-:Y:S01]  /*5e20*/  SHF.R.U32.HI R8, RZ, 0x10, R4 ;  /* 0x00000010ff087819 */ /* 0x000fe20000011604 */
[----:B------:R-:W-:Y:S01]  /*5e30*/  FFMA.FTZ R217, R217, c[0x0][0x23c], -R216 ;  /* 0x00008f00d9d97a23 */ /* 0x000fe200000108d8 */
[----:B------:R-:W-:Y:S01]  /*5e40*/  SHF.R.U32.HI R143, RZ, 0x18, R4 ;  /* 0x00000018ff8f7819 */ /* 0x000fe20000011604 */
[----:B------:R-:W-:Y:S01]  /*5e50*/  LDSM.16.MT88.4 R28, [R186+0xc800] ;  /* 0x00c80000ba1c783b */ /* 0x000fe20000004200 */
[----:B------:R-:W-:Y:S01]  /*5e60*/  SHF.R.U32.HI R0, RZ, 0x8, R0 ;  /* 0x00000008ff007819 */ /* 0x000fe20000011600 */
[----:B------:R-:W-:Y:S01]  /*5e70*/  MUFU.EX2 R134, R134 ;  /* 0x0000008600867308 */ /* 0x000fe20000000800 */
[----:B-1----:R-:W-:Y:S01]  /*5e80*/  F2FP.BF16.PACK_AB R98, R135, R154 ;  /* 0x0000009a8762723e */ /* 0x002fe200000010ff */
[----:B------:R-:W1:Y:S01]  /*5e90*/  LDSM.16.MT88.4 R4, [R188+0xc800] ;  /* 0x00c80000bc04783b */ /* 0x000e620000004200 */
[----:B------:R-:W-:Y:S01]  /*5ea0*/  PRMT R9, R9, 0x5410, R0 ;  /* 0x0000541009097816 */ /* 0x000fe20000000000 */
[--C-:B------:R-:W-:Y:S01]  /*5eb0*/  FFMA.FTZ R0, R20, c[0x0][0x23c], -R167.reuse ;  /* 0x00008f0014007a23 */ /* 0x100fe200000108a7 */
[----:B------:R-:W-:Y:S01]  /*5ec0*/  LOP3.LUT R98, R17, R98, RZ, 0xc0, !PT ;  /* 0x0000006211627212 */ /* 0x000fe200078ec0ff */
[----:B------:R-:W-:Y:S01]  /*5ed0*/  LDSM.16.MT88.4 R20, [R184+0xc800] ;  /* 0x00c80000b814783b */ /* 0x000fe20000004200 */
[C---:B------:R-:W-:Y:S01]  /*5ee0*/  LOP3.LUT R16, R10.reuse, 0xffff, RZ, 0xc0, !PT ;  /* 0x0000ffff0a107812 */ /* 0x040fe200078ec0ff */
[----:B------:R-:W-:Y:S01]  /*5ef0*/  MUFU.EX2 R133, R133 ;  /* 0x0000008500857308 */ /* 0x000fe20000000800 */
[----:B------:R-:W-:Y:S01]  /*5f00*/  SHF.R.U32.HI R141, RZ, 0x10, R10 ;  /* 0x00000010ff8d7819 */ /* 0x000fe2000001160a */
[--C-:B------:R-:W-:Y:S01]  /*5f10*/  HSET2.LE.AND R142, R9, R158.reuse, PT ;  /* 0x0000009e098e7233 */ /* 0x100fe20003803000 */
[----:B------:R-:W-:Y:S01]  /*5f20*/  LOP3.LUT R161, R10, 0xff, RZ, 0xc0, !PT ;  /* 0x000000ff0aa17812 */ /* 0x000fe200078ec0ff */
[C---:B------:R-:W-:Y:S01]  /*5f30*/  HMMA.16816.F32.BF16 R128, R96.reuse, R124, RZ ;  /* 0x0000007c6080723c */ /* 0x040fe200000418ff */
[----:B------:R-:W-:Y:S01]  /*5f40*/  LOP3.LUT R8, R8, 0xff, RZ, 0xc0, !PT ;  /* 0x000000ff08087812 */ /* 0x000fe200078ec0ff */
[----:B------:R-:W-:Y:S01]  /*5f50*/  FFMA.FTZ R211, R211, c[0x0][0x23c], -R216 ;  /* 0x00008f00d3d37a23 */ /* 0x000fe200000108d8 */
[----:B------:R-:W-:Y:S01]  /*5f60*/  SHF.R.U32.HI R10, RZ, 0x18, R10 ;  /* 0x00000018ff0a7819 */ /* 0x000fe2000001160a */
[----:B------:R-:W2:Y:S01]  /*5f70*/  MUFU.EX2 R2, R2 ;  /* 0x0000000200027308 */ /* 0x000ea20000000800 */
[----:B------:R-:W-:Y:S01]  /*5f80*/  SHF.R.U32.HI R16, RZ, 0x8, R16 ;  /* 0x00000008ff107819 */ /* 0x000fe20000011610 */
[----:B------:R-:W-:Y:S01]  /*5f90*/  FFMA.FTZ R168, R168, c[0x0][0x23c], -R167 ;  /* 0x00008f00a8a87a23 */ /* 0x000fe200000108a7 */
[----:B------:R-:W-:Y:S01]  /*5fa0*/  LOP3.LUT R141, R141, 0xff, RZ, 0xc0, !PT ;  /* 0x000000ff8d8d7812 */ /* 0x000fe200078ec0ff */
[C---:B------:R-:W-:Y:S01]  /*5fb0*/  HMMA.16816.F32.BF16 R124, R96.reuse, R126, RZ ;  /* 0x0000007e607c723c */ /* 0x040fe200000418ff */
[----:B------:R-:W-:Y:S01]  /*5fc0*/  PRMT R143, R8, 0x5410, R143 ;  /* 0x00005410088f7816 */ /* 0x000fe2000000008f */
[--C-:B------:R-:W-:Y:S01]  /*5fd0*/  FFMA.FTZ R165, R165, c[0x0][0x23c], -R167.reuse ;  /* 0x00008f00a5a57a23 */ /* 0x100fe200000108a7 */
[----:B------:R-:W-:Y:S01]  /*5fe0*/  PRMT R161, R161, 0x5410, R16 ;  /* 0x00005410a1a17816 */ /* 0x000fe20000000010 */
[----:B------:R-:W-:Y:S01]  /*5ff0*/  MUFU.EX2 R148, R148 ;  /* 0x0000009400947308 */ /* 0x000fe20000000800 */
[----:B------:R-:W-:Y:S01]  /*6000*/  PRMT R141, R141, 0x5410, R10 ;  /* 0x000054108d8d7816 */ /* 0x000fe2000000000a */
[--C-:B------:R-:W-:Y:S01]  /*6010*/  HSET2.LE.AND R143, R143, R158.reuse, PT ;  /* 0x0000009e8f8f7233 */ /* 0x100fe20003803000 */
[----:B------:R-:W-:Y:S01]  /*6020*/  LDSM.16.MT88.4 R16, [R186+0xe800] ;  /* 0x00e80000ba10783b */ /* 0x000fe20000004200 */
[C---:B------:R-:W-:Y:S01]  /*6030*/  HMMA.16816.F32.BF16 R92, R96.reuse, R32, RZ ;  /* 0x00000020605c723c */ /* 0x040fe200000418ff */
[--C-:B------:R-:W-:Y:S01]  /*6040*/  HSET2.LE.AND R140, R161, R158.reuse, PT ;  /* 0x0000009ea18c7233 */ /* 0x100fe20003803000 */
[----:B------:R-:W-:Y:S01]  /*6050*/  LOP3.LUT R161, R219, UR28, R160, 0x96, !PT ;  /* 0x0000001cdba17c12 */ /* 0x000fe2000f8e96a0 */
[----:B------:R-:W-:Y:S01]  /*6060*/  HSET2.LE.AND R141, R141, R158, PT ;  /* 0x0000009e8d8d7233 */ /* 0x000fe20003803000 */
[----:B------:R-:W-:Y:S01]  /*6070*/  MUFU.EX2 R149, R149 ;  /* 0x0000009500957308 */ /* 0x000fe20000000800 */
[----:B--2---:R-:W-:Y:S01]  /*6080*/  F2FP.BF16.PACK_AB R9, R2, R133 ;  /* 0x000000850209723e */ /* 0x004fe200000010ff */
[----:B------:R-:W-:Y:S01]  /*6090*/  FFMA.FTZ R160, R147, c[0x0][0x23c], -R216 ;  /* 0x00008f0093a07a23 */ /* 0x000fe200000108d8 */
[----:B------:R-:W-:Y:S01]  /*60a0*/  F2FP.BF16.PACK_AB R33, R134, R151 ;  /* 0x000000978621723e */ /* 0x000fe200000010ff */
[----:B------:R-:W-:Y:S01]  /*60b0*/  HMMA.16816.F32.BF16 R52, R96, R56, RZ ;  /* 0x000000386034723c */ /* 0x000fe200000418ff */
[----:B------:R-:W-:Y:S01]  /*60c0*/  LOP3.LUT R142, R142, R9, RZ, 0xc0, !PT ;  /* 0x000000098e8e7212 */ /* 0x000fe200078ec0ff */
[----:B------:R-:W-:Y:S01]  /*60d0*/  FFMA.FTZ R164, R164, c[0x0][0x23c], -R167 ;  /* 0x00008f00a4a47a23 */ /* 0x000fe200000108a7 */
[----:B------:R-:W-:Y:S01]  /*60e0*/  LOP3.LUT R140, R140, R33, RZ, 0xc0, !PT ;  /* 0x000000218c8c7212 */ /* 0x000fe200078ec0ff */
[----:B------:R-:W2:Y:S01]  /*60f0*/  MUFU.EX2 R0, R0 ;  /* 0x0000000000007308 */ /* 0x000ea20000000800 */
[----:B------:R-:W3:Y:S01]  /*6100*/  LDSM.16.MT88.4 R8, [R185+0xe800] ;  /* 0x00e80000b908783b */ /* 0x000ee20000004200 */
[----:B------:R-:W-:-:S02]  /*6110*/  FADD.FTZ R153, R156, R153 ;  /* 0x000000999c997221 */ /* 0x000fc40000010000 */
[C---:B------:R-:W-:Y:S01]  /*6120*/  HMMA.16816.F32.BF16 R56, R96.reuse, R58, RZ ;  /* 0x0000003a6038723c */ /* 0x040fe200000418ff */
[----:B------:R-:W-:Y:S02]  /*6130*/  FADD.FTZ R152, R152, R159 ;  /* 0x0000009f98987221 */ /* 0x000fe40000010000 */
[----:B------:R-:W-:Y:S01]  /*6140*/  FADD.FTZ R154, R154, R153 ;  /* 0x000000999a9a7221 */ /* 0x000fe20000010000 */
[----:B------:R-:W4:Y:S01]  /*6150*/  MUFU.EX2 R155, R155 ;  /* 0x0000009b009b7308 */ /* 0x000f220000000800 */
[----:B------:R-:W-:Y:S02]  /*6160*/  FADD.FTZ R157, R157, R152 ;  /* 0x000000989d9d7221 */ /* 0x000fe40000010000 */
[----:B------:R-:W-:Y:S01]  /*6170*/  FADD.FTZ R154, R135, R154 ;  /* 0x0000009a879a7221 */ /* 0x000fe20000010000 */
[C---:B------:R-:W-:Y:S01]  /*6180*/  HMMA.16816.F32.BF16 R44, R96.reuse, R48, RZ ;  /* 0x00000030602c723c */ /* 0x040fe200000418ff */
[----:B------:R-:W-:Y:S02]  /*6190*/  FADD.FTZ R157, R150, R157 ;  /* 0x0000009d969d7221 */ /* 0x000fe40000010000 */
[----:B------:R-:W-:Y:S01]  /*61a0*/  FADD.FTZ R151, R151, R154 ;  /* 0x0000009a97977221 */ /* 0x000fe20000010000 */
[----:B--2---:R-:W-:Y:S01]  /*61b0*/  F2FP.BF16.PACK_AB R144, R0, R149 ;  /* 0x000000950090723e */ /* 0x004fe200000010ff */
[----:B------:R-:W-:Y:S02]  /*61c0*/  MUFU.EX2 R160, R160 ;  /* 0x000000a000a07308 */ /* 0x000fe40000000800 */
[----:B------:R-:W-:Y:S01]  /*61d0*/  FADD.FTZ R134, R134, R151 ;  /* 0x0000009786867221 */ /* 0x000fe20000010000 */
[----:B------:R-:W-:Y:S01]  /*61e0*/  LOP3.LUT R143, R143, R144, RZ, 0xc0, !PT ;  /* 0x000000908f8f7212 */ /* 0x000fe200078ec0ff */
[----:B------:R-:W-:Y:S02]  /*61f0*/  HMMA.16816.F32.BF16 R36, R96, R40, RZ ;  /* 0x000000286024723c */ /* 0x000fe400000418ff */
[----:B------:R-:W-:Y:S01]  /*6200*/  FADD.FTZ R133, R133, R134 ;  /* 0x0000008685857221 */ /* 0x000fe20000010000 */
[----:B----4-:R-:W-:Y:S01]  /*6210*/  F2FP.BF16.PACK_AB R32, R155, R148 ;  /* 0x000000949b20723e */ /* 0x010fe200000010ff */
[----:B------:R-:W-:Y:S01]  /*6220*/  MUFU.EX2 R209, R209 ;  /* 0x000000d100d17308 */ /* 0x000fe20000000800 */
[----:B------:R-:W-:-:S02]  /*6230*/  FADD.FTZ R148, R148, R157 ;  /* 0x0000009d94947221 */ /* 0x000fc40000010000 */
[----:B------:R-:W-:Y:S01]  /*6240*/  LOP3.LUT R141, R141, R32, RZ, 0xc0, !PT ;  /* 0x000000208d8d7212 */ /* 0x000fe200078ec0ff */
[----:B------:R-:W-:Y:S01]  /*6250*/  HMMA.16816.F32.BF16 R60, R96, R64, RZ ;  /* 0x00000040603c723c */ /* 0x000fe200000418ff */
[----:B------:R-:W-:Y:S02]  /*6260*/  FADD.FTZ R148, R155, R148 ;  /* 0x000000949b947221 */ /* 0x000fe40000010000 */
[----:B------:R-:W-:Y:S01]  /*6270*/  FADD.FTZ R133, R2, R133 ;  /* 0x0000008502857221 */ /* 0x000fe20000010000 */
[----:B------:R-:W-:Y:S01]  /*6280*/  MUFU.EX2 R170, R170 ;  /* 0x000000aa00aa7308 */ /* 0x000fe20000000800 */
[----:B------:R-:W-:-:S03]  /*6290*/  FADD.FTZ R149, R149, R148 ;  /* 0x0000009495957221 */ /* 0x000fc60000010000 */
[----:B-1----:R-:W-:Y:S01]  /*62a0*/  HMMA.16816.F32.BF16 R128, R140, R4, R128 ;  /* 0x000000048c80723c */ /* 0x002fe20000041880 */
[----:B------:R-:W-:-:S03]  /*62b0*/  FADD.FTZ R0, R0, R149 ;  /* 0x0000009500007221 */ /* 0x000fc60000010000 */
[----:B------:R-:W-:Y:S04]  /*62c0*/  MUFU.EX2 R169, R169 ;  /* 0x000000a900a97308 */ /* 0x000fe80000000800 */
[----:B------:R-:W-:Y:S01]  /*62d0*/  HMMA.16816.F32.BF16 R124, R140, R6, R124 ;  /* 0x000000068c7c723c */ /* 0x000fe2000004187c */
[----:B------:R-:W1:Y:S03]  /*62e0*/  LDSM.16.MT88.4 R4, [R184+0xe800] ;  /* 0x00e80000b804783b */ /* 0x000e660000004200 */
[----:B------:R-:W-:Y:S04]  /*62f0*/  MUFU.EX2 R214, R214 ;  /* 0x000000d600d67308 */ /* 0x000fe80000000800 */
[C---:B------:R-:W-:Y:S04]  /*6300*/  HMMA.16816.F32.BF16 R40, R96.reuse, R42, RZ ;  /* 0x0000002a6028723c */ /* 0x040fe800000418ff */
[----:B------:R-:W-:Y:S04]  /*6310*/  MUFU.EX2 R217, R217 ;  /* 0x000000d900d97308 */ /* 0x000fe80000000800 */
[----:B------:R-:W-:Y:S04]  /*6320*/  HMMA.16816.F32.BF16 R64, R96, R66, RZ ;  /* 0x000000426040723c */ /* 0x000fe800000418ff */
[----:B------:R-:W-:Y:S04]  /*6330*/  MUFU.EX2 R211, R211 ;  /* 0x000000d300d37308 */ /* 0x000fe80000000800 */
[C---:B---3--:R-:W-:Y:S04]  /*6340*/  HMMA.16816.F32.BF16 R52, R140.reuse, R8, R52 ;  /* 0x000000088c34723c */ /* 0x048fe80000041834 */
[----:B------:R-:W-:Y:S04]  /*6350*/  MUFU.EX2 R168, R168 ;  /* 0x000000a800a87308 */ /* 0x000fe80000000800 */
[C---:B------:R-:W-:Y:S01]  /*6360*/  HMMA.16816.F32.BF16 R56, R140.reuse, R10, R56 ;  /* 0x0000000a8c38723c */ /* 0x040fe20000041838 */
[----:B------:R-:W2:Y:S03]  /*6370*/  LDSM.16.MT88.4 R8, [R186+0x10800] ;  /* 0x01080000ba08783b */ /* 0x000ea60000004200 */
[----:B------:R-:W-:Y:S04]  /*6380*/  MUFU.EX2 R165, R165 ;  /* 0x000000a500a57308 */ /* 0x000fe80000000800 */
[----:B------:R-:W-:Y:S04]  /*6390*/  HMMA.16816.F32.BF16 R44, R140, R16, R44 ;  /* 0x000000108c2c723c */ /* 0x000fe8000004182c */
[----:B------:R-:W-:Y:S03]  /*63a0*/  MUFU.EX2 R164, R164 ;  /* 0x000000a400a47308 */ /* 0x000fe60000000800 */
[----:B------:R-:W-:Y:S01]  /*63b0*/  LOP3.LUT R16, R163, UR29, R224, 0x96, !PT ;  /* 0x0000001da3107c12 */ /* 0x000fe2000f8e96e0 */
[----:B------:R-:W-:Y:S01]  /*63c0*/  HMMA.16816.F32.BF16 R48, R96, R50, RZ ;  /* 0x000000326030723c */ /* 0x000fe200000418ff */
[----:B------:R-:W-:-:S04]  /*63d0*/  IMAD.WIDE.U32 R224, R161, -0x326172a9, RZ ;  /* 0xcd9e8d57a1e07825 */ /* 0x000fc800078e00ff */
[----:B------:R-:W-:Y:S01]  /*63e0*/  IMAD.WIDE.U32 R16, R16, -0x2daee0ad, RZ ;  /* 0xd2511f5310107825 */ /* 0x000fe200078e00ff */
[----:B------:R-:W-:Y:S02]  /*63f0*/  LOP3.LUT R162, R225, UR27, R162, 0x96, !PT ;  /* 0x0000001be1a27c12 */ /* 0x000fe4000f8e96a2 */
[----:B------:R-:W-:Y:S01]  /*6400*/  HMMA.16816.F32.BF16 R36, R140, R12, R36 ;  /* 0x0000000c8c24723c */ /* 0x000fe20000041824 */
[----:B------:R-:W-:Y:S01]  /*6410*/  FFMA.FTZ R161, R145, c[0x0][0x23c], -R216 ;  /* 0x00008f0091a17a23 */ /* 0x000fe200000108d8 */
[----:B------:R-:W-:Y:S01]  /*6420*/  LOP3.LUT R226, R17, UR26, R218, 0x96, !PT ;  /* 0x0000001a11e27c12 */ /* 0x000fe2000f8e96da */
[----:B------:R-:W-:Y:S01]  /*6430*/  LDSM.16.MT88.4 R144, [R184+0x10800] ;  /* 0x01080000b890783b */ /* 0x000fe20000004200 */
[----:B------:R-:W-:-:S03]  /*6440*/  FFMA.FTZ R163, R139, c[0x0][0x23c], -R216 ;  /* 0x00008f008ba37a23 */ /* 0x000fc600000108d8 */
[----:B------:R-:W-:Y:S01]  /*6450*/  IMAD.WIDE.U32 R226, R226, -0x326172a9, RZ ;  /* 0xcd9e8d57e2e27825 */ /* 0x000fe200078e00ff */
[----:B------:R-:W-:Y:S01]  /*6460*/  HMMA.16816.F32.BF16 R40, R140, R14, R40 ;  /* 0x0000000e8c28723c */ /* 0x000fe20000041828 */
[----:B------:R-:W3:Y:S01]  /*6470*/  LDSM.16.MT88.4 R12, [R188+0x10800] ;  /* 0x01080000bc0c783b */ /* 0x000ee20000004200 */
[----:B------:R-:W4:Y:S02]  /*6480*/  MUFU.EX2 R161, R161 ;  /* 0x000000a100a17308 */ /* 0x000f240000000800 */
[----:B------:R-:W-:-:S04]  /*6490*/  LOP3.LUT R224, R227, UR25, R224, 0x96, !PT ;  /* 0x00000019e3e07c12 */ /* 0x000fc8000f8e96e0 */
[C---:B-1----:R-:W-:Y:S01]  /*64a0*/  HMMA.16816.F32.BF16 R60, R140.reuse, R4, R60 ;  /* 0x000000048c3c723c */ /* 0x042fe2000004183c */
[----:B------:R-:W-:Y:S01]  /*64b0*/  IMAD.WIDE.U32 R224, R224, -0x2daee0ad, RZ ;  /* 0xd2511f53e0e07825 */ /* 0x000fe200078e00ff */
[----:B------:R-:W-:Y:S06]  /*64c0*/  MUFU.EX2 R163, R163 ;  /* 0x000000a300a37308 */ /* 0x000fec0000000800 */
[----:B------:R-:W-:Y:S01]  /*64d0*/  HMMA.16816.F32.BF16 R64, R140, R6, R64 ;  /* 0x000000068c40723c */ /* 0x000fe20000041840 */
[----:B------:R-:W1:Y:S07]  /*64e0*/  LDSM.16.MT88.4 R4, [R185+0x10800] ;  /* 0x01080000b904783b */ /* 0x000e6e0000004200 */
[C---:B------:R-:W-:Y:S08]  /*64f0*/  HMMA.16816.F32.BF16 R76, R96.reuse, R80, RZ ;  /* 0x00000050604c723c */ /* 0x040ff000000418ff */
[C---:B------:R-:W-:Y:S08]  /*6500*/  HMMA.16816.F32.BF16 R68, R96.reuse, R72, RZ ;  /* 0x000000486044723c */ /* 0x040ff000000418ff */
[C---:B------:R-:W-:Y:S08]  /*6510*/  HMMA.16816.F32.BF16 R72, R96.reuse, R74, RZ ;  /* 0x0000004a6048723c */ /* 0x040ff000000418ff */
[C---:B------:R-:W-:Y:S08]  /*6520*/  HMMA.16816.F32.BF16 R80, R96.reuse, R82, RZ ;  /* 0x000000526050723c */ /* 0x040ff000000418ff */
[----:B------:R-:W-:Y:S08]  /*6530*/  HMMA.16816.F32.BF16 R84, R96, R88, RZ ;  /* 0x000000586054723c */ /* 0x000ff000000418ff */
[----:B------:R-:W-:Y:S07]  /*6540*/  HMMA.16816.F32.BF16 R48, R140, R18, R48 ;  /* 0x000000128c30723c */ /* 0x000fee0000041830 */
[----:B------:R-:W-:Y:S01]  /*6550*/  IMAD.WIDE.U32 R18, R162, -0x2daee0ad, RZ ;  /* 0xd2511f53a2127825 */ /* 0x000fe200078e00ff */
[----:B------:R-:W-:Y:S03]  /*6560*/  HMMA.16816.F32.BF16 R88, R96, R90, RZ ;  /* 0x0000005a6058723c */ /* 0x000fe600000418ff */
[----:B------:R-:W-:Y:S01]  /*6570*/  FFMA.FTZ R162, R137, c[0x0][0x23c], -R216 ;  /* 0x00008f0089a27a23 */ /* 0x000fe200000108d8 */
[----:B------:R-:W-:Y:S01]  /*6580*/  LOP3.LUT R218, R19, UR24, R16, 0x96, !PT ;  /* 0x0000001813da7c12 */ /* 0x000fe2000f8e9610 */
[----:B------:R-:W-:Y:S01]  /*6590*/  LDSM.16.MT88.4 R136, [R186+0xd000] ;  /* 0x00d00000ba88783b */ /* 0x000fe20000004200 */
[----:B------:R-:W-:-:S02]  /*65a0*/  LOP3.LUT R18, R225, UR15, R18, 0x96, !PT ;  /* 0x0000000fe1127c12 */ /* 0x000fc4000f8e9612 */
[----:B------:R-:W-:Y:S01]  /*65b0*/  HMMA.16816.F32.BF16 R104, R96, R100, RZ ;  /* 0x000000646068723c */ /* 0x000fe200000418ff */
[----:B------:R-:W-:Y:S01]  /*65c0*/  IMAD.WIDE.U32 R218, R218, -0x326172a9, RZ ;  /* 0xcd9e8d57dada7825 */ /* 0x000fe200078e00ff */
[----:B------:R-:W5:Y:S03]  /*65d0*/  MUFU.EX2 R162, R162 ;  /* 0x000000a200a27308 */ /* 0x000f660000000800 */
[----:B------:R-:W-:-:S03]  /*65e0*/  IMAD.WIDE.U32 R18, R18, -0x326172a9, RZ ;  /* 0xcd9e8d5712127825 */ /* 0x000fc600078e00ff */
[----:B--2---:R-:W-:Y:S02]  /*65f0*/  HMMA.16816.F32.BF16 R76, R140, R8, R76 ;  /* 0x000000088c4c723c */ /* 0x004fe4000004184c */
[----:B------:R-:W-:-:S05]  /*6600*/  SHF.R.U32.HI R16, RZ, 0x10, R18 ;  /* 0x00000010ff107819 */ /* 0x000fca0000011612 */
[----:B------:R-:W-:Y:S01]  /*6610*/  LOP3.LUT R8, R19, UR5, R218, 0x96, !PT ;  /* 0x0000000513087c12 */ /* 0x000fe2000f8e96da */
[C---:B---3--:R-:W-:Y:S01]  /*6620*/  HMMA.16816.F32.BF16 R68, R140.reuse, R12, R68 ;  /* 0x0000000c8c44723c */ /* 0x048fe20000041844 */
[--C-:B------:R-:W-:Y:S02]  /*6630*/  FFMA.FTZ R218, R215, c[0x0][0x23c], -R216.reuse ;  /* 0x00008f00d7da7a23 */ /* 0x100fe400000108d8 */
[----:B------:R-:W-:Y:S01]  /*6640*/  LOP3.LUT R17, R8, 0xff, RZ, 0xc0, !PT ;  /* 0x000000ff08117812 */ /* 0x000fe200078ec0ff */
[----:B------:R-:W-:Y:S02]  /*6650*/  FFMA.FTZ R216, R171, c[0x0][0x23c], -R216 ;  /* 0x00008f00abd87a23 */ /* 0x000fe400000108d8 */
[----:B------:R-:W-:Y:S01]  /*6660*/  FFMA.FTZ R171, R166, c[0x0][0x23c], -R167 ;  /* 0x00008f00a6ab7a23 */ /* 0x000fe200000108a7 */
[----:B------:R-:W-:Y:S01]  /*6670*/  MUFU.EX2 R218, R218 ;  /* 0x000000da00da7308 */ /* 0x000fe20000000800 */
[C---:B------:R-:W-:Y:S01]  /*6680*/  HMMA.16816.F32.BF16 R72, R140.reuse, R14, R72 ;  /* 0x0000000e8c48723c */ /* 0x040fe20000041848 */
[----:B------:R-:W2:Y:S06]  /*6690*/  LDSM.16.MT88.4 R12, [R188+0xd000] ;  /* 0x00d00000bc0c783b */ /* 0x000eac0000004200 */
[----:B------:R-:W-:Y:S01]  /*66a0*/  MUFU.EX2 R216, R216 ;  /* 0x000000d800d87308 */ /* 0x000fe20000000800 */
[C---:B------:R-:W-:Y:S07]  /*66b0*/  HMMA.16816.F32.BF16 R80, R140.reuse, R10, R80 ;  /* 0x0000000a8c50723c */ /* 0x040fee0000041850 */
[----:B------:R-:W-:Y:S01]  /*66c0*/  LOP3.LUT R10, R8, 0xffff, RZ, 0xc0, !PT ;  /* 0x0000ffff080a7812 */ /* 0x000fe200078ec0ff */
[----:B-1----:R-:W-:Y:S01]  /*66d0*/  HMMA.16816.F32.BF16 R84, R140, R4, R84 ;  /* 0x000000048c54723c */ /* 0x002fe20000041854 */
[----:B------:R-:W1:Y:S02]  /*66e0*/  MUFU.EX2 R171, R171 ;  /* 0x000000ab00ab7308 */ /* 0x000e640000000800 */
        /* <DEDUP_REMOVED lines=10> */
[----:B------:R-:W3:Y:S02]  /*6790*/  LDSM.16.MT88.4 R8, [R184+0xd000] ;  /* 0x00d00000b808783b */ /* 0x000ee40000004200 */
[--C-:B------:R-:W-:Y:S01]  /*67a0*/  HSET2.LE.AND R5, R5, R158.reuse, PT ;  /* 0x0000009e05057233 */ /* 0x100fe20003803000 */
[----:B------:R-:W-:Y:S01]  /*67b0*/  SHF.R.U32.HI R6, RZ, 0x8, R4 ;  /* 0x00000008ff067819 */ /* 0x000fe20000011604 */
[----:B------:R-:W-:Y:S01]  /*67c0*/  HMMA.16816.F32.BF16 R104, R140, R20, R104 ;  /* 0x000000148c68723c */ /* 0x000fe20000041868 */
[----:B------:R-:W-:Y:S01]  /*67d0*/  LOP3.LUT R4, R16, 0xff, RZ, 0xc0, !PT ;  /* 0x000000ff10047812 */ /* 0x000fe200078ec0ff */
[----:B------:R-:W-:Y:S01]  /*67e0*/  HSET2.LE.AND R16, R17, R158, PT ;  /* 0x0000009e11107233 */ /* 0x000fe20003803000 */
[----:B----4-:R-:W-:Y:S01]  /*67f0*/  F2FP.BF16.PACK_AB R7, R161, R160 ;  /* 0x000000a0a107723e */ /* 0x010fe200000010ff */
        /* <DEDUP_REMOVED lines=12> */
[----:B------:R-:W4:Y:S01]  /*68c0*/  LDSM.16.MT88.4 R4, [R185+0xf000] ;  /* 0x00f00000b904783b */ /* 0x000f220000004200 */
        /* <DEDUP_REMOVED lines=20> */
[C---:B---3--:R-:W-:Y:S08]  /*6a10*/  HMMA.16816.F32.BF16 R104, R16.reuse, R8, R104 ;  /* 0x000000081068723c */ /* 0x048ff00000041868 */
[C---:B------:R-:W-:Y:S01]  /*6a20*/  HMMA.16816.F32.BF16 R100, R16.reuse, R10, R100 ;  /* 0x0000000a1064723c */ /* 0x040fe20000041864 */
[----:B------:R-:W3:Y:S07]  /*6a30*/  LDSM.16.MT88.4 R8, [R186+0x11000] ;  /* 0x01100000ba08783b */ /* 0x000eee0000004200 */
[C---:B----4-:R-:W-:Y:S08]  /*6a40*/  HMMA.16816.F32.BF16 R52, R16.reuse, R4, R52 ;  /* 0x000000041034723c */ /* 0x050ff00000041834 */
[----:B------:R-:W-:Y:S01]  /*6a50*/  HMMA.16816.F32.BF16 R56, R16, R6, R56 ;  /* 0x000000061038723c */ /* 0x000fe20000041838 */
[----:B------:R-:W4:Y:S07]  /*6a60*/  LDSM.16.MT88.4 R4, [R185+0x11000] ;  /* 0x01100000b904783b */ /* 0x000f2e0000004200 */
        /* <DEDUP_REMOVED lines=11> */
[----:B---3--:R-:W-:Y:S04]  /*6b20*/  HMMA.16816.F32.BF16 R76, R16, R8, R76 ;  /* 0x00000008104c723c */ /* 0x008fe8000004184c */
        /* <DEDUP_REMOVED lines=13> */
[----:B----4-:R-:W-:Y:S03]  /*6c00*/  HMMA.16816.F32.BF16 R84, R16, R4, R84 ;  /* 0x000000041054723c */ /* 0x010fe60000041854 */
        /* <DEDUP_REMOVED lines=84> */
[----:B------:R-:W-:Y:S01]  /*7150*/  IMAD.U32 R0, RZ, RZ, UR21 ;  /* 0x00000015ff007e24 */ /* 0x000fe2000f8e00ff */
[----:B------:R-:W-:Y:S01]  /*7160*/  UISETP.GT.AND UP0, UPT, UR21, UR9, UPT ;  /* 0x000000091500728c */ /* 0x000fe2000bf04270 */
[----:B------:R-:W-:Y:S01]  /*7170*/  IMAD.MOV.U32 R4, RZ, RZ, R220 ;  /* 0x000000ffff047224 */ /* 0x000fe200078e00dc */
[----:B------:R-:W-:Y:S01]  /*7180*/  UIMAD UR4, UR5, UR13, UR4 ;  /* 0x0000000d050472a4 */ /* 0x000fe2000f8e0204 */
[----:B------:R-:W-:-:S04]  /*7190*/  IMAD.MOV.U32 R5, RZ, RZ, R223 ;  /* 0x000000ffff057224 */ /* 0x000fc800078e00df */
[----:B------:R-:W-:-:S05]  /*71a0*/  IMAD.WIDE.U32 R4, R0, UR13, R4 ;  /* 0x0000000d00047c25 */ /* 0x000fca000f8e0004 */
[----:B------:R-:W-:Y:S02]  /*71b0*/  IADD3 R2, R5, UR4, RZ ;  /* 0x0000000405027c10 */ /* 0x000fe4000fffe0ff */
[C---:B------:R-:W-:Y:S02]  /*71c0*/  @!P4 LEA R16, P6, R4.reuse, c[0x0][0x170], 0x1 ;  /* 0x00005c000410ca11 */ /* 0x040fe400078c08ff */
[C---:B------:R-:W-:Y:S02]  /*71d0*/  @!P3 LEA R12, P1, R4.reuse, c[0x0][0x170], 0x1 ;  /* 0x00005c00040cba11 */ /* 0x040fe400078208ff */
[C---:B------:R-:W-:Y:S01]  /*71e0*/  @!P2 LEA R10, P0, R4.reuse, c[0x0][0x170], 0x1 ;  /* 0x00005c00040aaa11 */ /* 0x040fe200078008ff */
[----:B------:R-:W-:Y:S01]  /*71f0*/  @P4 STS.128 [R197+0xc000], RZ ;  /* 0x00c000ffc5004388 */ /* 0x000fe20000000c00 */
        /* <DEDUP_REMOVED lines=12> */
[C---:B------:R-:W-:Y:S01]  /*72c0*/  @!P2 LEA R6, P0, R7.reuse, c[0x0][0x170], 0x1 ;  /* 0x00005c000706aa11 */ /* 0x040fe200078008ff */
[----:B------:R-:W-:Y:S01]  /*72d0*/  @!PT LDS RZ, [RZ] ;  /* 0x00000000fffff984 */ /* 0x000fe20000000800 */
[----:B------:R-:W-:Y:S01]  /*72e0*/  @!PT LDS RZ, [RZ] ;  /* 0x00000000fffff984 */ /* 0x000fe20000000800 */
[----:B------:R-:W-:Y:S01]  /*72f0*/  @!PT LDS RZ, [RZ] ;  /* 0x00000000fffff984 */ /* 0x000fe20000000800 */
[----:B------:R2:W-:Y:S01]  /*7300*/  @!P3 LDGSTS.E.BYPASS.LTC128B.128 [R197+0xe000], [R12.64+0x80] ;  /* 0x0e0000800cc5bfae */ /* 0x0005e2000b901d52 */
[----:B------:R-:W-:-:S02]  /*7310*/  IADD3 R5, P5, R7, UR20, RZ ;  /* 0x0000001407057c10 */ /* 0x000fc4000ffbe0ff */
[C-C-:B------:R-:W-:Y:S01]  /*7320*/  @!P4 LEA.HI.X R15, R7.reuse, c[0x0][0x174], R2.reuse, 0x1, P6 ;  /* 0x00005d00070fca11 */ /* 0x140fe200030f0c02 */
[----:B------:R-:W-:Y:S01]  /*7330*/  @P2 STS.128 [R197+0x10000], RZ ;  /* 0x010000ffc5002388 */ /* 0x000fe20000000c00 */
[C-C-:B------:R-:W-:Y:S02]  /*7340*/  @!P3 LEA.HI.X R9, R7.reuse, c[0x0][0x174], R2.reuse, 0x1, P1 ;  /* 0x00005d000709ba11 */ /* 0x140fe400008f0c02 */
[----:B------:R-:W-:Y:S01]  /*7350*/  @!P2 LEA.HI.X R7, R7, c[0x0][0x174], R2, 0x1, P0 ;  /* 0x00005d000707aa11 */ /* 0x000fe200000f0c02 */
[----:B------:R-:W-:Y:S01]  /*7360*/  @!PT LDS RZ, [RZ] ;  /* 0x00000000fffff984 */ /* 0x000fe20000000800 */
[----:B------:R-:W-:Y:S01]  /*7370*/  @!PT LDS RZ, [RZ] ;  /* 0x00000000fffff984 */ /* 0x000fe20000000800 */
[----:B------:R-:W-:Y:S01]  /*7380*/  @!PT LDS RZ, [RZ] ;  /* 0x00000000fffff984 */ /* 0x000fe20000000800 */
[----:B------:R3:W-:Y:S01]  /*7390*/  @!P2 LDGSTS.E.BYPASS.LTC128B.128 [R197+0x10000], [R10.64+0x100] ;  /* 0x100001000ac5afae */ /* 0x0007e2000b901d52 */
[----:B------:R-:W-:Y:S02]  /*73a0*/  IADD3.X R2, R2, UR10, RZ, P5, !PT ;  /* 0x0000000a02027c10 */ /* 0x000fe4000affe4ff */
[C---:B------:R-:W-:Y:S01]  /*73b0*/  @!P4 LEA R22, P6, R5.reuse, c[0x0][0x170], 0x1 ;  /* 0x00005c000516ca11 */ /* 0x040fe200078c08ff */
[----:B------:R-:W-:Y:S01]  /*73c0*/  @P4 STS.128 [R197+0xc800], RZ ;  /* 0x00c800ffc5004388 */ /* 0x000fe20000000c00 */
[----:B------:R-:W-:-:S02]  /*73d0*/  @!P3 LEA R20, P1, R5, c[0x0][0x170], 0x1 ;  /* 0x00005c000514ba11 */ /* 0x000fc400078208ff */
[C---:B------:R-:W-:Y:S01]  /*73e0*/  @!P2 LEA R18, P0, R5.reuse, c[0x0][0x170], 0x1 ;  /* 0x00005c000512aa11 */ /* 0x040fe200078008ff */
[----:B------:R-:W-:Y:S01]  /*73f0*/  @!PT LDS RZ, [RZ] ;  /* 0x00000000fffff984 */ /* 0x000fe20000000800 */
[----:B------:R-:W-:Y:S01]  /*7400*/  @!PT LDS RZ, [RZ] ;  /* 0x00000000fffff984 */ /* 0x000fe20000000800 */
[----:B------:R-:W-:Y:S01]  /*7410*/  @!PT LDS RZ, [RZ] ;  /* 0x00000000fffff984 */ /* 0x000fe20000000800 */
[----:B------:R2:W-:Y:S01]  /*7420*/  @!P4 LDGSTS.E.BYPASS.LTC128B.128 [R197+0xc800], [R14.64] ;  /* 0x0c8000000ec5cfae */ /* 0x0005e2000b901d52 */
        /* <DEDUP_REMOVED lines=9> */
[----:B------:R-:W-:-:S02]  /*74c0*/  IADD3.X R5, R2, UR10, RZ, P5, !PT ;  /* 0x0000000a02057c10 */ /* 0x000fc4000affe4ff */
        /* <DEDUP_REMOVED lines=12> */
[----:B------:R-:W-:Y:S01]  /*7590*/  PLOP3.LUT P0, PT, PT, PT, UP0, 0x80, 0x0 ;  /* 0x000000000000781c */ /* 0x000fe20003f0f008 */
        /* <DEDUP_REMOVED lines=31> */
[----:B------:R-:W3:Y:S04]  /*7790*/  LDSM.16.M88.4 R140, [R193+0x6800] ;  /* 0x00680000c18c783b */ /* 0x000ee80000000200 */
[----:B------:R-:W3:Y:S04]  /*77a0*/  LDSM.16.M88.4 R32, [R193+0x7000] ;  /* 0x00700000c120783b */ /* 0x000ee80000000200 */
[----:B------:R-:W3:Y:S04]  /*77b0*/  LDSM.16.M88.4 R156, [R193+0x7800] ;  /* 0x00780000c19c783b */ /* 0x000ee80000000200 */
[----:B----4-:R-:W-:Y:S04]  /*77c0*/  LDSM.16.M88.4 R4, [R192] ;  /* 0x00000000c004783b */ /* 0x010fe80000000200 */
[----:B-----5:R-:W4:Y:S04]  /*77d0*/  LDSM.16.M88.4 R20, [R191] ;  /* 0x00000000bf14783b */ /* 0x020f280000000200 */
[----:B-1----:R-:W1:Y:S04]  /*77e0*/  LDSM.16.M88.4 R16, [R183] ;  /* 0x00000000b710783b */ /* 0x002e680000000200 */
[----:B--2---:R-:W2:Y:S04]  /*77f0*/  LDSM.16.M88.4 R12, [R182] ;  /* 0x00000000b60c783b */ /* 0x004ea80000000200 */
[----:B---3--:R-:W3:Y:S04]  /*7800*/  LDSM.16.M88.4 R8, [R181] ;  /* 0x00000000b508783b */ /* 0x008ee80000000200 */
[----:B------:R-:W-:Y:S01]  /*7810*/  LDSM.16.M88.4 R216, [R187+0x6000] ;  /* 0x00600000bbd8783b */ /* 0x000fe20000000200 */
[C---:B------:R-:W-:Y:S03]  /*7820*/  HMMA.16816.F32.BF16 R152, R24.reuse, R148, RZ ;  /* 0x000000941898723c */ /* 0x040fe600000418ff */
[----:B------:R-:W-:Y:S04]  /*7830*/  LDSM.16.M88.4 R168, [R187+0x6800] ;  /* 0x00680000bba8783b */ /* 0x000fe80000000200 */
[----:B------:R-:W-:Y:S01]  /*7840*/  LDSM.16.M88.4 R164, [R187+0x7000] ;  /* 0x00700000bba4783b */ /* 0x000fe20000000200 */
[C---:B------:R-:W-:Y:S03]  /*7850*/  HMMA.16816.F32.BF16 R144, R24.reuse, R140, RZ ;  /* 0x0000008c1890723c */ /* 0x040fe600000418ff */
        /* <DEDUP_REMOVED lines=8> */
[----:B------:R-:W5:Y:S07]  /*78e0*/  LDSM.16.M88.4 R156, [R190] ;  /* 0x00000000be9c783b */ /* 0x000f6e0000000200 */
[C---:B----4-:R-:W-:Y:S08]  /*78f0*/  HMMA.16816.F32.BF16 R152, R4.reuse, R20, R152 ;  /* 0x000000140498723c */ /* 0x050ff00000041898 */
[C---:B------:R-:W-:Y:S01]  /*7900*/  HMMA.16816.F32.BF16 R148, R4.reuse, R22, R148 ;  /* 0x000000160494723c */ /* 0x040fe20000041894 */
[----:B------:R-:W-:Y:S07]  /*7910*/  LDSM.16.M88.4 R20, [R180] ;  /* 0x00000000b414783b */ /* 0x000fee0000000200 */
[C---:B-1----:R-:W-:Y:S08]  /*7920*/  HMMA.16816.F32.BF16 R144, R4.reuse, R16, R144 ;  /* 0x000000100490723c */ /* 0x042ff00000041890 */
[C---:B------:R-:W-:Y:S01]  /*7930*/  HMMA.16816.F32.BF16 R140, R4.reuse, R18, R140 ;  /* 0x00000012048c723c */ /* 0x040fe2000004188c */
[----:B------:R-:W-:Y:S07]  /*7940*/  LDSM.16.M88.4 R16, [R180+0x800] ;  /* 0x00080000b410783b */ /* 0x000fee0000000200 */
[C---:B--2---:R-:W-:Y:S08]  /*7950*/  HMMA.16816.F32.BF16 R136, R4.reuse, R12, R136 ;  /* 0x0000000c0488723c */ /* 0x044ff00000041888 */
[C---:B------:R-:W-:Y:S01]  /*7960*/  HMMA.16816.F32.BF16 R32, R4.reuse, R14, R32 ;  /* 0x0000000e0420723c */ /* 0x040fe20000041820 */
[----:B------:R-:W-:Y:S07]  /*7970*/  LDSM.16.M88.4 R12, [R180+0x1000] ;  /* 0x00100000b40c783b */ /* 0x000fee0000000200 */
[C---:B---3--:R-:W-:Y:S08]  /*7980*/  HMMA.16816.F32.BF16 R28, R4.reuse, R8, R28 ;  /* 0x00000008041c723c */ /* 0x048ff0000004181c */
[----:B------:R-:W-:Y:S01]  /*7990*/  HMMA.16816.F32.BF16 R24, R4, R10, R24 ;  /* 0x0000000a0418723c */ /* 0x000fe20000041818 */
[----:B------:R-:W1:Y:S04]  /*79a0*/  LDSM.16.M88.4 R4, [R189] ;  /* 0x00000000bd04783b */ /* 0x000e680000000200 */
[----:B------:R-:W2:Y:S03]  /*79b0*/  LDSM.16.M88.4 R8, [R180+0x1800] ;  /* 0x00180000b408783b */ /* 0x000ea60000000200 */
[C---:B-----5:R-:W-:Y:S08]  /*79c0*/  HMMA.16816.F32.BF16 R152, R156.reuse, R216, R152 ;  /* 0x000000d89c98723c */ /* 0x060ff00000041898 */
        /* <DEDUP_REMOVED lines=122> */
[----:B------:R-:W-:Y:S01]  /*8170*/  UIADD3 UR30, UR8, -0x3, URZ ;  /* 0xfffffffd081e7890 */ /* 0x000fe2000fffe03f */
[----:B------:R1:W-:Y:S01]  /*8180*/  @P4 STS.128 [R197+0x6000], RZ ;  /* 0x006000ffc5004388 */ /* 0x0003e20000000c00 */
[----:B------:R-:W-:Y:S01]  /*8190*/  ULDC.64 UR4, c[0x0][0x198] ;  /* 0x0000660000047ab9 */ /* 0x000fe20000000a00 */
[----:B------:R-:W-:Y:S01]  /*81a0*/  BSSY B0, `(.L_x_597) ;  /* 0x0000065000007945 */ /* 0x000fe20003800000 */
[----:B------:R-:W-:-:S02]  /*81b0*/  USHF.R.S32.HI UR8, URZ, 0x1f, UR30 ;  /* 0x0000001f3f087899 */ /* 0x000fc4000801141e */
        /* <DEDUP_REMOVED lines=9> */
[----:B------:R-:W-:Y:S02]  /*8250*/  IADD3 R7, P5, R0, UR7, RZ ;  /* 0x0000000700077c10 */ /* 0x000fe4000ffbe0ff */
[----:B------:R-:W-:Y:S02]  /*8260*/  LEA.HI.X R5, R2, R201, R5, 0x6, P0 ;  /* 0x000000c902057211 */ /* 0x000fe400000f3405 */
[C---:B------:R-:W-:Y:S02]  /*8270*/  @!P3 LEA R12, P0, R0.reuse, c[0x0][0x168], 0x1 ;  /* 0x00005a00000cba11 */ /* 0x040fe400078008ff */
[C-C-:B------:R-:W-:Y:S02]  /*8280*/  @!P4 LEA.HI.X R15, R0.reuse, c[0x0][0x16c], R5.reuse, 0x1, P1 ;  /* 0x00005b00000fca11 */ /* 0x140fe400008f0c05 */
[----:B------:R-:W-:-:S02]  /*8290*/  @!P3 LEA.HI.X R13, R0, c[0x0][0x16c], R5, 0x1, P0 ;  /* 0x00005b00000dba11 */ /* 0x000fc400000f0c05 */
[----:B------:R-:W-:Y:S01]  /*82a0*/  @!P4 LEA R8, P0, R7, c[0x0][0x168], 0x1 ;  /* 0x00005a000708ca11 */ /* 0x000fe200078008ff */
[----:B------:R-:W-:Y:S01]  /*82b0*/  @!PT LDS RZ, [RZ] ;  /* 0x00000000fffff984 */ /* 0x000fe20000000800 */
[----:B------:R-:W-:Y:S01]  /*82c0*/  @!PT LDS RZ, [RZ] ;  /* 0x00000000fffff984 */ /* 0x000fe20000000800 */
[----:B------:R-:W-:Y:S01]  /*82d0*/  @!PT LDS RZ, [RZ] ;  /* 0x00000000fffff984 */ /* 0x000fe20000000800 */
[----:B------:R2:W-:Y:S01]  /*82e0*/  @!P4 LDGSTS.E.BYPASS.LTC128B.128 [R197+0x6000], [R14.64] ;  /* 0x060000000ec5cfae */ /* 0x0005e2000b901d52 */
[----:B------:R-:W-:Y:S02]  /*82f0*/  IADD3.X R2, R5, UR6, RZ, P5, !PT ;  /* 0x0000000605027c10 */ /* 0x000fe4000affe4ff */
[C---:B------:R-:W-:Y:S01]  /*8300*/  @!P2 LEA R10, P1, R0.reuse, c[0x0][0x168], 0x1 ;  /* 0x00005a00000aaa11 */ /* 0x040fe200078208ff */
[----:B------:R1:W-:Y:S01]  /*8310*/  @P3 STS.128 [R197+0x8000], RZ ;  /* 0x008000ffc5003388 */ /* 0x0003e20000000c00 */
[C---:B------:R-:W-:Y:S02]  /*8320*/  @!P4 LEA.HI.X R9, R7.reuse, c[0x0][0x16c], R2, 0x1, P0 ;  /* 0x00005b000709ca11 */ /* 0x040fe400000f0c02 */
[----:B------:R-:W-:Y:S01]  /*8330*/  @!P2 LEA.HI.X R11, R0, c[0x0][0x16c], R5, 0x1, P1 ;  /* 0x00005b00000baa11 */ /* 0x000fe200008f0c05 */
[----:B------:R-:W-:Y:S01]  /*8340*/  @!PT LDS RZ, [RZ] ;  /* 0x00000000fffff984 */ /* 0x000fe20000000800 */
[----:B------:R-:W-:Y:S01]  /*8350*/  @!PT LDS RZ, [RZ] ;  /* 0x00000000fffff984 */ /* 0x000fe20000000800 */
[----:B------:R-:W-:Y:S01]  /*8360*/  @!PT LDS RZ, [RZ] ;  /* 0x00000000fffff984 */ /* 0x000fe20000000800 */
[----:B------:R3:W-:Y:S01]  /*8370*/  @!P3 LDGSTS.E.BYPASS.LTC128B.128 [R197+0x8000], [R12.64+0x80] ;  /* 0x080000800cc5bfae */ /* 0x0007e2000b901d52 */
[----:B------:R-:W-:-:S02]  /*8380*/  @!P3 LEA R18, P5, R7, c[0x0][0x168], 0x1 ;  /* 0x00005a000712ba11 */ /* 0x000fc400078a08ff */
        /* <DEDUP_REMOVED lines=11> */
[----:B------:R-:W-:-:S02]  /*8440*/  IADD3.X R2, R2, UR6, RZ, P1, !PT ;  /* 0x0000000602027c10 */ /* 0x000fc40008ffe4ff */
[C---:B------:R-:W-:Y:S01]  /*8450*/  IADD3 R0, P6, R5.reuse, UR7, RZ ;  /* 0x0000000705007c10 */ /* 0x040fe2000ffde0ff */
[----:B------:R-:W-:Y:S01]  /*8460*/  @!PT LDS RZ, [RZ] ;  /* 0x00000000fffff984 */ /* 0x000fe20000000800 */
[----:B------:R-:W-:Y:S01]  /*8470*/  @!PT LDS RZ, [RZ] ;  /* 0x00000000fffff984 */ /* 0x000fe20000000800 */
[----:B------:R-:W-:Y:S01]  /*8480*/  @!PT LDS RZ, [RZ] ;  /* 0x00000000fffff984 */ /* 0x000fe20000000800 */
[----:B------:R5:W-:Y:S01]  /*8490*/  @!P4 LDGSTS.E.BYPASS.LTC128B.128 [R197+0x6800], [R8.64] ;  /* 0x0680000008c5cfae */ /* 0x000be2000b901d52 */
[C---:B------:R-:W-:Y:S02]  /*84a0*/  @!P4 LEA.HI.X R7, R5.reuse, c[0x0][0x16c], R2, 0x1, P5 ;  /* 0x00005b000507ca11 */ /* 0x040fe400028f0c02 */
[----:B--2---:R-:W-:Y:S01]  /*84b0*/  @!P4 LEA R14, P5, R0, c[0x0][0x168], 0x1 ;  /* 0x00005a00000eca11 */ /* 0x004fe200078a08ff */
        /* <DEDUP_REMOVED lines=51> */
.L_x_598:
[----:B------:R-:W-:Y:S05]  /*87f0*/  BSYNC B0 ;  /* 0x0000000000007941 */ /* 0x000fea0003800000 */
.L_x_597:
[----:B------:R-:W0:Y:S02]  /*8800*/  LDGDEPBAR ;  /* 0x00000000000079af */ /* 0x000e240000000000 */
.L_x_596:
[----:B--2---:R-:W-:Y:S01]  /*8810*/  IMAD.U32 R5, RZ, RZ, UR21 ;  /* 0x00000015ff057e24 */ /* 0x004fe2000f8e00ff */
[----:B------:R-:W-:Y:S01]  /*8820*/  UIADD3 UR5, UR23, -0x4498517b, URZ ;  /* 0xbb67ae8517057890 */ /* 0x000fe2000fffe03f */
[----:B------:R-:W-:Y:S01]  /*8830*/  IMAD.WIDE.U32 R228, R212, -0x326172a9, RZ ;  /* 0xcd9e8d57d4e47825 */ /* 0x000fe200078e00ff */
[----:B------:R-:W-:Y:S01]  /*8840*/  USHF.L.U32 UR30, UR21, 0x1, URZ ;  /* 0x00000001151e7899 */ /* 0x000fe2000800063f */
[----:B------:R-:W2:Y:S01]  /*8850*/  LDC.U8 R161, c[0x0][0x2d8] ;  /* 0x0000b600ffa17b82 */ /* 0x000ea20000000000 */
[----:B------:R-:W-:Y:S01]  /*8860*/  UIADD3 UR4, UR22, -0x61c88647, URZ ;  /* 0x9e3779b916047890 */ /* 0x000fe2000fffe03f */
[----:B-1----:R-:W-:Y:S01]  /*8870*/  IMAD R8, R5, 0x40, R208 ;  /* 0x0000004005087824 */ /* 0x002fe200078e02d0 */
[----:B------:R-:W-:Y:S01]  /*8880*/  LOP3.LUT R226, R229, R213, RZ, 0x3c, !PT ;  /* 0x000000d5e5e27212 */ /* 0x000fe200078e3cff */
[----:B------:R-:W-:Y:S01]  /*8890*/  IMAD.WIDE.U32 R230, R210, -0x2daee0ad, RZ ;  /* 0xd2511f53d2e67825 */ /* 0x000fe200078e00ff */
[----:B------:R-:W-:Y:S01]  /*88a0*/  UIADD3 UR8, UR22, -0x4ab325aa, URZ ;  /* 0xb54cda5616087890 */ /* 0x000fe2000fffe03f */
[----:B------:R-:W-:Y:S01]  /*88b0*/  LDSM.16.MT88.4 R20, [R186+0xc000] ;  /* 0x00c00000ba14783b */ /* 0x000fe20000004200 */
[----:B------:R-:W-:Y:S01]  /*88c0*/  IADD3 R2, R8, 0x1, RZ ;  /* 0x0000000108027810 */ /* 0x000fe20007ffe0ff */
[----:B------:R-:W-:Y:S01]  /*88d0*/  IMAD.WIDE.U32 R226, R226, -0x2daee0ad, RZ ;  /* 0xd2511f53e2e27825 */ /* 0x000fe200078e00ff */
[----:B------:R-:W-:-:S02]  /*88e0*/  ISETP.GE.AND P0, PT, R8, R204, PT ;  /* 0x000000cc0800720c */ /* 0x000fc40003f06270 */
[----:B------:R-:W-:Y:S02]  /*88f0*/  IADD3 R0, R8, 0x8, RZ ;  /* 0x0000000808007810 */ /* 0x000fe40007ffe0ff */
[----:B------:R-:W-:Y:S02]  /*8900*/  ISETP.GE.AND P6, PT, R2, R204, PT ;  /* 0x000000cc0200720c */ /* 0x000fe40003fc6270 */
[----:B------:R-:W-:Y:S02]  /*8910*/  ISETP.LT.OR P0, PT, R8, R205, P0 ;  /* 0x000000cd0800720c */ /* 0x000fe40000701670 */
[-C--:B------:R-:W-:Y:S02]  /*8920*/  ISETP.GE.AND P2, PT, R2, R202.reuse, PT ;  /* 0x000000ca0200720c */ /* 0x080fe40003f46270 */
[C---:B------:R-:W-:Y:S02]  /*8930*/  ISETP.GE.AND P3, PT, R8.reuse, R202, PT ;  /* 0x000000ca0800720c */ /* 0x040fe40003f66270 */
[----:B------:R-:W-:-:S02]  /*8940*/  IADD3 R4, R8, 0x9, RZ ;  /* 0x0000000908047810 */ /* 0x000fc40007ffe0ff */
[----:B------:R-:W-:Y:S02]  /*8950*/  ISETP.GE.AND P5, PT, R0, R204, PT ;  /* 0x000000cc0000720c */ /* 0x000fe40003fa6270 */
[----:B------:R-:W-:Y:S02]  /*8960*/  ISETP.LT.OR P6, PT, R2, R205, P6 ;  /* 0x000000cd0200720c */ /* 0x000fe400037c1670 */
[----:B------:R-:W-:Y:S02]  /*8970*/  FSEL R152, R152, -INF , !P0 ;  /* 0xff80000098987808 */ /* 0x000fe40004000000 */
[----:B------:R-:W-:Y:S02]  /*8980*/  ISETP.GE.AND P1, PT, R0, R202, PT ;  /* 0x000000ca0000720c */ /* 0x000fe40003f26270 */
[-C--:B------:R-:W-:Y:S02]  /*8990*/  ISETP.LT.OR P2, PT, R2, R203.reuse, P2 ;  /* 0x000000cb0200720c */ /* 0x080fe40001741670 */
[----:B------:R-:W-:-:S02]  /*89a0*/  ISETP.LT.OR P3, PT, R8, R203, P3 ;  /* 0x000000cb0800720c */ /* 0x000fc40001f61670 */
[----:B------:R-:W-:Y:S02]  /*89b0*/  IADD3 R2, R8, 0x10, RZ ;  /* 0x0000001008027810 */ /* 0x000fe40007ffe0ff */
[C---:B------:R-:W-:Y:S02]  /*89c0*/  ISETP.GE.AND P4, PT, R4.reuse, R204, PT ;  /* 0x000000cc0400720c */ /* 0x040fe40003f86270 */
[----:B------:R-:W-:Y:S02]  /*89d0*/  ISETP.GE.AND P0, PT, R4, R202, PT ;  /* 0x000000ca0400720c */ /* 0x000fe40003f06270 */
[----:B------:R-:W-:Y:S02]  /*89e0*/  ISETP.LT.OR P5, PT, R0, R205, P5 ;  /* 0x000000cd0000720c */ /* 0x000fe40002fa1670 */
[----:B------:R-:W-:Y:S02]  /*89f0*/  FSEL R6, R153, -INF , !P6 ;  /* 0xff80000099067808 */ /* 0x000fe40007000000 */
[----:B------:R-:W-:-:S02]  /*8a00*/  FMNMX.FTZ R13, R132, R152, !PT ;  /* 0x00000098840d7209 */ /* 0x000fc40007810000 */
[----:B------:R-:W-:Y:S02]  /*8a10*/  ISETP.LT.OR P1, PT, R0, R203, P1 ;  /* 0x000000cb0000720c */ /* 0x000fe40000f21670 */
[----:B------:R-:W-:Y:S02]  /*8a20*/  FSEL R0, R154, -INF , !P3 ;  /* 0xff8000009a007808 */ /* 0x000fe40005800000 */
[----:B------:R-:W-:Y:S02]  /*8a30*/  IADD3 R10, R8, 0x11, RZ ;  /* 0x00000011080a7810 */ /* 0x000fe40007ffe0ff */
[C---:B------:R-:W-:Y:S02]  /*8a40*/  ISETP.GE.AND P3, PT, R2.reuse, R204, PT ;  /* 0x000000cc0200720c */ /* 0x040fe40003f66270 */
[----:B------:R-:W-:Y:S02]  /*8a50*/  ISETP.GE.AND P6, PT, R2, R202, PT ;  /* 0x000000ca0200720c */ /* 0x000fe40003fc6270 */
[----:B------:R-:W-:-:S02]  /*8a60*/  ISETP.LT.OR P4, PT, R4, R205, P4 ;  /* 0x000000cd0400720c */ /* 0x000fc40002781670 */
[----:B------:R-:W-:Y:S02]  /*8a70*/  ISETP.LT.OR P0, PT, R4, R203, P0 ;  /* 0x000000cb0400720c */ /* 0x000fe40000701670 */
[----:B------:R-:W-:Y:S02]  /*8a80*/  FSEL R4, R148, -INF , !P5 ;  /* 0xff80000094047808 */ /* 0x000fe40006800000 */
[----:B------:R-:W-:Y:S02]  /*8a90*/  FMNMX.FTZ R13, R6, R13, !PT ;  /* 0x0000000d060d7209 */ /* 0x000fe40007810000 */
[----:B------:R-:W-:Y:S02]  /*8aa0*/  FSEL R5, R155, -INF , !P2 ;  /* 0xff8000009b057808 */ /* 0x000fe40005000000 */
[----:B------:R-:W-:Y:S02]  /*8ab0*/  IADD3 R9, R8, 0x18, RZ ;  /* 0x0000001808097810 */ /* 0x000fe40007ffe0ff */
[----:B------:R-:W-:-:S02]  /*8ac0*/  ISETP.GE.AND P2, PT, R10, R204, PT ;  /* 0x000000cc0a00720c */ /* 0x000fc40003f46270 */
[----:B------:R-:W-:Y:S02]  /*8ad0*/  ISETP.GE.AND P5, PT, R10, R202, PT ;  /* 0x000000ca0a00720c */ /* 0x000fe40003fa6270 */
[C---:B------:R-:W-:Y:S02]  /*8ae0*/  ISETP.LT.OR P3, PT, R2.reuse, R205, P3 ;  /* 0x000000cd0200720c */ /* 0x040fe40001f61670 */
[----:B------:R-:W-:Y:S02]  /*8af0*/  ISETP.LT.OR P6, PT, R2, R203, P6 ;  /* 0x000000cb0200720c */ /* 0x000fe400037c1670 */
[----:B------:R-:W-:Y:S02]  /*8b00*/  FSEL R7, R150, -INF , !P1 ;  /* 0xff80000096077808 */ /* 0x000fe40004800000 */
[----:B------:R-:W-:Y:S02]  /*8b10*/  FSEL R2, R149, -INF , !P4 ;  /* 0xff80000095027808 */ /* 0x000fe40006000000 */
[----:B------:R-:W-:-:S02]  /*8b20*/  FMNMX.FTZ R15, R4, R13, !PT ;  /* 0x0000000d040f7209 */ /* 0x000fc40007810000 */
[C---:B------:R-:W-:Y:S02]  /*8b30*/  ISETP.GE.AND P1, PT, R9.reuse, R204, PT ;  /* 0x000000cc0900720c */ /* 0x040fe40003f26270 */
[----:B------:R-:W-:Y:S02]  /*8b40*/  ISETP.GE.AND P4, PT, R9, R202, PT ;  /* 0x000000ca0900720c */ /* 0x000fe40003f86270 */
[C---:B------:R-:W-:Y:S02]  /*8b50*/  ISETP.LT.OR P2, PT, R10.reuse, R205, P2 ;  /* 0x000000cd0a00720c */ /* 0x040fe40001741670 */
[----:B------:R-:W-:Y:S02]  /*8b60*/  ISETP.LT.OR P5, PT, R10, R203, P5 ;  /* 0x000000cb0a00720c */ /* 0x000fe40002fa1670 */
[----:B------:R-:W-:Y:S02]  /*8b70*/  IADD3 R10, R8, 0x19, RZ ;  /* 0x00000019080a7810 */ /* 0x000fe40007ffe0ff */
[----:B------:R-:W-:-:S02]  /*8b80*/  FSEL R164, R144, -INF , !P3 ;  /* 0xff80000090a47808 */ /* 0x000fc40005800000 */
[----:B------:R-:W-:Y:S02]  /*8b90*/  FMNMX.FTZ R15, R2, R15, !PT ;  /* 0x0000000f020f7209 */ /* 0x000fe40007810000 */
[C---:B------:R-:W-:Y:S02]  /*8ba0*/  ISETP.LT.OR P1, PT, R9.reuse, R205, P1 ;  /* 0x000000cd0900720c */ /* 0x040fe40000f21670 */
[----:B------:R-:W-:Y:S02]  /*8bb0*/  ISETP.LT.OR P4, PT, R9, R203, P4 ;  /* 0x000000cb0900720c */ /* 0x000fe40002781670 */
[----:B------:R-:W-:Y:S02]  /*8bc0*/  FSEL R9, R151, -INF , !P0 ;  /* 0xff80000097097808 */ /* 0x000fe40004000000 */
[----:B------:R-:W-:Y:S02]  /*8bd0*/  IADD3 R11, R8, 0x20, RZ ;  /* 0x00000020080b7810 */ /* 0x000fe40007ffe0ff */
[----:B------:R-:W-:-:S02]  /*8be0*/  ISETP.GE.AND P0, PT, R10, R204, PT ;  /* 0x000000cc0a00720c */ /* 0x000fc40003f06270 */
[----:B------:R-:W-:Y:S02]  /*8bf0*/  ISETP.GE.AND P3, PT, R10, R202, PT ;  /* 0x000000ca0a00720c */ /* 0x000fe40003f66270 */
[----:B------:R-:W-:Y:S02]  /*8c00*/  FSEL R168, R145, -INF , !P2 ;  /* 0xff80000091a87808 */ /* 0x000fe40005000000 */
[----:B------:R-:W-:Y:S02]  /*8c10*/  FMNMX.FTZ R15, R164, R15, !PT ;  /* 0x0000000fa40f7209 */ /* 0x000fe40007810000 */
[----:B------:R-:W-:Y:S02]  /*8c20*/  FSEL R133, R146, -INF , !P6 ;  /* 0xff80000092857808 */ /* 0x000fe40007000000 */
[C---:B------:R-:W-:Y:S02]  /*8c30*/  ISETP.GE.AND P6, PT, R11.reuse, R204, PT ;  /* 0x000000cc0b00720c */ /* 0x040fe40003fc6270 */
[----:B------:R-:W-:-:S02]  /*8c40*/  ISETP.GE.AND P2, PT, R11, R202, PT ;  /* 0x000000ca0b00720c */ /* 0x000fc40003f46270 */
[C---:B------:R-:W-:Y:S02]  /*8c50*/  ISETP.LT.OR P0, PT, R10.reuse, R205, P0 ;  /* 0x000000cd0a00720c */ /* 0x040fe40000701670 */
[----:B------:R-:W-:Y:S02]  /*8c60*/  ISETP.LT.OR P3, PT, R10, R203, P3 ;  /* 0x000000cb0a00720c */ /* 0x000fe40001f61670 */
[----:B------:R-:W-:Y:S02]  /*8c70*/  IADD3 R10, R8, 0x21, RZ ;  /* 0x00000021080a7810 */ /* 0x000fe40007ffe0ff */
[----:B------:R-:W-:Y:S02]  /*8c80*/  FSEL R166, R140, -INF , !P1 ;  /* 0xff8000008ca67808 */ /* 0x000fe40004800000 */
[----:B------:R-:W-:Y:S02]  /*8c90*/  FMNMX.FTZ R15, R168, R15, !PT ;  /* 0x0000000fa80f7209 */ /* 0x000fe40007810000 */
[----:B------:R-:W-:-:S02]  /*8ca0*/  FMNMX.FTZ R14, R3, R0, !PT ;  /* 0x00000000030e7209 */ /* 0x000fc40007810000 */
[C---:B------:R-:W-:Y:S02]  /*8cb0*/  ISETP.LT.OR P6, PT, R11.reuse, R205, P6 ;  /* 0x000000cd0b00720c */ /* 0x040fe400037c1670 */
[----:B------:R-:W-:Y:S02]  /*8cc0*/  ISETP.LT.OR P2, PT, R11, R203, P2 ;  /* 0x000000cb0b00720c */ /* 0x000fe40001741670 */
[----:B------:R-:W-:Y:S02]  /*8cd0*/  FSEL R233, R147, -INF , !P5 ;  /* 0xff80000093e97808 */ /* 0x000fe40006800000 */
[----:B------:R-:W-:Y:S02]  /*8ce0*/  IADD3 R11, R8, 0x28, RZ ;  /* 0x00000028080b7810 */ /* 0x000fe40007ffe0ff */
[----:B------:R-:W-:Y:S02]  /*8cf0*/  ISETP.GE.AND P5, PT, R10, R204, PT ;  /* 0x000000cc0a00720c */ /* 0x000fe40003fa6270 */
[----:B------:R-:W-:-:S02]  /*8d00*/  FSEL R134, R141, -INF , !P0 ;  /* 0xff8000008d867808 */ /* 0x000fc40004000000 */
[----:B------:R-:W-:Y:S02]  /*8d10*/  FMNMX.FTZ R15, R166, R15, !PT ;  /* 0x0000000fa60f7209 */ /* 0x000fe40007810000 */
[----:B------:R-:W-:Y:S02]  /*8d20*/  FMNMX.FTZ R14, R5, R14, !PT ;  /* 0x0000000e050e7209 */ /* 0x000fe40007810000 */
[----:B------:R-:W-:Y:S02]  /*8d30*/  FSEL R135, R142, -INF , !P4 ;  /* 0xff8000008e877808 */ /* 0x000fe40006000000 */
[----:B------:R-:W-:Y:S02]  /*8d40*/  ISETP.GE.AND P4, PT, R11, R204, PT ;  /* 0x000000cc0b00720c */ /* 0x000fe40003f86270 */
[----:B------:R-:W-:Y:S02]  /*8d50*/  ISETP.LT.OR P5, PT, R10, R205, P5 ;  /* 0x000000cd0a00720c */ /* 0x000fe40002fa1670 */
[----:B------:R-:W-:-:S02]  /*8d60*/  IADD3 R13, R8, 0x29, RZ ;  /* 0x00000029080d7810 */ /* 0x000fc40007ffe0ff */
[----:B------:R-:W-:Y:S02]  /*8d70*/  FSEL R216, R136, -INF , !P6 ;  /* 0xff80000088d87808 */ /* 0x000fe40007000000 */
[----:B------:R-:W-:Y:S02]  /*8d80*/  FMNMX.FTZ R15, R134, R15, !PT ;  /* 0x0000000f860f7209 */ /* 0x000fe40007810000 */
[----:B------:R-:W-:Y:S02]  /*8d90*/  FMNMX.FTZ R14, R7, R14, !PT ;  /* 0x0000000e070e7209 */ /* 0x000fe40007810000 */
[----:B------:R-:W-:Y:S02]  /*8da0*/  ISETP.GE.AND P0, PT, R11, R202, PT ;  /* 0x000000ca0b00720c */ /* 0x000fe40003f06270 */
[----:B------:R-:W-:Y:S02]  /*8db0*/  FSEL R143, R143, -INF , !P3 ;  /* 0xff8000008f8f7808 */ /* 0x000fe40005800000 */
[----:B------:R-:W-:-:S02]  /*8dc0*/  ISETP.LT.OR P4, PT, R11, R205, P4 ;  /* 0x000000cd0b00720c */ /* 0x000fc40002781670 */
[----:B------:R-:W-:Y:S02]  /*8dd0*/  IADD3 R12, R8, 0x30, RZ ;  /* 0x00000030080c7810 */ /* 0x000fe40007ffe0ff */
[----:B------:R-:W-:Y:S02]  /*8de0*/  ISETP.GE.AND P3, PT, R13, R204, PT ;  /* 0x000000cc0d00720c */ /* 0x000fe40003f66270 */
[----:B------:R-:W-:Y:S02]  /*8df0*/  FSEL R214, R137, -INF , !P5 ;  /* 0xff80000089d67808 */ /* 0x000fe40006800000 */
[----:B------:R-:W-:Y:S02]  /*8e00*/  FMNMX.FTZ R15, R216, R15, !PT ;  /* 0x0000000fd80f7209 */ /* 0x000fe40007810000 */
[----:B------:R-:W-:Y:S02]  /*8e10*/  FMNMX.FTZ R14, R9, R14, !PT ;  /* 0x0000000e090e7209 */ /* 0x000fe40007810000 */
[----:B------:R-:W-:-:S02]  /*8e20*/  ISETP.LT.OR P0, PT, R11, R203, P0 ;  /* 0x000000cb0b00720c */ /* 0x000fc40000701670 */
[----:B------:R-:W-:Y:S02]  /*8e30*/  ISETP.GE.AND P1, PT, R10, R202, PT ;  /* 0x000000ca0a00720c */ /* 0x000fe40003f26270 */
[----:B------:R-:W-:Y:S02]  /*8e40*/  IADD3 R11, R8, 0x31, RZ ;  /* 0x00000031080b7810 */ /* 0x000fe40007ffe0ff */
[----:B------:R-:W-:Y:S02]  /*8e50*/  ISETP.GE.AND P6, PT, R12, R204, PT ;  /* 0x000000cc0c00720c */ /* 0x000fe40003fc6270 */
[----:B------:R-:W-:Y:S02]  /*8e60*/  ISETP.LT.OR P3, PT, R13, R205, P3 ;  /* 0x000000cd0d00720c */ /* 0x000fe40001f61670 */
[----:B------:R-:W-:Y:S02]  /*8e70*/  FSEL R140, R32, -INF , !P4 ;  /* 0xff800000208c7808 */ /* 0x000fe40006000000 */
[----:B------:R-:W-:-:S02]  /*8e80*/  FMNMX.FTZ R15, R214, R15, !PT ;  /* 0x0000000fd60f7209 */ /* 0x000fc40007810000 */
[----:B------:R-:W-:Y:S02]  /*8e90*/  FMNMX.FTZ R14, R133, R14, !PT ;  /* 0x0000000e850e7209 */ /* 0x000fe40007810000 */
[----:B------:R-:W-:Y:S02]  /*8ea0*/  ISETP.LT.OR P1, PT, R10, R203, P1 ;  /* 0x000000cb0a00720c */ /* 0x000fe40000f21670 */
[----:B------:R-:W-:Y:S02]  /*8eb0*/  ISETP.GE.AND P5, PT, R11, R204, PT ;  /* 0x000000cc0b00720c */ /* 0x000fe40003fa6270 */
[----:B------:R-:W-:Y:S02]  /*8ec0*/  FSEL R142, R33, -INF , !P3 ;  /* 0xff800000218e7808 */ /* 0x000fe40005800000 */
[----:B------:R-:W-:Y:S02]  /*8ed0*/  ISETP.LT.OR P6, PT, R12, R205, P6 ;  /* 0x000000cd0c00720c */ /* 0x000fe400037c1670 */
[----:B------:R-:W-:-:S02]  /*8ee0*/  FMNMX.FTZ R15, R140, R15, !PT ;  /* 0x0000000f8c0f7209 */ /* 0x000fc40007810000 */
[----:B------:R-:W-:Y:S02]  /*8ef0*/  IADD3 R10, R8, 0x38, RZ ;  /* 0x00000038080a7810 */ /* 0x000fe40007ffe0ff */
[----:B------:R-:W-:Y:S02]  /*8f00*/  FMNMX.FTZ R14, R233, R14, !PT ;  /* 0x0000000ee90e7209 */ /* 0x000fe40007810000 */
[----:B------:R-:W-:Y:S02]  /*8f10*/  ISETP.LT.OR P5, PT, R11, R205, P5 ;  /* 0x000000cd0b00720c */ /* 0x000fe40002fa1670 */
[----:B------:R-:W-:Y:S02]  /*8f20*/  FSEL R162, R28, -INF , !P6 ;  /* 0xff8000001ca27808 */ /* 0x000fe40007000000 */
[----:B------:R-:W-:Y:S02]  /*8f30*/  FMNMX.FTZ R15, R142, R15, !PT ;  /* 0x0000000f8e0f7209 */ /* 0x000fe40007810000 */
[----:B------:R-:W-:-:S02]  /*8f40*/  IADD3 R8, R8, 0x39, RZ ;  /* 0x0000003908087810 */ /* 0x000fc40007ffe0ff */
[----:B------:R-:W-:Y:S02]  /*8f50*/  ISETP.GE.AND P4, PT, R10, R204, PT ;  /* 0x000000cc0a00720c */ /* 0x000fe40003f86270 */
[----:B------:R-:W-:Y:S02]  /*8f60*/  FMNMX.FTZ R14, R135, R14, !PT ;  /* 0x0000000e870e7209 */ /* 0x000fe40007810000 */
[----:B------:R-:W-:Y:S02]  /*8f70*/  FSEL R151, R29, -INF , !P5 ;  /* 0xff8000001d977808 */ /* 0x000fe40006800000 */
[----:B------:R-:W-:Y:S02]  /*8f80*/  FMNMX.FTZ R16, R162, R15, !PT ;  /* 0x0000000fa2107209 */ /* 0x000fe40007810000 */
[----:B------:R-:W-:Y:S02]  /*8f90*/  ISETP.GE.AND P3, PT, R8, R204, PT ;  /* 0x000000cc0800720c */ /* 0x000fe40003f66270 */
[----:B------:R-:W-:-:S02]  /*8fa0*/  ISETP.LT.OR P4, PT, R10, R205, P4 ;  /* 0x000000cd0a00720c */ /* 0x000fc40002781670 */
[----:B------:R-:W-:Y:S02]  /*8fb0*/  FSEL R141, R138, -INF , !P2 ;  /* 0xff8000008a8d7808 */ /* 0x000fe40005000000 */
[----:B------:R-:W-:Y:S02]  /*8fc0*/  FMNMX.FTZ R14, R143, R14, !PT ;  /* 0x0000000e8f0e7209 */ /* 0x000fe40007810000 */
[----:B------:R-:W-:Y:S02]  /*8fd0*/  FSEL R217, R139, -INF , !P1 ;  /* 0xff8000008bd97808 */ /* 0x000fe40004800000 */
[----:B------:R-:W-:Y:S02]  /*8fe0*/  FMNMX.FTZ R15, R151, R16, !PT ;  /* 0x00000010970f7209 */ /* 0x000fe40007810000 */
[----:B------:R-:W-:Y:S02]  /*8ff0*/  ISETP.GE.AND P1, PT, R12, R202, PT ;  /* 0x000000ca0c00720c */ /* 0x000fe40003f26270 */
[----:B------:R-:W-:-:S02]  /*9000*/  ISETP.LT.OR P3, PT, R8, R205, P3 ;  /* 0x000000cd0800720c */ /* 0x000fc40001f61670 */
[----:B------:R-:W-:Y:S02]  /*9010*/  FSEL R150, R24, -INF , !P4 ;  /* 0xff80000018967808 */ /* 0x000fe40006000000 */
[----:B------:R-:W-:Y:S02]  /*9020*/  ISETP.GE.AND P2, PT, R13, R202, PT ;  /* 0x000000ca0d00720c */ /* 0x000fe40003f46270 */
[----:B------:R-:W-:Y:S02]  /*9030*/  FMNMX.FTZ R16, R141, R14, !PT ;  /* 0x0000000e8d107209 */ /* 0x000fe40007810000 */
[----:B------:R-:W-:Y:S02]  /*9040*/  ISETP.LT.OR P1, PT, R12, R203, P1 ;  /* 0x000000cb0c00720c */ /* 0x000fe40000f21670 */
[----:B------:R-:W-:Y:S02]  /*9050*/  FSEL R148, R25, -INF , !P3 ;  /* 0xff80000019947808 */ /* 0x000fe40005800000 */
[----:B------:R-:W-:-:S02]  /*9060*/  FMNMX.FTZ R15, R150, R15, !PT ;  /* 0x0000000f960f7209 */ /* 0x000fc40007810000 */
[----:B------:R-:W-:Y:S02]  /*9070*/  ISETP.LT.OR P2, PT, R13, R203, P2 ;  /* 0x000000cb0d00720c */ /* 0x000fe40001741670 */
[----:B------:R-:W-:Y:S02]  /*9080*/  FSEL R219, R34, -INF , !P0 ;  /* 0xff80000022db7808 */ /* 0x000fe40004000000 */
[----:B------:R-:W-:Y:S02]  /*9090*/  FMNMX.FTZ R12, R217, R16, !PT ;  /* 0x00000010d90c7209 */ /* 0x000fe40007810000 */
[----:B------:R-:W-:Y:S02]  /*90a0*/  FMNMX.FTZ R14, R148, R15, !PT ;  /* 0x0000000f940e7209 */ /* 0x000fe40007810000 */
[----:B------:R-:W-:Y:S02]  /*90b0*/  ISETP.GE.AND P0, PT, R11, R202, PT ;  /* 0x000000ca0b00720c */ /* 0x000fe40003f06270 */
[----:B------:R-:W-:Y:S01]  /*90c0*/  FSEL R209, R35, -INF , !P2 ;  /* 0xff80000023d17808 */ /* 0x000fe20005000000 */
[----:B------:R-:W1:Y:S01]  /*90d0*/  SHFL.BFLY PT, R13, R14, 0x2, 0x1f ;  /* 0x0c401f000e0d7f89 */ /* 0x000e6200000e0000 */
[----:B------:R-:W-:-:S02]  /*90e0*/  FMNMX.FTZ R12, R219, R12, !PT ;  /* 0x0000000cdb0c7209 */ /* 0x000fc40007810000 */
[----:B------:R-:W-:Y:S02]  /*90f0*/  ISETP.GE.AND P2, PT, R10, R202, PT ;  /* 0x000000ca0a00720c */ /* 0x000fe40003f46270 */
[-C--:B------:R-:W-:Y:S02]  /*9100*/  ISETP.LT.OR P0, PT, R11, R203.reuse, P0 ;  /* 0x000000cb0b00720c */ /* 0x080fe40000701670 */
[----:B------:R-:W-:Y:S02]  /*9110*/  FSEL R149, R30, -INF , !P1 ;  /* 0xff8000001e957808 */ /* 0x000fe40004800000 */
[----:B------:R-:W-:Y:S02]  /*9120*/  FMNMX.FTZ R12, R209, R12, !PT ;  /* 0x0000000cd10c7209 */ /* 0x000fe40007810000 */
[----:B------:R-:W-:Y:S02]  /*9130*/  ISETP.GE.AND P1, PT, R8, R202, PT ;  /* 0x000000ca0800720c */ /* 0x000fe40003f26270 */
[----:B------:R-:W-:-:S02]  /*9140*/  ISETP.LT.OR P2, PT, R10, R203, P2 ;  /* 0x000000cb0a00720c */ /* 0x000fc40001741670 */
[----:B------:R-:W-:Y:S02]  /*9150*/  FSEL R144, R31, -INF , !P0 ;  /* 0xff8000001f907808 */ /* 0x000fe40004000000 */
[----:B------:R-:W-:Y:S01]  /*9160*/  FMNMX.FTZ R11, R149, R12, !PT ;  /* 0x0000000c950b7209 */ /* 0x000fe20007810000 */
[----:B------:R-:W-:Y:S01]  /*9170*/  LDSM.16.MT88.4 R28, [R185+0xc000] ;  /* 0x00c00000b91c783b */ /* 0x000fe20000004200 */
[----:B------:R-:W-:Y:S02]  /*9180*/  ISETP.LT.OR P1, PT, R8, R203, P1 ;  /* 0x000000cb0800720c */ /* 0x000fe40000f21670 */
[----:B------:R-:W-:Y:S02]  /*9190*/  FSEL R145, R26, -INF , !P2 ;  /* 0xff8000001a917808 */ /* 0x000fe40005000000 */
[----:B------:R-:W-:Y:S01]  /*91a0*/  FMNMX.FTZ R8, R144, R11, !PT ;  /* 0x0000000b90087209 */ /* 0x000fe20007810000 */
[----:B------:R-:W-:Y:S01]  /*91b0*/  IMAD.U32 R11, RZ, RZ, UR23 ;  /* 0x00000017ff0b7e24 */ /* 0x000fe2000f8e00ff */
[----:B------:R-:W-:-:S02]  /*91c0*/  FSEL R147, R27, -INF , !P1 ;  /* 0xff8000001b937808 */ /* 0x000fc40004800000 */
[----:B------:R-:W-:Y:S02]  /*91d0*/  FMNMX.FTZ R8, R145, R8, !PT ;  /* 0x0000000891087209 */ /* 0x000fe40007810000 */
[----:B-1----:R-:W-:Y:S02]  /*91e0*/  FMNMX.FTZ R13, R14, R13, !PT ;  /* 0x0000000d0e0d7209 */ /* 0x002fe40007810000 */
[----:B------:R-:W-:Y:S02]  /*91f0*/  FMNMX.FTZ R10, R147, R8, !PT ;  /* 0x00000008930a7209 */ /* 0x000fe40007810000 */
[----:B------:R-:W-:Y:S01]  /*9200*/  LOP3.LUT R224, R227, UR5, R230, 0x96, !PT ;  /* 0x00000005e3e07c12 */ /* 0x000fe2000f8e96e6 */
[----:B------:R-:W1:Y:S01]  /*9210*/  SHFL.BFLY PT, R158, R13, 0x1, 0x1f ;  /* 0x0c201f000d9e7f89 */ /* 0x000e6200000e0000 */
[----:B--2---:R-:W-:Y:S01]  /*9220*/  PRMT R161, R161, 0x7054, R161 ;  /* 0x00007054a1a17816 */ /* 0x004fe200000000a1 */
[----:B------:R-:W-:Y:S02]  /*9230*/  UIADD3 UR5, UR23, 0x646e171e, URZ ;  /* 0x646e171e17057890 */ /* 0x000fe4000fffe03f */
[----:B------:R-:W2:Y:S01]  /*9240*/  SHFL.BFLY PT, R15, R10, 0x2, 0x1f ;  /* 0x0c401f000a0f7f89 */ /* 0x000ea200000e0000 */
[----:B------:R-:W-:Y:S01]  /*9250*/  IMAD.WIDE.U32 R224, R224, -0x326172a9, RZ ;  /* 0xcd9e8d57e0e07825 */ /* 0x000fe200078e00ff */
[----:B-1----:R-:W-:-:S02]  /*9260*/  FMNMX.FTZ R158, R13, R158, !PT ;  /* 0x0000009e0d9e7209 */ /* 0x002fc40007810000 */
[----:B--2---:R-:W-:-:S03]  /*9270*/  FMNMX.FTZ R8, R10, R15, !PT ;  /* 0x0000000f0a087209 */ /* 0x004fc60007810000 */
[C---:B------:R-:W-:Y:S01]  /*9280*/  FMUL.FTZ R163, R158.reuse, c[0x0][0x23c] ;  /* 0x00008f009ea37a20 */ /* 0x040fe20000410000 */
[----:B------:R-:W-:Y:S01]  /*9290*/  LOP3.LUT R10, R231, UR30, R11, 0x96, !PT ;  /* 0x0000001ee70a7c12 */ /* 0x000fe2000f8e960b */
[----:B------:R-:W-:Y:S01]  /*92a0*/  LDSM.16.MT88.4 R12, [R188+0xc000] ;  /* 0x00c00000bc0c783b */ /* 0x000fe20000004200 */
[----:B------:R-:W-:Y:S01]  /*92b0*/  FSETP.NEU.FTZ.AND P1, PT, R158, -INF , PT ;  /* 0xff8000009e00780b */ /* 0x000fe20003f3d000 */
[----:B------:R-:W-:Y:S02]  /*92c0*/  UIADD3 UR30, UR30, 0x1, URZ ;  /* 0x000000011e1e7890 */ /* 0x000fe4000fffe03f */
[----:B------:R-:W1:Y:S01]  /*92d0*/  SHFL.BFLY PT, R157, R8, 0x1, 0x1f ;  /* 0x0c201f00089d7f89 */ /* 0x000e6200000e0000 */
[----:B------:R-:W-:Y:S01]  /*92e0*/  IMAD.WIDE.U32 R136, R10, -0x326172a9, RZ ;  /* 0xcd9e8d570a887825 */ /* 0x000fe200078e00ff */
[----:B------:R-:W-:-:S04]  /*92f0*/  FSEL R163, R163, RZ, P1 ;  /* 0x000000ffa3a37208 */ /* 0x000fc80000800000 */
[----:B------:R-:W-:Y:S01]  /*9300*/  LOP3.LUT R10, R137, UR4, R228, 0x96, !PT ;  /* 0x00000004890a7c12 */ /* 0x000fe2000f8e96e4 */
[--C-:B------:R-:W-:Y:S01]  /*9310*/  FFMA.FTZ R155, R6, c[0x0][0x23c], -R163.reuse ;  /* 0x00008f00069b7a23 */ /* 0x100fe200000108a3 */
[----:B------:R-:W-:Y:S01]  /*9320*/  LOP3.LUT R136, R225, UR29, R136, 0x96, !PT ;  /* 0x0000001de1887c12 */ /* 0x000fe2000f8e9688 */
[----:B------:R-:W-:Y:S02]  /*9330*/  FFMA.FTZ R154, R4, c[0x0][0x23c], -R163 ;  /* 0x00008f00049a7a23 */ /* 0x000fe400000108a3 */
[----:B------:R-:W-:Y:S02]  /*9340*/  IMAD.WIDE.U32 R10, R10, -0x2daee0ad, RZ ;  /* 0xd2511f530a0a7825 */ /* 0x000fe400078e00ff */
[----:B------:R-:W-:Y:S02]  /*9350*/  MUFU.EX2 R155, R155 ;  /* 0x0000009b009b7308 */ /* 0x000fe40000000800 */
[----:B------:R-:W-:Y:S01]  /*9360*/  IMAD.WIDE.U32 R136, R136, -0x2daee0ad, RZ ;  /* 0xd2511f5388887825 */ /* 0x000fe200078e00ff */
[----:B------:R-:W-:-:S03]  /*9370*/  LOP3.LUT R6, R11, UR28, R226, 0x96, !PT ;  /* 0x0000001c0b067c12 */ /* 0x000fc6000f8e96e2 */
[----:B------:R-:W-:Y:S01]  /*9380*/  FFMA.FTZ R156, R152, c[0x0][0x23c], -R163 ;  /* 0x00008f00989c7a23 */ /* 0x000fe200000108a3 */
[----:B------:R-:W-:Y:S01]  /*9390*/  LOP3.LUT R138, R137, UR26, R10, 0x96, !PT ;  /* 0x0000001a898a7c12 */ /* 0x000fe2000f8e960a */
[----:B------:R-:W-:Y:S01]  /*93a0*/  IMAD.WIDE.U32 R170, R6, -0x326172a9, RZ ;  /* 0xcd9e8d5706aa7825 */ /* 0x000fe200078e00ff */
[----:B------:R-:W-:Y:S01]  /*93b0*/  MUFU.EX2 R154, R154 ;  /* 0x0000009a009a7308 */ /* 0x000fe20000000800 */
[----:B-1----:R-:W-:Y:S02]  /*93c0*/  FMNMX.FTZ R157, R8, R157, !PT ;  /* 0x0000009d089d7209 */ /* 0x002fe40007810000 */
[----:B------:R-:W-:Y:S01]  /*93d0*/  IMAD.WIDE.U32 R138, R138, -0x326172a9, RZ ;  /* 0xcd9e8d578a8a7825 */ /* 0x000fe200078e00ff */
[----:B------:R-:W-:Y:S02]  /*93e0*/  LOP3.LUT R4, R171, UR27, R224, 0x96, !PT ;  /* 0x0000001bab047c12 */ /* 0x000fe4000f8e96e0 */
[C---:B------:R-:W-:Y:S01]  /*93f0*/  FSETP.NEU.FTZ.AND P0, PT, R157.reuse, -INF , PT ;  /* 0xff8000009d00780b */ /* 0x040fe20003f1d000 */
[----:B------:R-:W-:Y:S01]  /*9400*/  FMUL.FTZ R146, R157, c[0x0][0x23c] ;  /* 0x00008f009d927a20 */ /* 0x000fe20000410000 */
[----:B------:R-:W-:Y:S01]  /*9410*/  LOP3.LUT R170, R139, UR25, R170, 0x96, !PT ;  /* 0x000000198baa7c12 */ /* 0x000fe2000f8e96aa */
[----:B------:R-:W-:Y:S01]  /*9420*/  IMAD.WIDE.U32 R10, R4, -0x2daee0ad, RZ ;  /* 0xd2511f53040a7825 */ /* 0x000fe200078e00ff */
[----:B------:R-:W-:Y:S01]  /*9430*/  FSEL R8, R157, RZ, P0 ;  /* 0x000000ff9d087208 */ /* 0x000fe20000000000 */
[----:B------:R-:W-:Y:S01]  /*9440*/  MUFU.EX2 R156, R156 ;  /* 0x0000009c009c7308 */ /* 0x000fe20000000800 */
[----:B------:R-:W-:Y:S01]  /*9450*/  FSEL R146, R146, RZ, P0 ;  /* 0x000000ff92927208 */ /* 0x000fe20000000000 */
[----:B------:R-:W-:Y:S01]  /*9460*/  IMAD.WIDE.U32 R170, R170, -0x2daee0ad, RZ ;  /* 0xd2511f53aaaa7825 */ /* 0x000fe200078e00ff */
[----:B------:R-:W-:-:S03]  /*9470*/  LOP3.LUT R136, R11, UR24, R136, 0x96, !PT ;  /* 0x000000180b887c12 */ /* 0x000fc6000f8e9688 */
[----:B------:R-:W-:Y:S01]  /*9480*/  FFMA.FTZ R152, R0, c[0x0][0x23c], -R146 ;  /* 0x00008f0000987a23 */ /* 0x000fe20000010892 */
[----:B------:R-:W-:Y:S01]  /*9490*/  LOP3.LUT R0, R171, UR15, R10, 0x96, !PT ;  /* 0x0000000fab007c12 */ /* 0x000fe2000f8e960a */
[----:B------:R-:W-:Y:S02]  /*94a0*/  FADD.FTZ R3, R3, -R8 ;  /* 0x8000000803037221 */ /* 0x000fe40000010000 */
[----:B------:R-:W-:Y:S02]  /*94b0*/  FFMA.FTZ R153, R2, c[0x0][0x23c], -R163 ;  /* 0x00008f0002997a23 */ /* 0x000fe400000108a3 */
[----:B------:R-:W-:Y:S01]  /*94c0*/  IMAD.WIDE.U32 R10, R0, -0x326172a9, RZ ;  /* 0xcd9e8d57000a7825 */ /* 0x000fe200078e00ff */
[----:B------:R-:W-:Y:S03]  /*94d0*/  MUFU.EX2 R152, R152 ;  /* 0x0000009800987308 */ /* 0x000fe60000000800 */
[----:B------:R-:W-:Y:S01]  /*94e0*/  FFMA.FTZ R0, R7, c[0x0][0x23c], -R146 ;  /* 0x00008f0007007a23 */ /* 0x000fe20000010892 */
[----:B------:R-:W-:Y:S01]  /*94f0*/  FSEL R7, R158, RZ, P1 ;  /* 0x000000ff9e077208 */ /* 0x000fe20000800000 */
[----:B------:R-:W-:Y:S01]  /*9500*/  FMUL.FTZ R3, R3, c[0x0][0x23c] ;  /* 0x00008f0003037a20 */ /* 0x000fe20000410000 */
[----:B------:R-:W-:Y:S01]  /*9510*/  SHF.R.U32.HI R4, RZ, 0x10, R10 ;  /* 0x00000010ff047819 */ /* 0x000fe2000001160a */
[----:B------:R-:W-:Y:S01]  /*9520*/  IMAD.WIDE.U32 R136, R136, -0x326172a9, RZ ;  /* 0xcd9e8d5788887825 */ /* 0x000fe200078e00ff */
[----:B------:R-:W-:Y:S01]  /*9530*/  MUFU.EX2 R153, R153 ;  /* 0x0000009900997308 */ /* 0x000fe20000000800 */
[----:B------:R-:W-:-:S02]  /*9540*/  LOP3.LUT R6, R10, 0xff, RZ, 0xc0, !PT ;  /* 0x000000ff0a067812 */ /* 0x000fc400078ec0ff */
[----:B------:R-:W-:Y:S02]  /*9550*/  FADD.FTZ R160, R132, -R7 ;  /* 0x8000000784a07221 */ /* 0x000fe40000010000 */
[----:B------:R-:W-:Y:S01]  /*9560*/  FFMA.FTZ R2, R5, c[0x0][0x23c], -R146 ;  /* 0x00008f0005027a23 */ /* 0x000fe20000010892 */
[----:B------:R-:W-:Y:S01]  /*9570*/  LOP3.LUT R5, R11, UR8, R136, 0x96, !PT ;  /* 0x000000080b057c12 */ /* 0x000fe2000f8e9688 */
[----:B------:R-:W-:Y:S01]  /*9580*/  FMUL.FTZ R160, R160, c[0x0][0x23c] ;  /* 0x00008f00a0a07a20 */ /* 0x000fe20000410000 */
[----:B------:R-:W1:Y:S01]  /*9590*/  MUFU.EX2 R3, R3 ;  /* 0x0000000300037308 */ /* 0x000e620000000800 */
[--C-:B------:R-:W-:Y:S01]  /*95a0*/  FFMA.FTZ R159, R9, c[0x0][0x23c], -R146.reuse ;  /* 0x00008f00099f7a23 */ /* 0x100fe20000010892 */
[----:B------:R-:W-:Y:S01]  /*95b0*/  LOP3.LUT R11, R10, 0xffff, RZ, 0xc0, !PT ;  /* 0x0000ffff0a0b7812 */ /* 0x000fe200078ec0ff */
[----:B------:R-:W-:Y:S01]  /*95c0*/  FFMA.FTZ R167, R168, c[0x0][0x23c], -R163 ;  /* 0x00008f00a8a77a23 */ /* 0x000fe200000108a3 */
[----:B------:R-:W-:Y:S01]  /*95d0*/  LOP3.LUT R7, R5, 0xffff, RZ, 0xc0, !PT ;  /* 0x0000ffff05077812 */ /* 0x000fe200078ec0ff */
[--C-:B------:R-:W-:Y:S01]  /*95e0*/  FFMA.FTZ R168, R135, c[0x0][0x23c], -R146.reuse ;  /* 0x00008f0087a87a23 */ /* 0x100fe20000010892 */
[----:B------:R-:W-:Y:S01]  /*95f0*/  SHF.R.U32.HI R8, RZ, 0x10, R5 ;  /* 0x00000010ff087819 */ /* 0x000fe20000011605 */
[----:B------:R-:W-:Y:S01]  /*9600*/  FFMA.FTZ R171, R143, c[0x0][0x23c], -R146 ;  /* 0x00008f008fab7a23 */ /* 0x000fe20000010892 */
[----:B------:R-:W2:Y:S01]  /*9610*/  MUFU.EX2 R160, R160 ;  /* 0x000000a000a07308 */ /* 0x000ea20000000800 */
[----:B------:R-:W-:Y:S01]  /*9620*/  LOP3.LUT R9, R4, 0xff, RZ, 0xc0, !PT ;  /* 0x000000ff04097812 */ /* 0x000fe200078ec0ff */
[--C-:B------:R-:W-:Y:S01]  /*9630*/  FFMA.FTZ R164, R164, c[0x0][0x23c], -R163.reuse ;  /* 0x00008f00a4a47a23 */ /* 0x100fe200000108a3 */
[----:B------:R-:W-:Y:S01]  /*9640*/  LOP3.LUT R4, R5, 0xff, RZ, 0xc0, !PT ;  /* 0x000000ff05047812 */ /* 0x000fe200078ec0ff */
[----:B------:R-:W-:Y:S01]  /*9650*/  FFMA.FTZ R166, R166, c[0x0][0x23c], -R163 ;  /* 0x00008f00a6a67a23 */ /* 0x000fe200000108a3 */
[----:B------:R-:W-:Y:S01]  /*9660*/  SHF.R.U32.HI R11, RZ, 0x8, R11 ;  /* 0x00000008ff0b7819 */ /* 0x000fe2000001160b */
[----:B------:R-:W-:Y:S01]  /*9670*/  FFMA.FTZ R165, R134, c[0x0][0x23c], -R163 ;  /* 0x00008f0086a57a23 */ /* 0x000fe200000108a3 */
[----:B------:R-:W-:Y:S01]  /*9680*/  SHF.R.U32.HI R10, RZ, 0x18, R10 ;  /* 0x00000018ff0a7819 */ /* 0x000fe2000001160a */
[-C--:B-1----:R-:W-:Y:S01]  /*9690*/  FMUL.FTZ R34, R110, R3.reuse ;  /* 0x000000036e227220 */ /* 0x082fe20000410000 */
[----:B------:R-:W1:Y:S01]  /*96a0*/  MUFU.EX2 R2, R2 ;  /* 0x0000000200027308 */ /* 0x000e620000000800 */
[-C--:B------:R-:W-:Y:S01]  /*96b0*/  FMUL.FTZ R35, R111, R3.reuse ;  /* 0x000000036f237220 */ /* 0x080fe20000410000 */
[----:B------:R-:W-:Y:S01]  /*96c0*/  SHF.R.U32.HI R5, RZ, 0x18, R5 ;  /* 0x00000018ff057819 */ /* 0x000fe20000011605 */
[-C--:B------:R-:W-:Y:S01]  /*96d0*/  FMUL.FTZ R26, R114, R3.reuse ;  /* 0x00000003721a7220 */ /* 0x080fe20000410000 */
[----:B------:R-:W-:Y:S01]  /*96e0*/  SHF.R.U32.HI R7, RZ, 0x8, R7 ;  /* 0x00000008ff077819 */ /* 0x000fe20000011607 */
[----:B------:R-:W-:Y:S01]  /*96f0*/  FMUL.FTZ R27, R115, R3 ;  /* 0x00000003731b7220 */ /* 0x000fe20000410000 */
[----:B------:R-:W-:Y:S01]  /*9700*/  LOP3.LUT R8, R8, 0xff, RZ, 0xc0, !PT ;  /* 0x000000ff08087812 */ /* 0x000fe200078ec0ff */
[-C--:B--2---:R-:W-:Y:S01]  /*9710*/  FMUL.FTZ R32, R108, R160.reuse ;  /* 0x000000a06c207220 */ /* 0x084fe20000410000 */
[----:B------:R-:W-:Y:S01]  /*9720*/  MUFU.EX2 R0, R0 ;  /* 0x0000000000007308 */ /* 0x000fe20000000800 */
[-C--:B------:R-:W-:Y:S01]  /*9730*/  FMUL.FTZ R33, R109, R160.reuse ;  /* 0x000000a06d217220 */ /* 0x080fe20000410000 */
[----:B------:R-:W-:Y:S01]  /*9740*/  PRMT R6, R6, 0x5410, R11 ;  /* 0x0000541006067816 */ /* 0x000fe2000000000b */
[----:B------:R-:W2:Y:S01]  /*9750*/  LDSM.16.MT88.4 R108, [R188+0xe000] ;  /* 0x00e00000bc6c783b */ /* 0x000ea20000004200 */
[-C--:B------:R-:W-:Y:S01]  /*9760*/  FMUL.FTZ R24, R112, R160.reuse ;  /* 0x000000a070187220 */ /* 0x080fe20000410000 */
[----:B------:R-:W-:Y:S01]  /*9770*/  PRMT R10, R9, 0x5410, R10 ;  /* 0x00005410090a7816 */ /* 0x000fe2000000000a */
[----:B------:R-:W-:Y:S01]  /*9780*/  FMUL.FTZ R25, R113, R160 ;  /* 0x000000a071197220 */ /* 0x000fe20000410000 */
[----:B------:R-:W-:Y:S01]  /*9790*/  PRMT R4, R4, 0x5410, R7 ;  /* 0x0000541004047816 */ /* 0x000fe20000000007 */
[----:B------:R-:W3:Y:S01]  /*97a0*/  MUFU.EX2 R159, R159 ;  /* 0x0000009f009f7308 */ /* 0x000ee20000000800 */
[----:B------:R-:W4:Y:S01]  /*97b0*/  LDSM.16.MT88.4 R112, [R186+0xe000] ;  /* 0x00e00000ba70783b */ /* 0x000f220000004200 */
[----:B------:R-:W-:Y:S01]  /*97c0*/  PRMT R8, R8, 0x5410, R5 ;  /* 0x0000541008087816 */ /* 0x000fe20000000005 */
[--C-:B------:R-:W-:Y:S01]  /*97d0*/  HSET2.LE.AND R6, R6, R161.reuse, PT ;  /* 0x000000a106067233 */ /* 0x100fe20003803000 */
[----:B------:R-:W-:Y:S01]  /*97e0*/  F2FP.BF16.PACK_AB R11, R153, R154 ;  /* 0x0000009a990b723e */ /* 0x000fe200000010ff */
[--C-:B------:R-:W-:Y:S01]  /*97f0*/  HSET2.LE.AND R7, R10, R161.reuse, PT ;  /* 0x000000a10a077233 */ /* 0x100fe20003803000 */
[----:B------:R-:W-:Y:S01]  /*9800*/  F2FP.BF16.PACK_AB R9, R155, R156 ;  /* 0x0000009c9b09723e */ /* 0x000fe200000010ff */
[--C-:B------:R-:W-:Y:S01]  /*9810*/  HSET2.LE.AND R4, R4, R161.reuse, PT ;  /* 0x000000a104047233 */ /* 0x100fe20003803000 */
[----:B------:R-:W-:Y:S01]  /*9820*/  LOP3.LUT R6, R6, R11, RZ, 0xc0, !PT ;  /* 0x0000000b06067212 */ /* 0x000fe200078ec0ff */
[----:B------:R-:W-:Y:S01]  /*9830*/  HSET2.LE.AND R5, R8, R161, PT ;  /* 0x000000a108057233 */ /* 0x000fe20003803000 */
[----:B-1----:R-:W-:Y:S01]  /*9840*/  F2FP.BF16.PACK_AB R8, R2, R152 ;  /* 0x000000980208723e */ /* 0x002fe200000010ff */
[-C--:B------:R-:W-:Y:S01]  /*9850*/  FMUL.FTZ R36, R36, R160.reuse ;  /* 0x000000a024247220 */ /* 0x080fe20000410000 */
[----:B------:R-:W-:Y:S01]  /*9860*/  LOP3.LUT R4, R4, R9, RZ, 0xc0, !PT ;  /* 0x0000000904047212 */ /* 0x000fe200078ec0ff */
[----:B------:R-:W-:Y:S01]  /*9870*/  FMUL.FTZ R37, R37, R160 ;  /* 0x000000a025257220 */ /* 0x000fe20000410000 */
[----:B------:R-:W-:Y:S01]  /*9880*/  LOP3.LUT R5, R5, R8, RZ, 0xc0, !PT ;  /* 0x0000000805057212 */ /* 0x000fe200078ec0ff */
[-C--:B------:R-:W-:Y:S01]  /*9890*/  FMUL.FTZ R38, R38, R3.reuse ;  /* 0x0000000326267220 */ /* 0x080fe20000410000 */
[----:B---3--:R-:W-:Y:S01]  /*98a0*/  F2FP.BF16.PACK_AB R10, R159, R0 ;  /* 0x000000009f0a723e */ /* 0x008fe200000010ff */
[-C--:B------:R-:W-:Y:S01]  /*98b0*/  FMUL.FTZ R39, R39, R3.reuse ;  /* 0x0000000327277220 */ /* 0x080fe20000410000 */
[----:B------:R-:W-:Y:S01]  /*98c0*/  LOP3.LUT R136, R137, UR16, R138, 0x96, !PT ;  /* 0x0000001089887c12 */ /* 0x000fe2000f8e968a */
[----:B------:R-:W-:Y:S01]  /*98d0*/  FMUL.FTZ R40, R40, R160 ;  /* 0x000000a028287220 */ /* 0x000fe20000410000 */
[----:B------:R-:W-:Y:S01]  /*98e0*/  LOP3.LUT R7, R7, R10, RZ, 0xc0, !PT ;  /* 0x0000000a07077212 */ /* 0x000fe200078ec0ff */
[----:B------:R-:W-:Y:S01]  /*98f0*/  FMUL.FTZ R41, R41, R160 ;  /* 0x000000a029297220 */ /* 0x000fe20000410000 */
[----:B------:R-:W-:Y:S01]  /*9900*/  MUFU.EX2 R168, R168 ;  /* 0x000000a800a87308 */ /* 0x000fe20000000800 */
[----:B------:R-:W-:-:S02]  /*9910*/  FMUL.FTZ R42, R42, R3 ;  /* 0x000000032a2a7220 */ /* 0x000fc40000410000 */
[-C--:B------:R-:W-:Y:S02]  /*9920*/  FMUL.FTZ R43, R43, R3.reuse ;  /* 0x000000032b2b7220 */ /* 0x080fe40000410000 */
[C---:B------:R-:W-:Y:S01]  /*9930*/  HMMA.16816.F32.BF16 R24, R4.reuse, R28, R24 ;  /* 0x0000001c0418723c */ /* 0x040fe20000041818 */
[-C--:B------:R-:W-:Y:S02]  /*9940*/  FMUL.FTZ R44, R44, R160.reuse ;  /* 0x000000a02c2c7220 */ /* 0x080fe40000410000 */
[-C--:B------:R-:W-:Y:S01]  /*9950*/  FMUL.FTZ R45, R45, R160.reuse ;  /* 0x000000a02d2d7220 */ /* 0x080fe20000410000 */
[----:B------:R-:W1:Y:S01]  /*9960*/  MUFU.EX2 R171, R171 ;  /* 0x000000ab00ab7308 */ /* 0x000e620000000800 */
[-C--:B------:R-:W-:Y:S02]  /*9970*/  FMUL.FTZ R46, R46, R3.reuse ;  /* 0x000000032e2e7220 */ /* 0x080fe40000410000 */
[----:B------:R-:W-:Y:S01]  /*9980*/  FMUL.FTZ R47, R47, R3 ;  /* 0x000000032f2f7220 */ /* 0x000fe20000410000 */
[----:B------:R-:W-:Y:S01]  /*9990*/  HMMA.16816.F32.BF16 R28, R4, R30, R32 ;  /* 0x0000001e041c723c */ /* 0x000fe20000041820 */
[----:B------:R-:W-:-:S02]  /*99a0*/  FMUL.FTZ R48, R48, R160 ;  /* 0x000000a030307220 */ /* 0x000fc40000410000 */
[-C--:B------:R-:W-:Y:S01]  /*99b0*/  FMUL.FTZ R49, R49, R160.reuse ;  /* 0x000000a031317220 */ /* 0x080fe20000410000 */
[----:B------:R-:W-:Y:S01]  /*99c0*/  MUFU.EX2 R164, R164 ;  /* 0x000000a400a47308 */ /* 0x000fe20000000800 */
[-C--:B------:R-:W-:Y:S02]  /*99d0*/  FMUL.FTZ R50, R50, R3.reuse ;  /* 0x0000000332327220 */ /* 0x080fe40000410000 */
[-C--:B------:R-:W-:Y:S01]  /*99e0*/  FMUL.FTZ R32, R104, R160.reuse ;  /* 0x000000a068207220 */ /* 0x080fe20000410000 */
[----:B--2---:R-:W-:Y:S01]  /*99f0*/  HMMA.16816.F32.BF16 R36, R4, R108, R36 ;  /* 0x0000006c0424723c */ /* 0x004fe20000041824 */
[----:B------:R-:W-:Y:S02]  /*9a00*/  FMUL.FTZ R33, R105, R160 ;  /* 0x000000a069217220 */ /* 0x000fe40000410000 */
[-C--:B------:R-:W-:Y:S01]  /*9a10*/  FMUL.FTZ R34, R106, R3.reuse ;  /* 0x000000036a227220 */ /* 0x080fe20000410000 */
[----:B------:R-:W-:Y:S01]  /*9a20*/  MUFU.EX2 R167, R167 ;  /* 0x000000a700a77308 */ /* 0x000fe20000000800 */
[----:B------:R-:W-:-:S02]  /*9a30*/  FMUL.FTZ R35, R107, R3 ;  /* 0x000000036b237220 */ /* 0x000fc40000410000 */
[----:B------:R-:W2:Y:S01]  /*9a40*/  LDSM.16.MT88.4 R104, [R185+0xe000] ;  /* 0x00e00000b968783b */ /* 0x000ea20000004200 */
[C---:B------:R-:W-:Y:S01]  /*9a50*/  HMMA.16816.F32.BF16 R40, R4.reuse, R110, R40 ;  /* 0x0000006e0428723c */ /* 0x040fe20000041828 */
[-C--:B------:R-:W-:Y:S02]  /*9a60*/  FMUL.FTZ R51, R51, R3.reuse ;  /* 0x0000000333337220 */ /* 0x080fe40000410000 */
[----:B------:R-:W3:Y:S01]  /*9a70*/  LDSM.16.MT88.4 R108, [R184+0xe000] ;  /* 0x00e00000b86c783b */ /* 0x000ee20000004200 */
[-C--:B------:R-:W-:Y:S01]  /*9a80*/  FMUL.FTZ R52, R52, R160.reuse ;  /* 0x000000a034347220 */ /* 0x080fe20000410000 */
[----:B------:R-:W-:Y:S01]  /*9a90*/  MUFU.EX2 R166, R166 ;  /* 0x000000a600a67308 */ /* 0x000fe20000000800 */
[----:B------:R-:W-:Y:S02]  /*9aa0*/  FMUL.FTZ R53, R53, R160 ;  /* 0x000000a035357220 */ /* 0x000fe40000410000 */
[----:B----4-:R-:W-:Y:S01]  /*9ab0*/  HMMA.16816.F32.BF16 R44, R4, R112, R44 ;  /* 0x00000070042c723c */ /* 0x010fe2000004182c */
[----:B------:R-:W-:-:S02]  /*9ac0*/  FMUL.FTZ R54, R54, R3 ;  /* 0x0000000336367220 */ /* 0x000fc40000410000 */
[-C--:B------:R-:W-:Y:S02]  /*9ad0*/  FMUL.FTZ R55, R55, R3.reuse ;  /* 0x0000000337377220 */ /* 0x080fe40000410000 */
[-C--:B------:R-:W-:Y:S01]  /*9ae0*/  FMUL.FTZ R56, R56, R160.reuse ;  /* 0x000000a038387220 */ /* 0x080fe20000410000 */
[----:B------:R-:W4:Y:S01]  /*9af0*/  MUFU.EX2 R165, R165 ;  /* 0x000000a500a57308 */ /* 0x000f220000000800 */
[-C--:B------:R-:W-:Y:S01]  /*9b00*/  FMUL.FTZ R57, R57, R160.reuse ;  /* 0x000000a039397220 */ /* 0x080fe20000410000 */
[----:B------:R-:W-:Y:S01]  /*9b10*/  HMMA.16816.F32.BF16 R48, R4, R114, R48 ;  /* 0x000000720430723c */ /* 0x000fe20000041830 */
[----:B------:R-:W5:Y:S01]  /*9b20*/  LDSM.16.MT88.4 R112, [R188+0x10000] ;  /* 0x01000000bc70783b */ /* 0x000f620000004200 */
[-C--:B------:R-:W-:Y:S02]  /*9b30*/  FMUL.FTZ R58, R58, R3.reuse ;  /* 0x000000033a3a7220 */ /* 0x080fe40000410000 */
[----:B------:R-:W-:Y:S02]  /*9b40*/  FMUL.FTZ R59, R59, R3 ;  /* 0x000000033b3b7220 */ /* 0x000fe40000410000 */
[----:B------:R-:W-:-:S02]  /*9b50*/  FMUL.FTZ R60, R60, R160 ;  /* 0x000000a03c3c7220 */ /* 0x000fc40000410000 */
[-C--:B------:R-:W-:Y:S02]  /*9b60*/  FMUL.FTZ R61, R61, R160.reuse ;  /* 0x000000a03d3d7220 */ /* 0x080fe40000410000 */
[-C--:B------:R-:W-:Y:S02]  /*9b70*/  FMUL.FTZ R62, R62, R3.reuse ;  /* 0x000000033e3e7220 */ /* 0x080fe40000410000 */
[-C--:B------:R-:W-:Y:S02]  /*9b80*/  FMUL.FTZ R63, R63, R3.reuse ;  /* 0x000000033f3f7220 */ /* 0x080fe40000410000 */
[-C--:B------:R-:W-:Y:S02]  /*9b90*/  FMUL.FTZ R64, R64, R160.reuse ;  /* 0x000000a040407220 */ /* 0x080fe40000410000 */
[----:B------:R-:W-:Y:S02]  /*9ba0*/  FMUL.FTZ R65, R65, R160 ;  /* 0x000000a041417220 */ /* 0x000fe40000410000 */
[----:B------:R-:W-:-:S02]  /*9bb0*/  FMUL.FTZ R66, R66, R3 ;  /* 0x0000000342427220 */ /* 0x000fc40000410000 */
[-C--:B------:R-:W-:Y:S02]  /*9bc0*/  FMUL.FTZ R67, R67, R3.reuse ;  /* 0x0000000343437220 */ /* 0x080fe40000410000 */
[-C--:B------:R-:W-:Y:S01]  /*9bd0*/  FMUL.FTZ R68, R68, R160.reuse ;  /* 0x000000a044447220 */ /* 0x080fe20000410000 */
[C---:B--2---:R-:W-:Y:S01]  /*9be0*/  HMMA.16816.F32.BF16 R52, R4.reuse, R104, R52 ;  /* 0x000000680434723c */ /* 0x044fe20000041834 */
[-C--:B------:R-:W-:Y:S02]  /*9bf0*/  FMUL.FTZ R69, R69, R160.reuse ;  /* 0x000000a045457220 */ /* 0x080fe40000410000 */
[-C--:B------:R-:W-:Y:S02]  /*9c00*/  FMUL.FTZ R70, R70, R3.reuse ;  /* 0x0000000346467220 */ /* 0x080fe40000410000 */
[----:B------:R-:W-:Y:S02]  /*9c10*/  FMUL.FTZ R71, R71, R3 ;  /* 0x0000000347477220 */ /* 0x000fe40000410000 */
[-C--:B------:R-:W-:Y:S01]  /*9c20*/  FMUL.FTZ R16, R120, R160.reuse ;  /* 0x000000a078107220 */ /* 0x080fe20000410000 */
[----:B------:R-:W-:Y:S01]  /*9c30*/  HMMA.16816.F32.BF16 R56, R4, R106, R56 ;  /* 0x0000006a0438723c */ /* 0x000fe20000041838 */
[----:B------:R-:W2:Y:S01]  /*9c40*/  LDSM.16.MT88.4 R104, [R186+0x10000] ;  /* 0x01000000ba68783b */ /* 0x000ea20000004200 */
[----:B------:R-:W-:-:S02]  /*9c50*/  FMUL.FTZ R17, R121, R160 ;  /* 0x000000a079117220 */ /* 0x000fc40000410000 */
[-C--:B------:R-:W-:Y:S02]  /*9c60*/  FMUL.FTZ R18, R122, R3.reuse ;  /* 0x000000037a127220 */ /* 0x080fe40000410000 */
[-C--:B------:R-:W-:Y:S02]  /*9c70*/  FMUL.FTZ R19, R123, R3.reuse ;  /* 0x000000037b137220 */ /* 0x080fe40000410000 */
[----:B---3--:R-:W-:Y:S01]  /*9c80*/  HMMA.16816.F32.BF16 R60, R4, R108, R60 ;  /* 0x0000006c043c723c */ /* 0x008fe2000004183c */
[----:B------:R-:W-:Y:S01]  /*9c90*/  LDSM.16.MT88.4 R120, [R184+0xc000] ;  /* 0x00c00000b878783b */ /* 0x000fe20000004200 */
[-C--:B------:R-:W-:Y:S02]  /*9ca0*/  FMUL.FTZ R76, R76, R160.reuse ;  /* 0x000000a04c4c7220 */ /* 0x080fe40000410000 */
[----:B------:R-:W-:Y:S02]  /*9cb0*/  FMUL.FTZ R77, R77, R160 ;  /* 0x000000a04d4d7220 */ /* 0x000fe40000410000 */
[----:B------:R-:W-:-:S02]  /*9cc0*/  FMUL.FTZ R78, R78, R3 ;  /* 0x000000034e4e7220 */ /* 0x000fc40000410000 */
[C---:B------:R-:W-:Y:S01]  /*9cd0*/  HMMA.16816.F32.BF16 R64, R4.reuse, R110, R64 ;  /* 0x0000006e0440723c */ /* 0x040fe20000041840 */
[----:B------:R-:W3:Y:S01]  /*9ce0*/  LDSM.16.MT88.4 R108, [R185+0x10000] ;  /* 0x01000000b96c783b */ /* 0x000ee20000004200 */
[-C--:B------:R-:W-:Y:S02]  /*9cf0*/  FMUL.FTZ R79, R79, R3.reuse ;  /* 0x000000034f4f7220 */ /* 0x080fe40000410000 */
[-C--:B------:R-:W-:Y:S02]  /*9d00*/  FMUL.FTZ R80, R80, R160.reuse ;  /* 0x000000a050507220 */ /* 0x080fe40000410000 */
[----:B------:R-:W-:Y:S02]  /*9d10*/  FMUL.FTZ R81, R81, R160 ;  /* 0x000000a051517220 */ /* 0x000fe40000410000 */
[----:B-----5:R-:W-:Y:S01]  /*9d20*/  HMMA.16816.F32.BF16 R68, R4, R112, R68 ;  /* 0x000000700444723c */ /* 0x020fe20000041844 */
[-C--:B------:R-:W-:Y:S02]  /*9d30*/  FMUL.FTZ R82, R82, R3.reuse ;  /* 0x0000000352527220 */ /* 0x080fe40000410000 */
[----:B------:R-:W-:-:S02]  /*9d40*/  FMUL.FTZ R83, R83, R3 ;  /* 0x0000000353537220 */ /* 0x000fc40000410000 */
[-C--:B------:R-:W-:Y:S02]  /*9d50*/  FMUL.FTZ R84, R84, R160.reuse ;  /* 0x000000a054547220 */ /* 0x080fe40000410000 */
[----:B------:R-:W-:Y:S01]  /*9d60*/  IMAD.WIDE.U32 R112, R136, -0x2daee0ad, RZ ;  /* 0xd2511f5388707825 */ /* 0x000fe200078e00ff */
[C---:B------:R-:W-:Y:S01]  /*9d70*/  HMMA.16816.F32.BF16 R16, R4.reuse, R20, R16 ;  /* 0x000000140410723c */ /* 0x040fe20000041810 */
[----:B------:R-:W5:Y:S02]  /*9d80*/  LDSM.16.MT88.4 R136, [R184+0x10000] ;  /* 0x01000000b888783b */ /* 0x000f640000004200 */
[-C--:B------:R-:W-:Y:S01]  /*9d90*/  FMUL.FTZ R85, R85, R160.reuse ;  /* 0x000000a055557220 */ /* 0x080fe20000410000 */
[----:B------:R-:W-:Y:S01]  /*9da0*/  LOP3.LUT R170, R113, UR5, R170, 0x96, !PT ;  /* 0x0000000571aa7c12 */ /* 0x000fe2000f8e96aa */
[-C--:B------:R-:W-:Y:S02]  /*9db0*/  FMUL.FTZ R86, R86, R3.reuse ;  /* 0x0000000356567220 */ /* 0x080fe40000410000 */
[-C--:B------:R-:W-:Y:S01]  /*9dc0*/  FMUL.FTZ R87, R87, R3.reuse ;  /* 0x0000000357577220 */ /* 0x080fe20000410000 */
[----:B------:R-:W-:Y:S01]  /*9dd0*/  LOP3.LUT R230, R170, 0xff, RZ, 0xc0, !PT ;  /* 0x000000ffaae67812 */ /* 0x000fe200078ec0ff */
[-C--:B------:R-:W-:Y:S01]  /*9de0*/  FMUL.FTZ R88, R88, R160.reuse ;  /* 0x000000a058587220 */ /* 0x080fe20000410000 */
[----:B--2---:R-:W-:Y:S01]  /*9df0*/  HMMA.16816.F32.BF16 R76, R4, R104, R76 ;  /* 0x00000068044c723c */ /* 0x004fe2000004184c */
[----:B------:R-:W-:Y:S01]  /*9e00*/  FMUL.FTZ R89, R89, R160 ;  /* 0x000000a059597220 */ /* 0x000fe20000410000 */
[----:B------:R-:W-:Y:S01]  /*9e10*/  SHF.R.U32.HI R218, RZ, 0x10, R170 ;  /* 0x00000010ffda7819 */ /* 0x000fe200000116aa */
[----:B------:R-:W-:-:S02]  /*9e20*/  FMUL.FTZ R90, R90, R3 ;  /* 0x000000035a5a7220 */ /* 0x000fc40000410000 */
[-C--:B------:R-:W-:Y:S01]  /*9e30*/  FMUL.FTZ R91, R91, R3.reuse ;  /* 0x000000035b5b7220 */ /* 0x080fe20000410000 */
[----:B------:R-:W-:Y:S01]  /*9e40*/  LOP3.LUT R218, R218, 0xff, RZ, 0xc0, !PT ;  /* 0x000000ffdada7812 */ /* 0x000fe200078ec0ff */
[-C--:B------:R-:W-:Y:S01]  /*9e50*/  FMUL.FTZ R72, R72, R160.reuse ;  /* 0x000000a048487220 */ /* 0x080fe20000410000 */
[C---:B------:R-:W-:Y:S01]  /*9e60*/  HMMA.16816.F32.BF16 R80, R4.reuse, R106, R80 ;  /* 0x0000006a0450723c */ /* 0x040fe20000041850 */
[-C--:B------:R-:W-:Y:S01]  /*9e70*/  FMUL.FTZ R73, R73, R160.reuse ;  /* 0x000000a049497220 */ /* 0x080fe20000410000 */
[--C-:B------:R-:W-:Y:S01]  /*9e80*/  SHF.R.U32.HI R104, RZ, 0x10, R112.reuse ;  /* 0x00000010ff687819 */ /* 0x100fe20000011670 */
[-C--:B------:R-:W-:Y:S01]  /*9e90*/  FMUL.FTZ R74, R74, R3.reuse ;  /* 0x000000034a4a7220 */ /* 0x080fe20000410000 */
[----:B------:R-:W-:Y:S01]  /*9ea0*/  SHF.R.U32.HI R105, RZ, 0x18, R112 ;  /* 0x00000018ff697819 */ /* 0x000fe20000011670 */
[-C--:B------:R-:W-:Y:S01]  /*9eb0*/  FMUL.FTZ R75, R75, R3.reuse ;  /* 0x000000034b4b7220 */ /* 0x080fe20000410000 */
[----:B------:R-:W-:Y:S01]  /*9ec0*/  LOP3.LUT R104, R104, 0xff, RZ, 0xc0, !PT ;  /* 0x000000ff68687812 */ /* 0x000fe200078ec0ff */
[-C--:B------:R-:W-:Y:S01]  /*9ed0*/  FMUL.FTZ R8, R128, R160.reuse ;  /* 0x000000a080087220 */ /* 0x080fe20000410000 */
[C---:B------:R-:W-:Y:S01]  /*9ee0*/  LOP3.LUT R107, R112.reuse, 0xffff, RZ, 0xc0, !PT ;  /* 0x0000ffff706b7812 */ /* 0x040fe200078ec0ff */
[C---:B---3--:R-:W-:Y:S01]  /*9ef0*/  HMMA.16816.F32.BF16 R84, R4.reuse, R108, R84 ;  /* 0x0000006c0454723c */ /* 0x048fe20000041854 */
[----:B------:R-:W-:Y:S01]  /*9f00*/  LOP3.LUT R106, R112, 0xff, RZ, 0xc0, !PT ;  /* 0x000000ff706a7812 */ /* 0x000fe200078ec0ff */
[-C--:B------:R-:W-:Y:S01]  /*9f10*/  FMUL.FTZ R9, R129, R160.reuse ;  /* 0x000000a081097220 */ /* 0x080fe20000410000 */
[----:B------:R-:W-:Y:S01]  /*9f20*/  SHF.R.U32.HI R107, RZ, 0x8, R107 ;  /* 0x00000008ff6b7819 */ /* 0x000fe2000001166b */
[-C--:B------:R-:W-:Y:S01]  /*9f30*/  FMUL.FTZ R10, R130, R3.reuse ;  /* 0x00000003820a7220 */ /* 0x080fe20000410000 */
[----:B------:R-:W-:Y:S01]  /*9f40*/  PRMT R104, R104, 0x5410, R105 ;  /* 0x0000541068687816 */ /* 0x000fe20000000069 */
[-C--:B------:R-:W-:Y:S01]  /*9f50*/  FMUL.FTZ R11, R131, R3.reuse ;  /* 0x00000003830b7220 */ /* 0x080fe20000410000 */
[----:B------:R-:W-:Y:S01]  /*9f60*/  PRMT R106, R106, 0x5410, R107 ;  /* 0x000054106a6a7816 */ /* 0x000fe2000000006b */
[C---:B------:R-:W-:Y:S01]  /*9f70*/  HMMA.16816.F32.BF16 R88, R4.reuse, R110, R88 ;  /* 0x0000006e0458723c */ /* 0x040fe20000041858 */
[----:B------:R-:W2:Y:S01]  /*9f80*/  LDSM.16.MT88.4 R108, [R185+0xe800] ;  /* 0x00e80000b96c783b */ /* 0x000ea20000004200 */
[-C--:B------:R-:W-:Y:S01]  /*9f90*/  FMUL.FTZ R124, R124, R160.reuse ;  /* 0x000000a07c7c7220 */ /* 0x080fe20000410000 */
[----:B------:R-:W-:Y:S01]  /*9fa0*/  LOP3.LUT R107, R170, 0xffff, RZ, 0xc0, !PT ;  /* 0x0000ffffaa6b7812 */ /* 0x000fe200078ec0ff */
[-C--:B------:R-:W-:Y:S01]  /*9fb0*/  FMUL.FTZ R125, R125, R160.reuse ;  /* 0x000000a07d7d7220 */ /* 0x080fe20000410000 */
[----:B------:R-:W-:Y:S01]  /*9fc0*/  SHF.R.U32.HI R105, RZ, 0x18, R170 ;  /* 0x00000018ff697819 */ /* 0x000fe200000116aa */
[-C--:B------:R-:W-:Y:S01]  /*9fd0*/  FMUL.FTZ R126, R126, R3.reuse ;  /* 0x000000037e7e7220 */ /* 0x080fe20000410000 */
[----:B------:R-:W-:Y:S01]  /*9fe0*/  SHF.R.U32.HI R107, RZ, 0x8, R107 ;  /* 0x00000008ff6b7819 */ /* 0x000fe2000001166b */
[C---:B------:R-:W-:Y:S01]  /*9ff0*/  HMMA.16816.F32.BF16 R72, R4.reuse, R114, R72 ;  /* 0x000000720448723c */ /* 0x040fe20000041848 */
[----:B------:R-:W3:Y:S01]  /*a000*/  LDSM.16.MT88.4 R112, [R186+0xe800] ;  /* 0x00e80000ba70783b */ /* 0x000ee20000004200 */
[-C--:B------:R-:W-:Y:S01]  /*a010*/  FMUL.FTZ R127, R127, R3.reuse ;  /* 0x000000037f7f7220 */ /* 0x080fe20000410000 */
[----:B------:R-:W-:Y:S01]  /*a020*/  PRMT R230, R230, 0x5410, R107 ;  /* 0x00005410e6e67816 */ /* 0x000fe2000000006b */
[-C--:B------:R-:W-:Y:S01]  /*a030*/  FMUL.FTZ R116, R116, R160.reuse ;  /* 0x000000a074747220 */ /* 0x080fe20000410000 */
[--C-:B------:R-:W-:Y:S01]  /*a040*/  HSET2.LE.AND R104, R104, R161.reuse, PT ;  /* 0x000000a168687233 */ /* 0x100fe20003803000 */
[----:B------:R-:W-:Y:S01]  /*a050*/  FMUL.FTZ R117, R117, R160 ;  /* 0x000000a075757220 */ /* 0x000fe20000410000 */
[----:B-1----:R-:W-:Y:S01]  /*a060*/  F2FP.BF16.PACK_AB R107, R171, R168 ;  /* 0x000000a8ab6b723e */ /* 0x002fe200000010ff */
[-C--:B------:R-:W-:Y:S01]  /*a070*/  FMUL.FTZ R118, R118, R3.reuse ;  /* 0x0000000376767220 */ /* 0x080fe20000410000 */
[C---:B------:R-:W-:Y:S01]  /*a080*/  HMMA.16816.F32.BF16 R8, R4.reuse, R12, R8 ;  /* 0x0000000c0408723c */ /* 0x040fe20000041808 */
[-C--:B------:R-:W-:Y:S01]  /*a090*/  FMUL.FTZ R119, R119, R3.reuse ;  /* 0x0000000377777220 */ /* 0x080fe20000410000 */
[--C-:B------:R-:W-:Y:S01]  /*a0a0*/  HSET2.LE.AND R230, R230, R161.reuse, PT ;  /* 0x000000a1e6e67233 */ /* 0x100fe20003803000 */
[-C--:B------:R-:W-:Y:S01]  /*a0b0*/  FMUL.FTZ R100, R100, R160.reuse ;  /* 0x000000a064647220 */ /* 0x080fe20000410000 */
[----:B------:R-:W-:Y:S01]  /*a0c0*/  PRMT R218, R218, 0x5410, R105 ;  /* 0x00005410dada7816 */ /* 0x000fe20000000069 */
[----:B------:R-:W-:Y:S01]  /*a0d0*/  FMUL.FTZ R101, R101, R160 ;  /* 0x000000a065657220 */ /* 0x000fe20000410000 */
[--C-:B------:R-:W-:Y:S01]  /*a0e0*/  HSET2.LE.AND R106, R106, R161.reuse, PT ;  /* 0x000000a16a6a7233 */ /* 0x100fe20003803000 */
[-C--:B------:R-:W-:Y:S01]  /*a0f0*/  FMUL.FTZ R102, R102, R3.reuse ;  /* 0x0000000366667220 */ /* 0x080fe20000410000 */
[C---:B------:R-:W-:Y:S01]  /*a100*/  HMMA.16816.F32.BF16 R12, R4.reuse, R14, R124 ;  /* 0x0000000e040c723c */ /* 0x040fe2000004187c */
[----:B------:R-:W-:Y:S01]  /*a110*/  FMUL.FTZ R103, R103, R3 ;  /* 0x0000000367677220 */ /* 0x000fe20000410000 */
[----:B----4-:R-:W-:Y:S01]  /*a120*/  F2FP.BF16.PACK_AB R105, R165, R166 ;  /* 0x000000a6a569723e */ /* 0x010fe200000010ff */
[-C--:B------:R-:W-:Y:S01]  /*a130*/  FMUL.FTZ R92, R92, R160.reuse ;  /* 0x000000a05c5c7220 */ /* 0x080fe20000410000 */
[----:B------:R-:W-:Y:S01]  /*a140*/  LOP3.LUT R107, R104, R107, RZ, 0xc0, !PT ;  /* 0x0000006b686b7212 */ /* 0x000fe200078ec0ff */
[-C--:B------:R-:W-:Y:S01]  /*a150*/  FMUL.FTZ R93, R93, R160.reuse ;  /* 0x000000a05d5d7220 */ /* 0x080fe20000410000 */
[----:B------:R-:W-:Y:S01]  /*a160*/  LOP3.LUT R106, R106, R105, RZ, 0xc0, !PT ;  /* 0x000000696a6a7212 */ /* 0x000fe200078ec0ff */
[-C--:B------:R-:W-:Y:S01]  /*a170*/  FMUL.FTZ R94, R94, R3.reuse ;  /* 0x000000035e5e7220 */ /* 0x080fe20000410000 */
[----:B------:R-:W-:Y:S01]  /*a180*/  HMMA.16816.F32.BF16 R20, R4, R22, R116 ;  /* 0x000000160414723c */ /* 0x000fe20000041874 */
[----:B------:R-:W-:Y:S01]  /*a190*/  FMUL.FTZ R95, R95, R3 ;  /* 0x000000035f5f7220 */ /* 0x000fe20000410000 */
[----:B------:R-:W-:Y:S01]  /*a1a0*/  HSET2.LE.AND R105, R218, R161, PT ;  /* 0x000000a1da697233 */ /* 0x000fe20003803000 */
[-C--:B------:R-:W-:Y:S01]  /*a1b0*/  FMUL.FTZ R96, R96, R160.reuse ;  /* 0x000000a060607220 */ /* 0x080fe20000410000 */
[----:B------:R-:W-:Y:S01]  /*a1c0*/  LDSM.16.MT88.4 R128, [R186+0xc800] ;  /* 0x00c80000ba80783b */ /* 0x000fe20000004200 */
[----:B------:R-:W-:-:S02]  /*a1d0*/  FMUL.FTZ R97, R97, R160 ;  /* 0x000000a061617220 */ /* 0x000fc40000410000 */
[-C--:B------:R-:W-:Y:S01]  /*a1e0*/  FMUL.FTZ R98, R98, R3.reuse ;  /* 0x0000000362627220 */ /* 0x080fe20000410000 */
[C---:B------:R-:W-:Y:S01]  /*a1f0*/  HMMA.16816.F32.BF16 R32, R4.reuse, R120, R32 ;  /* 0x000000780420723c */ /* 0x040fe20000041820 */
[----:B------:R-:W-:Y:S01]  /*a200*/  FMUL.FTZ R99, R99, R3 ;  /* 0x0000000363637220 */ /* 0x000fe20000410000 */
[----:B------:R-:W-:Y:S01]  /*a210*/  LDSM.16.MT88.4 R116, [R188+0xe800] ;  /* 0x00e80000bc74783b */ /* 0x000fe20000004200 */
[--C-:B------:R-:W-:Y:S02]  /*a220*/  FFMA.FTZ R169, R133, c[0x0][0x23c], -R146.reuse ;  /* 0x00008f0085a97a23 */ /* 0x100fe40000010892 */
[--C-:B------:R-:W-:Y:S01]  /*a230*/  FFMA.FTZ R170, R233, c[0x0][0x23c], -R146.reuse ;  /* 0x00008f00e9aa7a23 */ /* 0x100fe20000010892 */
[----:B------:R-:W-:Y:S01]  /*a240*/  LDSM.16.MT88.4 R132, [R188+0xc800] ;  /* 0x00c80000bc84783b */ /* 0x000fe20000004200 */
[----:B------:R-:W-:Y:S01]  /*a250*/  FFMA.FTZ R218, R141, c[0x0][0x23c], -R146 ;  /* 0x00008f008dda7a23 */ /* 0x000fe20000010892 */
[----:B------:R-:W-:Y:S01]  /*a260*/  HMMA.16816.F32.BF16 R100, R4, R122, R100 ;  /* 0x0000007a0464723c */ /* 0x000fe20000041864 */
[----:B------:R-:W-:Y:S01]  /*a270*/  MUFU.EX2 R169, R169 ;  /* 0x000000a900a97308 */ /* 0x000fe20000000800 */
[----:B------:R-:W-:Y:S01]  /*a280*/  LDSM.16.MT88.4 R120, [R184+0xc800] ;  /* 0x00c80000b878783b */ /* 0x000fe20000004200 */
[----:B------:R-:W-:-:S02]  /*a290*/  FFMA.FTZ R216, R216, c[0x0][0x23c], -R163 ;  /* 0x00008f00d8d87a23 */ /* 0x000fc400000108a3 */
[--C-:B------:R-:W-:Y:S01]  /*a2a0*/  FFMA.FTZ R162, R162, c[0x0][0x23c], -R163.reuse ;  /* 0x00008f00a2a27a23 */ /* 0x100fe200000108a3 */
[----:B------:R-:W-:Y:S01]  /*a2b0*/  LDSM.16.MT88.4 R124, [R185+0xc800] ;  /* 0x00c80000b97c783b */ /* 0x000fe20000004200 */
[----:B------:R-:W-:Y:S01]  /*a2c0*/  FFMA.FTZ R148, R148, c[0x0][0x23c], -R163 ;  /* 0x00008f0094947a23 */ /* 0x000fe200000108a3 */
[C---:B-----5:R-:W-:Y:S01]  /*a2d0*/  HMMA.16816.F32.BF16 R92, R4.reuse, R136, R92 ;  /* 0x00000088045c723c */ /* 0x060fe2000004185c */
[----:B------:R-:W1:Y:S01]  /*a2e0*/  MUFU.EX2 R170, R170 ;  /* 0x000000aa00aa7308 */ /* 0x000e620000000800 */
[----:B------:R-:W-:Y:S02]  /*a2f0*/  FFMA.FTZ R156, R215, R160, R156 ;  /* 0x000000a0d79c7223 */ /* 0x000fe4000001009c */
[----:B------:R-:W-:Y:S02]  /*a300*/  FFMA.FTZ R3, R211, R3, R152 ;  /* 0x00000003d3037223 */ /* 0x000fe40000010098 */
[----:B------:R-:W-:Y:S01]  /*a310*/  FADD.FTZ R155, R155, R156 ;  /* 0x0000009c9b9b7221 */ /* 0x000fe20000010000 */
[----:B------:R-:W-:Y:S01]  /*a320*/  F2FP.BF16.PACK_AB R137, R167, R164 ;  /* 0x000000a4a789723e */ /* 0x000fe200000010ff */
[----:B------:R-:W-:Y:S01]  /*a330*/  HMMA.16816.F32.BF16 R4, R4, R138, R96 ;  /* 0x0000008a0404723c */ /* 0x000fe20000041860 */
[----:B------:R-:W4:Y:S01]  /*a340*/  LDSM.16.MT88.4 R96, [R184+0xe800] ;  /* 0x00e80000b860783b */ /* 0x000f220000004200 */
[----:B------:R-:W-:Y:S01]  /*a350*/  MUFU.EX2 R216, R216 ;  /* 0x000000d800d87308 */ /* 0x000fe20000000800 */
[----:B------:R-:W-:Y:S01]  /*a360*/  LOP3.LUT R104, R230, R137, RZ, 0xc0, !PT ;  /* 0x00000089e6687212 */ /* 0x000fe200078ec0ff */
[----:B------:R-:W-:-:S02]  /*a370*/  IMAD.U32 R230, RZ, RZ, UR30 ;  /* 0x0000001effe67e24 */ /* 0x000fc4000f8e00ff */
[----:B------:R-:W-:Y:S02]  /*a380*/  FADD.FTZ R3, R2, R3 ;  /* 0x0000000302037221 */ /* 0x000fe40000010000 */
[----:B------:R-:W-:Y:S01]  /*a390*/  FADD.FTZ R154, R154, R155 ;  /* 0x0000009b9a9a7221 */ /* 0x000fe20000010000 */
[----:B-1----:R-:W-:Y:S01]  /*a3a0*/  F2FP.BF16.PACK_AB R136, R170, R169 ;  /* 0x000000a9aa88723e */ /* 0x002fe200000010ff */
[----:B------:R-:W-:Y:S01]  /*a3b0*/  MUFU.EX2 R218, R218 ;  /* 0x000000da00da7308 */ /* 0x000fe20000000800 */
[----:B------:R-:W-:Y:S01]  /*a3c0*/  LOP3.LUT R230, R231, UR23, R230, 0x96, !PT ;  /* 0x00000017e7e67c12 */ /* 0x000fe2000f8e96e6 */
[----:B------:R-:W-:Y:S01]  /*a3d0*/  FADD.FTZ R0, R0, R3 ;  /* 0x0000000300007221 */ /* 0x000fe20000010000 */
[----:B------:R-:W-:Y:S01]  /*a3e0*/  LOP3.LUT R105, R105, R136, RZ, 0xc0, !PT ;  /* 0x0000008869697212 */ /* 0x000fe200078ec0ff */
[----:B------:R-:W-:Y:S01]  /*a3f0*/  FADD.FTZ R153, R153, R154 ;  /* 0x0000009a99997221 */ /* 0x000fe20000010000 */
[----:B------:R-:W-:Y:S01]  /*a400*/  LDSM.16.MT88.4 R136, [R186+0xd000] ;  /* 0x00d00000ba88783b */ /* 0x000fe20000004200 */
[----:B------:R-:W-:-:S02]  /*a410*/  IMAD.WIDE.U32 R230, R230, -0x326172a9, RZ ;  /* 0xcd9e8d57e6e67825 */ /* 0x000fc400078e00ff */
[----:B------:R-:W-:Y:S02]  /*a420*/  MUFU.EX2 R162, R162 ;  /* 0x000000a200a27308 */ /* 0x000fe40000000800 */
[C---:B--2---:R-:W-:Y:S01]  /*a430*/  HMMA.16816.F32.BF16 R52, R104.reuse, R108, R52 ;  /* 0x0000006c6834723c */ /* 0x044fe20000041834 */
[----:B------:R-:W-:Y:S01]  /*a440*/  LOP3.LUT R228, R231, UR4, R228, 0x96, !PT ;  /* 0x00000004e7e47c12 */ /* 0x000fe2000f8e96e4 */
[----:B------:R-:W-:Y:S02]  /*a450*/  FADD.FTZ R0, R159, R0 ;  /* 0x000000009f007221 */ /* 0x000fe40000010000 */
[----:B------:R-:W-:Y:S02]  /*a460*/  FADD.FTZ R164, R164, R153 ;  /* 0x00000099a4a47221 */ /* 0x000fe40000010000 */
[----:B------:R-:W-:Y:S02]  /*a470*/  IMAD.WIDE.U32 R228, R228, -0x2daee0ad, RZ ;  /* 0xd2511f53e4e47825 */ /* 0x000fe400078e00ff */
[----:B------:R-:W-:Y:S01]  /*a480*/  HMMA.16816.F32.BF16 R56, R104, R110, R56 ;  /* 0x0000006e6838723c */ /* 0x000fe20000041838 */
[----:B------:R-:W1:Y:S01]  /*a490*/  LDSM.16.MT88.4 R108, [R186+0x10800] ;  /* 0x01080000ba6c783b */ /* 0x000e620000004200 */
[----:B------:R-:W-:Y:S01]  /*a4a0*/  FADD.FTZ R3, R169, R0 ;  /* 0x00000000a9037221 */ /* 0x000fe20000010000 */
[----:B------:R-:W-:Y:S01]  /*a4b0*/  LOP3.LUT R227, R229, UR28, R226, 0x96, !PT ;  /* 0x0000001ce5e37c12 */ /* 0x000fe2000f8e96e2 */
[----:B------:R-:W-:-:S02]  /*a4c0*/  FADD.FTZ R167, R167, R164 ;  /* 0x000000a4a7a77221 */ /* 0x000fc40000010000 */
[----:B------:R-:W-:Y:S02]  /*a4d0*/  FADD.FTZ R3, R170, R3 ;  /* 0x00000003aa037221 */ /* 0x000fe40000010000 */
[C---:B---3--:R-:W-:Y:S01]  /*a4e0*/  HMMA.16816.F32.BF16 R44, R104.reuse, R112, R44 ;  /* 0x00000070682c723c */ /* 0x048fe2000004182c */
[----:B------:R-:W-:Y:S02]  /*a4f0*/  FADD.FTZ R166, R166, R167 ;  /* 0x000000a7a6a67221 */ /* 0x000fe40000010000 */
[----:B------:R-:W-:Y:S02]  /*a500*/  FADD.FTZ R168, R168, R3 ;  /* 0x00000003a8a87221 */ /* 0x000fe40000010000 */
[----:B------:R-:W-:Y:S02]  /*a510*/  FADD.FTZ R165, R165, R166 ;  /* 0x000000a6a5a57221 */ /* 0x000fe40000010000 */
[----:B------:R-:W-:Y:S01]  /*a520*/  LOP3.LUT R112, R225, UR29, R230, 0x96, !PT ;  /* 0x0000001de1707c12 */ /* 0x000fe2000f8e96e6 */
[----:B----4-:R-:W-:Y:S01]  /*a530*/  HMMA.16816.F32.BF16 R60, R104, R96, R60 ;  /* 0x00000060683c723c */ /* 0x010fe2000004183c */
[----:B------:R-:W-:-:S02]  /*a540*/  FFMA.FTZ R225, R214, c[0x0][0x23c], -R163 ;  /* 0x00008f00d6e17a23 */ /* 0x000fc400000108a3 */
[----:B------:R-:W-:Y:S02]  /*a550*/  FFMA.FTZ R214, R140, c[0x0][0x23c], -R163 ;  /* 0x00008f008cd67a23 */ /* 0x000fe400000108a3 */
[----:B------:R-:W-:Y:S02]  /*a560*/  IMAD.WIDE.U32 R112, R112, -0x2daee0ad, RZ ;  /* 0xd2511f5370707825 */ /* 0x000fe400078e00ff */
[----:B------:R-:W-:Y:S01]  /*a570*/  MUFU.EX2 R225, R225 ;  /* 0x000000e100e17308 */ /* 0x000fe20000000800 */
[----:B------:R-:W-:Y:S01]  /*a580*/  HMMA.16816.F32.BF16 R64, R104, R98, R64 ;  /* 0x000000626840723c */ /* 0x000fe20000041840 */
[----:B------:R-:W2:Y:S01]  /*a590*/  LDSM.16.MT88.4 R96, [R185+0x10800] ;  /* 0x01080000b960783b */ /* 0x000ea20000004200 */
[----:B------:R-:W-:Y:S01]  /*a5a0*/  LOP3.LUT R226, R113, UR26, R228, 0x96, !PT ;  /* 0x0000001a71e27c12 */ /* 0x000fe2000f8e96e4 */
[----:B------:R-:W-:-:S04]  /*a5b0*/  IMAD.WIDE.U32 R228, R227, -0x326172a9, RZ ;  /* 0xcd9e8d57e3e47825 */ /* 0x000fc800078e00ff */
[----:B------:R-:W-:Y:S01]  /*a5c0*/  IMAD.WIDE.U32 R226, R226, -0x326172a9, RZ ;  /* 0xcd9e8d57e2e27825 */ /* 0x000fe200078e00ff */
[----:B------:R-:W-:Y:S01]  /*a5d0*/  LOP3.LUT R224, R229, UR27, R224, 0x96, !PT ;  /* 0x0000001be5e07c12 */ /* 0x000fe2000f8e96e0 */
[C---:B------:R-:W-:Y:S01]  /*a5e0*/  HMMA.16816.F32.BF16 R48, R104.reuse, R114, R48 ;  /* 0x000000726830723c */ /* 0x040fe20000041830 */
[----:B------:R-:W-:Y:S01]  /*a5f0*/  MUFU.EX2 R214, R214 ;  /* 0x000000d600d67308 */ /* 0x000fe20000000800 */
[----:B------:R-:W-:Y:S01]  /*a600*/  FADD.FTZ R171, R171, R168 ;  /* 0x000000a8abab7221 */ /* 0x000fe20000010000 */
[----:B------:R-:W-:Y:S01]  /*a610*/  LOP3.LUT R228, R227, UR25, R228, 0x96, !PT ;  /* 0x00000019e3e47c12 */ /* 0x000fe2000f8e96e4 */
[----:B------:R-:W-:Y:S02]  /*a620*/  FFMA.FTZ R227, R142, c[0x0][0x23c], -R163 ;  /* 0x00008f008ee37a23 */ /* 0x000fe400000108a3 */
[----:B------:R-:W-:Y:S01]  /*a630*/  LDSM.16.MT88.4 R140, [R188+0xd000] ;  /* 0x00d00000bc8c783b */ /* 0x000fe20000004200 */
[----:B------:R-:W-:Y:S01]  /*a640*/  IMAD.WIDE.U32 R114, R224, -0x2daee0ad, RZ ;  /* 0xd2511f53e0727825 */ /* 0x000fe200078e00ff */
[----:B-1----:R-:W-:Y:S02]  /*a650*/  HMMA.16816.F32.BF16 R80, R104, R110, R80 ;  /* 0x0000006e6850723c */ /* 0x002fe40000041850 */
[----:B------:R-:W1:Y:S01]  /*a660*/  MUFU.EX2 R227, R227 ;  /* 0x000000e300e37308 */ /* 0x000e620000000800 */
[----:B------:R-:W-:Y:S01]  /*a670*/  IMAD.WIDE.U32 R228, R228, -0x2daee0ad, RZ ;  /* 0xd2511f53e4e47825 */ /* 0x000fe200078e00ff */
[----:B------:R-:W-:-:S03]  /*a680*/  LOP3.LUT R230, R115, UR24, R112, 0x96, !PT ;  /* 0x0000001873e67c12 */ /* 0x000fc6000f8e9670 */
[----:B------:R-:W-:Y:S01]  /*a690*/  FFMA.FTZ R224, R209, c[0x0][0x23c], -R146 ;  /* 0x00008f00d1e07a23 */ /* 0x000fe20000010892 */
[----:B------:R-:W-:Y:S01]  /*a6a0*/  LOP3.LUT R114, R229, UR15, R114, 0x96, !PT ;  /* 0x0000000fe5727c12 */ /* 0x000fe2000f8e9672 */
[----:B------:R-:W-:Y:S01]  /*a6b0*/  IMAD.WIDE.U32 R230, R230, -0x326172a9, RZ ;  /* 0xcd9e8d57e6e67825 */ /* 0x000fe200078e00ff */
[C---:B------:R-:W-:Y:S03]  /*a6c0*/  HMMA.16816.F32.BF16 R16, R104.reuse, R128, R16 ;  /* 0x000000806810723c */ /* 0x040fe60000041810 */
[----:B------:R-:W-:Y:S01]  /*a6d0*/  IMAD.WIDE.U32 R114, R114, -0x326172a9, RZ ;  /* 0xcd9e8d5772727825 */ /* 0x000fe200078e00ff */
[----:B------:R-:W-:Y:S01]  /*a6e0*/  MUFU.EX2 R224, R224 ;  /* 0x000000e000e07308 */ /* 0x000fe20000000800 */
[----:B------:R-:W-:Y:S02]  /*a6f0*/  LOP3.LUT R226, R231, UR16, R226, 0x96, !PT ;  /* 0x00000010e7e27c12 */ /* 0x000fe4000f8e96e2 */
[----:B------:R-:W-:Y:S01]  /*a700*/  FFMA.FTZ R229, R217, c[0x0][0x23c], -R146 ;  /* 0x00008f00d9e57a23 */ /* 0x000fe20000010892 */
[----:B------:R-:W-:Y:S01]  /*a710*/  LOP3.LUT R111, R115, UR8, R230, 0x96, !PT ;  /* 0x00000008736f7c12 */ /* 0x000fe2000f8e96e6 */
[C---:B------:R-:W-:Y:S01]  /*a720*/  HMMA.16816.F32.BF16 R20, R104.reuse, R130, R20 ;  /* 0x000000826814723c */ /* 0x040fe20000041814 */
[----:B------:R-:W3:Y:S01]  /*a730*/  LDSM.16.MT88.4 R128, [R184+0x10800] ;  /* 0x01080000b880783b */ /* 0x000ee20000004200 */
[--C-:B------:R-:W-:Y:S01]  /*a740*/  FFMA.FTZ R217, R219, c[0x0][0x23c], -R146.reuse ;  /* 0x00008f00dbd97a23 */ /* 0x100fe20000010892 */
[C---:B------:R-:W-:Y:S01]  /*a750*/  LOP3.LUT R113, R111.reuse, 0xffff, RZ, 0xc0, !PT ;  /* 0x0000ffff6f717812 */ /* 0x040fe200078ec0ff */
[----:B------:R-:W4:Y:S01]  /*a760*/  MUFU.EX2 R229, R229 ;  /* 0x000000e500e57308 */ /* 0x000f220000000800 */
[----:B------:R-:W-:Y:S01]  /*a770*/  LOP3.LUT R112, R111, 0xff, RZ, 0xc0, !PT ;  /* 0x000000ff6f707812 */ /* 0x000fe200078ec0ff */
[----:B------:R-:W-:Y:S01]  /*a780*/  FFMA.FTZ R209, R151, c[0x0][0x23c], -R163 ;  /* 0x00008f0097d17a23 */ /* 0x000fe200000108a3 */
[----:B------:R-:W-:Y:S01]  /*a790*/  SHF.R.U32.HI R113, RZ, 0x8, R113 ;  /* 0x00000008ff717819 */ /* 0x000fe20000011671 */
[C---:B--2---:R-:W-:Y:S01]  /*a7a0*/  HMMA.16816.F32.BF16 R84, R104.reuse, R96, R84 ;  /* 0x000000606854723c */ /* 0x044fe20000041854 */
[----:B------:R-:W-:Y:S01]  /*a7b0*/  SHF.R.U32.HI R110, RZ, 0x10, R111 ;  /* 0x00000010ff6e7819 */ /* 0x000fe2000001166f */
[----:B------:R-:W-:Y:S01]  /*a7c0*/  FFMA.FTZ R219, R150, c[0x0][0x23c], -R163 ;  /* 0x00008f0096db7a23 */ /* 0x000fe200000108a3 */
[----:B------:R-:W-:Y:S01]  /*a7d0*/  PRMT R112, R112, 0x5410, R113 ;  /* 0x0000541070707816 */ /* 0x000fe20000000071 */
[----:B------:R-:W2:Y:S01]  /*a7e0*/  MUFU.EX2 R217, R217 ;  /* 0x000000d900d97308 */ /* 0x000ea20000000800 */
[----:B------:R-:W-:Y:S01]  /*a7f0*/  SHF.R.U32.HI R111, RZ, 0x18, R111 ;  /* 0x00000018ff6f7819 */ /* 0x000fe2000001166f */
[----:B------:R-:W-:Y:S01]  /*a800*/  FFMA.FTZ R163, R149, c[0x0][0x23c], -R146 ;  /* 0x00008f0095a37a23 */ /* 0x000fe20000010892 */
[----:B------:R-:W-:Y:S01]  /*a810*/  LOP3.LUT R96, R114, 0xffff, RZ, 0xc0, !PT ;  /* 0x0000ffff72607812 */ /* 0x000fe200078ec0ff */
[C---:B------:R-:W-:Y:S01]  /*a820*/  HMMA.16816.F32.BF16 R88, R104.reuse, R98, R88 ;  /* 0x000000626858723c */ /* 0x040fe20000041858 */
[----:B------:R-:W-:Y:S01]  /*a830*/  SHF.R.U32.HI R97, RZ, 0x18, R114 ;  /* 0x00000018ff617819 */ /* 0x000fe20000011672 */
[----:B------:R-:W-:Y:S01]  /*a840*/  FFMA.FTZ R231, R147, c[0x0][0x23c], -R146 ;  /* 0x00008f0093e77a23 */ /* 0x000fe20000010892 */
[----:B------:R-:W-:Y:S01]  /*a850*/  LOP3.LUT R110, R110, 0xff, RZ, 0xc0, !PT ;  /* 0x000000ff6e6e7812 */ /* 0x000fe200078ec0ff */
[----:B------:R-:W5:Y:S01]  /*a860*/  MUFU.EX2 R209, R209 ;  /* 0x000000d100d17308 */ /* 0x000f620000000800 */
[----:B-1----:R-:W-:Y:S01]  /*a870*/  F2FP.BF16.PACK_AB R230, R227, R214 ;  /* 0x000000d6e3e6723e */ /* 0x002fe200000010ff */
[----:B------:R-:W-:Y:S01]  /*a880*/  FADD.FTZ R0, R218, R171 ;  /* 0x000000abda007221 */ /* 0x000fe20000010000 */
[----:B------:R-:W-:Y:S01]  /*a890*/  SHF.R.U32.HI R99, RZ, 0x8, R96 ;  /* 0x00000008ff637819 */ /* 0x000fe20000011660 */
[C---:B------:R-:W-:Y:S01]  /*a8a0*/  HMMA.16816.F32.BF16 R76, R104.reuse, R108, R76 ;  /* 0x0000006c684c723c */ /* 0x040fe2000004184c */
[--C-:B------:R-:W-:Y:S01]  /*a8b0*/  HSET2.LE.AND R96, R112, R161.reuse, PT ;  /* 0x000000a170607233 */ /* 0x100fe20003803000 */
[----:B------:R-:W-:Y:S01]  /*a8c0*/  PRMT R110, R110, 0x5410, R111 ;  /* 0x000054106e6e7816 */ /* 0x000fe2000000006f */
[----:B----4-:R-:W-:Y:S01]  /*a8d0*/  FADD.FTZ R0, R229, R0 ;  /* 0x00000000e5007221 */ /* 0x010fe20000010000 */
[----:B------:R-:W-:Y:S01]  /*a8e0*/  F2FP.BF16.PACK_AB R111, R225, R216 ;  /* 0x000000d8e16f723e */ /* 0x000fe200000010ff */
[----:B------:R-:W-:Y:S01]  /*a8f0*/  MUFU.EX2 R219, R219 ;  /* 0x000000db00db7308 */ /* 0x000fe20000000800 */
[----:B------:R-:W-:Y:S01]  /*a900*/  FADD.FTZ R216, R216, R165 ;  /* 0x000000a5d8d87221 */ /* 0x000fe20000010000 */
[----:B------:R-:W-:Y:S01]  /*a910*/  LOP3.LUT R108, R114, 0xff, RZ, 0xc0, !PT ;  /* 0x000000ff726c7812 */ /* 0x000fe200078ec0ff */
[C---:B------:R-:W-:Y:S01]  /*a920*/  HMMA.16816.F32.BF16 R32, R104.reuse, R120, R32 ;  /* 0x000000786820723c */ /* 0x040fe20000041820 */
[----:B------:R-:W-:Y:S01]  /*a930*/  SHF.R.U32.HI R109, RZ, 0x10, R114 ;  /* 0x00000010ff6d7819 */ /* 0x000fe20000011672 */
[--C-:B------:R-:W-:Y:S01]  /*a940*/  HSET2.LE.AND R110, R110, R161.reuse, PT ;  /* 0x000000a16e6e7233 */ /* 0x100fe20003803000 */
[----:B------:R-:W-:Y:S01]  /*a950*/  LDSM.16.MT88.4 R112, [R185+0xf000] ;  /* 0x00f00000b970783b */ /* 0x000fe20000004200 */
[----:B------:R-:W-:Y:S01]  /*a960*/  PRMT R108, R108, 0x5410, R99 ;  /* 0x000054106c6c7816 */ /* 0x000fe20000000063 */
[----:B------:R-:W-:Y:S01]  /*a970*/  MUFU.EX2 R163, R163 ;  /* 0x000000a300a37308 */ /* 0x000fe20000000800 */
[----:B------:R-:W-:Y:S01]  /*a980*/  LOP3.LUT R98, R109, 0xff, RZ, 0xc0, !PT ;  /* 0x000000ff6d627812 */ /* 0x000fe200078ec0ff */
[----:B------:R-:W-:Y:S01]  /*a990*/  FADD.FTZ R225, R225, R216 ;  /* 0x000000d8e1e17221 */ /* 0x000fe20000010000 */
[C---:B------:R-:W-:Y:S01]  /*a9a0*/  HMMA.16816.F32.BF16 R100, R104.reuse, R122, R100 ;  /* 0x0000007a6864723c */ /* 0x040fe20000041864 */
[----:B------:R-:W-:Y:S01]  /*a9b0*/  LDSM.16.MT88.4 R120, [R188+0xf000] ;  /* 0x00f00000bc78783b */ /* 0x000fe20000004200 */
[----:B------:R-:W-:Y:S01]  /*a9c0*/  PRMT R98, R98, 0x5410, R97 ;  /* 0x0000541062627816 */ /* 0x000fe20000000061 */
[----:B------:R-:W-:Y:S01]  /*a9d0*/  FADD.FTZ R214, R214, R225 ;  /* 0x000000e1d6d67221 */ /* 0x000fe20000010000 */
[----:B------:R-:W-:Y:S01]  /*a9e0*/  F2FP.BF16.PACK_AB R109, R229, R218 ;  /* 0x000000dae56d723e */ /* 0x000fe200000010ff */
[----:B------:R-:W-:Y:S01]  /*a9f0*/  MUFU.EX2 R231, R231 ;  /* 0x000000e700e77308 */ /* 0x000fe20000000800 */
[----:B------:R-:W-:Y:S01]  /*aa00*/  LOP3.LUT R96, R96, R111, RZ, 0xc0, !PT ;  /* 0x0000006f60607212 */ /* 0x000fe200078ec0ff */
[----:B------:R-:W-:Y:S01]  /*aa10*/  HSET2.LE.AND R99, R98, R161, PT ;  /* 0x000000a162637233 */ /* 0x000fe20003803000 */
[----:B------:R-:W-:Y:S01]  /*aa20*/  HMMA.16816.F32.BF16 R36, R104, R116, R36 ;  /* 0x000000746824723c */ /* 0x000fe20000041824 */
[----:B------:R-:W-:Y:S01]  /*aa30*/  LOP3.LUT R97, R110, R109, RZ, 0xc0, !PT ;  /* 0x0000006d6e617212 */ /* 0x000fe200078ec0ff */
[----:B------:R-:W-:-:S02]  /*aa40*/  FADD.FTZ R227, R227, R214 ;  /* 0x000000d6e3e37221 */ /* 0x000fc40000010000 */
[----:B------:R-:W-:-:S04]  /*aa50*/  IMAD.MOV.U32 R3, RZ, RZ, R157 ;  /* 0x000000ffff037224 */ /* 0x000fc800078e009d */
[C---:B------:R-:W-:Y:S01]  /*aa60*/  HMMA.16816.F32.BF16 R40, R104.reuse, R118, R40 ;  /* 0x000000766828723c */ /* 0x040fe20000041828 */
[----:B------:R-:W1:Y:S07]  /*aa70*/  LDSM.16.MT88.4 R116, [R188+0x10800] ;  /* 0x01080000bc74783b */ /* 0x000e6e0000004200 */
[C---:B------:R-:W-:Y:S08]  /*aa80*/  HMMA.16816.F32.BF16 R8, R104.reuse, R132, R8 ;  /* 0x000000846808723c */ /* 0x040ff00000041808 */
[C---:B---3--:R-:W-:Y:S07]  /*aa90*/  HMMA.16816.F32.BF16 R92, R104.reuse, R128, R92 ;  /* 0x00000080685c723c */ /* 0x048fee000004185c */
[----:B------:R-:W-:Y:S01]  /*aaa0*/  HSET2.LE.AND R129, R108, R161, PT ;  /* 0x000000a16c817233 */ /* 0x000fe20003803000 */
[C---:B--2---:R-:W-:Y:S01]  /*aab0*/  F2FP.BF16.PACK_AB R128, R224.reuse, R217 ;  /* 0x000000d9e080723e */ /* 0x044fe200000010ff */
[----:B------:R-:W-:Y:S01]  /*aac0*/  HMMA.16816.F32.BF16 R4, R104, R130, R4 ;  /* 0x000000826804723c */ /* 0x000fe20000041804 */
[----:B------:R-:W-:Y:S01]  /*aad0*/  LDSM.16.MT88.4 R108, [R184+0xf000] ;  /* 0x00f00000b86c783b */ /* 0x000fe20000004200 */
[----:B------:R-:W-:Y:S01]  /*aae0*/  FADD.FTZ R217, R217, R0 ;  /* 0x00000000d9d97221 */ /* 0x000fe20000010000 */
[----:B------:R-:W-:Y:S01]  /*aaf0*/  LOP3.LUT R98, R129, R230, RZ, 0xc0, !PT ;  /* 0x000000e681627212 */ /* 0x000fe200078ec0ff */
[----:B------:R-:W-:Y:S01]  /*ab00*/  FFMA.FTZ R230, R145, c[0x0][0x23c], -R146 ;  /* 0x00008f0091e67a23 */ /* 0x000fe20000010892 */
[----:B------:R-:W-:Y:S01]  /*ab10*/  LOP3.LUT R99, R99, R128, RZ, 0xc0, !PT ;  /* 0x0000008063637212 */ /* 0x000fe200078ec0ff */
[----:B------:R-:W-:-:S02]  /*ab20*/  FADD.FTZ R224, R224, R217 ;  /* 0x000000d9e0e07221 */ /* 0x000fc40000010000 */
[C---:B------:R-:W-:Y:S01]  /*ab30*/  HMMA.16816.F32.BF16 R12, R104.reuse, R134, R12 ;  /* 0x00000086680c723c */ /* 0x040fe2000004180c */
[----:B------:R-:W2:Y:S01]  /*ab40*/  LDSM.16.MT88.4 R132, [R185+0xd000] ;  /* 0x00d00000b984783b */ /* 0x000ea20000004200 */
[----:B------:R-:W-:Y:S06]  /*ab50*/  MUFU.EX2 R230, R230 ;  /* 0x000000e600e67308 */ /* 0x000fec0000000800 */
[C---:B------:R-:W-:Y:S08]  /*ab60*/  HMMA.16816.F32.BF16 R24, R104.reuse, R124, R24 ;  /* 0x0000007c6818723c */ /* 0x040ff00000041818 */
[C---:B------:R-:W-:Y:S01]  /*ab70*/  HMMA.16816.F32.BF16 R28, R104.reuse, R126, R28 ;  /* 0x0000007e681c723c */ /* 0x040fe2000004181c */
[----:B------:R-:W3:Y:S07]  /*ab80*/  LDSM.16.MT88.4 R124, [R184+0xd000] ;  /* 0x00d00000b87c783b */ /* 0x000eee0000004200 */
[C---:B-1----:R-:W-:Y:S08]  /*ab90*/  HMMA.16816.F32.BF16 R68, R104.reuse, R116, R68 ;  /* 0x000000746844723c */ /* 0x042ff00000041844 */
[----:B------:R-:W-:Y:S01]  /*aba0*/  HMMA.16816.F32.BF16 R72, R104, R118, R72 ;  /* 0x000000766848723c */ /* 0x000fe20000041848 */
[----:B------:R-:W1:Y:S04]  /*abb0*/  LDSM.16.MT88.4 R116, [R186+0xf000] ;  /* 0x00f00000ba74783b */ /* 0x000e680000004200 */
[----:B------:R-:W-:Y:S03]  /*abc0*/  LDSM.16.MT88.4 R104, [R186+0x11000] ;  /* 0x01100000ba68783b */ /* 0x000fe60000004200 */
[C---:B------:R-:W-:Y:S01]  /*abd0*/  HMMA.16816.F32.BF16 R128, R96.reuse, R140, R8 ;  /* 0x0000008c6080723c */ /* 0x040fe20000041808 */
[----:B------:R-:W4:Y:S07]  /*abe0*/  LDSM.16.MT88.4 R8, [R188+0x11000] ;  /* 0x01100000bc08783b */ /* 0x000f2e0000004200 */
[C---:B------:R-:W-:Y:S08]  /*abf0*/  HMMA.16816.F32.BF16 R36, R96.reuse, R120, R36 ;  /* 0x000000786024723c */ /* 0x040ff00000041824 */
[C---:B------:R-:W-:Y:S01]  /*ac00*/  HMMA.16816.F32.BF16 R40, R96.reuse, R122, R40 ;  /* 0x0000007a6028723c */ /* 0x040fe20000041828 */
[----:B------:R-:W1:Y:S07]  /*ac10*/  LDSM.16.MT88.4 R120, [R185+0x11000] ;  /* 0x01100000b978783b */ /* 0x000e6e0000004200 */
[C---:B------:R-:W-:Y:S08]  /*ac20*/  HMMA.16816.F32.BF16 R52, R96.reuse, R112, R52 ;  /* 0x000000706034723c */ /* 0x040ff00000041834 */
[C---:B------:R-:W-:Y:S01]  /*ac30*/  HMMA.16816.F32.BF16 R56, R96.reuse, R114, R56 ;  /* 0x000000726038723c */ /* 0x040fe20000041838 */
[----:B------:R-:W1:Y:S07]  /*ac40*/  LDSM.16.MT88.4 R112, [R184+0x11000] ;  /* 0x01100000b870783b */ /* 0x000e6e0000004200 */
        /* <DEDUP_REMOVED lines=12> */
[C---:B------:R-:W-:Y:S01]  /*ad10*/  HMMA.16816.F32.BF16 R48, R96.reuse, R118, R48 ;  /* 0x000000766030723c */ /* 0x040fe20000041830 */
[----:B------:R-:W-:Y:S07]  /*ad20*/  LDSM.16.MT88.4 R116, [R186+0xd800] ;  /* 0x00d80000ba74783b */ /* 0x000fee0000004200 */
[C---:B------:R-:W-:Y:S08]  /*ad30*/  HMMA.16816.F32.BF16 R60, R96.reuse, R108, R60 ;  /* 0x0000006c603c723c */ /* 0x040ff0000004183c */
[C---:B------:R-:W-:Y:S08]  /*ad40*/  HMMA.16816.F32.BF16 R64, R96.reuse, R110, R64 ;  /* 0x0000006e6040723c */ /* 0x040ff00000041840 */
[C---:B----4-:R-:W-:Y:S08]  /*ad50*/  HMMA.16816.F32.BF16 R68, R96.reuse, R8, R68 ;  /* 0x000000086044723c */ /* 0x050ff00000041844 */
[C---:B------:R-:W-:Y:S08]  /*ad60*/  HMMA.16816.F32.BF16 R72, R96.reuse, R10, R72 ;  /* 0x0000000a6048723c */ /* 0x040ff00000041848 */
[C---:B------:R-:W-:Y:S07]  /*ad70*/  HMMA.16816.F32.BF16 R76, R96.reuse, R104, R76 ;  /* 0x00000068604c723c */ /* 0x040fee000004184c */
[----:B------:R-:W-:Y:S01]  /*ad80*/  IMAD.WIDE.U32 R104, R226, -0x2daee0ad, RZ ;  /* 0xd2511f53e2687825 */ /* 0x000fe200078e00ff */
[C---:B------:R-:W-:Y:S01]  /*ad90*/  HMMA.16816.F32.BF16 R80, R96.reuse, R106, R80 ;  /* 0x0000006a6050723c */ /* 0x040fe20000041850 */
[----:B------:R1:W3:Y:S03]  /*ada0*/  MUFU.EX2 R226, R148 ;  /* 0x0000009400e27308 */ /* 0x0002e60000000800 */
[----:B------:R-:W-:Y:S01]  /*adb0*/  LOP3.LUT R8, R105, UR5, R228, 0x96, !PT ;  /* 0x0000000569087c12 */ /* 0x000fe2000f8e96e4 */
[----:B------:R-:W-:Y:S01]  /*adc0*/  FFMA.FTZ R228, R144, c[0x0][0x23c], -R146 ;  /* 0x00008f0090e47a23 */ /* 0x000fe20000010892 */
[----:B------:R-:W-:Y:S01]  /*add0*/  LOP3.LUT R9, R104, 0xffff, RZ, 0xc0, !PT ;  /* 0x0000ffff68097812 */ /* 0x000fe200078ec0ff */
[----:B------:R-:W-:Y:S01]  /*ade0*/  LDSM.16.MT88.4 R144, [R188+0xf800] ;  /* 0x00f80000bc90783b */ /* 0x000fe20000004200 */
[----:B------:R-:W-:Y:S01]  /*adf0*/  HMMA.16816.F32.BF16 R84, R96, R120, R84 ;  /* 0x000000786054723c */ /* 0x000fe20000041854 */
[----:B------:R-:W-:-:S02]  /*ae00*/  LOP3.LUT R105, R8, 0xffff, RZ, 0xc0, !PT ;  /* 0x0000ffff08697812 */ /* 0x000fc400078ec0ff */
[----:B------:R-:W-:Y:S01]  /*ae10*/  LOP3.LUT R11, R104, 0xff, RZ, 0xc0, !PT ;  /* 0x000000ff680b7812 */ /* 0x000fe200078ec0ff */
[----:B------:R-:W4:Y:S01]  /*ae20*/  MUFU.EX2 R228, R228 ;  /* 0x000000e400e47308 */ /* 0x000f220000000800 */
[--C-:B------:R-:W-:Y:S02]  /*ae30*/  SHF.R.U32.HI R10, RZ, 0x10, R104.reuse ;  /* 0x00000010ff0a7819 */ /* 0x100fe40000011668 */
[----:B------:R-:W-:Y:S01]  /*ae40*/  SHF.R.U32.HI R106, RZ, 0x18, R104 ;  /* 0x00000018ff6a7819 */ /* 0x000fe20000011668 */
[----:B------:R-:W-:Y:S01]  /*ae50*/  HMMA.16816.F32.BF16 R88, R96, R122, R88 ;  /* 0x0000007a6058723c */ /* 0x000fe20000041858 */
[----:B------:R-:W-:Y:S01]  /*ae60*/  LOP3.LUT R104, R8, 0xff, RZ, 0xc0, !PT ;  /* 0x000000ff08687812 */ /* 0x000fe200078ec0ff */
[----:B-1----:R-:W-:Y:S01]  /*ae70*/  LDSM.16.MT88.4 R148, [R184+0xd800] ;  /* 0x00d80000b894783b */ /* 0x002fe20000004200 */
[----:B------:R-:W-:Y:S02]  /*ae80*/  SHF.R.U32.HI R107, RZ, 0x10, R8 ;  /* 0x00000010ff6b7819 */ /* 0x000fe40000011608 */
[----:B------:R-:W-:-:S02]  /*ae90*/  SHF.R.U32.HI R105, RZ, 0x8, R105 ;  /* 0x00000008ff697819 */ /* 0x000fc40000011669 */
[----:B------:R-:W-:Y:S01]  /*aea0*/  SHF.R.U32.HI R8, RZ, 0x18, R8 ;  /* 0x00000018ff087819 */ /* 0x000fe20000011608 */
[C---:B------:R-:W-:Y:S01]  /*aeb0*/  HMMA.16816.F32.BF16 R92, R96.reuse, R112, R92 ;  /* 0x00000070605c723c */ /* 0x040fe2000004185c */
[----:B------:R-:W-:Y:S02]  /*aec0*/  SHF.R.U32.HI R108, RZ, 0x8, R9 ;  /* 0x00000008ff6c7819 */ /* 0x000fe40000011609 */
[----:B------:R-:W-:Y:S02]  /*aed0*/  LOP3.LUT R107, R107, 0xff, RZ, 0xc0, !PT ;  /* 0x000000ff6b6b7812 */ /* 0x000fe400078ec0ff */
[----:B------:R-:W-:Y:S02]  /*aee0*/  PRMT R104, R104, 0x5410, R105 ;  /* 0x0000541068687816 */ /* 0x000fe40000000069 */
[----:B------:R-:W-:Y:S01]  /*aef0*/  LOP3.LUT R9, R10, 0xff, RZ, 0xc0, !PT ;  /* 0x000000ff0a097812 */ /* 0x000fe200078ec0ff */
[----:B------:R-:W-:Y:S01]  /*af00*/  HMMA.16816.F32.BF16 R4, R96, R114, R4 ;  /* 0x000000726004723c */ /* 0x000fe20000041804 */
[----:B------:R-:W1:Y:S01]  /*af10*/  LDSM.16.MT88.4 R96, [R188+0x11800] ;  /* 0x01180000bc60783b */ /* 0x000e620000004200 */
[----:B------:R-:W-:Y:S01]  /*af20*/  PRMT R8, R107, 0x5410, R8 ;  /* 0x000054106b087816 */ /* 0x000fe20000000008 */
[----:B------:R-:W-:Y:S01]  /*af30*/  HSET2.LE.AND R104, R104, R161, PT ;  /* 0x000000a168687233 */ /* 0x000fe20003803000 */
[----:B------:R-:W-:-:S02]  /*af40*/  PRMT R10, R11, 0x5410, R108 ;  /* 0x000054100b0a7816 */ /* 0x000fc4000000006c */
[----:B------:R-:W-:Y:S01]  /*af50*/  PRMT R106, R9, 0x5410, R106 ;  /* 0x00005410096a7816 */ /* 0x000fe2000000006a */
[--C-:B------:R-:W-:Y:S01]  /*af60*/  HSET2.LE.AND R9, R8, R161.reuse, PT ;  /* 0x000000a108097233 */ /* 0x100fe20003803000 */
[----:B-----5:R-:W-:Y:S01]  /*af70*/  F2FP.BF16.PACK_AB R107, R209, R162 ;  /* 0x000000a2d16b723e */ /* 0x020fe200000010ff */
[--C-:B------:R-:W-:Y:S01]  /*af80*/  HSET2.LE.AND R10, R10, R161.reuse, PT ;  /* 0x000000a10a0a7233 */ /* 0x100fe20003803000 */
[----:B---3--:R-:W-:Y:S01]  /*af90*/  F2FP.BF16.PACK_AB R105, R226, R219 ;  /* 0x000000dbe269723e */ /* 0x008fe200000010ff */
[----:B------:R-:W-:Y:S01]  /*afa0*/  HSET2.LE.AND R11, R106, R161, PT ;  /* 0x000000a16a0b7233 */ /* 0x000fe20003803000 */
[----:B------:R-:W-:Y:S01]  /*afb0*/  LOP3.LUT R8, R104, R107, RZ, 0xc0, !PT ;  /* 0x0000006b68087212 */ /* 0x000fe200078ec0ff */
[----:B------:R-:W3:Y:S01]  /*afc0*/  LDSM.16.MT88.4 R108, [R185+0xd800] ;  /* 0x00d80000b96c783b */ /* 0x000ee20000004200 */
[----:B----4-:R-:W-:Y:S01]  /*afd0*/  F2FP.BF16.PACK_AB R106, R228, R163 ;  /* 0x000000a3e46a723e */ /* 0x010fe200000010ff */
[----:B------:R-:W-:Y:S01]  /*afe0*/  FADD.FTZ R162, R162, R227 ;  /* 0x000000e3a2a27221 */ /* 0x000fe20000010000 */
[----:B------:R-:W-:Y:S01]  /*aff0*/  F2FP.BF16.PACK_AB R104, R231, R230 ;  /* 0x000000e6e768723e */ /* 0x000fe200000010ff */
[----:B------:R-:W-:Y:S01]  /*b000*/  FADD.FTZ R163, R163, R224 ;  /* 0x000000e0a3a37221 */ /* 0x000fe20000010000 */
[----:B------:R-:W-:Y:S01]  /*b010*/  LOP3.LUT R9, R9, R106, RZ, 0xc0, !PT ;  /* 0x0000006a09097212 */ /* 0x000fe200078ec0ff */
[----:B------:R-:W-:Y:S01]  /*b020*/  FADD.FTZ R162, R209, R162 ;  /* 0x000000a2d1a27221 */ /* 0x000fe20000010000 */
[----:B------:R-:W-:Y:S01]  /*b030*/  LOP3.LUT R10, R10, R105, RZ, 0xc0, !PT ;  /* 0x000000690a0a7212 */ /* 0x000fe200078ec0ff */
[----:B------:R-:W-:Y:S01]  /*b040*/  FADD.FTZ R163, R228, R163 ;  /* 0x000000a3e4a37221 */ /* 0x000fe20000010000 */
[----:B------:R-:W-:Y:S01]  /*b050*/  LOP3.LUT R11, R11, R104, RZ, 0xc0, !PT ;  /* 0x000000680b0b7212 */ /* 0x000fe200078ec0ff */
[----:B------:R-:W-:-:S02]  /*b060*/  FADD.FTZ R215, R219, R162 ;  /* 0x000000a2dbd77221 */ /* 0x000fc40000010000 */
[----:B------:R-:W-:Y:S02]  /*b070*/  FADD.FTZ R230, R230, R163 ;  /* 0x000000a3e6e67221 */ /* 0x000fe40000010000 */
[----:B------:R-:W-:Y:S02]  /*b080*/  FADD.FTZ R215, R226, R215 ;  /* 0x000000d7e2d77221 */ /* 0x000fe40000010000 */
[----:B--2---:R-:W-:Y:S01]  /*b090*/  HMMA.16816.F32.BF16 R128, R8, R124, R128 ;  /* 0x0000007c0880723c */ /* 0x004fe20000041880 */
[----:B------:R-:W-:-:S07]  /*b0a0*/  FADD.FTZ R211, R231, R230 ;  /* 0x000000e6e7d37221 */ /* 0x000fce0000010000 */
[C---:B------:R-:W-:Y:S01]  /*b0b0*/  HMMA.16816.F32.BF16 R124, R8.reuse, R126, R12 ;  /* 0x0000007e087c723c */ /* 0x040fe2000004180c */
[----:B------:R-:W-:Y:S07]  /*b0c0*/  LDSM.16.MT88.4 R12, [R186+0x11800] ;  /* 0x01180000ba0c783b */ /* 0x000fee0000004200 */
[C---:B-1----:R-:W-:Y:S08]  /*b0d0*/  HMMA.16816.F32.BF16 R68, R8.reuse, R96, R68 ;  /* 0x000000600844723c */ /* 0x042ff00000041844 */
[C---:B------:R-:W-:Y:S01]  /*b0e0*/  HMMA.16816.F32.BF16 R72, R8.reuse, R98, R72 ;  /* 0x000000620848723c */ /* 0x040fe20000041848 */
[----:B------:R-:W1:Y:S07]  /*b0f0*/  LDSM.16.MT88.4 R96, [R184+0x11800] ;  /* 0x01180000b860783b */ /* 0x000e6e0000004200 */
[C---:B------:R-:W-:Y:S01]  /*b100*/  HMMA.16816.F32.BF16 R120, R8.reuse, R116, R16 ;  /* 0x000000740878723c */ /* 0x040fe20000041810 */
[----:B------:R-:W2:Y:S07]  /*b110*/  LDSM.16.MT88.4 R16, [R185+0x11800] ;  /* 0x01180000b910783b */ /* 0x000eae0000004200 */
[C---:B---3--:R-:W-:Y:S08]  /*b120*/  HMMA.16816.F32.BF16 R112, R8.reuse, R108, R24 ;  /* 0x0000006c0870723c */ /* 0x048ff00000041818 */
[C---:B------:R-:W-:Y:S08]  /*b130*/  HMMA.16816.F32.BF16 R116, R8.reuse, R118, R20 ;  /* 0x000000760874723c */ /* 0x040ff00000041814 */
[C---:B------:R-:W-:Y:S08]  /*b140*/  HMMA.16816.F32.BF16 R108, R8.reuse, R110, R28 ;  /* 0x0000006e086c723c */ /* 0x040ff0000004181c */
[C---:B------:R-:W-:Y:S08]  /*b150*/  HMMA.16816.F32.BF16 R104, R8.reuse, R148, R32 ;  /* 0x000000940868723c */ /* 0x040ff00000041820 */
[C---:B-1----:R-:W-:Y:S08]  /*b160*/  HMMA.16816.F32.BF16 R92, R8.reuse, R96, R92 ;  /* 0x00000060085c723c */ /* 0x042ff0000004185c */
        /* <DEDUP_REMOVED lines=12> */
[C---:B------:R-:W-:Y:S08]  /*b230*/  HMMA.16816.F32.BF16 R96, R8.reuse, R98, R4 ;  /* 0x000000620860723c */ /* 0x040ff00000041804 */
[----:B------:R-:W-:Y:S07]  /*b240*/  HMMA.16816.F32.BF16 R60, R8, R132, R60 ;  /* 0x00000084083c723c */ /* 0x000fee000004183c */
[----:B------:R-:W-:-:S02]  /*b250*/  IMAD.MOV.U32 R132, RZ, RZ, R158 ;  /* 0x000000ffff847224 */ /* 0x000fc400078e009e */
.L_x_595:
[----:B------:R-:W-:-:S06]  /*b260*/  UISETP.GT.AND UP0, UPT, UR21, UR9, UPT ;  /* 0x000000091500728c */ /* 0x000fcc000bf04270 */
[----:B------:R-:W-:-:S13]  /*b270*/  PLOP3.LUT P0, PT, PT, PT, UP0, 0x80, 0x0 ;  /* 0x000000000000781c */ /* 0x000fda0003f0f008 */
[----:B------:R-:W-:Y:S05]  /*b280*/  @!P0 BRA `(.L_x_599) ;  /* 0x000041d000008947 */ /* 0x000fea0003800000 */
[----:B------:R-:W1:Y:S01]  /*b290*/  LDC.U8 R209, c[0x0][0x2d8] ;  /* 0x0000b600ffd17b82 */ /* 0x000e620000000000 */
[----:B------:R-:W-:Y:S01]  /*b2a0*/  IMAD.WIDE.U32 R216, R212, -0x326172a9, RZ ;  /* 0xcd9e8d57d4d87825 */ /* 0x000fe200078e00ff */
[----:B------:R-:W-:Y:S02]  /*b2b0*/  MOV R0, R132 ;  /* 0x0000008400007202 */ /* 0x000fe40000000f00 */
[----:B------:R-:W-:Y:S01]  /*b2c0*/  ISETP.GE.AND P4, PT, R206, c[0x0][0x220], PT ;  /* 0x00008800ce007a0c */ /* 0x000fe20003f86270 */
[----:B------:R-:W-:Y:S01]  /*b2d0*/  IMAD.MOV.U32 R2, RZ, RZ, R3 ;  /* 0x000000ffff027224 */ /* 0x000fe200078e0003 */
[----:B------:R-:W-:Y:S01]  /*b2e0*/  LOP3.LUT R213, R217, R213, RZ, 0x3c, !PT ;  /* 0x000000d5d9d57212 */ /* 0x000fe200078e3cff */
[----:B------:R-:W-:Y:S01]  /*b2f0*/  IMAD.WIDE.U32 R218, R210, -0x2daee0ad, RZ ;  /* 0xd2511f53d2da7825 */ /* 0x000fe200078e00ff */
[----:B------:R-:W-:Y:S02]  /*b300*/  ISETP.GE.AND P3, PT, R196, c[0x0][0x220], PT ;  /* 0x00008800c4007a0c */ /* 0x000fe40003f66270 */
[----:B------:R-:W-:Y:S01]  /*b310*/  ISETP.GE.AND P2, PT, R195, c[0x0][0x220], PT ;  /* 0x00008800c3007a0c */ /* 0x000fe20003f46270 */
[----:B------:R-:W-:-:S04]  /*b320*/  IMAD.WIDE.U32 R212, R213, -0x2daee0ad, RZ ;  /* 0xd2511f53d5d47825 */ /* 0x000fc800078e00ff */
[----:B------:R-:W-:Y:S01]  /*b330*/  IMAD.MOV.U32 R221, RZ, RZ, R223 ;  /* 0x000000ffffdd7224 */ /* 0x000fe200078e00df */
[----:B-1----:R-:W-:Y:S01]  /*b340*/  PRMT R209, R209, 0x7054, R209 ;  /* 0x00007054d1d17816 */ /* 0x002fe200000000d1 */
[----:B------:R-:W-:Y:S05]  /*b350*/  BRA `(.L_x_600) ;  /* 0x0000068000007947 */ /* 0x000fea0003800000 */
.L_x_602:
        /* <DEDUP_REMOVED lines=33> */
[C---:B------:R-:W-:Y:S01]  /*b570*/  IADD3 R134, P5, R136.reuse, UR7, RZ ;  /* 0x0000000788867c10 */ /* 0x040fe2000ffbe0ff */
[----:B------:R1:W-:Y:S01]  /*b580*/  @P2 STS.128 [R197+0xa000], RZ ;  /* 0x00a000ffc5002388 */ /* 0x0003e20000000c00 */
[C-C-:B------:R-:W-:Y:S02]  /*b590*/  @!P4 LEA.HI.X R143, R136.reuse, c[0x0][0x16c], R133.reuse, 0x1, P6 ;  /* 0x00005b00888fca11 */ /* 0x140fe400030f0c85 */
[C-C-:B------:R-:W-:Y:S01]  /*b5a0*/  @!P3 LEA.HI.X R147, R136.reuse, c[0x0][0x16c], R133.reuse, 0x1, P1 ;  /* 0x00005b008893ba11 */ /* 0x140fe200008f0c85 */
[----:B------:R-:W-:Y:S01]  /*b5b0*/  @!PT LDS RZ, [RZ] ;  /* 0x00000000fffff984 */ /* 0x000fe20000000800 */
[----:B------:R-:W-:Y:S01]  /*b5c0*/  @!PT LDS RZ, [RZ] ;  /* 0x00000000fffff984 */ /* 0x000fe20000000800 */
[----:B------:R-:W-:Y:S01]  /*b5d0*/  @!PT LDS RZ, [RZ] ;  /* 0x00000000fffff984 */ /* 0x000fe20000000800 */
[----:B------:R1:W-:Y:S01]  /*b5e0*/  @!P2 LDGSTS.E.BYPASS.LTC128B.128 [R197+0xa000], [R138.64+0x100] ;  /* 0x0a0001008ac5afae */ /* 0x0003e2000b901d52 */
[----:B------:R-:W-:Y:S02]  /*b5f0*/  @!P2 LEA.HI.X R145, R136, c[0x0][0x16c], R133, 0x1, P0 ;  /* 0x00005b008891aa11 */ /* 0x000fe400000f0c85 */
[C---:B------:R-:W-:Y:S01]  /*b600*/  @!P4 LEA R156, P1, R134.reuse, c[0x0][0x168], 0x1 ;  /* 0x00005a00869cca11 */ /* 0x040fe200078208ff */
[----:B------:R1:W-:Y:S01]  /*b610*/  @P4 STS.128 [R197+0x6800], RZ ;  /* 0x006800ffc5004388 */ /* 0x0003e20000000c00 */
        /* <DEDUP_REMOVED lines=9> */
[C-C-:B------:R-:W-:Y:S02]  /*b6b0*/  @!P3 LEA.HI.X R153, R134.reuse, c[0x0][0x16c], R133.reuse, 0x1, P0 ;  /* 0x00005b008699ba11 */ /* 0x140fe400000f0c85 */
[C---:B------:R-:W-:Y:S01]  /*b6c0*/  @!P2 LEA.HI.X R151, R134.reuse, c[0x0][0x16c], R133, 0x1, P5 ;  /* 0x00005b008697aa11 */ /* 0x040fe200028f0c85 */
[----:B------:R-:W-:Y:S01]  /*b6d0*/  @!PT LDS RZ, [RZ] ;  /* 0x00000000fffff984 */ /* 0x000fe20000000800 */
[----:B------:R-:W-:Y:S01]  /*b6e0*/  @!PT LDS RZ, [RZ] ;  /* 0x00000000fffff984 */ /* 0x000fe20000000800 */
[----:B------:R-:W-:Y:S01]  /*b6f0*/  @!PT LDS RZ, [RZ] ;  /* 0x00000000fffff984 */ /* 0x000fe20000000800 */
[----:B------:R1:W-:Y:S01]  /*b700*/  @!P3 LDGSTS.E.BYPASS.LTC128B.128 [R197+0x8800], [R146.64+0x80] ;  /* 0x0880008092c5bfae */ /* 0x0003e2000b901d52 */
[----:B------:R-:W-:Y:S03]  /*b710*/  IADD3 R132, P6, R134, UR7, RZ ;  /* 0x0000000786847c10 */ /* 0x000fe6000ffde0ff */
[----:B------:R1:W-:Y:S01]  /*b720*/  @P2 STS.128 [R197+0xa800], RZ ;  /* 0x00a800ffc5002388 */ /* 0x0003e20000000c00 */
[C---:B--2---:R-:W-:Y:S02]  /*b730*/  @!P3 LEA R148, P1, R132.reuse, c[0x0][0x168], 0x1 ;  /* 0x00005a008494ba11 */ /* 0x044fe400078208ff */
        /* <DEDUP_REMOVED lines=13> */
[----:B------:R1:W-:Y:S01]  /*b810*/  @!P4 LDGSTS.E.BYPASS.LTC128B.128 [R197+0x7000], [R156.64] ;  /* 0x070000009cc5cfae */ /* 0x0003e2000b901d52 */
[----:B------:R-:W-:Y:S03]  /*b820*/  @!P2 LEA.HI.X R137, R132, c[0x0][0x16c], R3, 0x1, P0 ;  /* 0x00005b008489aa11 */ /* 0x000fe600000f0c03 */
        /* <DEDUP_REMOVED lines=27> */
.L_x_600:
[----:B------:R-:W-:Y:S04]  /*b9e0*/  DEPBAR.LE SB0, 0x0 ;  /* 0x000080000000791a */ /* 0x000fe80000000000 */
[----:B------:R-:W-:Y:S01]  /*b9f0*/  BAR.SYNC.DEFER_BLOCKING 0x0 ;  /* 0x0000000000007b1d */ /* 0x000fe20000010000 */
[----:B------:R-:W-:Y:S04]  /*ba00*/  UIADD3 UR8, UR21, -0x1, URZ ;  /* 0xffffffff15087890 */ /* 0x000fe8000fffe03f */
[----:B------:R-:W-:Y:S02]  /*ba10*/  USHF.R.S32.HI UR5, URZ, 0x1f, UR8 ;  /* 0x0000001f3f057899 */ /* 0x000fe40008011408 */
[----:B------:R-:W-:Y:S01]  /*ba20*/  UIMAD UR4, UR12, UR8, URZ ;  /* 0x000000080c0472a4 */ /* 0x000fe2000f8e023f */
[----:B------:R-:W-:Y:S01]  /*ba30*/  IMAD.U32 R3, RZ, RZ, UR8 ;  /* 0x00000008ff037e24 */ /* 0x000fe2000f8e00ff */
[----:B------:R-:W-:Y:S02]  /*ba40*/  UISETP.GT.AND UP0, UPT, UR8, UR9, UPT ;  /* 0x000000090800728c */ /* 0x000fe4000bf04270 */
[----:B------:R-:W-:Y:S01]  /*ba50*/  UIMAD UR4, UR5, UR13, UR4 ;  /* 0x0000000d050472a4 */ /* 0x000fe2000f8e0204 */
[----:B------:R-:W-:Y:S05]  /*ba60*/  IMAD.WIDE.U32 R222, R3, UR13, R220 ;  /* 0x0000000d03de7c25 */ /* 0x000fea000f8e00dc */
[C---:B------:R-:W-:Y:S02]  /*ba70*/  @!P4 LEA R234, P6, R222.reuse, c[0x0][0x170], 0x1 ;  /* 0x00005c00deeaca11 */ /* 0x040fe400078c08ff */
[----:B------:R-:W-:Y:S02]  /*ba80*/  IADD3 R214, R223, UR4, RZ ;  /* 0x00000004dfd67c10 */ /* 0x000fe4000fffe0ff */
        /* <DEDUP_REMOVED lines=62> */
[----:B------:R2:W-:Y:S03]  /*be70*/  @!P4 LDGSTS.E.BYPASS.LTC128B.128 [R197+0xd000], [R242.64] ;  /* 0x0d000000f2c5cfae */ /* 0x0005e6000b901d52 */
[----:B------:R-:W-:Y:S01]  /*be80*/  @!P2 LEA.HI.X R223, R210, c[0x0][0x174], R3, 0x1, P0 ;  /* 0x00005d00d2dfaa11 */ /* 0x000fe200000f0c03 */
[----:B------:R-:W-:Y:S01]  /*be90*/  @P3 STS.128 [R197+0xf000], RZ ;  /* 0x00f000ffc5003388 */ /* 0x000fe20000000c00 */
[----:B------:R-:W-:Y:S03]  /*bea0*/  PLOP3.LUT P0, PT, PT, PT, UP0, 0x80, 0x0 ;  /* 0x000000000000781c */ /* 0x000fe60003f0f008 */
        /* <DEDUP_REMOVED lines=184> */
.L_x_601:
[----:B------:R-:W-:Y:S01]  /*ca30*/  IMAD.U32 R3, RZ, RZ, UR8 ;  /* 0x00000008ff037e24 */ /* 0x000fe2000f8e00ff */
[----:B------:R-:W-:Y:S02]  /*ca40*/  UIADD3 UR4, UR23, -0x4498517b, URZ ;  /* 0xbb67ae8517047890 */ /* 0x000fe4000fffe03f */
[----:B------:R-:W-:Y:S01]  /*ca50*/  USHF.L.U32 UR30, UR8, 0x1, URZ ;  /* 0x00000001081e7899 */ /* 0x000fe2000800063f */
[----:B------:R-:W-:Y:S01]  /*ca60*/  IMAD R3, R3, 0x40, R208 ;  /* 0x0000004003037824 */ /* 0x000fe200078e02d0 */
[----:B------:R-:W-:Y:S02]  /*ca70*/  UIADD3 UR5, UR22, -0x61c88647, URZ ;  /* 0x9e3779b916057890 */ /* 0x000fe4000fffe03f */
[----:B------:R-:W-:Y:S01]  /*ca80*/  LOP3.LUT R236, R213, UR4, R218, 0x96, !PT ;  /* 0x00000004d5ec7c12 */ /* 0x000fe2000f8e96da */
[----:B------:R-:W-:Y:S01]  /*ca90*/  UIADD3 UR4, UR22, -0x4ab325aa, URZ ;  /* 0xb54cda5616047890 */ /* 0x000fe2000fffe03f */
[C---:B------:R-:W-:Y:S01]  /*caa0*/  IADD3 R132, R3.reuse, 0x1, RZ ;  /* 0x0000000103847810 */ /* 0x040fe20007ffe0ff */
[----:B------:R-:W-:Y:S01]  /*cab0*/  UIADD3 UR21, UR23, 0x646e171e, URZ ;  /* 0x646e171e17157890 */ /* 0x000fe2000fffe03f */
[CC--:B------:R-:W-:Y:S01]  /*cac0*/  ISETP.GE.AND P6, PT, R3.reuse, R205.reuse, PT ;  /* 0x000000cd0300720c */ /* 0x0c0fe20003fc6270 */
[----:B------:R-:W-:Y:S01]  /*cad0*/  IMAD.WIDE.U32 R236, R236, -0x326172a9, RZ ;  /* 0xcd9e8d57ecec7825 */ /* 0x000fe200078e00ff */
[C---:B------:R-:W-:Y:S01]  /*cae0*/  ISETP.GE.AND P5, PT, R132.reuse, R205, PT ;  /* 0x000000cd8400720c */ /* 0x040fe20003fa6270 */
[----:B------:R-:W-:Y:S01]  /*caf0*/  UISETP.GT.AND UP0, UPT, UR8, UR9, UPT ;  /* 0x000000090800728c */ /* 0x000fe2000bf04270 */
[CC--:B------:R-:W-:Y:S02]  /*cb00*/  ISETP.GE.AND P0, PT, R132.reuse, R203.reuse, PT ;  /* 0x000000cb8400720c */ /* 0x0c0fe40003f06270 */
[C---:B------:R-:W-:Y:S02]  /*cb10*/  ISETP.GE.AND P1, PT, R3.reuse, R203, PT ;  /* 0x000000cb0300720c */ /* 0x040fe40003f26270 */
[C---:B------:R-:W-:Y:S02]  /*cb20*/  ISETP.GE.OR P5, PT, R132.reuse, R204, !P5 ;  /* 0x000000cc8400720c */ /* 0x040fe40006fa6670 */
[----:B------:R-:W-:Y:S02]  /*cb30*/  ISETP.GE.OR P0, PT, R132, R202, !P0 ;  /* 0x000000ca8400720c */ /* 0x000fe40004706670 */
[C---:B------:R-:W-:Y:S02]  /*cb40*/  IADD3 R132, R3.reuse, 0x9, RZ ;  /* 0x0000000903847810 */ /* 0x040fe40007ffe0ff */
[C---:B------:R-:W-:Y:S02]  /*cb50*/  ISETP.GE.OR P6, PT, R3.reuse, R204, !P6 ;  /* 0x000000cc0300720c */ /* 0x040fe400077c6670 */
[C---:B------:R-:W-:Y:S02]  /*cb60*/  ISETP.GE.OR P1, PT, R3.reuse, R202, !P1 ;  /* 0x000000ca0300720c */ /* 0x040fe40004f26670 */
[----:B------:R-:W-:Y:S02]  /*cb70*/  IADD3 R133, R3, 0x8, RZ ;  /* 0x0000000803857810 */ /* 0x000fe40007ffe0ff */
[----:B-1----:R-:W-:Y:S02]  /*cb80*/  FSEL R139, R4, -INF , !P6 ;  /* 0xff800000048b7808 */ /* 0x002fe40007000000 */
[----:B------:R-:W-:Y:S02]  /*cb90*/  FSEL R137, R6, -INF , !P1 ;  /* 0xff80000006897808 */ /* 0x000fe40004800000 */
[----:B------:R-:W-:Y:S02]  /*cba0*/  FSEL R169, R5, -INF , !P5 ;  /* 0xff80000005a97808 */ /* 0x000fe40006800000 */
[C---:B------:R-:W-:Y:S02]  /*cbb0*/  ISETP.GE.AND P5, PT, R132.reuse, R205, PT ;  /* 0x000000cd8400720c */ /* 0x040fe40003fa6270 */
[----:B------:R-:W-:Y:S02]  /*cbc0*/  FSEL R5, R7, -INF , !P0 ;  /* 0xff80000007057808 */ /* 0x000fe40004000000 */
[C---:B------:R-:W-:Y:S02]  /*cbd0*/  ISETP.GE.AND P0, PT, R132.reuse, R203, PT ;  /* 0x000000cb8400720c */ /* 0x040fe40003f06270 */
[C---:B------:R-:W-:Y:S02]  /*cbe0*/  ISETP.GE.AND P6, PT, R133.reuse, R205, PT ;  /* 0x000000cd8500720c */ /* 0x040fe40003fc6270 */
[C---:B------:R-:W-:Y:S02]  /*cbf0*/  ISETP.GE.AND P1, PT, R133.reuse, R203, PT ;  /* 0x000000cb8500720c */ /* 0x040fe40003f26270 */
[C---:B------:R-:W-:Y:S02]  /*cc00*/  ISETP.GE.OR P5, PT, R132.reuse, R204, !P5 ;  /* 0x000000cc8400720c */ /* 0x040fe40006fa6670 */
[----:B------:R-:W-:Y:S02]  /*cc10*/  ISETP.GE.OR P0, PT, R132, R202, !P0 ;  /* 0x000000ca8400720c */ /* 0x000fe40004706670 */
[C---:B------:R-:W-:Y:S02]  /*cc20*/  ISETP.GE.OR P6, PT, R133.reuse, R204, !P6 ;  /* 0x000000cc8500720c */ /* 0x040fe400077c6670 */
[----:B------:R-:W-:Y:S02]  /*cc30*/  ISETP.GE.OR P1, PT, R133, R202, !P1 ;  /* 0x000000ca8500720c */ /* 0x000fe40004f26670 */
[C---:B------:R-:W-:Y:S02]  /*cc40*/  IADD3 R6, R3.reuse, 0x10, RZ ;  /* 0x0000001003067810 */ /* 0x040fe40007ffe0ff */
[----:B------:R-:W-:Y:S02]  /*cc50*/  IADD3 R4, R3, 0x11, RZ ;  /* 0x0000001103047810 */ /* 0x000fe40007ffe0ff */
[----:B------:R-:W-:Y:S02]  /*cc60*/  FSEL R135, R8, -INF , !P6 ;  /* 0xff80000008877808 */ /* 0x000fe40007000000 */
[----:B------:R-:W-:Y:S02]  /*cc70*/  FSEL R9, R9, -INF , !P5 ;  /* 0xff80000009097808 */ /* 0x000fe40006800000 */
[----:B------:R-:W-:Y:S02]  /*cc80*/  FSEL R7, R10, -INF , !P1 ;  /* 0xff8000000a077808 */ /* 0x000fe40004800000 */
[----:B------:R-:W-:Y:S02]  /*cc90*/  FSEL R11, R11, -INF , !P0 ;  /* 0xff8000000b0b7808 */ /* 0x000fe40004000000 */
[C---:B------:R-:W-:Y:S02]  /*cca0*/  ISETP.GE.AND P6, PT, R6.reuse, R205, PT ;  /* 0x000000cd0600720c */ /* 0x040fe40003fc6270 */
[-C--:B------:R-:W-:Y:S02]  /*ccb0*/  ISETP.GE.AND P1, PT, R6, R203.reuse, PT ;  /* 0x000000cb0600720c */ /* 0x080fe40003f26270 */
[C---:B------:R-:W-:Y:S02]  /*ccc0*/  ISETP.GE.AND P0, PT, R4.reuse, R203, PT ;  /* 0x000000cb0400720c */ /* 0x040fe40003f06270 */
[-C--:B------:R-:W-:Y:S02]  /*ccd0*/  ISETP.GE.AND P5, PT, R4, R205.reuse, PT ;  /* 0x000000cd0400720c */ /* 0x080fe40003fa6270 */
[C---:B------:R-:W-:Y:S02]  /*cce0*/  ISETP.GE.OR P6, PT, R6.reuse, R204, !P6 ;  /* 0x000000cc0600720c */ /* 0x040fe400077c6670 */
[-C--:B------:R-:W-:Y:S02]  /*ccf0*/  ISETP.GE.OR P1, PT, R6, R202.reuse, !P1 ;  /* 0x000000ca0600720c */ /* 0x080fe40004f26670 */
[C---:B------:R-:W-:Y:S02]  /*cd00*/  ISETP.GE.OR P0, PT, R4.reuse, R202, !P0 ;  /* 0x000000ca0400720c */ /* 0x040fe40004706670 */
[-C--:B------:R-:W-:Y:S02]  /*cd10*/  ISETP.GE.OR P5, PT, R4, R204.reuse, !P5 ;  /* 0x000000cc0400720c */ /* 0x080fe40006fa6670 */
[C---:B------:R-:W-:Y:S02]  /*cd20*/  IADD3 R6, R3.reuse, 0x18, RZ ;  /* 0x0000001803067810 */ /* 0x040fe40007ffe0ff */
[----:B------:R-:W-:Y:S02]  /*cd30*/  IADD3 R4, R3, 0x19, RZ ;  /* 0x0000001903047810 */ /* 0x000fe40007ffe0ff */
[----:B------:R-:W-:Y:S02]  /*cd40*/  FSEL R231, R12, -INF , !P6 ;  /* 0xff8000000ce77808 */ /* 0x000fe40007000000 */
[----:B------:R-:W-:Y:S02]  /*cd50*/  FSEL R143, R14, -INF , !P1 ;  /* 0xff8000000e8f7808 */ /* 0x000fe40004800000 */
[----:B------:R-:W-:Y:S02]  /*cd60*/  FSEL R141, R15, -INF , !P0 ;  /* 0xff8000000f8d7808 */ /* 0x000fe40004000000 */
[----:B------:R-:W-:Y:S02]  /*cd70*/  FSEL R229, R13, -INF , !P5 ;  /* 0xff8000000de57808 */ /* 0x000fe40006800000 */
[C---:B------:R-:W-:Y:S02]  /*cd80*/  ISETP.GE.AND P6, PT, R6.reuse, R205, PT ;  /* 0x000000cd0600720c */ /* 0x040fe40003fc6270 */
[----:B------:R-:W-:Y:S02]  /*cd90*/  ISETP.GE.AND P1, PT, R6, R203, PT ;  /* 0x000000cb0600720c */ /* 0x000fe40003f26270 */
[C---:B------:R-:W-:Y:S02]  /*cda0*/  ISETP.GE.AND P5, PT, R4.reuse, R205, PT ;  /* 0x000000cd0400720c */ /* 0x040fe40003fa6270 */
[----:B------:R-:W-:Y:S02]  /*cdb0*/  ISETP.GE.AND P0, PT, R4, R203, PT ;  /* 0x000000cb0400720c */ /* 0x000fe40003f06270 */
[C---:B------:R-:W-:Y:S02]  /*cdc0*/  ISETP.GE.OR P6, PT, R6.reuse, R204, !P6 ;  /* 0x000000cc0600720c */ /* 0x040fe400077c6670 */
[----:B------:R-:W-:Y:S02]  /*cdd0*/  ISETP.GE.OR P1, PT, R6, R202, !P1 ;  /* 0x000000ca0600720c */ /* 0x000fe40004f26670 */
[C---:B------:R-:W-:Y:S02]  /*cde0*/  IADD3 R6, R3.reuse, 0x20, RZ ;  /* 0x0000002003067810 */ /* 0x040fe40007ffe0ff */
[C---:B------:R-:W-:Y:S02]  /*cdf0*/  ISETP.GE.OR P5, PT, R4.reuse, R204, !P5 ;  /* 0x000000cc0400720c */ /* 0x040fe40006fa6670 */
[----:B------:R-:W-:Y:S02]  /*ce00*/  ISETP.GE.OR P0, PT, R4, R202, !P0 ;  /* 0x000000ca0400720c */ /* 0x000fe40004706670 */
[----:B------:R-:W-:Y:S02]  /*ce10*/  IADD3 R4, R3, 0x21, RZ ;  /* 0x0000002103047810 */ /* 0x000fe40007ffe0ff */
[----:B------:R-:W-:Y:S02]  /*ce20*/  FSEL R241, R16, -INF , !P6 ;  /* 0xff80000010f17808 */ /* 0x000fe40007000000 */
[----:B------:R-:W-:Y:S02]  /*ce30*/  FSEL R225, R17, -INF , !P5 ;  /* 0xff80000011e17808 */ /* 0x000fe40006800000 */
[-C--:B------:R-:W-:Y:S02]  /*ce40*/  ISETP.GE.AND P6, PT, R6, R205.reuse, PT ;  /* 0x000000cd0600720c */ /* 0x080fe40003fc6270 */
[----:B------:R-:W-:Y:S02]  /*ce50*/  ISETP.GE.AND P5, PT, R4, R205, PT ;  /* 0x000000cd0400720c */ /* 0x000fe40003fa6270 */
[----:B------:R-:W-:Y:S02]  /*ce60*/  FSEL R239, R19, -INF , !P0 ;  /* 0xff80000013ef7808 */ /* 0x000fe40004000000 */
[-C--:B------:R-:W-:Y:S02]  /*ce70*/  ISETP.GE.OR P0, PT, R6, R204.reuse, !P6 ;  /* 0x000000cc0600720c */ /* 0x080fe40007706670 */
[----:B------:R-:W-:Y:S02]  /*ce80*/  ISETP.GE.OR P5, PT, R4, R204, !P5 ;  /* 0x000000cc0400720c */ /* 0x000fe40006fa6670 */
[----:B------:R-:W-:Y:S02]  /*ce90*/  IADD3 R8, R3, 0x28, RZ ;  /* 0x0000002803087810 */ /* 0x000fe40007ffe0ff */
[----:B------:R-:W-:Y:S02]  /*cea0*/  FSEL R163, R20, -INF , !P0 ;  /* 0xff80000014a37808 */ /* 0x000fe40004000000 */
[----:B------:R-:W-:Y:S02]  /*ceb0*/  FSEL R161, R21, -INF , !P5 ;  /* 0xff80000015a17808 */ /* 0x000fe40006800000 */
[----:B------:R-:W-:Y:S02]  /*cec0*/  FSEL R227, R18, -INF , !P1 ;  /* 0xff80000012e37808 */ /* 0x000fe40004800000 */
[-C--:B------:R-:W-:Y:S02]  /*ced0*/  ISETP.GE.AND P6, PT, R6, R203.reuse, PT ;  /* 0x000000cb0600720c */ /* 0x080fe40003fc6270 */
[----:B------:R-:W-:Y:S02]  /*cee0*/  ISETP.GE.AND P1, PT, R4, R203, PT ;  /* 0x000000cb0400720c */ /* 0x000fe40003f26270 */
[C---:B------:R-:W-:Y:S02]  /*cef0*/  ISETP.GE.AND P0, PT, R8.reuse, R205, PT ;  /* 0x000000cd0800720c */ /* 0x040fe40003f06270 */
[-C--:B------:R-:W-:Y:S02]  /*cf00*/  ISETP.GE.AND P5, PT, R8, R203.reuse, PT ;  /* 0x000000cb0800720c */ /* 0x080fe40003fa6270 */
[-C--:B------:R-:W-:Y:S02]  /*cf10*/  ISETP.GE.OR P6, PT, R6, R202.reuse, !P6 ;  /* 0x000000ca0600720c */ /* 0x080fe400077c6670 */
[----:B------:R-:W-:Y:S02]  /*cf20*/  ISETP.GE.OR P1, PT, R4, R202, !P1 ;  /* 0x000000ca0400720c */ /* 0x000fe40004f26670 */
[C---:B------:R-:W-:Y:S02]  /*cf30*/  ISETP.GE.OR P0, PT, R8.reuse, R204, !P0 ;  /* 0x000000cc0800720c */ /* 0x040fe40004706670 */
[----:B------:R-:W-:Y:S02]  /*cf40*/  ISETP.GE.OR P5, PT, R8, R202, !P5 ;  /* 0x000000ca0800720c */ /* 0x000fe40006fa6670 */
[----:B------:R-:W-:Y:S02]  /*cf50*/  IADD3 R6, R3, 0x29, RZ ;  /* 0x0000002903067810 */ /* 0x000fe40007ffe0ff */
[----:B------:R-:W-:Y:S02]  /*cf60*/  FMNMX.FTZ R8, R139, R0, !PT ;  /* 0x000000008b087209 */ /* 0x000fe40007810000 */
[----:B------:R-:W-:Y:S02]  /*cf70*/  FSEL R159, R22, -INF , !P6 ;  /* 0xff800000169f7808 */ /* 0x000fe40007000000 */
[----:B------:R-:W-:Y:S02]  /*cf80*/  FSEL R157, R23, -INF , !P1 ;  /* 0xff800000179d7808 */ /* 0x000fe40004800000 */
[C---:B------:R-:W-:Y:S01]  /*cf90*/  ISETP.GE.AND P1, PT, R6.reuse, R203, PT ;  /* 0x000000cb0600720c */ /* 0x040fe20003f26270 */
[----:B------:R-:W-:Y:S01]  /*cfa0*/  LDSM.16.MT88.4 R20, [R186+0xc000] ;  /* 0x00c00000ba14783b */ /* 0x000fe20000004200 */
[----:B------:R-:W-:Y:S02]  /*cfb0*/  FMNMX.FTZ R8, R169, R8, !PT ;  /* 0x00000008a9087209 */ /* 0x000fe40007810000 */
[CC--:B------:R-:W-:Y:S02]  /*cfc0*/  ISETP.GE.AND P6, PT, R6.reuse, R205.reuse, PT ;  /* 0x000000cd0600720c */ /* 0x0c0fe40003fc6270 */
[C---:B------:R-:W-:Y:S02]  /*cfd0*/  ISETP.GE.OR P1, PT, R6.reuse, R202, !P1 ;  /* 0x000000ca0600720c */ /* 0x040fe40004f26670 */
[----:B------:R-:W-:Y:S02]  /*cfe0*/  ISETP.GE.OR P6, PT, R6, R204, !P6 ;  /* 0x000000cc0600720c */ /* 0x000fe400077c6670 */
[----:B------:R-:W-:Y:S02]  /*cff0*/  FMNMX.FTZ R6, R135, R8, !PT ;  /* 0x0000000887067209 */ /* 0x000fe40007810000 */
[----:B------:R-:W-:Y:S02]  /*d000*/  FMNMX.FTZ R8, R137, R2, !PT ;  /* 0x0000000289087209 */ /* 0x000fe40007810000 */
[----:B------:R-:W-:Y:S02]  /*d010*/  FMNMX.FTZ R6, R9, R6, !PT ;  /* 0x0000000609067209 */ /* 0x000fe40007810000 */
[----:B------:R-:W-:Y:S02]  /*d020*/  FMNMX.FTZ R8, R5, R8, !PT ;  /* 0x0000000805087209 */ /* 0x000fe40007810000 */
[----:B------:R-:W-:Y:S02]  /*d030*/  FMNMX.FTZ R6, R231, R6, !PT ;  /* 0x00000006e7067209 */ /* 0x000fe40007810000 */
[----:B------:R-:W-:Y:S02]  /*d040*/  IADD3 R4, R3, 0x30, RZ ;  /* 0x0000003003047810 */ /* 0x000fe40007ffe0ff */
[----:B------:R-:W-:Y:S02]  /*d050*/  FMNMX.FTZ R6, R229, R6, !PT ;  /* 0x00000006e5067209 */ /* 0x000fe40007810000 */
[----:B------:R-:W-:Y:S02]  /*d060*/  FMNMX.FTZ R8, R7, R8, !PT ;  /* 0x0000000807087209 */ /* 0x000fe40007810000 */
[----:B------:R-:W-:Y:S02]  /*d070*/  FMNMX.FTZ R10, R241, R6, !PT ;  /* 0x00000006f10a7209 */ /* 0x000fe40007810000 */
[----:B------:R-:W-:Y:S02]  /*d080*/  FSEL R235, R24, -INF , !P0 ;  /* 0xff80000018eb7808 */ /* 0x000fe40004000000 */
[----:B------:R-:W-:Y:S02]  /*d090*/  FSEL R233, R25, -INF , !P6 ;  /* 0xff80000019e97808 */ /* 0x000fe40007000000 */
[----:B------:R-:W-:Y:S02]  /*d0a0*/  FMNMX.FTZ R6, R11, R8, !PT ;  /* 0x000000080b067209 */ /* 0x000fe40007810000 */
[----:B------:R-:W-:Y:S02]  /*d0b0*/  FMNMX.FTZ R8, R225, R10, !PT ;  /* 0x0000000ae1087209 */ /* 0x000fe40007810000 */
[C---:B------:R-:W-:Y:S02]  /*d0c0*/  ISETP.GE.AND P0, PT, R4.reuse, R205, PT ;  /* 0x000000cd0400720c */ /* 0x040fe40003f06270 */
[C---:B------:R-:W-:Y:S02]  /*d0d0*/  ISETP.GE.AND P6, PT, R4.reuse, R203, PT ;  /* 0x000000cb0400720c */ /* 0x040fe40003fc6270 */
[----:B------:R-:W-:Y:S02]  /*d0e0*/  FMNMX.FTZ R6, R143, R6, !PT ;  /* 0x000000068f067209 */ /* 0x000fe40007810000 */
[C---:B------:R-:W-:Y:S02]  /*d0f0*/  ISETP.GE.OR P0, PT, R4.reuse, R204, !P0 ;  /* 0x000000cc0400720c */ /* 0x040fe40004706670 */
[----:B------:R-:W-:Y:S02]  /*d100*/  ISETP.GE.OR P6, PT, R4, R202, !P6 ;  /* 0x000000ca0400720c */ /* 0x000fe400077c6670 */
[----:B------:R-:W-:Y:S02]  /*d110*/  FMNMX.FTZ R8, R163, R8, !PT ;  /* 0x00000008a3087209 */ /* 0x000fe40007810000 */
[----:B------:R-:W-:Y:S02]  /*d120*/  IADD3 R4, R3, 0x31, RZ ;  /* 0x0000003103047810 */ /* 0x000fe40007ffe0ff */
[----:B------:R-:W-:Y:S02]  /*d130*/  FSEL R165, R27, -INF , !P1 ;  /* 0xff8000001ba57808 */ /* 0x000fe40004800000 */
[----:B------:R-:W-:Y:S02]  /*d140*/  FMNMX.FTZ R6, R141, R6, !PT ;  /* 0x000000068d067209 */ /* 0x000fe40007810000 */
[----:B------:R-:W-:Y:S02]  /*d150*/  FMNMX.FTZ R8, R161, R8, !PT ;  /* 0x00000008a1087209 */ /* 0x000fe40007810000 */
[----:B------:R-:W-:Y:S02]  /*d160*/  FSEL R167, R26, -INF , !P5 ;  /* 0xff8000001aa77808 */ /* 0x000fe40006800000 */
[C---:B------:R-:W-:Y:S02]  /*d170*/  ISETP.GE.AND P1, PT, R4.reuse, R205, PT ;  /* 0x000000cd0400720c */ /* 0x040fe40003f26270 */
[C---:B------:R-:W-:Y:S02]  /*d180*/  ISETP.GE.AND P5, PT, R4.reuse, R203, PT ;  /* 0x000000cb0400720c */ /* 0x040fe40003fa6270 */
[C---:B------:R-:W-:Y:S02]  /*d190*/  ISETP.GE.OR P1, PT, R4.reuse, R204, !P1 ;  /* 0x000000cc0400720c */ /* 0x040fe40004f26670 */
[----:B------:R-:W-:Y:S02]  /*d1a0*/  ISETP.GE.OR P5, PT, R4, R202, !P5 ;  /* 0x000000ca0400720c */ /* 0x000fe40006fa6670 */
[----:B------:R-:W-:Y:S02]  /*d1b0*/  FMNMX.FTZ R8, R235, R8, !PT ;  /* 0x00000008eb087209 */ /* 0x000fe40007810000 */
[----:B------:R-:W-:Y:S02]  /*d1c0*/  IADD3 R4, R3, 0x38, RZ ;  /* 0x0000003803047810 */ /* 0x000fe40007ffe0ff */
[----:B------:R-:W-:Y:S02]  /*d1d0*/  FMNMX.FTZ R6, R227, R6, !PT ;  /* 0x00000006e3067209 */ /* 0x000fe40007810000 */
[----:B------:R-:W-:Y:S02]  /*d1e0*/  FSEL R155, R28, -INF , !P0 ;  /* 0xff8000001c9b7808 */ /* 0x000fe40004000000 */
[----:B------:R-:W-:Y:S02]  /*d1f0*/  IADD3 R3, R3, 0x39, RZ ;  /* 0x0000003903037810 */ /* 0x000fe40007ffe0ff */
[----:B------:R-:W-:Y:S02]  /*d200*/  FMNMX.FTZ R6, R239, R6, !PT ;  /* 0x00000006ef067209 */ /* 0x000fe40007810000 */
[----:B------:R-:W-:Y:S02]  /*d210*/  FMNMX.FTZ R8, R233, R8, !PT ;  /* 0x00000008e9087209 */ /* 0x000fe40007810000 */
[CC--:B------:R-:W-:Y:S02]  /*d220*/  ISETP.GE.AND P0, PT, R4.reuse, R205.reuse, PT ;  /* 0x000000cd0400720c */ /* 0x0c0fe40003f06270 */
[----:B------:R-:W-:Y:S02]  /*d230*/  FSEL R153, R29, -INF , !P1 ;  /* 0xff8000001d997808 */ /* 0x000fe40004800000 */
[----:B------:R-:W-:Y:S02]  /*d240*/  FMNMX.FTZ R10, R155, R8, !PT ;  /* 0x000000089b0a7209 */ /* 0x000fe40007810000 */
[----:B------:R-:W-:Y:S02]  /*d250*/  ISETP.GE.OR P0, PT, R4, R204, !P0 ;  /* 0x000000cc0400720c */ /* 0x000fe40004706670 */
[----:B------:R-:W-:Y:S02]  /*d260*/  ISETP.GE.AND P1, PT, R3, R205, PT ;  /* 0x000000cd0300720c */ /* 0x000fe40003f26270 */
[----:B------:R-:W-:Y:S02]  /*d270*/  FMNMX.FTZ R6, R159, R6, !PT ;  /* 0x000000069f067209 */ /* 0x000fe40007810000 */
[----:B------:R-:W-:Y:S02]  /*d280*/  FSEL R147, R32, -INF , !P0 ;  /* 0xff80000020937808 */ /* 0x000fe40004000000 */
[----:B------:R-:W-:Y:S02]  /*d290*/  FMNMX.FTZ R8, R157, R6, !PT ;  /* 0x000000069d087209 */ /* 0x000fe40007810000 */
[----:B------:R-:W-:Y:S02]  /*d2a0*/  FMNMX.FTZ R6, R153, R10, !PT ;  /* 0x0000000a99067209 */ /* 0x000fe40007810000 */
[----:B------:R-:W-:Y:S02]  /*d2b0*/  ISETP.GE.OR P1, PT, R3, R204, !P1 ;  /* 0x000000cc0300720c */ /* 0x000fe40004f26670 */
[----:B------:R-:W-:Y:S02]  /*d2c0*/  FMNMX.FTZ R6, R147, R6, !PT ;  /* 0x0000000693067209 */ /* 0x000fe40007810000 */
[----:B------:R-:W-:Y:S02]  /*d2d0*/  FSEL R145, R33, -INF , !P1 ;  /* 0xff80000021917808 */ /* 0x000fe40004800000 */
[CC--:B------:R-:W-:Y:S02]  /*d2e0*/  ISETP.GE.AND P0, PT, R4.reuse, R203.reuse, PT ;  /* 0x000000cb0400720c */ /* 0x0c0fe40003f06270 */
[----:B------:R-:W-:Y:S02]  /*d2f0*/  FMNMX.FTZ R10, R145, R6, !PT ;  /* 0x00000006910a7209 */ /* 0x000fe40007810000 */
[----:B------:R-:W-:Y:S02]  /*d300*/  ISETP.GE.OR P0, PT, R4, R202, !P0 ;  /* 0x000000ca0400720c */ /* 0x000fe40004706670 */
[----:B------:R-:W-:Y:S01]  /*d310*/  FMNMX.FTZ R4, R167, R8, !PT ;  /* 0x00000008a7047209 */ /* 0x000fe20007810000 */
[----:B------:R-:W-:Y:S01]  /*d320*/  SHFL.BFLY PT, R15, R10, 0x2, 0x1f ;  /* 0x0c401f000a0f7f89 */ /* 0x000fe200000e0000 */
[----:B------:R-:W-:Y:S02]  /*d330*/  FSEL R151, R30, -INF , !P6 ;  /* 0xff8000001e977808 */ /* 0x000fe40007000000 */
[----:B------:R-:W-:Y:S02]  /*d340*/  FMNMX.FTZ R4, R165, R4, !PT ;  /* 0x00000004a5047209 */ /* 0x000fe40007810000 */
[----:B------:R-:W-:Y:S02]  /*d350*/  FSEL R149, R31, -INF , !P5 ;  /* 0xff8000001f957808 */ /* 0x000fe40006800000 */
[----:B------:R-:W-:Y:S01]  /*d360*/  FMNMX.FTZ R4, R151, R4, !PT ;  /* 0x0000000497047209 */ /* 0x000fe20007810000 */
[----:B------:R-:W-:Y:S01]  /*d370*/  LDSM.16.MT88.4 R28, [R185+0xc000] ;  /* 0x00c00000b91c783b */ /* 0x000fe20000004200 */
[C---:B------:R-:W-:Y:S02]  /*d380*/  ISETP.GE.AND P1, PT, R3.reuse, R203, PT ;  /* 0x000000cb0300720c */ /* 0x040fe40003f26270 */
[----:B------:R-:W-:Y:S02]  /*d390*/  FSEL R144, R34, -INF , !P0 ;  /* 0xff80000022907808 */ /* 0x000fe40004000000 */
[----:B------:R-:W-:Y:S02]  /*d3a0*/  ISETP.GE.OR P1, PT, R3, R202, !P1 ;  /* 0x000000ca0300720c */ /* 0x000fe40004f26670 */
[----:B------:R-:W-:Y:S02]  /*d3b0*/  FMNMX.FTZ R3, R149, R4, !PT ;  /* 0x0000000495037209 */ /* 0x000fe40007810000 */
[----:B------:R-:W-:Y:S02]  /*d3c0*/  FSEL R133, R35, -INF , !P1 ;  /* 0xff80000023857808 */ /* 0x000fe40004800000 */
[----:B------:R-:W-:Y:S04]  /*d3d0*/  FMNMX.FTZ R8, R144, R3, !PT ;  /* 0x0000000390087209 */ /* 0x000fe80007810000 */
[----:B------:R-:W-:Y:S05]  /*d3e0*/  FMNMX.FTZ R6, R133, R8, !PT ;  /* 0x0000000885067209 */ /* 0x000fea0007810000 */
[----:B------:R-:W1:Y:S02]  /*d3f0*/  SHFL.BFLY PT, R3, R6, 0x2, 0x1f ;  /* 0x0c401f0006037f89 */ /* 0x000e6400000e0000 */
[----:B-1----:R-:W-:Y:S02]  /*d400*/  FMNMX.FTZ R4, R6, R3, !PT ;  /* 0x0000000306047209 */ /* 0x002fe40007810000 */
[----:B------:R-:W-:Y:S04]  /*d410*/  FMNMX.FTZ R13, R10, R15, !PT ;  /* 0x0000000f0a0d7209 */ /* 0x000fe80007810000 */
[----:B------:R-:W1:Y:S08]  /*d420*/  SHFL.BFLY PT, R3, R4, 0x1, 0x1f ;  /* 0x0c201f0004037f89 */ /* 0x000e7000000e0000 */
[----:B------:R-:W2:Y:S01]  /*d430*/  SHFL.BFLY PT, R132, R13, 0x1, 0x1f ;  /* 0x0c201f000d847f89 */ /* 0x000ea200000e0000 */
[----:B-1----:R-:W-:Y:S04]  /*d440*/  FMNMX.FTZ R3, R4, R3, !PT ;  /* 0x0000000304037209 */ /* 0x002fe80007810000 */
[C---:B------:R-:W-:Y:S01]  /*d450*/  FSETP.NEU.FTZ.AND P0, PT, R3.reuse, -INF , PT ;  /* 0xff8000000300780b */ /* 0x040fe20003f1d000 */
[----:B------:R-:W-:Y:S01]  /*d460*/  FMUL.FTZ R146, R3, c[0x0][0x23c] ;  /* 0x00008f0003927a20 */ /* 0x000fe20000410000 */
[----:B--2---:R-:W-:Y:S04]  /*d470*/  FMNMX.FTZ R132, R13, R132, !PT ;  /* 0x000000840d847209 */ /* 0x004fe80007810000 */
[----:B------:R-:W-:Y:S01]  /*d480*/  FSEL R146, R146, RZ, P0 ;  /* 0x000000ff92927208 */ /* 0x000fe20000000000 */
[----:B------:R-:W1:Y:S01]  /*d490*/  LDSM.16.MT88.4 R12, [R188+0xc000] ;  /* 0x00c00000bc0c783b */ /* 0x000e620000004200 */
        /* <DEDUP_REMOVED lines=8> */
[----:B------:R-:W-:Y:S01]  /*d520*/  MUFU.EX2 R168, R168 ;  /* 0x000000a800a87308 */ /* 0x000fe20000000800 */
[--C-:B------:R-:W-:Y:S02]  /*d530*/  FFMA.FTZ R171, R9, c[0x0][0x23c], -R148.reuse ;  /* 0x00008f0009ab7a23 */ /* 0x100fe40000010894 */
[----:B------:R-:W-:Y:S02]  /*d540*/  IMAD.U32 R9, RZ, RZ, UR23 ;  /* 0x00000017ff097e24 */ /* 0x000fe4000f8e00ff */
[----:B------:R-:W-:Y:S02]  /*d550*/  FFMA.FTZ R214, R169, c[0x0][0x23c], -R148 ;  /* 0x00008f00a9d67a23 */ /* 0x000fe40000010894 */
[----:B------:R-:W-:Y:S01]  /*d560*/  FFMA.FTZ R169, R5, c[0x0][0x23c], -R146 ;  /* 0x00008f0005a97a23 */ /* 0x000fe20000010892 */
[----:B------:R-:W-:Y:S01]  /*d570*/  LOP3.LUT R4, R219, UR30, R9, 0x96, !PT ;  /* 0x0000001edb047c12 */ /* 0x000fe2000f8e9609 */
[----:B------:R-:W-:Y:S01]  /*d580*/  FFMA.FTZ R210, R135, c[0x0][0x23c], -R148 ;  /* 0x00008f0087d27a23 */ /* 0x000fe20000010894 */
[----:B------:R-:W-:Y:S01]  /*d590*/  FSEL R5, R3, RZ, P0 ;  /* 0x000000ff03057208 */ /* 0x000fe20000000000 */
[----:B------:R-:W-:Y:S01]  /*d5a0*/  FFMA.FTZ R135, R11, c[0x0][0x23c], -R146 ;  /* 0x00008f000b877a23 */ /* 0x000fe20000010892 */
[----:B------:R-:W-:Y:S01]  /*d5b0*/  MUFU.EX2 R171, R171 ;  /* 0x000000ab00ab7308 */ /* 0x000fe20000000800 */
[----:B------:R-:W-:Y:S01]  /*d5c0*/  IMAD.WIDE.U32 R246, R4, -0x326172a9, RZ ;  /* 0xcd9e8d5704f67825 */ /* 0x000fe200078e00ff */
[----:B------:R-:W-:Y:S01]  /*d5d0*/  UIADD3 UR30, UR30, 0x1, URZ ;  /* 0x000000011e1e7890 */ /* 0x000fe2000fffe03f */
[----:B------:R-:W-:Y:S02]  /*d5e0*/  PLOP3.LUT P0, PT, PT, PT, UP0, 0x80, 0x0 ;  /* 0x000000000000781c */ /* 0x000fe40003f0f008 */
[----:B------:R-:W-:Y:S01]  /*d5f0*/  FFMA.FTZ R223, R139, c[0x0][0x23c], -R148 ;  /* 0x00008f008bdf7a23 */ /* 0x000fe20000010894 */
[----:B------:R-:W-:Y:S01]  /*d600*/  LOP3.LUT R246, R237, UR29, R246, 0x96, !PT ;  /* 0x0000001dedf67c12 */ /* 0x000fe2000f8e96f6 */
[----:B------:R-:W-:Y:S01]  /*d610*/  FADD.FTZ R0, -R5, R2 ;  /* 0x0000000205007221 */ /* 0x000fe20000010100 */
[----:B------:R-:W-:Y:S01]  /*d620*/  LOP3.LUT R4, R247, UR5, R216, 0x96, !PT ;  /* 0x00000005f7047c12 */ /* 0x000fe2000f8e96d8 */
[----:B------:R-:W-:Y:S01]  /*d630*/  FMUL.FTZ R2, R7, c[0x0][0x23c] ;  /* 0x00008f0007027a20 */ /* 0x000fe20000410000 */
[----:B------:R-:W2:Y:S01]  /*d640*/  MUFU.EX2 R210, R210 ;  /* 0x000000d200d27308 */ /* 0x000ea20000000800 */
[----:B------:R-:W-:Y:S04]  /*d650*/  IMAD.WIDE.U32 R246, R246, -0x2daee0ad, RZ ;  /* 0xd2511f53f6f67825 */ /* 0x000fe800078e00ff */
[----:B------:R-:W-:Y:S04]  /*d660*/  IMAD.WIDE.U32 R244, R4, -0x2daee0ad, RZ ;  /* 0xd2511f5304f47825 */ /* 0x000fe800078e00ff */
[----:B------:R-:W-:Y:S01]  /*d670*/  FMUL.FTZ R0, R0, c[0x0][0x23c] ;  /* 0x00008f0000007a20 */ /* 0x000fe20000410000 */
[----:B------:R-:W-:Y:S01]  /*d680*/  LOP3.LUT R4, R245, UR28, R212, 0x96, !PT ;  /* 0x0000001cf5047c12 */ /* 0x000fe2000f8e96d4 */
[----:B------:R-:W3:Y:S01]  /*d690*/  MUFU.EX2 R135, R135 ;  /* 0x0000008700877308 */ /* 0x000ee20000000800 */
[----:B------:R-:W-:Y:S01]  /*d6a0*/  LOP3.LUT R244, R247, UR26, R244, 0x96, !PT ;  /* 0x0000001af7f47c12 */ /* 0x000fe2000f8e96f4 */
[----:B------:R-:W-:Y:S02]  /*d6b0*/  FFMA.FTZ R238, R151, c[0x0][0x23c], -R146 ;  /* 0x00008f0097ee7a23 */ /* 0x000fe40000010892 */
[----:B------:R-:W-:Y:S04]  /*d6c0*/  IMAD.WIDE.U32 R242, R4, -0x326172a9, RZ ;  /* 0xcd9e8d5704f27825 */ /* 0x000fe800078e00ff */
[----:B------:R-:W-:Y:S01]  /*d6d0*/  IMAD.WIDE.U32 R244, R244, -0x326172a9, RZ ;  /* 0xcd9e8d57f4f47825 */ /* 0x000fe200078e00ff */
[----:B------:R-:W-:Y:S01]  /*d6e0*/  LOP3.LUT R4, R243, UR27, R236, 0x96, !PT ;  /* 0x0000001bf3047c12 */ /* 0x000fe2000f8e96ec */
[----:B------:R-:W-:Y:S02]  /*d6f0*/  MUFU.EX2 R223, R223 ;  /* 0x000000df00df7308 */ /* 0x000fe40000000800 */
[----:B------:R-:W-:Y:S01]  /*d700*/  FFMA.FTZ R240, R147, c[0x0][0x23c], -R148 ;  /* 0x00008f0093f07a23 */ /* 0x000fe20000010894 */
[----:B------:R-:W-:Y:S01]  /*d710*/  LOP3.LUT R242, R245, UR25, R242, 0x96, !PT ;  /* 0x00000019f5f27c12 */ /* 0x000fe2000f8e96f2 */
[----:B------:R-:W-:Y:S04]  /*d720*/  IMAD.WIDE.U32 R8, R4, -0x2daee0ad, RZ ;  /* 0xd2511f5304087825 */ /* 0x000fe800078e00ff */
[----:B------:R-:W-:Y:S01]  /*d730*/  IMAD.WIDE.U32 R242, R242, -0x2daee0ad, RZ ;  /* 0xd2511f53f2f27825 */ /* 0x000fe200078e00ff */
[----:B------:R-:W-:Y:S01]  /*d740*/  LOP3.LUT R246, R9, UR24, R246, 0x96, !PT ;  /* 0x0000001809f67c12 */ /* 0x000fe2000f8e96f6 */
[----:B------:R-:W4:Y:S02]  /*d750*/  MUFU.EX2 R214, R214 ;  /* 0x000000d600d67308 */ /* 0x000f240000000800 */
[----:B------:R-:W-:Y:S01]  /*d760*/  FFMA.FTZ R222, R241, c[0x0][0x23c], -R148 ;  /* 0x00008f00f1de7a23 */ /* 0x000fe20000010894 */
[----:B------:R-:W-:Y:S01]  /*d770*/  LOP3.LUT R4, R243, UR15, R8, 0x96, !PT ;  /* 0x0000000ff3047c12 */ /* 0x000fe2000f8e9608 */
[----:B------:R-:W-:Y:S04]  /*d780*/  IMAD.WIDE.U32 R246, R246, -0x326172a9, RZ ;  /* 0xcd9e8d57f6f67825 */ /* 0x000fe800078e00ff */
[----:B------:R-:W-:Y:S02]  /*d790*/  IMAD.WIDE.U32 R4, R4, -0x326172a9, RZ ;  /* 0xcd9e8d5704047825 */ /* 0x000fe400078e00ff */
[----:B------:R-:W-:Y:S02]  /*d7a0*/  MUFU.EX2 R170, R170 ;  /* 0x000000aa00aa7308 */ /* 0x000fe40000000800 */
[----:B------:R-:W-:Y:S01]  /*d7b0*/  FFMA.FTZ R241, R153, c[0x0][0x23c], -R148 ;  /* 0x00008f0099f17a23 */ /* 0x000fe20000010894 */
[----:B------:R-:W-:Y:S01]  /*d7c0*/  LOP3.LUT R7, R5, UR4, R246, 0x96, !PT ;  /* 0x0000000405077c12 */ /* 0x000fe2000f8e96f6 */
[----:B------:R-:W-:Y:S01]  /*d7d0*/  FFMA.FTZ R243, R149, c[0x0][0x23c], -R146 ;  /* 0x00008f0095f37a23 */ /* 0x000fe20000010892 */
[C---:B------:R-:W-:Y:S01]  /*d7e0*/  LOP3.LUT R9, R4.reuse, 0xffff, RZ, 0xc0, !PT ;  /* 0x0000ffff04097812 */ /* 0x040fe200078ec0ff */
[----:B------:R-:W-:Y:S01]  /*d7f0*/  FFMA.FTZ R225, R225, c[0x0][0x23c], -R148 ;  /* 0x00008f00e1e17a23 */ /* 0x000fe20000010894 */
[----:B------:R-:W-:Y:S01]  /*d800*/  LOP3.LUT R138, R4, 0xff, RZ, 0xc0, !PT ;  /* 0x000000ff048a7812 */ /* 0x000fe200078ec0ff */
[----:B------:R-:W-:Y:S01]  /*d810*/  FFMA.FTZ R227, R227, c[0x0][0x23c], -R146 ;  /* 0x00008f00e3e37a23 */ /* 0x000fe20000010892 */
[----:B------:R-:W-:Y:S01]  /*d820*/  SHF.R.U32.HI R5, RZ, 0x18, R4 ;  /* 0x00000018ff057819 */ /* 0x000fe20000011604 */
[----:B------:R-:W5:Y:S01]  /*d830*/  MUFU.EX2 R169, R169 ;  /* 0x000000a900a97308 */ /* 0x000f620000000800 */
[----:B------:R-:W-:Y:S01]  /*d840*/  LOP3.LUT R11, R7, 0xffff, RZ, 0xc0, !PT ;  /* 0x0000ffff070b7812 */ /* 0x000fe200078ec0ff */
[----:B------:R-:W-:Y:S01]  /*d850*/  FFMA.FTZ R224, R239, c[0x0][0x23c], -R146 ;  /* 0x00008f00efe07a23 */ /* 0x000fe20000010892 */
[----:B------:R-:W-:Y:S01]  /*d860*/  SHF.R.U32.HI R6, RZ, 0x10, R4 ;  /* 0x00000010ff067819 */ /* 0x000fe20000011604 */
[----:B------:R-:W-:Y:S01]  /*d870*/  FFMA.FTZ R239, R157, c[0x0][0x23c], -R146 ;  /* 0x00008f009def7a23 */ /* 0x000fe20000010892 */
[----:B------:R-:W-:Y:S01]  /*d880*/  SHF.R.U32.HI R4, RZ, 0x10, R7 ;  /* 0x00000010ff047819 */ /* 0x000fe20000011607 */
[----:B------:R-:W-:Y:S01]  /*d890*/  FFMA.FTZ R226, R231, c[0x0][0x23c], -R148 ;  /* 0x00008f00e7e27a23 */ /* 0x000fe20000010894 */
[----:B------:R-:W-:Y:S01]  /*d8a0*/  SHF.R.U32.HI R9, RZ, 0x8, R9 ;  /* 0x00000008ff097819 */ /* 0x000fe20000011609 */
[----:B------:R-:W-:Y:S01]  /*d8b0*/  FFMA.FTZ R231, R141, c[0x0][0x23c], -R146 ;  /* 0x00008f008de77a23 */ /* 0x000fe20000010892 */
[----:B------:R-:W-:Y:S01]  /*d8c0*/  SHF.R.U32.HI R11, RZ, 0x8, R11 ;  /* 0x00000008ff0b7819 */ /* 0x000fe2000001160b */
[----:B------:R-:W1:Y:S01]  /*d8d0*/  MUFU.EX2 R2, R2 ;  /* 0x0000000200027308 */ /* 0x000e620000000800 */
[----:B------:R-:W-:Y:S01]  /*d8e0*/  LOP3.LUT R136, R7, 0xff, RZ, 0xc0, !PT ;  /* 0x000000ff07887812 */ /* 0x000fe200078ec0ff */
[----:B------:R-:W-:Y:S01]  /*d8f0*/  LDSM.16.MT88.4 R140, [R185+0xe800] ;  /* 0x00e80000b98c783b */ /* 0x000fe20000004200 */
[----:B------:R-:W-:Y:S01]  /*d900*/  SHF.R.U32.HI R7, RZ, 0x18, R7 ;  /* 0x00000018ff077819 */ /* 0x000fe20000011607 */
[----:B------:R-:W-:Y:S01]  /*d910*/  FFMA.FTZ R229, R229, c[0x0][0x23c], -R148 ;  /* 0x00008f00e5e57a23 */ /* 0x000fe20000010894 */
[----:B------:R-:W-:Y:S01]  /*d920*/  LOP3.LUT R6, R6, 0xff, RZ, 0xc0, !PT ;  /* 0x000000ff06067812 */ /* 0x000fe200078ec0ff */
[----:B------:R-:W-:Y:S01]  /*d930*/  FFMA.FTZ R232, R167, c[0x0][0x23c], -R146 ;  /* 0x00008f00a7e87a23 */ /* 0x000fe20000010892 */
[----:B------:R-:W-:Y:S01]  /*d940*/  LOP3.LUT R4, R4, 0xff, RZ, 0xc0, !PT ;  /* 0x000000ff04047812 */ /* 0x000fe200078ec0ff */
[--C-:B------:R-:W-:Y:S01]  /*d950*/  FFMA.FTZ R234, R163, c[0x0][0x23c], -R148.reuse ;  /* 0x00008f00a3ea7a23 */ /* 0x100fe20000010894 */
[----:B------:R-:W-:Y:S01]  /*d960*/  PRMT R138, R138, 0x5410, R9 ;  /* 0x000054108a8a7816 */ /* 0x000fe20000000009 */
[----:B------:R-:W1:Y:S01]  /*d970*/  MUFU.EX2 R0, R0 ;  /* 0x0000000000007308 */ /* 0x000e620000000800 */
[----:B------:R-:W-:Y:S01]  /*d980*/  PRMT R136, R136, 0x5410, R11 ;  /* 0x0000541088887816 */ /* 0x000fe2000000000b */
[----:B------:R-:W-:Y:S01]  /*d990*/  FFMA.FTZ R230, R235, c[0x0][0x23c], -R148 ;  /* 0x00008f00ebe67a23 */ /* 0x000fe20000010894 */
[----:B------:R-:W-:Y:S01]  /*d9a0*/  PRMT R6, R6, 0x5410, R5 ;  /* 0x0000541006067816 */ /* 0x000fe20000000005 */
[--C-:B------:R-:W-:Y:S01]  /*d9b0*/  HSET2.LE.AND R138, R138, R209.reuse, PT ;  /* 0x000000d18a8a7233 */ /* 0x100fe20003803000 */
[----:B------:R-:W-:Y:S01]  /*d9c0*/  PRMT R4, R4, 0x5410, R7 ;  /* 0x0000541004047816 */ /* 0x000fe20000000007 */
[--C-:B------:R-:W-:Y:S01]  /*d9d0*/  HSET2.LE.AND R136, R136, R209.reuse, PT ;  /* 0x000000d188887233 */ /* 0x100fe20003803000 */
[----:B--2---:R-:W-:Y:S01]  /*d9e0*/  F2FP.BF16.PACK_AB R7, R171, R210 ;  /* 0x000000d2ab07723e */ /* 0x004fe200000010ff */
[--C-:B------:R-:W-:Y:S01]  /*d9f0*/  HSET2.LE.AND R139, R6, R209.reuse, PT ;  /* 0x000000d1068b7233 */ /* 0x100fe20003803000 */
[----:B---3--:R-:W-:Y:S01]  /*da00*/  F2FP.BF16.PACK_AB R6, R135, R168 ;  /* 0x000000a88706723e */ /* 0x008fe200000010ff */
[--C-:B------:R-:W-:Y:S01]  /*da10*/  HSET2.LE.AND R137, R4, R209.reuse, PT ;  /* 0x000000d104897233 */ /* 0x100fe20003803000 */
[----:B----4-:R-:W-:Y:S01]  /*da20*/  F2FP.BF16.PACK_AB R5, R214, R223 ;  /* 0x000000dfd605723e */ /* 0x010fe200000010ff */
[----:B------:R-:W-:Y:S01]  /*da30*/  FFMA.FTZ R235, R165, c[0x0][0x23c], -R146 ;  /* 0x00008f00a5eb7a23 */ /* 0x000fe20000010892 */
[----:B-----5:R-:W-:Y:S01]  /*da40*/  F2FP.BF16.PACK_AB R4, R169, R170 ;  /* 0x000000aaa904723e */ /* 0x020fe200000010ff */
[----:B-1----:R-:W-:Y:S01]  /*da50*/  FMUL.FTZ R8, R2, R124 ;  /* 0x0000007c02087220 */ /* 0x002fe20000410000 */
[----:B------:R-:W-:Y:S01]  /*da60*/  LOP3.LUT R138, R138, R7, RZ, 0xc0, !PT ;  /* 0x000000078a8a7212 */ /* 0x000fe200078ec0ff */
[C---:B------:R-:W-:Y:S01]  /*da70*/  FMUL.FTZ R9, R2.reuse, R125 ;  /* 0x0000007d02097220 */ /* 0x040fe20000410000 */
[----:B------:R-:W-:Y:S01]  /*da80*/  LOP3.LUT R139, R139, R6, RZ, 0xc0, !PT ;  /* 0x000000068b8b7212 */ /* 0x000fe200078ec0ff */
[----:B------:R-:W-:Y:S01]  /*da90*/  FMUL.FTZ R16, R2, R116 ;  /* 0x0000007402107220 */ /* 0x000fe20000410000 */
[----:B------:R-:W-:Y:S01]  /*daa0*/  LOP3.LUT R136, R136, R5, RZ, 0xc0, !PT ;  /* 0x0000000588887212 */ /* 0x000fe200078ec0ff */
[C---:B------:R-:W-:Y:S01]  /*dab0*/  FMUL.FTZ R5, R2.reuse, R129 ;  /* 0x0000008102057220 */ /* 0x040fe20000410000 */
[----:B------:R-:W-:Y:S01]  /*dac0*/  LOP3.LUT R137, R137, R4, RZ, 0xc0, !PT ;  /* 0x0000000489897212 */ /* 0x000fe200078ec0ff */
[----:B------:R-:W-:Y:S01]  /*dad0*/  FMUL.FTZ R4, R2, R128 ;  /* 0x0000008002047220 */ /* 0x000fe20000410000 */
[----:B------:R-:W-:Y:S01]  /*dae0*/  MUFU.EX2 R226, R226 ;  /* 0x000000e200e27308 */ /* 0x000fe20000000800 */
[C---:B------:R-:W-:Y:S02]  /*daf0*/  FMUL.FTZ R6, R0.reuse, R130 ;  /* 0x0000008200067220 */ /* 0x040fe40000410000 */
[C---:B------:R-:W-:Y:S02]  /*db00*/  FMUL.FTZ R7, R0.reuse, R131 ;  /* 0x0000008300077220 */ /* 0x040fe40000410000 */
[----:B------:R-:W-:Y:S01]  /*db10*/  LDSM.16.MT88.4 R128, [R186+0xe800] ;  /* 0x00e80000ba80783b */ /* 0x000fe20000004200 */
[C---:B------:R-:W-:Y:S02]  /*db20*/  FMUL.FTZ R10, R0.reuse, R126 ;  /* 0x0000007e000a7220 */ /* 0x040fe40000410000 */
[----:B------:R-:W-:Y:S02]  /*db30*/  FMUL.FTZ R11, R0, R127 ;  /* 0x0000007f000b7220 */ /* 0x000fe40000410000 */
[C---:B------:R-:W-:Y:S01]  /*db40*/  HMMA.16816.F32.BF16 R4, R136.reuse, R12, R4 ;  /* 0x0000000c8804723c */ /* 0x040fe20000041804 */
[----:B------:R-:W-:Y:S01]  /*db50*/  FMUL.FTZ R17, R2, R117 ;  /* 0x0000007502117220 */ /* 0x000fe20000410000 */
[----:B------:R-:W-:Y:S01]  /*db60*/  MUFU.EX2 R229, R229 ;  /* 0x000000e500e57308 */ /* 0x000fe20000000800 */
[----:B------:R-:W-:Y:S01]  /*db70*/  LDSM.16.MT88.4 R124, [R188+0xe800] ;  /* 0x00e80000bc7c783b */ /* 0x000fe20000004200 */
[C---:B------:R-:W-:Y:S02]  /*db80*/  FMUL.FTZ R18, R0.reuse, R118 ;  /* 0x0000007600127220 */ /* 0x040fe40000410000 */
[----:B------:R-:W-:Y:S02]  /*db90*/  FMUL.FTZ R19, R0, R119 ;  /* 0x0000007700137220 */ /* 0x000fe40000410000 */
[C---:B------:R-:W-:Y:S01]  /*dba0*/  HMMA.16816.F32.BF16 R8, R136.reuse, R14, R8 ;  /* 0x0000000e8808723c */ /* 0x040fe20000041808 */
[C---:B------:R-:W-:Y:S02]  /*dbb0*/  FMUL.FTZ R12, R2.reuse, R120 ;  /* 0x00000078020c7220 */ /* 0x040fe40000410000 */
[----:B------:R-:W-:Y:S01]  /*dbc0*/  LDSM.16.MT88.4 R116, [R185+0xc800] ;  /* 0x00c80000b974783b */ /* 0x000fe20000004200 */
[C---:B------:R-:W-:Y:S01]  /*dbd0*/  FMUL.FTZ R13, R2.reuse, R121 ;  /* 0x00000079020d7220 */ /* 0x040fe20000410000 */
[----:B------:R-:W-:Y:S01]  /*dbe0*/  MUFU.EX2 R228, R228 ;  /* 0x000000e400e47308 */ /* 0x000fe20000000800 */
[----:B------:R-:W-:Y:S02]  /*dbf0*/  FMUL.FTZ R24, R2, R108 ;  /* 0x0000006c02187220 */ /* 0x000fe40000410000 */
[C---:B------:R-:W-:Y:S04]  /*dc00*/  FMUL.FTZ R14, R0.reuse, R122 ;  /* 0x0000007a000e7220 */ /* 0x040fe80000410000 */
[----:B------:R-:W-:Y:S02]  /*dc10*/  FMUL.FTZ R15, R0, R123 ;  /* 0x0000007b000f7220 */ /* 0x000fe40000410000 */
[----:B------:R-:W1:Y:S01]  /*dc20*/  LDSM.16.MT88.4 R120, [R184+0xc000] ;  /* 0x00c00000b878783b */ /* 0x000e620000004200 */
[----:B------:R-:W-:Y:S01]  /*dc30*/  FMUL.FTZ R25, R2, R109 ;  /* 0x0000006d02197220 */ /* 0x000fe20000410000 */
[----:B------:R-:W-:Y:S01]  /*dc40*/  MUFU.EX2 R231, R231 ;  /* 0x000000e700e77308 */ /* 0x000fe20000000800 */
[C---:B------:R-:W-:Y:S02]  /*dc50*/  FMUL.FTZ R26, R0.reuse, R110 ;  /* 0x0000006e001a7220 */ /* 0x040fe40000410000 */
[C---:B------:R-:W-:Y:S01]  /*dc60*/  HMMA.16816.F32.BF16 R12, R136.reuse, R20, R12 ;  /* 0x00000014880c723c */ /* 0x040fe2000004180c */
[----:B------:R-:W-:Y:S02]  /*dc70*/  FMUL.FTZ R27, R0, R111 ;  /* 0x0000006f001b7220 */ /* 0x000fe40000410000 */
[----:B------:R-:W-:Y:S01]  /*dc80*/  LDSM.16.MT88.4 R108, [R184+0xe000] ;  /* 0x00e00000b86c783b */ /* 0x000fe20000004200 */
[C---:B------:R-:W-:Y:S02]  /*dc90*/  FMUL.FTZ R32, R2.reuse, R100 ;  /* 0x0000006402207220 */ /* 0x040fe40000410000 */
[C---:B------:R-:W-:Y:S01]  /*dca0*/  FMUL.FTZ R33, R2.reuse, R101 ;  /* 0x0000006502217220 */ /* 0x040fe20000410000 */
[----:B------:R-:W-:Y:S01]  /*dcb0*/  MUFU.EX2 R234, R234 ;  /* 0x000000ea00ea7308 */ /* 0x000fe20000000800 */
[C---:B------:R-:W-:Y:S01]  /*dcc0*/  HMMA.16816.F32.BF16 R16, R136.reuse, R22, R16 ;  /* 0x000000168810723c */ /* 0x040fe20000041810 */
[C---:B------:R-:W-:Y:S03]  /*dcd0*/  FMUL.FTZ R20, R2.reuse, R112 ;  /* 0x0000007002147220 */ /* 0x040fe60000410000 */
[----:B------:R-:W-:Y:S02]  /*dce0*/  FMUL.FTZ R21, R2, R113 ;  /* 0x0000007102157220 */ /* 0x000fe40000410000 */
[C---:B------:R-:W-:Y:S02]  /*dcf0*/  FMUL.FTZ R34, R0.reuse, R102 ;  /* 0x0000006600227220 */ /* 0x040fe40000410000 */
[C---:B------:R-:W-:Y:S01]  /*dd00*/  FMUL.FTZ R22, R0.reuse, R114 ;  /* 0x0000007200167220 */ /* 0x040fe20000410000 */
[----:B------:R-:W-:Y:S03]  /*dd10*/  MUFU.EX2 R239, R239 ;  /* 0x000000ef00ef7308 */ /* 0x000fe60000000800 */
[C---:B------:R-:W-:Y:S02]  /*dd20*/  FMUL.FTZ R23, R0.reuse, R115 ;  /* 0x0000007300177220 */ /* 0x040fe40000410000 */
[----:B------:R-:W2:Y:S01]  /*dd30*/  LDSM.16.MT88.4 R112, [R188+0xe000] ;  /* 0x00e00000bc70783b */ /* 0x000ea20000004200 */
[----:B------:R-:W-:Y:S02]  /*dd40*/  FMUL.FTZ R35, R0, R103 ;  /* 0x0000006700237220 */ /* 0x000fe40000410000 */
[C---:B------:R-:W-:Y:S02]  /*dd50*/  FMUL.FTZ R36, R2.reuse, R36 ;  /* 0x0000002402247220 */ /* 0x040fe40000410000 */
[C---:B------:R-:W-:Y:S01]  /*dd60*/  HMMA.16816.F32.BF16 R20, R136.reuse, R28, R20 ;  /* 0x0000001c8814723c */ /* 0x040fe20000041814 */
[----:B------:R-:W-:Y:S01]  /*dd70*/  FMUL.FTZ R37, R2, R37 ;  /* 0x0000002502257220 */ /* 0x000fe20000410000 */
[----:B------:R-:W-:Y:S01]  /*dd80*/  MUFU.EX2 R222, R222 ;  /* 0x000000de00de7308 */ /* 0x000fe20000000800 */
[----:B------:R-:W-:Y:S01]  /*dd90*/  LDSM.16.MT88.4 R100, [R185+0xe000] ;  /* 0x00e00000b964783b */ /* 0x000fe20000004200 */
[C---:B------:R-:W-:Y:S02]  /*dda0*/  FMUL.FTZ R38, R0.reuse, R38 ;  /* 0x0000002600267220 */ /* 0x040fe40000410000 */
[----:B------:R-:W-:Y:S02]  /*ddb0*/  FMUL.FTZ R39, R0, R39 ;  /* 0x0000002700277220 */ /* 0x000fe40000410000 */
[C---:B------:R-:W-:Y:S01]  /*ddc0*/  HMMA.16816.F32.BF16 R24, R136.reuse, R30, R24 ;  /* 0x0000001e8818723c */ /* 0x040fe20000041818 */
[C---:B------:R-:W-:Y:S03]  /*ddd0*/  FMUL.FTZ R28, R2.reuse, R104 ;  /* 0x00000068021c7220 */ /* 0x040fe60000410000 */
[C---:B------:R-:W-:Y:S01]  /*dde0*/  FMUL.FTZ R29, R2.reuse, R105 ;  /* 0x00000069021d7220 */ /* 0x040fe20000410000 */
[----:B------:R-:W3:Y:S01]  /*ddf0*/  MUFU.EX2 R225, R225 ;  /* 0x000000e100e17308 */ /* 0x000ee20000000800 */
[----:B------:R-:W-:Y:S02]  /*de00*/  FMUL.FTZ R40, R2, R40 ;  /* 0x0000002802287220 */ /* 0x000fe40000410000 */
[C---:B------:R-:W-:Y:S04]  /*de10*/  FMUL.FTZ R30, R0.reuse, R106 ;  /* 0x0000006a001e7220 */ /* 0x040fe80000410000 */
[----:B------:R-:W-:Y:S02]  /*de20*/  FMUL.FTZ R31, R0, R107 ;  /* 0x0000006b001f7220 */ /* 0x000fe40000410000 */
[----:B------:R-:W4:Y:S01]  /*de30*/  LDSM.16.MT88.4 R104, [R186+0xe000] ;  /* 0x00e00000ba68783b */ /* 0x000f220000004200 */
[----:B------:R-:W-:Y:S01]  /*de40*/  FMUL.FTZ R41, R2, R41 ;  /* 0x0000002902297220 */ /* 0x000fe20000410000 */
[----:B------:R-:W-:Y:S01]  /*de50*/  MUFU.EX2 R227, R227 ;  /* 0x000000e300e37308 */ /* 0x000fe20000000800 */
[C---:B------:R-:W-:Y:S02]  /*de60*/  FMUL.FTZ R42, R0.reuse, R42 ;  /* 0x0000002a002a7220 */ /* 0x040fe40000410000 */
[C---:B-1----:R-:W-:Y:S01]  /*de70*/  HMMA.16816.F32.BF16 R28, R136.reuse, R120, R28 ;  /* 0x00000078881c723c */ /* 0x042fe2000004181c */
[----:B------:R-:W-:Y:S02]  /*de80*/  FMUL.FTZ R43, R0, R43 ;  /* 0x0000002b002b7220 */ /* 0x000fe40000410000 */
[C---:B------:R-:W-:Y:S02]  /*de90*/  FMUL.FTZ R44, R2.reuse, R44 ;  /* 0x0000002c022c7220 */ /* 0x040fe40000410000 */
[----:B------:R-:W-:Y:S02]  /*dea0*/  FMUL.FTZ R45, R2, R45 ;  /* 0x0000002d022d7220 */ /* 0x000fe40000410000 */
[C---:B------:R-:W-:Y:S01]  /*deb0*/  FMUL.FTZ R46, R0.reuse, R46 ;  /* 0x0000002e002e7220 */ /* 0x040fe20000410000 */
[C---:B------:R-:W-:Y:S01]  /*dec0*/  HMMA.16816.F32.BF16 R32, R136.reuse, R122, R32 ;  /* 0x0000007a8820723c */ /* 0x040fe20000041820 */
[----:B------:R-:W-:Y:S01]  /*ded0*/  LDSM.16.MT88.4 R120, [R184+0xc800] ;  /* 0x00c80000b878783b */ /* 0x000fe20000004200 */
[----:B------:R-:W1:Y:S02]  /*dee0*/  MUFU.EX2 R224, R224 ;  /* 0x000000e000e07308 */ /* 0x000e640000000800 */
[----:B------:R-:W-:Y:S02]  /*def0*/  FMUL.FTZ R47, R0, R47 ;  /* 0x0000002f002f7220 */ /* 0x000fe40000410000 */
[C---:B------:R-:W-:Y:S02]  /*df00*/  FMUL.FTZ R48, R2.reuse, R48 ;  /* 0x0000003002307220 */ /* 0x040fe40000410000 */
[C---:B--2---:R-:W-:Y:S01]  /*df10*/  HMMA.16816.F32.BF16 R36, R136.reuse, R112, R36 ;  /* 0x000000708824723c */ /* 0x044fe20000041824 */
[----:B------:R-:W-:Y:S03]  /*df20*/  FMUL.FTZ R49, R2, R49 ;  /* 0x0000003102317220 */ /* 0x000fe60000410000 */
[C---:B------:R-:W-:Y:S01]  /*df30*/  FMUL.FTZ R50, R0.reuse, R50 ;  /* 0x0000003200327220 */ /* 0x040fe20000410000 */
[----:B------:R-:W-:Y:S01]  /*df40*/  MUFU.EX2 R230, R230 ;  /* 0x000000e600e67308 */ /* 0x000fe20000000800 */
[----:B------:R-:W-:Y:S02]  /*df50*/  FMUL.FTZ R51, R0, R51 ;  /* 0x0000003300337220 */ /* 0x000fe40000410000 */
[C---:B------:R-:W-:Y:S01]  /*df60*/  HMMA.16816.F32.BF16 R40, R136.reuse, R114, R40 ;  /* 0x000000728828723c */ /* 0x040fe20000041828 */
[----:B------:R-:W-:Y:S03]  /*df70*/  LDSM.16.MT88.4 R112, [R186+0xc800] ;  /* 0x00c80000ba70783b */ /* 0x000fe60000004200 */
[C---:B------:R-:W-:Y:S02]  /*df80*/  FMUL.FTZ R52, R2.reuse, R52 ;  /* 0x0000003402347220 */ /* 0x040fe40000410000 */
[----:B------:R-:W-:Y:S01]  /*df90*/  FMUL.FTZ R53, R2, R53 ;  /* 0x0000003502357220 */ /* 0x000fe20000410000 */
[----:B------:R-:W-:Y:S01]  /*dfa0*/  MUFU.EX2 R232, R232 ;  /* 0x000000e800e87308 */ /* 0x000fe20000000800 */
[C---:B------:R-:W-:Y:S01]  /*dfb0*/  FMUL.FTZ R54, R0.reuse, R54 ;  /* 0x0000003600367220 */ /* 0x040fe20000410000 */
[C---:B----4-:R-:W-:Y:S03]  /*dfc0*/  HMMA.16816.F32.BF16 R44, R136.reuse, R104, R44 ;  /* 0x00000068882c723c */ /* 0x050fe6000004182c */
[----:B------:R-:W-:Y:S02]  /*dfd0*/  FMUL.FTZ R55, R0, R55 ;  /* 0x0000003700377220 */ /* 0x000fe40000410000 */
[C---:B------:R-:W-:Y:S02]  /*dfe0*/  FMUL.FTZ R56, R2.reuse, R56 ;  /* 0x0000003802387220 */ /* 0x040fe40000410000 */
[----:B------:R-:W-:Y:S01]  /*dff0*/  FMUL.FTZ R57, R2, R57 ;  /* 0x0000003902397220 */ /* 0x000fe20000410000 */
[----:B------:R-:W-:Y:S01]  /*e000*/  MUFU.EX2 R235, R235 ;  /* 0x000000eb00eb7308 */ /* 0x000fe20000000800 */
[C---:B------:R-:W-:Y:S01]  /*e010*/  FMUL.FTZ R58, R0.reuse, R58 ;  /* 0x0000003a003a7220 */ /* 0x040fe20000410000 */
[C---:B------:R-:W-:Y:S01]  /*e020*/  HMMA.16816.F32.BF16 R48, R136.reuse, R106, R48 ;  /* 0x0000006a8830723c */ /* 0x040fe20000041830 */
[----:B------:R-:W2:Y:S01]  /*e030*/  LDSM.16.MT88.4 R104, [R188+0x10000] ;  /* 0x01000000bc68783b */ /* 0x000ea20000004200 */
[----:B------:R-:W-:Y:S02]  /*e040*/  FMUL.FTZ R59, R0, R59 ;  /* 0x0000003b003b7220 */ /* 0x000fe40000410000 */
[C---:B------:R-:W-:Y:S04]  /*e050*/  FMUL.FTZ R60, R2.reuse, R60 ;  /* 0x0000003c023c7220 */ /* 0x040fe80000410000 */
[C---:B------:R-:W-:Y:S01]  /*e060*/  HMMA.16816.F32.BF16 R52, R136.reuse, R100, R52 ;  /* 0x000000648834723c */ /* 0x040fe20000041834 */
[----:B------:R-:W-:Y:S01]  /*e070*/  FMUL.FTZ R61, R2, R61 ;  /* 0x0000003d023d7220 */ /* 0x000fe20000410000 */
[----:B------:R-:W-:Y:S02]  /*e080*/  MUFU.EX2 R241, R241 ;  /* 0x000000f100f17308 */ /* 0x000fe40000000800 */
[C---:B------:R-:W-:Y:S02]  /*e090*/  FMUL.FTZ R62, R0.reuse, R62 ;  /* 0x0000003e003e7220 */ /* 0x040fe40000410000 */
[----:B------:R-:W-:Y:S02]  /*e0a0*/  FMUL.FTZ R63, R0, R63 ;  /* 0x0000003f003f7220 */ /* 0x000fe40000410000 */
[C---:B------:R-:W-:Y:S01]  /*e0b0*/  HMMA.16816.F32.BF16 R56, R136.reuse, R102, R56 ;  /* 0x000000668838723c */ /* 0x040fe20000041838 */
[----:B------:R-:W4:Y:S03]  /*e0c0*/  LDSM.16.MT88.4 R100, [R186+0x10000] ;  /* 0x01000000ba64783b */ /* 0x000f260000004200 */
[C---:B------:R-:W-:Y:S01]  /*e0d0*/  FMUL.FTZ R64, R2.reuse, R64 ;  /* 0x0000004002407220 */ /* 0x040fe20000410000 */
[----:B------:R-:W-:Y:S01]  /*e0e0*/  MUFU.EX2 R238, R238 ;  /* 0x000000ee00ee7308 */ /* 0x000fe20000000800 */
[----:B------:R-:W-:Y:S02]  /*e0f0*/  FMUL.FTZ R65, R2, R65 ;  /* 0x0000004102417220 */ /* 0x000fe40000410000 */
[C---:B------:R-:W-:Y:S01]  /*e100*/  HMMA.16816.F32.BF16 R60, R136.reuse, R108, R60 ;  /* 0x0000006c883c723c */ /* 0x040fe2000004183c */
[C---:B------:R-:W-:Y:S03]  /*e110*/  FMUL.FTZ R66, R0.reuse, R66 ;  /* 0x0000004200427220 */ /* 0x040fe60000410000 */
[----:B------:R-:W-:Y:S02]  /*e120*/  FMUL.FTZ R67, R0, R67 ;  /* 0x0000004300437220 */ /* 0x000fe40000410000 */
[C---:B------:R-:W-:Y:S01]  /*e130*/  FMUL.FTZ R68, R2.reuse, R68 ;  /* 0x0000004402447220 */ /* 0x040fe20000410000 */
[----:B------:R-:W-:Y:S01]  /*e140*/  MUFU.EX2 R243, R243 ;  /* 0x000000f300f37308 */ /* 0x000fe20000000800 */
[----:B------:R-:W-:Y:S03]  /*e150*/  FMUL.FTZ R69, R2, R69 ;  /* 0x0000004502457220 */ /* 0x000fe60000410000 */
[C---:B------:R-:W-:Y:S01]  /*e160*/  HMMA.16816.F32.BF16 R64, R136.reuse, R110, R64 ;  /* 0x0000006e8840723c */ /* 0x040fe20000041840 */
[----:B------:R-:W5:Y:S01]  /*e170*/  LDSM.16.MT88.4 R108, [R185+0x10000] ;  /* 0x01000000b96c783b */ /* 0x000f620000004200 */
[C---:B------:R-:W-:Y:S02]  /*e180*/  FMUL.FTZ R70, R0.reuse, R70 ;  /* 0x0000004600467220 */ /* 0x040fe40000410000 */
[----:B------:R-:W-:Y:S02]  /*e190*/  FMUL.FTZ R71, R0, R71 ;  /* 0x0000004700477220 */ /* 0x000fe40000410000 */
[C---:B------:R-:W-:Y:S01]  /*e1a0*/  FMUL.FTZ R72, R2.reuse, R72 ;  /* 0x0000004802487220 */ /* 0x040fe20000410000 */
[----:B------:R-:W-:Y:S01]  /*e1b0*/  MUFU.EX2 R240, R240 ;  /* 0x000000f000f07308 */ /* 0x000fe20000000800 */
[----:B------:R-:W-:Y:S03]  /*e1c0*/  FMUL.FTZ R73, R2, R73 ;  /* 0x0000004902497220 */ /* 0x000fe60000410000 */
[C---:B--2---:R-:W-:Y:S01]  /*e1d0*/  HMMA.16816.F32.BF16 R68, R136.reuse, R104, R68 ;  /* 0x000000688844723c */ /* 0x044fe20000041844 */
[C---:B------:R-:W-:Y:S02]  /*e1e0*/  FMUL.FTZ R74, R0.reuse, R74 ;  /* 0x0000004a004a7220 */ /* 0x040fe40000410000 */
[----:B------:R-:W-:Y:S02]  /*e1f0*/  FMUL.FTZ R75, R0, R75 ;  /* 0x0000004b004b7220 */ /* 0x000fe40000410000 */
[C---:B------:R-:W-:Y:S02]  /*e200*/  FMUL.FTZ R76, R2.reuse, R76 ;  /* 0x0000004c024c7220 */ /* 0x040fe40000410000 */
[----:B------:R-:W-:Y:S01]  /*e210*/  FMUL.FTZ R77, R2, R77 ;  /* 0x0000004d024d7220 */ /* 0x000fe20000410000 */
[----:B------:R-:W-:Y:S01]  /*e220*/  LOP3.LUT R104, R247, UR16, R244, 0x96, !PT ;  /* 0x00000010f7687c12 */ /* 0x000fe2000f8e96f4 */
[C---:B------:R-:W-:Y:S01]  /*e230*/  FMUL.FTZ R78, R0.reuse, R78 ;  /* 0x0000004e004e7220 */ /* 0x040fe20000410000 */
[C---:B------:R-:W-:Y:S02]  /*e240*/  HMMA.16816.F32.BF16 R72, R136.reuse, R106, R72 ;  /* 0x0000006a8848723c */ /* 0x040fe40000041848 */
[----:B------:R-:W-:Y:S02]  /*e250*/  FMUL.FTZ R79, R0, R79 ;  /* 0x0000004f004f7220 */ /* 0x000fe40000410000 */
[C---:B------:R-:W-:Y:S02]  /*e260*/  FMUL.FTZ R80, R2.reuse, R80 ;  /* 0x0000005002507220 */ /* 0x040fe40000410000 */
[----:B------:R-:W-:Y:S02]  /*e270*/  FMUL.FTZ R81, R2, R81 ;  /* 0x0000005102517220 */ /* 0x000fe40000410000 */
[C---:B------:R-:W-:Y:S01]  /*e280*/  FMUL.FTZ R82, R0.reuse, R82 ;  /* 0x0000005200527220 */ /* 0x040fe20000410000 */
[C---:B----4-:R-:W-:Y:S03]  /*e290*/  HMMA.16816.F32.BF16 R76, R136.reuse, R100, R76 ;  /* 0x00000064884c723c */ /* 0x050fe6000004184c */
[----:B------:R-:W-:Y:S02]  /*e2a0*/  FMUL.FTZ R83, R0, R83 ;  /* 0x0000005300537220 */ /* 0x000fe40000410000 */
[C---:B------:R-:W-:Y:S02]  /*e2b0*/  FMUL.FTZ R84, R2.reuse, R84 ;  /* 0x0000005402547220 */ /* 0x040fe40000410000 */
[----:B------:R-:W-:Y:S02]  /*e2c0*/  FMUL.FTZ R85, R2, R85 ;  /* 0x0000005502557220 */ /* 0x000fe40000410000 */
[C---:B------:R-:W-:Y:S01]  /*e2d0*/  FMUL.FTZ R86, R0.reuse, R86 ;  /* 0x0000005600567220 */ /* 0x040fe20000410000 */
[C---:B------:R-:W-:Y:S01]  /*e2e0*/  HMMA.16816.F32.BF16 R80, R136.reuse, R102, R80 ;  /* 0x000000668850723c */ /* 0x040fe20000041850 */
[----:B------:R-:W2:Y:S01]  /*e2f0*/  LDSM.16.MT88.4 R100, [R184+0x10000] ;  /* 0x01000000b864783b */ /* 0x000ea20000004200 */
[----:B------:R-:W-:Y:S02]  /*e300*/  FMUL.FTZ R87, R0, R87 ;  /* 0x0000005700577220 */ /* 0x000fe40000410000 */
[----:B------:R-:W-:Y:S04]  /*e310*/  IMAD.WIDE.U32 R104, R104, -0x2daee0ad, RZ ;  /* 0xd2511f5368687825 */ /* 0x000fe800078e00ff */
[C---:B------:R-:W-:Y:S01]  /*e320*/  FMUL.FTZ R88, R2.reuse, R88 ;  /* 0x0000005802587220 */ /* 0x040fe20000410000 */
[C---:B-----5:R-:W-:Y:S03]  /*e330*/  HMMA.16816.F32.BF16 R84, R136.reuse, R108, R84 ;  /* 0x0000006c8854723c */ /* 0x060fe60000041854 */
[----:B------:R-:W-:Y:S01]  /*e340*/  LOP3.LUT R242, R105, UR21, R242, 0x96, !PT ;  /* 0x0000001569f27c12 */ /* 0x000fe2000f8e96f2 */
[----:B------:R-:W-:Y:S01]  /*e350*/  FMUL.FTZ R89, R2, R89 ;  /* 0x0000005902597220 */ /* 0x000fe20000410000 */
[----:B------:R-:W-:Y:S01]  /*e360*/  LOP3.LUT R105, R104, 0xffff, RZ, 0xc0, !PT ;  /* 0x0000ffff68697812 */ /* 0x000fe200078ec0ff */
[----:B------:R-:W-:Y:S01]  /*e370*/  FMUL.FTZ R90, R0, R90 ;  /* 0x0000005a005a7220 */ /* 0x000fe20000410000 */
[----:B------:R-:W-:Y:S01]  /*e380*/  LOP3.LUT R108, R242, 0xffff, RZ, 0xc0, !PT ;  /* 0x0000fffff26c7812 */ /* 0x000fe200078ec0ff */
[----:B------:R-:W-:Y:S01]  /*e390*/  FMUL.FTZ R91, R0, R91 ;  /* 0x0000005b005b7220 */ /* 0x000fe20000410000 */
[----:B------:R-:W-:Y:S03]  /*e3a0*/  SHF.R.U32.HI R107, RZ, 0x10, R104 ;  /* 0x00000010ff6b7819 */ /* 0x000fe60000011668 */
[----:B------:R-:W-:Y:S01]  /*e3b0*/  SHF.R.U32.HI R109, RZ, 0x8, R108 ;  /* 0x00000008ff6d7819 */ /* 0x000fe2000001166c */
[----:B------:R-:W-:Y:S01]  /*e3c0*/  FMUL.FTZ R92, R2, R92 ;  /* 0x0000005c025c7220 */ /* 0x000fe20000410000 */
[----:B------:R-:W-:Y:S01]  /*e3d0*/  LOP3.LUT R106, R104, 0xff, RZ, 0xc0, !PT ;  /* 0x000000ff686a7812 */ /* 0x000fe200078ec0ff */
[C---:B------:R-:W-:Y:S01]  /*e3e0*/  HMMA.16816.F32.BF16 R88, R136.reuse, R110, R88 ;  /* 0x0000006e8858723c */ /* 0x040fe20000041858 */
[----:B------:R-:W-:Y:S01]  /*e3f0*/  SHF.R.U32.HI R134, RZ, 0x18, R104 ;  /* 0x00000018ff867819 */ /* 0x000fe20000011668 */
[----:B------:R-:W-:Y:S01]  /*e400*/  FMUL.FTZ R93, R2, R93 ;  /* 0x0000005d025d7220 */ /* 0x000fe20000410000 */
[----:B------:R-:W-:Y:S01]  /*e410*/  LOP3.LUT R104, R242, 0xff, RZ, 0xc0, !PT ;  /* 0x000000fff2687812 */ /* 0x000fe200078ec0ff */
[C---:B------:R-:W-:Y:S01]  /*e420*/  FMUL.FTZ R94, R0.reuse, R94 ;  /* 0x0000005e005e7220 */ /* 0x040fe20000410000 */
[----:B------:R-:W-:Y:S01]  /*e430*/  SHF.R.U32.HI R105, RZ, 0x8, R105 ;  /* 0x00000008ff697819 */ /* 0x000fe20000011669 */
[----:B------:R-:W-:Y:S01]  /*e440*/  FMUL.FTZ R95, R0, R95 ;  /* 0x0000005f005f7220 */ /* 0x000fe20000410000 */
[----:B------:R-:W-:Y:S01]  /*e450*/  PRMT R104, R104, 0x5410, R109 ;  /* 0x0000541068687816 */ /* 0x000fe2000000006d */
[C---:B------:R-:W-:Y:S01]  /*e460*/  FMUL.FTZ R96, R2.reuse, R96 ;  /* 0x0000006002607220 */ /* 0x040fe20000410000 */
[----:B------:R-:W4:Y:S03]  /*e470*/  LDSM.16.MT88.4 R108, [R188+0xc800] ;  /* 0x00c80000bc6c783b */ /* 0x000f260000004200 */
[----:B------:R-:W-:Y:S01]  /*e480*/  SHF.R.U32.HI R150, RZ, 0x10, R242 ;  /* 0x00000010ff967819 */ /* 0x000fe200000116f2 */
[----:B------:R-:W-:Y:S01]  /*e490*/  FMUL.FTZ R97, R2, R97 ;  /* 0x0000006102617220 */ /* 0x000fe20000410000 */
[----:B------:R-:W-:Y:S01]  /*e4a0*/  LOP3.LUT R107, R107, 0xff, RZ, 0xc0, !PT ;  /* 0x000000ff6b6b7812 */ /* 0x000fe200078ec0ff */
[----:B------:R-:W-:Y:S01]  /*e4b0*/  FMUL.FTZ R98, R0, R98 ;  /* 0x0000006200627220 */ /* 0x000fe20000410000 */
[----:B------:R-:W-:Y:S01]  /*e4c0*/  PRMT R106, R106, 0x5410, R105 ;  /* 0x000054106a6a7816 */ /* 0x000fe20000000069 */
[C---:B--2---:R-:W-:Y:S01]  /*e4d0*/  HMMA.16816.F32.BF16 R92, R136.reuse, R100, R92 ;  /* 0x00000064885c723c */ /* 0x044fe2000004185c */
[----:B------:R-:W-:Y:S01]  /*e4e0*/  PRMT R134, R107, 0x5410, R134 ;  /* 0x000054106b867816 */ /* 0x000fe20000000086 */
[----:B------:R-:W-:Y:S01]  /*e4f0*/  FMUL.FTZ R99, R0, R99 ;  /* 0x0000006300637220 */ /* 0x000fe20000410000 */
[----:B------:R-:W-:Y:S01]  /*e500*/  SHF.R.U32.HI R107, RZ, 0x18, R242 ;  /* 0x00000018ff6b7819 */ /* 0x000fe200000116f2 */
[--C-:B------:R-:W-:Y:S01]  /*e510*/  HSET2.LE.AND R106, R106, R209.reuse, PT ;  /* 0x000000d16a6a7233 */ /* 0x100fe20003803000 */
[----:B------:R-:W-:Y:S01]  /*e520*/  LOP3.LUT R150, R150, 0xff, RZ, 0xc0, !PT ;  /* 0x000000ff96967812 */ /* 0x000fe200078ec0ff */
[--C-:B------:R-:W-:Y:S01]  /*e530*/  HSET2.LE.AND R104, R104, R209.reuse, PT ;  /* 0x000000d168687233 */ /* 0x100fe20003803000 */
[----:B---3--:R-:W-:Y:S01]  /*e540*/  F2FP.BF16.PACK_AB R105, R225, R222 ;  /* 0x000000dee169723e */ /* 0x008fe200000010ff */
[----:B------:R-:W-:Y:S01]  /*e550*/  FFMA.FTZ R242, R144, c[0x0][0x23c], -R146 ;  /* 0x00008f0090f27a23 */ /* 0x000fe20000010892 */
[----:B------:R-:W-:Y:S01]  /*e560*/  HMMA.16816.F32.BF16 R96, R136, R102, R96 ;  /* 0x000000668860723c */ /* 0x000fe20000041860 */
[----:B------:R-:W-:Y:S02]  /*e570*/  LDSM.16.MT88.4 R136, [R186+0xf000] ;  /* 0x00f00000ba88783b */ /* 0x000fe40000004200 */
[----:B------:R-:W-:Y:S01]  /*e580*/  PRMT R150, R150, 0x5410, R107 ;  /* 0x0000541096967816 */ /* 0x000fe2000000006b */
[--C-:B------:R-:W-:Y:S01]  /*e590*/  HSET2.LE.AND R107, R134, R209.reuse, PT ;  /* 0x000000d1866b7233 */ /* 0x100fe20003803000 */
[----:B------:R-:W-:Y:S01]  /*e5a0*/  LOP3.LUT R106, R106, R105, RZ, 0xc0, !PT ;  /* 0x000000696a6a7212 */ /* 0x000fe200078ec0ff */
[----:B------:R-:W-:Y:S01]  /*e5b0*/  FFMA.FTZ R233, R233, c[0x0][0x23c], -R148 ;  /* 0x00008f00e9e97a23 */ /* 0x000fe20000010894 */
[----:B------:R-:W-:Y:S01]  /*e5c0*/  F2FP.BF16.PACK_AB R101, R229, R226 ;  /* 0x000000e2e565723e */ /* 0x000fe200000010ff */
[--C-:B------:R-:W-:Y:S01]  /*e5d0*/  HSET2.LE.AND R105, R150, R209.reuse, PT ;  /* 0x000000d196697233 */ /* 0x100fe20003803000 */
[----:B------:R-:W-:Y:S01]  /*e5e0*/  F2FP.BF16.PACK_AB R100, R231, R228 ;  /* 0x000000e4e764723e */ /* 0x000fe200000010ff */
[----:B------:R-:W-:Y:S02]  /*e5f0*/  MUFU.EX2 R242, R242 ;  /* 0x000000f200f27308 */ /* 0x000fe40000000800 */
[----:B-1----:R-:W-:Y:S01]  /*e600*/  F2FP.BF16.PACK_AB R134, R224, R227 ;  /* 0x000000e3e086723e */ /* 0x002fe200000010ff */
[----:B------:R-:W-:Y:S01]  /*e610*/  FFMA.FTZ R223, R2, R215, R223 ;  /* 0x000000d702df7223 */ /* 0x000fe200000100df */
[----:B------:R-:W-:Y:S01]  /*e620*/  LOP3.LUT R104, R104, R101, RZ, 0xc0, !PT ;  /* 0x0000006568687212 */ /* 0x000fe200078ec0ff */
[----:B------:R-:W-:Y:S01]  /*e630*/  FFMA.FTZ R170, R0, R211, R170 ;  /* 0x000000d300aa7223 */ /* 0x000fe200000100aa */
[----:B------:R-:W-:Y:S01]  /*e640*/  LOP3.LUT R107, R107, R134, RZ, 0xc0, !PT ;  /* 0x000000866b6b7212 */ /* 0x000fe200078ec0ff */
[----:B------:R-:W-:Y:S01]  /*e650*/  FADD.FTZ R223, R214, R223 ;  /* 0x000000dfd6df7221 */ /* 0x000fe20000010000 */
[----:B------:R-:W-:Y:S01]  /*e660*/  LOP3.LUT R105, R105, R100, RZ, 0xc0, !PT ;  /* 0x0000006469697212 */ /* 0x000fe200078ec0ff */
[----:B------:R-:W-:Y:S01]  /*e670*/  FADD.FTZ R169, R169, R170 ;  /* 0x000000aaa9a97221 */ /* 0x000fe20000010000 */
[----:B------:R-:W1:Y:S01]  /*e680*/  LDSM.16.MT88.4 R100, [R184+0xe800] ;  /* 0x00e80000b864783b */ /* 0x000e620000004200 */
[----:B------:R-:W2:Y:S01]  /*e690*/  MUFU.EX2 R233, R233 ;  /* 0x000000e900e97308 */ /* 0x000ea20000000800 */
[----:B------:R-:W-:Y:S02]  /*e6a0*/  FADD.FTZ R210, R210, R223 ;  /* 0x000000dfd2d27221 */ /* 0x000fe40000010000 */
[----:B------:R-:W-:Y:S01]  /*e6b0*/  FADD.FTZ R168, R168, R169 ;  /* 0x000000a9a8a87221 */ /* 0x000fe20000010000 */
[C---:B----4-:R-:W-:Y:S01]  /*e6c0*/  HMMA.16816.F32.BF16 R4, R104.reuse, R108, R4 ;  /* 0x0000006c6804723c */ /* 0x050fe20000041804 */
[----:B------:R-:W-:Y:S02]  /*e6d0*/  FADD.FTZ R171, R171, R210 ;  /* 0x000000d2abab7221 */ /* 0x000fe40000010000 */
[----:B------:R-:W-:Y:S02]  /*e6e0*/  FADD.FTZ R135, R135, R168 ;  /* 0x000000a887877221 */ /* 0x000fe40000010000 */
[----:B------:R-:W-:Y:S02]  /*e6f0*/  FADD.FTZ R226, R226, R171 ;  /* 0x000000abe2e27221 */ /* 0x000fe40000010000 */
[----:B------:R-:W-:Y:S01]  /*e700*/  FADD.FTZ R0, R228, R135 ;  /* 0x00000087e4007221 */ /* 0x000fe20000010000 */
[C---:B------:R-:W-:Y:S01]  /*e710*/  HMMA.16816.F32.BF16 R8, R104.reuse, R110, R8 ;  /* 0x0000006e6808723c */ /* 0x040fe20000041808 */
[----:B------:R-:W3:Y:S03]  /*e720*/  LDSM.16.MT88.4 R108, [R188+0x10800] ;  /* 0x01080000bc6c783b */ /* 0x000ee60000004200 */
[----:B------:R-:W-:Y:S02]  /*e730*/  FADD.FTZ R229, R229, R226 ;  /* 0x000000e2e5e57221 */ /* 0x000fe40000010000 */
[----:B------:R-:W-:Y:S02]  /*e740*/  FADD.FTZ R0, R231, R0 ;  /* 0x00000000e7007221 */ /* 0x000fe40000010000 */
[C---:B------:R-:W-:Y:S01]  /*e750*/  HMMA.16816.F32.BF16 R12, R104.reuse, R112, R12 ;  /* 0x00000070680c723c */ /* 0x040fe2000004180c */
[----:B------:R-:W-:Y:S03]  /*e760*/  FADD.FTZ R222, R222, R229 ;  /* 0x000000e5dede7221 */ /* 0x000fe60000010000 */
[----:B------:R-:W-:Y:S02]  /*e770*/  IMAD.MOV.U32 R2, RZ, RZ, R3 ;  /* 0x000000ffff027224 */ /* 0x000fe400078e0003 */
[----:B------:R-:W-:Y:S02]  /*e780*/  FADD.FTZ R225, R225, R222 ;  /* 0x000000dee1e17221 */ /* 0x000fe40000010000 */
[C---:B------:R-:W-:Y:S01]  /*e790*/  HMMA.16816.F32.BF16 R16, R104.reuse, R114, R16 ;  /* 0x000000726810723c */ /* 0x040fe20000041810 */
[----:B------:R-:W4:Y:S07]  /*e7a0*/  LDSM.16.MT88.4 R112, [R186+0x10800] ;  /* 0x01080000ba70783b */ /* 0x000f2e0000004200 */
[C---:B------:R-:W-:Y:S07]  /*e7b0*/  HMMA.16816.F32.BF16 R20, R104.reuse, R116, R20 ;  /* 0x000000746814723c */ /* 0x040fee0000041814 */
[----:B------:R-:W-:Y:S01]  /*e7c0*/  IMAD.U32 R117, RZ, RZ, UR30 ;  /* 0x0000001eff757e24 */ /* 0x000fe2000f8e00ff */
[C---:B------:R-:W-:Y:S04]  /*e7d0*/  HMMA.16816.F32.BF16 R24, R104.reuse, R118, R24 ;  /* 0x000000766818723c */ /* 0x040fe80000041818 */
[----:B------:R-:W-:Y:S04]  /*e7e0*/  LOP3.LUT R116, R219, UR23, R117, 0x96, !PT ;  /* 0x00000017db747c12 */ /* 0x000fe8000f8e9675 */
[C---:B------:R-:W-:Y:S08]  /*e7f0*/  HMMA.16816.F32.BF16 R28, R104.reuse, R120, R28 ;  /* 0x00000078681c723c */ /* 0x040ff0000004181c */
[C---:B------:R-:W-:Y:S01]  /*e800*/  HMMA.16816.F32.BF16 R32, R104.reuse, R122, R32 ;  /* 0x0000007a6820723c */ /* 0x040fe20000041820 */
[----:B------:R-:W-:Y:S07]  /*e810*/  LDSM.16.MT88.4 R120, [R185+0xd000] ;  /* 0x00d00000b978783b */ /* 0x000fee0000004200 */
[C---:B------:R-:W-:Y:S08]  /*e820*/  HMMA.16816.F32.BF16 R36, R104.reuse, R124, R36 ;  /* 0x0000007c6824723c */ /* 0x040ff00000041824 */
[C---:B------:R-:W-:Y:S08]  /*e830*/  HMMA.16816.F32.BF16 R40, R104.reuse, R126, R40 ;  /* 0x0000007e6828723c */ /* 0x040ff00000041828 */
[C---:B------:R-:W-:Y:S08]  /*e840*/  HMMA.16816.F32.BF16 R44, R104.reuse, R128, R44 ;  /* 0x00000080682c723c */ /* 0x040ff0000004182c */
[C---:B------:R-:W-:Y:S01]  /*e850*/  HMMA.16816.F32.BF16 R48, R104.reuse, R130, R48 ;  /* 0x000000826830723c */ /* 0x040fe20000041830 */
[----:B------:R-:W-:Y:S07]  /*e860*/  LDSM.16.MT88.4 R128, [R188+0xf000] ;  /* 0x00f00000bc80783b */ /* 0x000fee0000004200 */
[C---:B------:R-:W-:Y:S08]  /*e870*/  HMMA.16816.F32.BF16 R52, R104.reuse, R140, R52 ;  /* 0x0000008c6834723c */ /* 0x040ff00000041834 */
[C---:B------:R-:W-:Y:S01]  /*e880*/  HMMA.16816.F32.BF16 R56, R104.reuse, R142, R56 ;  /* 0x0000008e6838723c */ /* 0x040fe20000041838 */
[----:B------:R-:W-:Y:S07]  /*e890*/  LDSM.16.MT88.4 R140, [R185+0xf000] ;  /* 0x00f00000b98c783b */ /* 0x000fee0000004200 */
[C---:B-1----:R-:W-:Y:S07]  /*e8a0*/  HMMA.16816.F32.BF16 R60, R104.reuse, R100, R60 ;  /* 0x00000064683c723c */ /* 0x042fee000004183c */
[----:B------:R-:W-:Y:S01]  /*e8b0*/  IMAD.WIDE.U32 R100, R116, -0x326172a9, RZ ;  /* 0xcd9e8d5774647825 */ /* 0x000fe200078e00ff */
[C---:B------:R-:W-:Y:S04]  /*e8c0*/  HMMA.16816.F32.BF16 R64, R104.reuse, R102, R64 ;  /* 0x000000666840723c */ /* 0x040fe80000041840 */
[----:B------:R-:W-:Y:S02]  /*e8d0*/  LOP3.LUT R116, R101, UR5, R216, 0x96, !PT ;  /* 0x0000000565747c12 */ /* 0x000fe4000f8e96d8 */
[----:B------:R-:W-:Y:S01]  /*e8e0*/  LOP3.LUT R117, R237, UR29, R100, 0x96, !PT ;  /* 0x0000001ded757c12 */ /* 0x000fe2000f8e9664 */
[----:B------:R-:W-:Y:S01]  /*e8f0*/  FFMA.FTZ R237, R161, c[0x0][0x23c], -R148 ;  /* 0x00008f00a1ed7a23 */ /* 0x000fe20000010894 */
[C---:B---3--:R-:W-:Y:S01]  /*e900*/  HMMA.16816.F32.BF16 R68, R104.reuse, R108, R68 ;  /* 0x0000006c6844723c */ /* 0x048fe20000041844 */
[----:B------:R-:W1:Y:S03]  /*e910*/  LDSM.16.MT88.4 R100, [R185+0x10800] ;  /* 0x01080000b964783b */ /* 0x000e660000004200 */
[----:B------:R-:W-:Y:S01]  /*e920*/  IMAD.WIDE.U32 R118, R116, -0x2daee0ad, RZ ;  /* 0xd2511f5374767825 */ /* 0x000fe200078e00ff */
[----:B------:R-:W3:Y:S03]  /*e930*/  MUFU.EX2 R237, R237 ;  /* 0x000000ed00ed7308 */ /* 0x000ee60000000800 */
[C---:B------:R-:W-:Y:S01]  /*e940*/  HMMA.16816.F32.BF16 R72, R104.reuse, R110, R72 ;  /* 0x0000006e6848723c */ /* 0x040fe20000041848 */
[----:B------:R-:W-:Y:S03]  /*e950*/  IMAD.WIDE.U32 R116, R117, -0x2daee0ad, RZ ;  /* 0xd2511f5375747825 */ /* 0x000fe600078e00ff */
[----:B------:R-:W-:Y:S02]  /*e960*/  LOP3.LUT R108, R119, UR28, R212, 0x96, !PT ;  /* 0x0000001c776c7c12 */ /* 0x000fe4000f8e96d4 */
[----:B------:R-:W-:Y:S02]  /*e970*/  LOP3.LUT R166, R117, UR26, R118, 0x96, !PT ;  /* 0x0000001a75a67c12 */ /* 0x000fe4000f8e9676 */
[C---:B----4-:R-:W-:Y:S01]  /*e980*/  HMMA.16816.F32.BF16 R76, R104.reuse, R112, R76 ;  /* 0x00000070684c723c */ /* 0x050fe2000004184c */
[----:B------:R-:W-:Y:S04]  /*e990*/  IMAD.WIDE.U32 R108, R108, -0x326172a9, RZ ;  /* 0xcd9e8d576c6c7825 */ /* 0x000fe800078e00ff */
[----:B------:R-:W-:Y:S01]  /*e9a0*/  IMAD.WIDE.U32 R166, R166, -0x326172a9, RZ ;  /* 0xcd9e8d57a6a67825 */ /* 0x000fe200078e00ff */
[----:B------:R-:W-:Y:S02]  /*e9b0*/  LOP3.LUT R236, R109, UR27, R236, 0x96, !PT ;  /* 0x0000001b6dec7c12 */ /* 0x000fe4000f8e96ec */
[C---:B------:R-:W-:Y:S04]  /*e9c0*/  HMMA.16816.F32.BF16 R80, R104.reuse, R114, R80 ;  /* 0x000000726850723c */ /* 0x040fe80000041850 */
[----:B------:R-:W-:Y:S01]  /*e9d0*/  LOP3.LUT R162, R167, UR25, R108, 0x96, !PT ;  /* 0x00000019a7a27c12 */ /* 0x000fe2000f8e966c */
[----:B------:R-:W-:Y:S01]  /*e9e0*/  IMAD.WIDE.U32 R112, R236, -0x2daee0ad, RZ ;  /* 0xd2511f53ec707825 */ /* 0x000fe200078e00ff */
[----:B------:R-:W4:Y:S03]  /*e9f0*/  LDSM.16.MT88.4 R108, [R184+0x10800] ;  /* 0x01080000b86c783b */ /* 0x000f260000004200 */
[----:B------:R-:W-:Y:S03]  /*ea00*/  IMAD.WIDE.U32 R162, R162, -0x2daee0ad, RZ ;  /* 0xd2511f53a2a27825 */ /* 0x000fe600078e00ff */
[----:B------:R-:W-:Y:S01]  /*ea10*/  LOP3.LUT R158, R113, UR24, R116, 0x96, !PT ;  /* 0x00000018719e7c12 */ /* 0x000fe2000f8e9674 */
[----:B------:R-:W-:Y:S01]  /*ea20*/  FFMA.FTZ R236, R159, c[0x0][0x23c], -R146 ;  /* 0x00008f009fec7a23 */ /* 0x000fe20000010892 */
[----:B------:R-:W-:Y:S01]  /*ea30*/  LOP3.LUT R112, R163, UR15, R112, 0x96, !PT ;  /* 0x0000000fa3707c12 */ /* 0x000fe2000f8e9670 */
[----:B------:R-:W-:Y:S01]  /*ea40*/  LDSM.16.MT88.4 R116, [R186+0xd000] ;  /* 0x00d00000ba74783b */ /* 0x000fe20000004200 */
[----:B------:R-:W-:Y:S01]  /*ea50*/  FFMA.FTZ R146, R133, c[0x0][0x23c], -R146 ;  /* 0x00008f0085927a23 */ /* 0x000fe20000010892 */
[C---:B-1----:R-:W-:Y:S01]  /*ea60*/  HMMA.16816.F32.BF16 R84, R104.reuse, R100, R84 ;  /* 0x000000646854723c */ /* 0x042fe20000041854 */
[----:B------:R-:W-:Y:S01]  /*ea70*/  IMAD.WIDE.U32 R158, R158, -0x326172a9, RZ ;  /* 0xcd9e8d579e9e7825 */ /* 0x000fe200078e00ff */
[----:B------:R-:W1:Y:S03]  /*ea80*/  MUFU.EX2 R236, R236 ;  /* 0x000000ec00ec7308 */ /* 0x000e660000000800 */
[----:B------:R-:W-:Y:S03]  /*ea90*/  IMAD.WIDE.U32 R114, R112, -0x326172a9, RZ ;  /* 0xcd9e8d5770727825 */ /* 0x000fe600078e00ff */
[C---:B------:R-:W-:Y:S04]  /*eaa0*/  HMMA.16816.F32.BF16 R88, R104.reuse, R102, R88 ;  /* 0x000000666858723c */ /* 0x040fe80000041858 */
[C---:B------:R-:W-:Y:S01]  /*eab0*/  LOP3.LUT R113, R114.reuse, 0xffff, RZ, 0xc0, !PT ;  /* 0x0000ffff72717812 */ /* 0x040fe200078ec0ff */
[----:B------:R5:W-:Y:S01]  /*eac0*/  MUFU.EX2 R133, R146 ;  /* 0x0000009200857308 */ /* 0x000be20000000800 */
[----:B------:R-:W-:Y:S02]  /*ead0*/  LOP3.LUT R100, R114, 0xff, RZ, 0xc0, !PT ;  /* 0x000000ff72647812 */ /* 0x000fe400078ec0ff */
[----:B------:R-:W-:Y:S04]  /*eae0*/  SHF.R.U32.HI R113, RZ, 0x8, R113 ;  /* 0x00000008ff717819 */ /* 0x000fe80000011671 */
[----:B------:R-:W-:Y:S02]  /*eaf0*/  SHF.R.U32.HI R101, RZ, 0x10, R114 ;  /* 0x00000010ff657819 */ /* 0x000fe40000011672 */
[----:B------:R-:W-:Y:S02]  /*eb00*/  LOP3.LUT R124, R115, UR4, R158, 0x96, !PT ;  /* 0x00000004737c7c12 */ /* 0x000fe4000f8e969e */
[----:B------:R-:W-:Y:S02]  /*eb10*/  SHF.R.U32.HI R134, RZ, 0x18, R114 ;  /* 0x00000018ff867819 */ /* 0x000fe40000011672 */
[----:B------:R-:W-:Y:S02]  /*eb20*/  PRMT R100, R100, 0x5410, R113 ;  /* 0x0000541064647816 */ /* 0x000fe40000000071 */
[----:B------:R-:W5:Y:S01]  /*eb30*/  LDSM.16.MT88.4 R112, [R188+0xd000] ;  /* 0x00d00000bc70783b */ /* 0x000f620000004200 */
[C---:B----4-:R-:W-:Y:S01]  /*eb40*/  HMMA.16816.F32.BF16 R92, R104.reuse, R108, R92 ;  /* 0x0000006c685c723c */ /* 0x050fe2000004185c */
[----:B------:R-:W-:Y:S01]  /*eb50*/  LOP3.LUT R127, R101, 0xff, RZ, 0xc0, !PT ;  /* 0x000000ff657f7812 */ /* 0x000fe200078ec0ff */
[--C-:B------:R-:W-:Y:S01]  /*eb60*/  HSET2.LE.AND R102, R100, R209.reuse, PT ;  /* 0x000000d164667233 */ /* 0x100fe20003803000 */
[C---:B------:R-:W-:Y:S02]  /*eb70*/  LOP3.LUT R101, R124.reuse, 0xffff, RZ, 0xc0, !PT ;  /* 0x0000ffff7c657812 */ /* 0x040fe400078ec0ff */
[--C-:B------:R-:W-:Y:S02]  /*eb80*/  SHF.R.U32.HI R150, RZ, 0x10, R124.reuse ;  /* 0x00000010ff967819 */ /* 0x100fe4000001167c */
[----:B------:R-:W-:Y:S01]  /*eb90*/  LOP3.LUT R125, R124, 0xff, RZ, 0xc0, !PT ;  /* 0x000000ff7c7d7812 */ /* 0x000fe200078ec0ff */
[----:B------:R-:W-:Y:S01]  /*eba0*/  HMMA.16816.F32.BF16 R96, R104, R110, R96 ;  /* 0x0000006e6860723c */ /* 0x000fe20000041860 */
[----:B------:R-:W-:Y:S01]  /*ebb0*/  SHF.R.U32.HI R103, RZ, 0x18, R124 ;  /* 0x00000018ff677819 */ /* 0x000fe2000001167c */
[----:B------:R-:W-:Y:S02]  /*ebc0*/  LDSM.16.MT88.4 R104, [R184+0xf000] ;  /* 0x00f00000b868783b */ /* 0x000fe40000004200 */
[----:B------:R-:W-:Y:S02]  /*ebd0*/  SHF.R.U32.HI R124, RZ, 0x8, R101 ;  /* 0x00000008ff7c7819 */ /* 0x000fe40000011665 */
[----:B------:R-:W-:Y:S02]  /*ebe0*/  LOP3.LUT R150, R150, 0xff, RZ, 0xc0, !PT ;  /* 0x000000ff96967812 */ /* 0x000fe400078ec0ff */
[----:B------:R-:W-:Y:S04]  /*ebf0*/  PRMT R134, R127, 0x5410, R134 ;  /* 0x000054107f867816 */ /* 0x000fe80000000086 */
[----:B------:R-:W-:Y:S02]  /*ec00*/  PRMT R100, R125, 0x5410, R124 ;  /* 0x000054107d647816 */ /* 0x000fe4000000007c */
[----:B------:R-:W-:Y:S01]  /*ec10*/  PRMT R150, R150, 0x5410, R103 ;  /* 0x0000541096967816 */ /* 0x000fe20000000067 */
[--C-:B------:R-:W-:Y:S01]  /*ec20*/  HSET2.LE.AND R103, R134, R209.reuse, PT ;  /* 0x000000d186677233 */ /* 0x100fe20003803000 */
[----:B--2---:R-:W-:Y:S01]  /*ec30*/  F2FP.BF16.PACK_AB R101, R233, R230 ;  /* 0x000000e6e965723e */ /* 0x004fe200000010ff */
[--C-:B------:R-:W-:Y:S01]  /*ec40*/  HSET2.LE.AND R100, R100, R209.reuse, PT ;  /* 0x000000d164647233 */ /* 0x100fe20003803000 */
[----:B---3--:R-:W-:Y:S01]  /*ec50*/  F2FP.BF16.PACK_AB R109, R237, R234 ;  /* 0x000000eaed6d723e */ /* 0x008fe200000010ff */
[----:B------:R-:W2:Y:S01]  /*ec60*/  LDSM.16.MT88.4 R124, [R184+0xd000] ;  /* 0x00d00000b87c783b */ /* 0x000ea20000004200 */
[----:B------:R-:W-:Y:S01]  /*ec70*/  LOP3.LUT R102, R102, R101, RZ, 0xc0, !PT ;  /* 0x0000006566667212 */ /* 0x000fe200078ec0ff */
[--C-:B------:R-:W-:Y:S01]  /*ec80*/  HSET2.LE.AND R101, R150, R209.reuse, PT ;  /* 0x000000d196657233 */ /* 0x100fe20003803000 */
[----:B-1----:R-:W-:Y:S01]  /*ec90*/  F2FP.BF16.PACK_AB R108, R239, R236 ;  /* 0x000000ecef6c723e */ /* 0x002fe200000010ff */
[----:B------:R-:W-:Y:S01]  /*eca0*/  FADD.FTZ R234, R234, R225 ;  /* 0x000000e1eaea7221 */ /* 0x000fe20000010000 */
[----:B------:R-:W-:Y:S02]  /*ecb0*/  F2FP.BF16.PACK_AB R134, R235, R232 ;  /* 0x000000e8eb86723e */ /* 0x000fe400000010ff */
[----:B------:R-:W-:Y:S01]  /*ecc0*/  LOP3.LUT R100, R100, R109, RZ, 0xc0, !PT ;  /* 0x0000006d64647212 */ /* 0x000fe200078ec0ff */
[----:B------:R-:W-:Y:S01]  /*ecd0*/  FADD.FTZ R237, R237, R234 ;  /* 0x000000eaeded7221 */ /* 0x000fe20000010000 */
[----:B------:R-:W-:Y:S02]  /*ece0*/  LOP3.LUT R101, R101, R108, RZ, 0xc0, !PT ;  /* 0x0000006c65657212 */ /* 0x000fe400078ec0ff */
[----:B------:R-:W-:Y:S01]  /*ecf0*/  LOP3.LUT R103, R103, R134, RZ, 0xc0, !PT ;  /* 0x0000008667677212 */ /* 0x000fe200078ec0ff */
[----:B------:R-:W1:Y:S01]  /*ed00*/  LDSM.16.MT88.4 R108, [R188+0x11000] ;  /* 0x01100000bc6c783b */ /* 0x000e620000004200 */
[----:B------:R-:W-:Y:S01]  /*ed10*/  FFMA.FTZ R134, R155, c[0x0][0x23c], -R148 ;  /* 0x00008f009b867a23 */ /* 0x000fe20000010894 */
[----:B------:R-:W-:Y:S01]  /*ed20*/  LOP3.LUT R158, R159, UR16, R166, 0x96, !PT ;  /* 0x000000109f9e7c12 */ /* 0x000fe2000f8e96a6 */
[----:B------:R-:W-:Y:S02]  /*ed30*/  FFMA.FTZ R148, R145, c[0x0][0x23c], -R148 ;  /* 0x00008f0091947a23 */ /* 0x000fe40000010894 */
[----:B------:R-:W-:Y:S01]  /*ed40*/  FADD.FTZ R230, R230, R237 ;  /* 0x000000ede6e67221 */ /* 0x000fe20000010000 */
[C---:B-----5:R-:W-:Y:S01]  /*ed50*/  HMMA.16816.F32.BF16 R4, R100.reuse, R112, R4 ;  /* 0x000000706404723c */ /* 0x060fe20000041804 */
[----:B------:R-:W-:Y:S01]  /*ed60*/  IMAD.WIDE.U32 R158, R158, -0x2daee0ad, RZ ;  /* 0xd2511f539e9e7825 */ /* 0x000fe200078e00ff */
[----:B------:R-:W-:Y:S01]  /*ed70*/  LDSM.16.MT88.4 R144, [R184+0xd800] ;  /* 0x00d80000b890783b */ /* 0x000fe20000004200 */
[----:B------:R3:W-:Y:S02]  /*ed80*/  MUFU.EX2 R245, R148 ;  /* 0x0000009400f57308 */ /* 0x0007e40000000800 */
[----:B------:R-:W-:Y:S01]  /*ed90*/  FADD.FTZ R233, R233, R230 ;  /* 0x000000e6e9e97221 */ /* 0x000fe20000010000 */
[----:B------:R-:W-:Y:S01]  /*eda0*/  LOP3.LUT R162, R159, UR21, R162, 0x96, !PT ;  /* 0x000000159fa27c12 */ /* 0x000fe2000f8e96a2 */
[----:B------:R-:W-:Y:S01]  /*edb0*/  UMOV UR21, UR8 ;  /* 0x0000000800157c82 */ /* 0x000fe20008000000 */
[C---:B------:R-:W-:Y:S02]  /*edc0*/  HMMA.16816.F32.BF16 R8, R100.reuse, R114, R8 ;  /* 0x000000726408723c */ /* 0x040fe40000041808 */
[----:B------:R-:W4:Y:S03]  /*edd0*/  LDSM.16.MT88.4 R112, [R186+0x11000] ;  /* 0x01100000ba70783b */ /* 0x000f260000004200 */
[----:B------:R-:W5:Y:S03]  /*ede0*/  MUFU.EX2 R134, R134 ;  /* 0x0000008600867308 */ /* 0x000f660000000800 */
[C---:B------:R-:W-:Y:S02]  /*edf0*/  HMMA.16816.F32.BF16 R12, R100.reuse, R116, R12 ;  /* 0x00000074640c723c */ /* 0x040fe4000004180c */
[----:B------:R-:W-:Y:S06]  /*ee00*/  LDSM.16.MT88.4 R152, [R186+0xf800] ;  /* 0x00f80000ba98783b */ /* 0x000fec0000004200 */
[C---:B------:R-:W-:Y:S02]  /*ee10*/  HMMA.16816.F32.BF16 R16, R100.reuse, R118, R16 ;  /* 0x000000766410723c */ /* 0x040fe40000041810 */
[----:B------:R-:W1:Y:S06]  /*ee20*/  LDSM.16.MT88.4 R116, [R185+0x11000] ;  /* 0x01100000b974783b */ /* 0x000e6c0000004200 */
[C---:B------:R-:W-:Y:S02]  /*ee30*/  HMMA.16816.F32.BF16 R20, R100.reuse, R120, R20 ;  /* 0x000000786414723c */ /* 0x040fe40000041814 */
[----:B---3--:R-:W-:Y:S05]  /*ee40*/  LDSM.16.MT88.4 R148, [R188+0xf800] ;  /* 0x00f80000bc94783b */ /* 0x008fea0000004200 */
[C---:B------:R-:W-:Y:S01]  /*ee50*/  LOP3.LUT R121, R162.reuse, 0xffff, RZ, 0xc0, !PT ;  /* 0x0000ffffa2797812 */ /* 0x040fe200078ec0ff */
[C---:B------:R-:W-:Y:S02]  /*ee60*/  HMMA.16816.F32.BF16 R24, R100.reuse, R122, R24 ;  /* 0x0000007a6418723c */ /* 0x040fe40000041818 */
[----:B------:R-:W-:Y:S02]  /*ee70*/  LDSM.16.MT88.4 R164, [R188+0x11800] ;  /* 0x01180000bca4783b */ /* 0x000fe40000004200 */
[----:B------:R-:W-:Y:S04]  /*ee80*/  SHF.R.U32.HI R121, RZ, 0x8, R121 ;  /* 0x00000008ff797819 */ /* 0x000fe80000011679 */
[C---:B--2---:R-:W-:Y:S08]  /*ee90*/  HMMA.16816.F32.BF16 R28, R100.reuse, R124, R28 ;  /* 0x0000007c641c723c */ /* 0x044ff0000004181c */
[C---:B------:R-:W-:Y:S01]  /*eea0*/  HMMA.16816.F32.BF16 R32, R100.reuse, R126, R32 ;  /* 0x0000007e6420723c */ /* 0x040fe20000041820 */
[----:B------:R-:W-:Y:S07]  /*eeb0*/  LDSM.16.MT88.4 R124, [R188+0xd800] ;  /* 0x00d80000bc7c783b */ /* 0x000fee0000004200 */
[C---:B------:R-:W-:Y:S08]  /*eec0*/  HMMA.16816.F32.BF16 R36, R100.reuse, R128, R36 ;  /* 0x000000806424723c */ /* 0x040ff00000041824 */
[C---:B------:R-:W-:Y:S08]  /*eed0*/  HMMA.16816.F32.BF16 R40, R100.reuse, R130, R40 ;  /* 0x000000826428723c */ /* 0x040ff00000041828 */
[C---:B------:R-:W-:Y:S07]  /*eee0*/  HMMA.16816.F32.BF16 R44, R100.reuse, R136, R44 ;  /* 0x00000088642c723c */ /* 0x040fee000004182c */
[----:B------:R-:W-:Y:S01]  /*eef0*/  LOP3.LUT R136, R162, 0xff, RZ, 0xc0, !PT ;  /* 0x000000ffa2887812 */ /* 0x000fe200078ec0ff */
[C---:B------:R-:W-:Y:S04]  /*ef00*/  HMMA.16816.F32.BF16 R48, R100.reuse, R138, R48 ;  /* 0x0000008a6430723c */ /* 0x040fe80000041830 */
[----:B------:R-:W-:Y:S03]  /*ef10*/  PRMT R136, R136, 0x5410, R121 ;  /* 0x0000541088887816 */ /* 0x000fe60000000079 */
[C---:B------:R-:W-:Y:S01]  /*ef20*/  LOP3.LUT R138, R158.reuse, 0xff, RZ, 0xc0, !PT ;  /* 0x000000ff9e8a7812 */ /* 0x040fe200078ec0ff */
[C---:B------:R-:W-:Y:S01]  /*ef30*/  HMMA.16816.F32.BF16 R52, R100.reuse, R140, R52 ;  /* 0x0000008c6434723c */ /* 0x040fe20000041834 */
[--C-:B------:R-:W-:Y:S07]  /*ef40*/  HSET2.LE.AND R136, R136, R209.reuse, PT ;  /* 0x000000d188887233 */ /* 0x100fee0003803000 */
[C---:B------:R-:W-:Y:S01]  /*ef50*/  HMMA.16816.F32.BF16 R56, R100.reuse, R142, R56 ;  /* 0x0000008e6438723c */ /* 0x040fe20000041838 */
[----:B------:R-:W-:Y:S07]  /*ef60*/  LDSM.16.MT88.4 R140, [R185+0xd800] ;  /* 0x00d80000b98c783b */ /* 0x000fee0000004200 */
[C---:B------:R-:W-:Y:S08]  /*ef70*/  HMMA.16816.F32.BF16 R60, R100.reuse, R104, R60 ;  /* 0x00000068643c723c */ /* 0x040ff0000004183c */
[C---:B------:R-:W-:Y:S01]  /*ef80*/  HMMA.16816.F32.BF16 R64, R100.reuse, R106, R64 ;  /* 0x0000006a6440723c */ /* 0x040fe20000041840 */
[----:B------:R-:W2:Y:S07]  /*ef90*/  LDSM.16.MT88.4 R104, [R184+0x11000] ;  /* 0x01100000b868783b */ /* 0x000eae0000004200 */
[C---:B-1----:R-:W-:Y:S08]  /*efa0*/  HMMA.16816.F32.BF16 R68, R100.reuse, R108, R68 ;  /* 0x0000006c6444723c */ /* 0x042ff00000041844 */
[C---:B------:R-:W-:Y:S01]  /*efb0*/  HMMA.16816.F32.BF16 R72, R100.reuse, R110, R72 ;  /* 0x0000006e6448723c */ /* 0x040fe20000041848 */
[----:B------:R-:W1:Y:S07]  /*efc0*/  LDSM.16.MT88.4 R108, [R186+0xd800] ;  /* 0x00d80000ba6c783b */ /* 0x000e6e0000004200 */
[C---:B----4-:R-:W-:Y:S07]  /*efd0*/  HMMA.16816.F32.BF16 R76, R100.reuse, R112, R76 ;  /* 0x00000070644c723c */ /* 0x050fee000004184c */
[----:B------:R-:W-:Y:S01]  /*efe0*/  LOP3.LUT R112, R158, 0xffff, RZ, 0xc0, !PT ;  /* 0x0000ffff9e707812 */ /* 0x000fe200078ec0ff */
[C---:B------:R-:W-:Y:S01]  /*eff0*/  HMMA.16816.F32.BF16 R80, R100.reuse, R114, R80 ;  /* 0x000000726450723c */ /* 0x040fe20000041850 */
[--C-:B------:R-:W-:Y:S04]  /*f000*/  SHF.R.U32.HI R113, RZ, 0x10, R158.reuse ;  /* 0x00000010ff717819 */ /* 0x100fe8000001169e */
[----:B------:R-:W-:Y:S02]  /*f010*/  LOP3.LUT R113, R113, 0xff, RZ, 0xc0, !PT ;  /* 0x000000ff71717812 */ /* 0x000fe400078ec0ff */
[----:B------:R-:W-:Y:S01]  /*f020*/  SHF.R.U32.HI R114, RZ, 0x18, R158 ;  /* 0x00000018ff727819 */ /* 0x000fe2000001169e */
[C---:B------:R-:W-:Y:S01]  /*f030*/  HMMA.16816.F32.BF16 R84, R100.reuse, R116, R84 ;  /* 0x000000746454723c */ /* 0x040fe20000041854 */
[----:B------:R-:W3:Y:S03]  /*f040*/  LDSM.16.MT88.4 R156, [R185+0xf800] ;  /* 0x00f80000b99c783b */ /* 0x000ee60000004200 */
[----:B------:R-:W-:Y:S02]  /*f050*/  SHF.R.U32.HI R115, RZ, 0x8, R112 ;  /* 0x00000008ff737819 */ /* 0x000fe40000011670 */
[--C-:B------:R-:W-:Y:S02]  /*f060*/  SHF.R.U32.HI R112, RZ, 0x18, R162.reuse ;  /* 0x00000018ff707819 */ /* 0x100fe400000116a2 */
[C---:B------:R-:W-:Y:S01]  /*f070*/  HMMA.16816.F32.BF16 R88, R100.reuse, R118, R88 ;  /* 0x000000766458723c */ /* 0x040fe20000041858 */
[----:B------:R-:W-:Y:S02]  /*f080*/  SHF.R.U32.HI R117, RZ, 0x10, R162 ;  /* 0x00000010ff757819 */ /* 0x000fe400000116a2 */
[----:B------:R-:W4:Y:S01]  /*f090*/  LDSM.16.MT88.4 R160, [R184+0xf800] ;  /* 0x00f80000b8a0783b */ /* 0x000f220000004200 */
[----:B------:R-:W-:Y:S02]  /*f0a0*/  PRMT R138, R138, 0x5410, R115 ;  /* 0x000054108a8a7816 */ /* 0x000fe40000000073 */
[----:B------:R-:W-:Y:S02]  /*f0b0*/  LOP3.LUT R117, R117, 0xff, RZ, 0xc0, !PT ;  /* 0x000000ff75757812 */ /* 0x000fe400078ec0ff */
[C---:B--2---:R-:W-:Y:S01]  /*f0c0*/  HMMA.16816.F32.BF16 R92, R100.reuse, R104, R92 ;  /* 0x00000068645c723c */ /* 0x044fe2000004185c */
[----:B------:R-:W-:Y:S03]  /*f0d0*/  PRMT R114, R113, 0x5410, R114 ;  /* 0x0000541071727816 */ /* 0x000fe60000000072 */
[----:B------:R-:W-:Y:S01]  /*f0e0*/  PRMT R112, R117, 0x5410, R112 ;  /* 0x0000541075707816 */ /* 0x000fe20000000070 */
[--C-:B------:R-:W-:Y:S01]  /*f0f0*/  HSET2.LE.AND R138, R138, R209.reuse, PT ;  /* 0x000000d18a8a7233 */ /* 0x100fe20003803000 */
[----:B-----5:R-:W-:Y:S01]  /*f100*/  F2FP.BF16.PACK_AB R115, R241, R134 ;  /* 0x00000086f173723e */ /* 0x020fe200000010ff */
[--C-:B------:R-:W-:Y:S01]  /*f110*/  HSET2.LE.AND R139, R114, R209.reuse, PT ;  /* 0x000000d1728b7233 */ /* 0x100fe20003803000 */
[----:B------:R-:W-:Y:S01]  /*f120*/  HMMA.16816.F32.BF16 R96, R100, R106, R96 ;  /* 0x0000006a6460723c */ /* 0x000fe20000041860 */
[----:B------:R-:W-:Y:S03]  /*f130*/  HSET2.LE.AND R137, R112, R209, PT ;  /* 0x000000d170897233 */ /* 0x000fe60003803000 */
[----:B------:R-:W-:Y:S01]  /*f140*/  F2FP.BF16.PACK_AB R112, R243, R238 ;  /* 0x000000eef370723e */ /* 0x000fe200000010ff */
[----:B------:R-:W-:Y:S01]  /*f150*/  FADD.FTZ R134, R134, R233 ;  /* 0x000000e986867221 */ /* 0x000fe20000010000 */
[----:B------:R-:W-:Y:S02]  /*f160*/  F2FP.BF16.PACK_AB R113, R245, R240 ;  /* 0x000000f0f571723e */ /* 0x000fe400000010ff */
[----:B------:R-:W-:Y:S01]  /*f170*/  F2FP.BF16.PACK_AB R104, R133, R242 ;  /* 0x000000f28568723e */ /* 0x000fe200000010ff */
[----:B------:R-:W-:Y:S03]  /*f180*/  FADD.FTZ R241, R241, R134 ;  /* 0x00000086f1f17221 */ /* 0x000fe60000010000 */
[----:B------:R-:W-:Y:S01]  /*f190*/  LOP3.LUT R136, R136, R115, RZ, 0xc0, !PT ;  /* 0x0000007388887212 */ /* 0x000fe200078ec0ff */
[----:B------:R-:W-:Y:S01]  /*f1a0*/  FADD.FTZ R240, R240, R241 ;  /* 0x000000f1f0f07221 */ /* 0x000fe20000010000 */
[----:B------:R-:W-:Y:S02]  /*f1b0*/  LOP3.LUT R137, R137, R112, RZ, 0xc0, !PT ;  /* 0x0000007089897212 */ /* 0x000fe400078ec0ff */
[----:B------:R-:W-:Y:S01]  /*f1c0*/  LOP3.LUT R138, R138, R113, RZ, 0xc0, !PT ;  /* 0x000000718a8a7212 */ /* 0x000fe200078ec0ff */
[----:B------:R-:W-:Y:S01]  /*f1d0*/  FADD.FTZ R215, R245, R240 ;  /* 0x000000f0f5d77221 */ /* 0x000fe20000010000 */
[----:B------:R-:W-:Y:S07]  /*f1e0*/  LOP3.LUT R139, R139, R104, RZ, 0xc0, !PT ;  /* 0x000000688b8b7212 */ /* 0x000fee00078ec0ff */
[C---:B------:R-:W-:Y:S01]  /*f1f0*/  HMMA.16816.F32.BF16 R128, R136.reuse, R124, R4 ;  /* 0x0000007c8880723c */ /* 0x040fe20000041804 */
[----:B------:R-:W2:Y:S07]  /*f200*/  LDSM.16.MT88.4 R4, [R186+0x11800] ;  /* 0x01180000ba04783b */ /* 0x000eae0000004200 */
[C---:B------:R-:W-:Y:S01]  /*f210*/  HMMA.16816.F32.BF16 R124, R136.reuse, R126, R8 ;  /* 0x0000007e887c723c */ /* 0x040fe20000041808 */
[----:B------:R-:W5:Y:S07]  /*f220*/  LDSM.16.MT88.4 R8, [R185+0x11800] ;  /* 0x01180000b908783b */ /* 0x000f6e0000004200 */
        /* <DEDUP_REMOVED lines=15> */
[C---:B------:R-:W-:Y:S08]  /*f320*/  HMMA.16816.F32.BF16 R68, R136.reuse, R164, R68 ;  /* 0x000000a48844723c */ /* 0x040ff00000041844 */
[C---:B------:R-:W-:Y:S08]  /*f330*/  HMMA.16816.F32.BF16 R72, R136.reuse, R166, R72 ;  /* 0x000000a68848723c */ /* 0x040ff00000041848 */
[C---:B--2---:R-:W-:Y:S07]  /*f340*/  HMMA.16816.F32.BF16 R76, R136.reuse, R4, R76 ;  /* 0x00000004884c723c */ /* 0x044fee000004184c */
[----:B------:R-:W-:Y:S01]  /*f350*/  FADD.FTZ R5, R227, R0 ;  /* 0x00000000e3057221 */ /* 0x000fe20000010000 */
[C---:B------:R-:W-:Y:S01]  /*f360*/  HMMA.16816.F32.BF16 R80, R136.reuse, R6, R80 ;  /* 0x000000068850723c */ /* 0x040fe20000041850 */
[----:B------:R-:W-:Y:S03]  /*f370*/  IMAD.MOV.U32 R0, RZ, RZ, R132 ;  /* 0x000000ffff007224 */ /* 0x000fe600078e0084 */
[----:B------:R-:W-:Y:S04]  /*f380*/  FADD.FTZ R5, R224, R5 ;  /* 0x00000005e0057221 */ /* 0x000fe80000010000 */
[C---:B-----5:R-:W-:Y:S01]  /*f390*/  HMMA.16816.F32.BF16 R84, R136.reuse, R8, R84 ;  /* 0x000000088854723c */ /* 0x060fe20000041854 */
[----:B------:R-:W-:Y:S04]  /*f3a0*/  FADD.FTZ R236, R236, R5 ;  /* 0x00000005ecec7221 */ /* 0x000fe80000010000 */
[----:B------:R-:W-:Y:S03]  /*f3b0*/  FADD.FTZ R239, R239, R236 ;  /* 0x000000ecefef7221 */ /* 0x000fe60000010000 */
[C---:B------:R-:W-:Y:S01]  /*f3c0*/  HMMA.16816.F32.BF16 R88, R136.reuse, R10, R88 ;  /* 0x0000000a8858723c */ /* 0x040fe20000041858 */
[----:B------:R-:W-:Y:S04]  /*f3d0*/  FADD.FTZ R232, R232, R239 ;  /* 0x000000efe8e87221 */ /* 0x000fe80000010000 */
[----:B------:R-:W-:Y:S03]  /*f3e0*/  FADD.FTZ R235, R235, R232 ;  /* 0x000000e8ebeb7221 */ /* 0x000fe60000010000 */
[C---:B-1----:R-:W-:Y:S01]  /*f3f0*/  HMMA.16816.F32.BF16 R92, R136.reuse, R12, R92 ;  /* 0x0000000c885c723c */ /* 0x042fe2000004185c */
[----:B------:R-:W-:Y:S04]  /*f400*/  FADD.FTZ R238, R238, R235 ;  /* 0x000000ebeeee7221 */ /* 0x000fe80000010000 */
[----:B------:R-:W-:Y:S03]  /*f410*/  FADD.FTZ R243, R243, R238 ;  /* 0x000000eef3f37221 */ /* 0x000fe60000010000 */
[----:B------:R-:W-:Y:S01]  /*f420*/  HMMA.16816.F32.BF16 R96, R136, R14, R96 ;  /* 0x0000000e8860723c */ /* 0x000fe20000041860 */
[----:B------:R-:W-:Y:S04]  /*f430*/  FADD.FTZ R242, R242, R243 ;  /* 0x000000f3f2f27221 */ /* 0x000fe80000010000 */
[----:B------:R-:W-:Y:S01]  /*f440*/  FADD.FTZ R211, R133, R242 ;  /* 0x000000f285d37221 */ /* 0x000fe20000010000 */
[----:B------:R-:W-:-:S05]  /*f450*/  @P0 BRA `(.L_x_600) ;  /* 0xffffc58000000947 */ /* 0x000fca000383ffff */
.L_x_599:
[----:B------:R-:W1:Y:S01]  /*f460*/  SHFL.BFLY PT, R0, R211, 0x2, 0x1f ;  /* 0x0c401f00d3007f89 */ /* 0x000e6200000e0000 */
[----:B------:R-:W-:Y:S01]  /*f470*/  MOV R10, 0x3f800000 ;  /* 0x3f800000000a7802 */ /* 0x000fe20000000f00 */
[----:B------:R-:W2:Y:S01]  /*f480*/  S2UR UR6, SR_CTAID.Y ;  /* 0x00000000000679c3 */ /* 0x000ea20000002600 */
[----:B------:R-:W-:Y:S01]  /*f490*/  MOV R9, 0x3f800000 ;  /* 0x3f80000000097802 */ /* 0x000fe20000000f00 */
[----:B------:R-:W3:Y:S01]  /*f4a0*/  SHFL.BFLY PT, R2, R215, 0x2, 0x1f ;  /* 0x0c401f00d7027f89 */ /* 0x000ee200000e0000 */
[----:B------:R-:W-:Y:S01]  /*f4b0*/  ULDC.U8 UR10, c[0x0][0x329] ;  /* 0x0000ca40000a7ab9 */ /* 0x000fe20000000000 */
[----:B------:R-:W-:Y:S01]  /*f4c0*/  BSSY B0, `(.L_x_603) ;  /* 0x000014f000007945 */ /* 0x000fe20003800000 */
[----:B------:R-:W-:Y:S01]  /*f4d0*/  UISETP.NE.AND UP4, UPT, UR11, -0x1, UPT ;  /* 0xffffffff0b00788c */ /* 0x000fe2000bf85270 */
[----:B------:R-:W4:Y:S01]  /*f4e0*/  S2R R5, SR_TID.X ;  /* 0x0000000000057919 */ /* 0x000f220000002100 */
[----:B------:R-:W-:-:S02]  /*f4f0*/  UISETP.NE.AND UP3, UPT, UR10, URZ, UPT ;  /* 0x0000003f0a00728c */ /* 0x000fc4000bf65270 */
[----:B------:R-:W-:Y:S02]  /*f500*/  ULDC.U8 UR9, c[0x0][0x328] ;  /* 0x0000ca0000097ab9 */ /* 0x000fe40000000000 */
[----:B------:R-:W-:Y:S02]  /*f510*/  ULDC.64 UR4, c[0x0][0x1e8] ;  /* 0x00007a0000047ab9 */ /* 0x000fe40000000a00 */
[----:B------:R-:W-:Y:S02]  /*f520*/  UISETP.NE.AND UP2, UPT, UR9, URZ, UPT ;  /* 0x0000003f0900728c */ /* 0x000fe4000bf45270 */
[----:B------:R-:W-:Y:S02]  /*f530*/  ULDC UR8, c[0x0][0x214] ;  /* 0x0000850000087ab9 */ /* 0x000fe40000000800 */
[----:B------:R-:W-:Y:S02]  /*f540*/  @UP4 UIMAD.WIDE.U32 UR20, UR11, UR4, URZ ;  /* 0x000000040b1442a5 */ /* 0x000fe4000f8e003f */
[----:B------:R-:W-:Y:S01]  /*f550*/  @!UP3 UISETP.NE.AND UP1, UPT, UR9, URZ, UPT ;  /* 0x0000003f0900b28c */ /* 0x000fe2000bf25270 */
[----:B------:R-:W5:Y:S01]  /*f560*/  S2UR UR9, SR_CTAID.X ;  /* 0x00000000000979c3 */ /* 0x000f620000002500 */
[----:B------:R-:W-:Y:S01]  /*f570*/  @UP4 UIMAD UR7, UR11, UR5, UR21 ;  /* 0x000000050b0742a4 */ /* 0x000fe2000f8e0215 */
[----:B-1----:R-:W-:Y:S01]  /*f580*/  FADD.FTZ R7, R0, R211 ;  /* 0x000000d300077221 */ /* 0x002fe20000010000 */
[----:B------:R-:W-:-:S02]  /*f590*/  UISETP.EQ.AND UP2, UPT, UR10, URZ, UP2 ;  /* 0x0000003f0a00728c */ /* 0x000fc40009742270 */
[----:B--2---:R-:W-:Y:S01]  /*f5a0*/  @!UP4 USHF.R.S32.HI UR13, URZ, 0x1f, UR6 ;  /* 0x0000001f3f0dc899 */ /* 0x004fe20008011406 */
[----:B---3--:R-:W-:Y:S01]  /*f5b0*/  FADD.FTZ R11, R2, R215 ;  /* 0x000000d7020b7221 */ /* 0x008fe20000010000 */
[----:B------:R-:W-:Y:S01]  /*f5c0*/  ULDC.64 UR4, c[0x0][0x1e0] ;  /* 0x0000780000047ab9 */ /* 0x000fe20000000a00 */
[----:B------:R-:W1:Y:S01]  /*f5d0*/  SHFL.BFLY PT, R2, R7, 0x1, 0x1f ;  /* 0x0c201f0007027f89 */ /* 0x000e6200000e0000 */
[----:B------:R-:W2:Y:S01]  /*f5e0*/  S2UR UR10, SR_CTAID.Z ;  /* 0x00000000000a79c3 */ /* 0x000ea20000002700 */
[----:B----4-:R-:W-:Y:S01]  /*f5f0*/  SHF.R.S32.HI R0, RZ, 0x1f, R5 ;  /* 0x0000001fff007819 */ /* 0x010fe20000011405 */
[----:B------:R-:W-:Y:S01]  /*f600*/  @!UP4 UIMAD UR13, UR13, UR4, URZ ;  /* 0x000000040d0dc2a4 */ /* 0x000fe2000f8e023f */
[----:B------:R-:W3:Y:S01]  /*f610*/  SHFL.BFLY PT, R4, R11, 0x1, 0x1f ;  /* 0x0c201f000b047f89 */ /* 0x000ee200000e0000 */
[----:B------:R-:W-:Y:S01]  /*f620*/  @UP3 ULDC UR12, c[0x0][0x210] ;  /* 0x00008400000c3ab9 */ /* 0x000fe20000000800 */
[----:B------:R-:W-:Y:S01]  /*f630*/  LEA.HI R8, R0, R5, RZ, 0x2 ;  /* 0x0000000500087211 */ /* 0x000fe200078f10ff */
[----:B------:R-:W-:-:S02]  /*f640*/  @!UP4 UIMAD UR13, UR6, UR5, UR13 ;  /* 0x00000005060dc2a4 */ /* 0x000fc4000f8e020d */
[----:B------:R-:W-:Y:S01]  /*f650*/  @UP3 UIMAD UR12, UR12, UR8, URZ ;  /* 0x000000080c0c32a4 */ /* 0x000fe2000f8e023f */
[----:B------:R-:W-:Y:S01]  /*f660*/  SHF.R.S32.HI R6, RZ, 0x1f, R8 ;  /* 0x0000001fff067819 */ /* 0x000fe20000011408 */
[----:B------:R-:W-:Y:S02]  /*f670*/  ULDC UR5, c[0x0][0x234] ;  /* 0x00008d0000057ab9 */ /* 0x000fe40000000800 */
[----:B------:R-:W-:Y:S02]  /*f680*/  UISETP.NE.OR UP0, UPT, UR11, -0x1, !UP2 ;  /* 0xffffffff0b00788c */ /* 0x000fe4000d705670 */
[----:B------:R-:W-:Y:S02]  /*f690*/  @!UP3 USEL UR12, UR8, UR5, !UP1 ;  /* 0x00000005080cb287 */ /* 0x000fe4000c800000 */
[----:B------:R-:W-:Y:S02]  /*f6a0*/  @!UP4 UIMAD.WIDE.U32 UR22, UR6, UR4, URZ ;  /* 0x000000040616c2a5 */ /* 0x000fe4000f8e003f */
[----:B------:R-:W-:-:S02]  /*f6b0*/  @UP3 UMOV UR15, 0x1 ;  /* 0x00000001000f3882 */ /* 0x000fc40000000000 */
[----:B------:R-:W-:Y:S02]  /*f6c0*/  ULDC UR4, c[0x0][0x1c0] ;  /* 0x0000700000047ab9 */ /* 0x000fe40000000800 */
[----:B------:R-:W-:Y:S01]  /*f6d0*/  @!UP3 UIMAD UR15, UR12, UR4, URZ ;  /* 0x000000040c0fb2a4 */ /* 0x000fe2000f8e023f */
[----:B-1----:R-:W-:Y:S01]  /*f6e0*/  FADD.FTZ R2, R7, R2 ;  /* 0x0000000207027221 */ /* 0x002fe20000010000 */
[----:B------:R-:W-:Y:S01]  /*f6f0*/  SHF.R.S32.HI R7, RZ, 0x2, R8 ;  /* 0x00000002ff077819 */ /* 0x000fe20000011408 */
[----:B------:R-:W-:Y:S01]  /*f700*/  @UP3 ULDC UR16, c[0x0][0x210] ;  /* 0x0000840000103ab9 */ /* 0x000fe20000000800 */
[----:B------:R-:W-:Y:S01]  /*f710*/  LOP3.LUT R8, R8, 0x3ffffffc, RZ, 0xc0, !PT ;  /* 0x3ffffffc08087812 */ /* 0x000fe200078ec0ff */
[----:B---3--:R-:W-:Y:S01]  /*f720*/  FADD.FTZ R4, R11, R4 ;  /* 0x000000040b047221 */ /* 0x008fe20000010000 */
[----:B------:R-:W-:Y:S01]  /*f730*/  FSETP.NE.FTZ.AND P3, PT, R2, RZ, PT ;  /* 0x000000ff0200720b */ /* 0x000fe20003f75000 */
[----:B------:R-:W-:Y:S01]  /*f740*/  UIMAD UR4, UR6, UR15, URZ ;  /* 0x0000000f060472a4 */ /* 0x000fe2000f8e023f */
[----:B------:R-:W-:Y:S01]  /*f750*/  LEA.HI R6, R6, R7, RZ, 0x3 ;  /* 0x0000000706067211 */ /* 0x000fe200078f18ff */
[----:B------:R-:W-:Y:S01]  /*f760*/  @!UP3 UMOV UR16, 0x1 ;  /* 0x000000010010b882 */ /* 0x000fe20000000000 */
[----:B------:R-:W-:Y:S01]  /*f770*/  FSETP.NE.FTZ.AND P4, PT, R4, RZ, PT ;  /* 0x000000ff0400720b */ /* 0x000fe20003f95000 */
[----:B------:R-:W-:Y:S01]  /*f780*/  @!UP0 UIMAD UR11, UR6, UR8, URZ ;  /* 0x00000008060b82a4 */ /* 0x000fe2000f8e023f */
[----:B------:R-:W-:Y:S01]  /*f790*/  LOP3.LUT R6, R6, 0xfffffff8, RZ, 0xc0, !PT ;  /* 0xfffffff806067812 */ /* 0x000fe200078ec0ff */
[----:B-----5:R-:W-:Y:S01]  /*f7a0*/  UIMAD UR5, UR9, UR16, URZ ;  /* 0x00000010090572a4 */ /* 0x020fe2000f8e023f */
[-C--:B------:R-:W-:Y:S01]  /*f7b0*/  IADD3 R13, -R8, R5.reuse, RZ ;  /* 0x00000005080d7210 */ /* 0x080fe20007ffe1ff */
[----:B------:R-:W-:Y:S01]  /*f7c0*/  USEL UR4, UR4, URZ, !UP2 ;  /* 0x0000003f04047287 */ /* 0x000fe2000d000000 */
[----:B------:R-:W-:Y:S01]  /*f7d0*/  IADD3 R6, R7, -R6, RZ ;  /* 0x8000000607067210 */ /* 0x000fe20007ffe0ff */
[----:B------:R-:W-:Y:S01]  /*f7e0*/  USHF.L.U32 UR5, UR5, 0x6, URZ ;  /* 0x0000000605057899 */ /* 0x000fe2000800063f */
[----:B------:R-:W-:Y:S01]  /*f7f0*/  LEA.HI R7, R0, R5, RZ, 0x5 ;  /* 0x0000000500077211 */ /* 0x000fe200078f28ff */
[----:B------:R-:W1:Y:S01]  /*f800*/  @P3 MUFU.RCP R10, R2 ;  /* 0x00000002000a3308 */ /* 0x000e620000001000 */
[C---:B------:R-:W-:Y:S01]  /*f810*/  SHF.L.U32 R11, R6.reuse, 0x6, RZ ;  /* 0x00000006060b7819 */ /* 0x040fe200000006ff */
[----:B--2---:R-:W-:Y:S01]  /*f820*/  UIMAD UR12, UR10, UR12, UR4 ;  /* 0x0000000c0a0c72a4 */ /* 0x004fe2000f8e0204 */
[C---:B------:R-:W-:Y:S01]  /*f830*/  R2P PR, R6.reuse, 0x6 ;  /* 0x0000000606007804 */ /* 0x040fe20000000000 */
[----:B------:R-:W-:Y:S01]  /*f840*/  @!UP2 UMOV UR24, URZ ;  /* 0x0000003f0018ac82 */ /* 0x000fe20008000000 */
[----:B------:R-:W-:Y:S01]  /*f850*/  LOP3.LUT R11, R11, 0x1c0, RZ, 0xc0, !PT ;  /* 0x000001c00b0b7812 */ /* 0x000fe200078ec0ff */
[----:B------:R-:W-:Y:S01]  /*f860*/  @UP2 UMOV UR24, UR11 ;  /* 0x0000000b00182c82 */ /* 0x000fe20008000000 */
[----:B------:R-:W-:Y:S01]  /*f870*/  LOP3.LUT R6, R6, 0x1, RZ, 0xc0, !PT ;  /* 0x0000000106067812 */ /* 0x000fe200078ec0ff */
[----:B------:R-:W2:Y:S01]  /*f880*/  @P4 MUFU.RCP R9, R4 ;  /* 0x0000000400094308 */ /* 0x000ea20000001000 */
[----:B------:R-:W-:Y:S01]  /*f890*/  LEA.HI R8, R11, R11, RZ, 0x1d ;  /* 0x0000000b0b087211 */ /* 0x000fe200078fe8ff */
[----:B------:R-:W-:Y:S01]  /*f8a0*/  @!UP2 UMOV UR25, URZ ;  /* 0x0000003f0019ac82 */ /* 0x000fe20008000000 */
[----:B------:R-:W-:Y:S01]  /*f8b0*/  ISETP.NE.U32.AND P0, PT, R6, 0x1, PT ;  /* 0x000000010600780c */ /* 0x000fe20003f05070 */
[----:B------:R-:W-:Y:S01]  /*f8c0*/  USHF.R.S32.HI UR4, URZ, 0x1f, UR5 ;  /* 0x0000001f3f047899 */ /* 0x000fe20008011405 */
[----:B------:R-:W-:Y:S01]  /*f8d0*/  MOV R6, 0x20 ;  /* 0x0000002000067802 */ /* 0x000fe20000000f00 */
[----:B------:R-:W-:Y:S01]  /*f8e0*/  @UP2 USHF.R.S32.HI UR25, URZ, 0x1f, UR11 ;  /* 0x0000001f3f192899 */ /* 0x000fe2000801140b */
[----:B-1----:R-:W-:-:S02]  /*f8f0*/  FMUL.FTZ R10, R10, c[0x0][0x2dc] ;  /* 0x0000b7000a0a7a20 */ /* 0x002fc40000410000 */
[----:B------:R-:W-:Y:S01]  /*f900*/  SEL R6, R6, 0xffffffe0, !P1 ;  /* 0xffffffe006067807 */ /* 0x000fe20004800000 */
[----:B------:R-:W-:Y:S01]  /*f910*/  @P4 MUFU.LG2 R4, R4 ;  /* 0x0000000400044308 */ /* 0x000fe20000000c00 */
[----:B------:R-:W-:Y:S01]  /*f920*/  USHF.R.S32.HI UR6, URZ, 0x1f, UR12 ;  /* 0x0000001f3f067899 */ /* 0x000fe2000801140c */
[C---:B------:R-:W-:Y:S01]  /*f930*/  FMUL.FTZ R130, R10.reuse, R130 ;  /* 0x000000820a827220 */ /* 0x040fe20000410000 */
[----:B------:R-:W-:Y:S01]  /*f940*/  UIADD3 UR5, UP1, UP0, UR5, UR24, UR12 ;  /* 0x0000001805057290 */ /* 0x000fe2000f83e00c */
[C---:B------:R-:W-:Y:S01]  /*f950*/  FMUL.FTZ R131, R10.reuse, R131 ;  /* 0x000000830a837220 */ /* 0x040fe20000410000 */
[----:B------:R-:W-:Y:S01]  /*f960*/  @!UP4 UIADD3 UR7, UR23, UR13, URZ ;  /* 0x0000000d1707c290 */ /* 0x000fe2000fffe03f */
[C---:B------:R-:W-:Y:S01]  /*f970*/  FMUL.FTZ R126, R10.reuse, R126 ;  /* 0x0000007e0a7e7220 */ /* 0x040fe20000410000 */
[----:B------:R-:W-:Y:S01]  /*f980*/  UIADD3.X UR4, UR4, UR25, UR6, UP1, UP0 ;  /* 0x0000001904047290 */ /* 0x000fe20008fe0406 */
[C---:B------:R-:W-:Y:S01]  /*f990*/  FMUL.FTZ R127, R10.reuse, R127 ;  /* 0x0000007f0a7f7220 */ /* 0x040fe20000410000 */
[----:B------:R-:W-:Y:S01]  /*f9a0*/  F2FP.BF16.PACK_AB R130, R131, R130 ;  /* 0x000000828382723e */ /* 0x000fe200000010ff */
[C---:B------:R-:W-:Y:S01]  /*f9b0*/  FMUL.FTZ R122, R10.reuse, R122 ;  /* 0x0000007a0a7a7220 */ /* 0x040fe20000410000 */
[----:B------:R-:W1:Y:S01]  /*f9c0*/  @P3 MUFU.LG2 R2, R2 ;  /* 0x0000000200023308 */ /* 0x000e620000000c00 */
        /* <DEDUP_REMOVED lines=80> */
[----:B------:R-:W-:Y:S01]  /*fed0*/  IADD3 R13, R11, -0x10, RZ ;  /* 0xfffffff00b0d7810 */ /* 0x000fe20007ffe0ff */
[----:B------:R-:W-:Y:S01]  /*fee0*/  FMUL.FTZ R116, R9, R116 ;  /* 0x0000007409747220 */ /* 0x000fe20000410000 */
[----:B------:R-:W-:Y:S01]  /*fef0*/  @P0 IADD3 R13, R11, 0x10, RZ ;  /* 0x000000100b0d0810 */ /* 0x000fe20007ffe0ff */
        /* <DEDUP_REMOVED lines=22> */
[C---:B------:R-:W-:Y:S01]  /*10060*/  FMUL.FTZ R40, R9.reuse, R40 ;  /* 0x0000002809287220 */ /* 0x040fe20000410000 */
[----:B------:R-:W-:Y:S01]  /*10070*/  IADD3 R21, R8, R13, RZ ;  /* 0x0000000d08157210 */ /* 0x000fe20007ffe0ff */
[C---:B------:R-:W-:Y:S01]  /*10080*/  FMUL.FTZ R41, R9.reuse, R41 ;  /* 0x0000002909297220 */ /* 0x040fe20000410000 */
[----:B------:R-:W-:Y:S01]  /*10090*/  STS [R11+0x400], R130 ;  /* 0x000400820b007388 */ /* 0x000fe20000000800 */
[----:B------:R-:W-:Y:S01]  /*100a0*/  FMUL.FTZ R44, R9, R44 ;  /* 0x0000002c092c7220 */ /* 0x000fe20000410000 */
[----:B------:R-:W-:Y:S01]  /*100b0*/  F2FP.BF16.PACK_AB R104, R105, R104 ;  /* 0x000000686968723e */ /* 0x000fe200000010ff */
[C---:B------:R-:W-:Y:S01]  /*100c0*/  FMUL.FTZ R45, R9.reuse, R45 ;  /* 0x0000002d092d7220 */ /* 0x040fe20000410000 */
[----:B------:R-:W-:Y:S01]  /*100d0*/  STS [R13], R124 ;  /* 0x0000007c0d007388 */ /* 0x000fe20000000800 */
[----:B------:R-:W-:Y:S01]  /*100e0*/  FMUL.FTZ R48, R9, R48 ;  /* 0x0000003009307220 */ /* 0x000fe20000410000 */
[----:B------:R-:W-:Y:S01]  /*100f0*/  IADD3 R23, R15, R8, RZ ;  /* 0x000000080f177210 */ /* 0x000fe20007ffe0ff */
[C---:B------:R-:W-:Y:S01]  /*10100*/  FMUL.FTZ R49, R9.reuse, R49 ;  /* 0x0000003109317220 */ /* 0x040fe20000410000 */
[----:B------:R-:W-:Y:S01]  /*10110*/  STS [R13+0x400], R126 ;  /* 0x0004007e0d007388 */ /* 0x000fe20000000800 */
[----:B------:R-:W-:Y:S01]  /*10120*/  FMUL.FTZ R52, R9, R52 ;  /* 0x0000003409347220 */ /* 0x000fe20000410000 */
[----:B------:R-:W-:Y:S01]  /*10130*/  F2FP.BF16.PACK_AB R100, R101, R100 ;  /* 0x000000646564723e */ /* 0x000fe200000010ff */
[----:B------:R-:W-:Y:S01]  /*10140*/  FMUL.FTZ R53, R9, R53 ;  /* 0x0000003509357220 */ /* 0x000fe20000410000 */
[----:B------:R-:W-:Y:S01]  /*10150*/  STS [R15], R120 ;  /* 0x000000780f007388 */ /* 0x000fe20000000800 */
[----:B------:R-:W-:Y:S01]  /*10160*/  IADD3 R25, R17, R8, RZ ;  /* 0x0000000811197210 */ /* 0x000fe20007ffe0ff */
[----:B------:R-:W-:Y:S01]  /*10170*/  FMUL.FTZ R56, R9, R56 ;  /* 0x0000003809387220 */ /* 0x000fe20000410000 */
[----:B------:R-:W-:Y:S01]  /*10180*/  F2FP.BF16.PACK_AB R36, R37, R36 ;  /* 0x000000242524723e */ /* 0x000fe200000010ff */
        /* <DEDUP_REMOVED lines=43> */
[----:B------:R-:W-:Y:S01]  /*10440*/  @P4 FMUL.FTZ R61, R4, 0.69314718246459960938 ;  /* 0x3f317218043d4820 */ /* 0x000fe20000410000 */
[----:B------:R-:W-:Y:S01]  /*10450*/  STS [R11+0x2000], R36 ;  /* 0x002000240b007388 */ /* 0x000fe20000000800 */
[----:B------:R-:W-:-:S02]  /*10460*/  F2FP.BF16.PACK_AB R84, R85, R84 ;  /* 0x000000545554723e */ /* 0x000fc400000010ff */
[----:B------:R-:W-:Y:S01]  /*10470*/  F2FP.BF16.PACK_AB R88, R89, R88 ;  /* 0x000000585958723e */ /* 0x000fe200000010ff */
[----:B------:R-:W-:Y:S01]  /*10480*/  STS [R11+0x2400], R38 ;  /* 0x002400260b007388 */ /* 0x000fe20000000800 */
[----:B------:R-:W-:Y:S02]  /*10490*/  F2FP.BF16.PACK_AB R92, R93, R92 ;  /* 0x0000005c5d5c723e */ /* 0x000fe400000010ff */
[----:B------:R-:W-:Y:S01]  /*104a0*/  F2FP.BF16.PACK_AB R9, R9, R96 ;  /* 0x000000600909723e */ /* 0x000fe200000010ff */
[----:B------:R-:W-:Y:S01]  /*104b0*/  STS [R13+0x2000], R40 ;  /* 0x002000280d007388 */ /* 0x000fe20000000800 */
[----:B------:R-:W-:-:S03]  /*104c0*/  LOP3.LUT R8, R7, 0xffffffe0, RZ, 0xc0, !PT ;  /* 0xffffffe007087812 */ /* 0x000fc600078ec0ff */
[----:B------:R-:W-:Y:S01]  /*104d0*/  STS [R13+0x2400], R42 ;  /* 0x0024002a0d007388 */ /* 0x000fe20000000800 */
[----:B------:R-:W-:-:S03]  /*104e0*/  IADD3 R8, -R8, R5, RZ ;  /* 0x0000000508087210 */ /* 0x000fc60007ffe1ff */
[----:B------:R-:W-:Y:S01]  /*104f0*/  STS [R15+0x2000], R44 ;  /* 0x0020002c0f007388 */ /* 0x000fe20000000800 */
[----:B------:R-:W-:-:S03]  /*10500*/  LOP3.LUT P0, RZ, R8, 0x3, RZ, 0xc0, !PT ;  /* 0x0000000308ff7812 */ /* 0x000fc6000780c0ff */
        /* <DEDUP_REMOVED lines=27> */
[----:B------:R-:W-:Y:S06]  /*106c0*/  BAR.SYNC.DEFER_BLOCKING 0x0 ;  /* 0x0000000000007b1d */ /* 0x000fec0000010000 */
[----:B------:R-:W3:Y:S01]  /*106d0*/  S2R R6, SR_TID.X ;  /* 0x0000000000067919 */ /* 0x000ee20000002100 */
[----:B-1----:R-:W-:-:S04]  /*106e0*/  SHF.R.S32.HI R9, RZ, 0x1f, R10 ;  /* 0x0000001fff097819 */ /* 0x002fc8000001140a */
[----:B------:R-:W-:Y:S01]  /*106f0*/  LEA.HI R9, R9, R10, RZ, 0x2 ;  /* 0x0000000a09097211 */ /* 0x000fe200078f10ff */
[----:B------:R2:W1:Y:S03]  /*10700*/  LDS.128 R52, [R197] ;  /* 0x00000000c5347984 */ /* 0x0004660000000c00 */
[----:B------:R-:W-:Y:S01]  /*10710*/  LOP3.LUT R9, R9, 0xffffffc, RZ, 0xc0, !PT ;  /* 0x0ffffffc09097812 */ /* 0x000fe200078ec0ff */
[----:B------:R2:W4:Y:S03]  /*10720*/  LDS.128 R48, [R197+0x800] ;  /* 0x00080000c5307984 */ /* 0x0005260000000c00 */
[----:B------:R-:W-:Y:S02]  /*10730*/  IADD3 R10, R10, -R9, RZ ;  /* 0x800000090a0a7210 */ /* 0x000fe40007ffe0ff */
[----:B---3--:R-:W-:Y:S01]  /*10740*/  SHF.R.S32.HI R11, RZ, 0x1f, R6 ;  /* 0x0000001fff0b7819 */ /* 0x008fe20000011406 */
[----:B------:R2:W3:Y:S01]  /*10750*/  LDS.128 R44, [R197+0x1000] ;  /* 0x00100000c52c7984 */ /* 0x0004e20000000c00 */
[----:B------:R-:W-:Y:S01]  /*10760*/  MOV R9, 0x7f800000 ;  /* 0x7f80000000097802 */ /* 0x000fe20000000f00 */
[----:B------:R-:W-:Y:S01]  /*10770*/  @P3 FFMA.FTZ R9, R3, c[0x0][0x238], R2 ;  /* 0x00008e0003093a23 */ /* 0x000fe20000010002 */
[-C--:B------:R-:W-:Y:S01]  /*10780*/  LEA.HI R7, R11, R6.reuse, RZ, 0x5 ;  /* 0x000000060b077211 */ /* 0x080fe200078f28ff */
[----:B------:R2:W1:Y:S03]  /*10790*/  LDS.128 R40, [R197+0x1800] ;  /* 0x00180000c5287984 */ /* 0x0004660000000c00 */
[----:B------:R-:W-:Y:S01]  /*107a0*/  LOP3.LUT R7, R7, 0xffffffe0, RZ, 0xc0, !PT ;  /* 0xffffffe007077812 */ /* 0x000fe200078ec0ff */
[----:B------:R2:W1:Y:S03]  /*107b0*/  LDS.128 R36, [R197+0x2000] ;  /* 0x00200000c5247984 */ /* 0x0004660000000c00 */
[----:B------:R-:W-:Y:S01]  /*107c0*/  IADD3 R7, -R7, R6, RZ ;  /* 0x0000000607077210 */ /* 0x000fe20007ffe1ff */
[----:B------:R2:W1:Y:S03]  /*107d0*/  LDS.128 R32, [R197+0x2800] ;  /* 0x00280000c5207984 */ /* 0x0004660000000c00 */
[----:B------:R-:W-:Y:S01]  /*107e0*/  SHF.R.S32.HI R8, RZ, 0x1f, R7 ;  /* 0x0000001fff087819 */ /* 0x000fe20000011407 */
[----:B------:R2:W1:Y:S03]  /*107f0*/  LDS.128 R28, [R197+0x3000] ;  /* 0x00300000c51c7984 */ /* 0x0004660000000c00 */
[----:B------:R-:W-:Y:S01]  /*10800*/  LEA.HI R7, R8, R7, RZ, 0x2 ;  /* 0x0000000708077211 */ /* 0x000fe200078f10ff */
        /* <DEDUP_REMOVED lines=10> */
[----:B----4-:R-:W-:Y:S01]  /*108b0*/  UIMAD UR6, UR9, -0x40, UR17 ;  /* 0xffffffc0090678a4 */ /* 0x010fe2000f8e0211 */
        /* <DEDUP_REMOVED lines=15> */
.L_x_604:
[----:B----4-:R-:W-:Y:S05]  /*109b0*/  BSYNC B0 ;  /* 0x0000000000007941 */ /* 0x010fea0003800000 */
.L_x_603:
[----:B------:R-:W4:Y:S01]  /*109c0*/  S2R R2, SR_CTAID.Z ;  /* 0x0000000000027919 */ /* 0x000f220000002700 */
        /* <DEDUP_REMOVED lines=8> */
[----:B------:R-:W-:Y:S01]  /*10a50*/  LEA.HI R6, R11, R6, RZ, 0x3 ;  /* 0x000000060b067211 */ /* 0x000fe200078f18ff */
[----:B------:R-:W-:Y:S01]  /*10a60*/  BSSY B0, `(.L_x_605) ;  /* 0x0000018000007945 */ /* 0x000fe20003800000 */
[----:B------:R-:W-:Y:S01]  /*10a70*/  IADD3.X R11, R0, UR7, RZ, P0, !PT ;  /* 0x00000007000b7c10 */ /* 0x000fe200087fe4ff */
[----:B------:R-:W-:Y:S01]  /*10a80*/  UIMAD UR4, UR10, UR5, UR4 ;  /* 0x000000050a0472a4 */ /* 0x000fe2000f8e0204 */
[----:B------:R-:W-:Y:S01]  /*10a90*/  ISETP.GE.AND P0, PT, R3, UR9, PT ;  /* 0x0000000903007c0c */ /* 0x000fe2000bf06270 */
[----:B------:R-:W-:Y:S01]  /*10aa0*/  IMAD.U32 R0, RZ, RZ, UR14 ;  /* 0x0000000eff007e24 */ /* 0x000fe2000f8e00ff */
[----:B------:R-:W-:-:S04]  /*10ab0*/  SHF.R.S32.HI R8, RZ, 0x3, R6 ;  /* 0x00000003ff087819 */ /* 0x000fc80000011406 */
[----:B------:R-:W-:Y:S01]  /*10ac0*/  SHF.R.S32.HI R9, RZ, 0x1f, R8 ;  /* 0x0000001fff097819 */ /* 0x000fe20000011408 */
[----:B----4-:R-:W-:-:S04]  /*10ad0*/  IMAD.WIDE.U32 R6, R2, c[0x0][0x1f0], R10 ;  /* 0x00007c0002067a25 */ /* 0x010fc800078e000a */
[----:B------:R-:W-:Y:S01]  /*10ae0*/  IMAD.WIDE R8, R0, 0x40, R8 ;  /* 0x0000004000087825 */ /* 0x000fe200078e0208 */
[----:B------:R-:W-:Y:S01]  /*10af0*/  IADD3 R11, R7, UR4, RZ ;  /* 0x00000004070b7c10 */ /* 0x000fe2000fffe0ff */
        /* <DEDUP_REMOVED lines=14> */
.L_x_606:
[----:B------:R-:W-:Y:S05]  /*10be0*/  BSYNC B0 ;  /* 0x0000000000007941 */ /* 0x000fea0003800000 */
.L_x_605:
[----:B------:R-:W-:Y:S01]  /*10bf0*/  LEA.HI.SX32 R0, R5, 0x10, 0x1d ;  /* 0x0000001005007811 */ /* 0x000fe200078feaff */
[----:B------:R-:W-:Y:S03]  /*10c00*/  BSSY B0, `(.L_x_607) ;  /* 0x0000013000007945 */ /* 0x000fe60003800000 */
[----:B------:R-:W-:-:S13]  /*10c10*/  ISETP.GE.AND P0, PT, R0, UR9, PT ;  /* 0x0000000900007c0c */ /* 0x000fda000bf06270 */
        /* <DEDUP_REMOVED lines=17> */
.L_x_608:
[----:B------:R-:W-:Y:S05]  /*10d30*/  BSYNC B0 ;  /* 0x0000000000007941 */ /* 0x000fea0003800000 */
.L_x_607:
[----:B------:R-:W-:Y:S01]  /*10d40*/  LEA.HI.SX32 R0, R5, 0x20, 0x1d ;  /* 0x0000002005007811 */ /* 0x000fe200078feaff */
        /* <DEDUP_REMOVED lines=16> */
[----:B---3--:R1:W-:Y:S04]  /*10e50*/  @!P2 STG.E.128 [R2.64], R44 ;  /* 0x0000002c0200a986 */ /* 0x0083e8000c101d12 */
[----:B------:R1:W-:Y:S04]  /*10e60*/  @!P1 STG.E.128 [R2.64+0x80], R28 ;  /* 0x0000801c02009986 */ /* 0x0003e8000c101d12 */
[----:B------:R1:W-:Y:S02]  /*10e70*/  @!P0 STG.E.128 [R2.64+0x100], R12 ;  /* 0x0001000c02008986 */ /* 0x0003e4000c101d12 */
.L_x_610:
[----:B------:R-:W-:Y:S05]  /*10e80*/  BSYNC B0 ;  /* 0x0000000000007941 */ /* 0x000fea0003800000 */
.L_x_609:
[----:B------:R-:W-:-:S04]  /*10e90*/  LEA.HI.SX32 R5, R5, 0x30, 0x1d ;  /* 0x0000003005057811 */ /* 0x000fc800078feaff */
        /* <DEDUP_REMOVED lines=20> */
.L_x_611:
        /* <DEDUP_REMOVED lines=10> */
.L_x_1287:


//--------------------- .text._ZN5flash16flash_fwd_kernelI23Flash_fwd_kernel_traitsILi192ELi64ELi64ELi4ELb0ELb0EN7cutlass10bfloat16_tE19Flash_kernel_traitsILi192ELi64ELi64ELi4ES3_EELb1ELb0ELb0ELb0ELb0ELb1ELb0ELb0EEEvNS_16Flash_fwd_paramsE --------------------------
	.section	.text._ZN5flash16flash_fwd_kernelI23Flash_fwd_kernel_traitsILi192ELi64ELi64ELi4ELb0ELb0EN7cutlass10bfloat16_tE19Flash_kernel_traitsILi192ELi64ELi64ELi4ES3_EELb1ELb0ELb0ELb0ELb0ELb1ELb0ELb0EEEvNS_16Flash_fwd_paramsE,"ax",@progbits
	.sectioninfo	@"SHI_REGISTERS=236"
	.align	128
        .global         _ZN5flash16flash_fwd_kernelI23Flash_fwd_kernel_traitsILi192ELi64ELi64ELi4ELb0ELb0EN7cutlass10bfloat16_tE19Flash_kernel_traitsILi192ELi64ELi64ELi4ES3_EELb1ELb0ELb0ELb0ELb0ELb1ELb0ELb0EEEvNS_16Flash_fwd_paramsE
        .type           _ZN5flash16flash_fwd_kernelI23Flash_fwd_kernel_traitsILi192ELi64ELi64ELi4ELb0ELb0EN7cutlass10bfloat16_tE19Flash_kernel_traitsILi192ELi64ELi64ELi4ES3_EELb1ELb0ELb0ELb0ELb0ELb1ELb0ELb0EEEvNS_16Flash_fwd_paramsE,@function
        .size           _ZN5flash16flash_fwd_kernelI23Flash_fwd_kernel_traitsILi192ELi64ELi64ELi4ELb0ELb0EN7cutlass10bfloat16_tE19Flash_kernel_traitsILi192ELi64ELi64ELi4ES3_EELb1ELb0ELb0ELb0ELb0ELb1ELb0ELb0EEEvNS_16Flash_fwd_paramsE,(.L_x_1288 - _ZN5flash16flash_fwd_kernelI23Flash_fwd_kernel_traitsILi192ELi64ELi64ELi4ELb0ELb0EN7cutlass10bfloat16_tE19Flash_kernel_traitsILi192ELi64ELi64ELi4ES3_EELb1ELb0ELb0ELb0ELb0ELb1ELb0ELb0EEEvNS_16Flash_fwd_paramsE)
        .other          _ZN5flash16flash_fwd_kernelI23Flash_fwd_kernel_traitsILi192ELi64ELi64ELi4ELb0ELb0EN7cutlass10bfloat16_tE19Flash_kernel_traitsILi192ELi64ELi64ELi4ES3_EELb1ELb0ELb0ELb0ELb0ELb1ELb0ELb0EEEvNS_16Flash_fwd_paramsE,@"STO_CUDA_ENTRY STV_DEFAULT"
_ZN5flash16flash_fwd_kernelI23Flash_fwd_kernel_traitsILi192ELi64ELi64ELi4ELb0ELb0EN7cutlass10bfloat16_tE19Flash_kernel_traitsILi192ELi64ELi64ELi4ES3_EELb1ELb0ELb0ELb0ELb0ELb1ELb0ELb0EEEvNS_16Flash_fwd_paramsE:
.text._ZN5flash16flash_fwd_kernelI23Flash_fwd_kernel_traitsILi192ELi64ELi64ELi4ELb0ELb0EN7cutlass10bfloat16_tE19Flash_kernel_traitsILi192ELi64ELi64ELi4ES3_EELb1ELb0ELb0ELb0ELb0ELb1ELb0ELb0EEEvNS_16Flash_fwd_paramsE:
        /* <DEDUP_REMOVED lines=19> */
[----:B------:R-:W-:Y:S01]  /*0130*/  ULDC.64 UR12, c[0x0][0x240] ;  /* 0x00009000000c7ab9 */ /* 0x000fe20000000a00 */
[----:B------:R-:W1:Y:S01]  /*0140*/  S2UR UR9, SR_CTAID.Z ;  /* 0x00000000000979c3 */ /* 0x000e620000002700 */
[----:B------:R-:W-:Y:S02]  /*0150*/  UMOV UR7, 0x4 ;  /* 0x0000000400077882 */ /* 0x000fe40000000000 */
        /* <DEDUP_REMOVED lines=29> */
[----:B------:R2:W3:Y:S04]  /*0330*/  @P0 LDG.E R8, [R10.64] ;  /* 0x000000180a080981 */ /* 0x0004e8000c1e1900 */
[----:B------:R2:W4:Y:S01]  /*0340*/  @P0 LDG.E R7, [R10.64+0x4] ;  /* 0x000004180a070981 */ /* 0x000522000c1e1900 */
[----:B------:R-:W-:-:S13]  /*0350*/  PLOP3.LUT P1, PT, PT, PT, UP1, 0x80, 0x0 ;  /* 0x000000000000781c */ /* 0x000fda0003f2f018 */
[----:B------:R-:W5:Y:S01]  /*0360*/  @P1 LDG.E R6, [R12.64] ;  /* 0x000000180c061981 */ /* 0x000f62000c1e1900 */
[----:B-1----:R-:W-:Y:S01]  /*0370*/  MOV R4, UR4 ;  /* 0x0000000400047c02 */ /* 0x002fe20008000f00 */
[----:B------:R-:W-:-:S05]  /*0380*/  IMAD.U32 R5, RZ, RZ, UR5 ;  /* 0x00000005ff057e24 */ /* 0x000fca000f8e00ff */
[----:B------:R-:W5:Y:S01]  /*0390*/  @!P2 LDG.E R0, [R4.64] ;  /* 0x000000180400a981 */ /* 0x000f62000c1e1900 */
[----:B------:R-:W-:Y:S01]  /*03a0*/  UMOV UR21, 0xffffffff ;  /* 0xffffffff00157882 */ /* 0x000fe20000000000 */
[----:B--2---:R-:W-:Y:S01]  /*03b0*/  SHF.R.S32.HI R11, RZ, 0x1f, R82 ;  /* 0x0000001fff0b7819 */ /* 0x004fe20000011452 */
[----:B------:R-:W-:-:S03]  /*03c0*/  UMOV UR13, 0xffffffff ;  /* 0xffffffff000d7882 */ /* 0x000fc60000000000 */
[----:B------:R-:W-:Y:S01]  /*03d0*/  LEA.HI R85, R11, R82, RZ, 0x5 ;  /* 0x000000520b557211 */ /* 0x000fe200078f28ff */
[----:B------:R-:W-:Y:S02]  /*03e0*/  ULDC UR4, c[0x0][0x1c0] ;  /* 0x0000700000047ab9 */ /* 0x000fe40000000800 */
[----:B------:R-:W-:Y:S01]  /*03f0*/  UIMAD UR4, UR10, UR4, UR9 ;  /* 0x000000040a0472a4 */ /* 0x000fe2000f8e0209 */
[----:B------:R-:W-:Y:S01]  /*0400*/  LOP3.LUT R9, R85, 0xffffffe0, RZ, 0xc0, !PT ;  /* 0xffffffe055097812 */ /* 0x000fe200078ec0ff */
[----:B------:R-:W-:Y:S02]  /*0410*/  UMOV UR12, URZ ;  /* 0x0000003f000c7c82 */ /* 0x000fe40008000000 */
[----:B------:R-:W-:-:S04]  /*0420*/  USHF.L.U32 UR5, UR4, 0x5, URZ ;  /* 0x0000000504057899 */ /* 0x000fc8000800063f */
[----:B------:R-:W-:Y:S01]  /*0430*/  USHF.R.S32.HI UR4, URZ, 0x1f, UR5 ;  /* 0x0000001f3f047899 */ /* 0x000fe20008011405 */
[----:B---3--:R-:W1:Y:S08]  /*0440*/  @P0 R2UR UR21, R8 ;  /* 0x00000000081503c2 */ /* 0x008e7000000e0000 */
[----:B----4-:R2:W1:Y:S08]  /*0450*/  @P0 R2UR UR22, R7 ;  /* 0x00000000071603c2 */ /* 0x01047000000e0000 */
        /* <DEDUP_REMOVED lines=18> */
.L_x_612:
[----:B------:R-:W-:Y:S02]  /*0580*/  ULDC UR6, c[0x0][0x218] ;  /* 0x0000860000067ab9 */ /* 0x000fe40000000800 */
.L_x_613:
        /* <DEDUP_REMOVED lines=61> */
.L_x_615:
        /* <DEDUP_REMOVED lines=44> */
.L_x_616:
[CC--:B------:R-:W-:Y:S01]  /*0c20*/  LEA.HI R5, R11.reuse, R82.reuse, RZ, 0x3 ;  /* 0x000000520b057211 */ /* 0x0c0fe200078f18ff */
[----:B------:R-:W1:Y:S01]  /*0c30*/  S2R R4, SR_CTAID.X ;  /* 0x0000000000047919 */ /* 0x000e620000002500 */
[----:B------:R-:W-:Y:S01]  /*0c40*/  UIADD3 UR20, -UR20, UR22, URZ ;  /* 0x0000001614147290 */ /* 0x000fe2000fffe13f */
[----:B------:R-:W-:Y:S01]  /*0c50*/  LEA.HI R6, R11, R82, RZ, 0x6 ;  /* 0x000000520b067211 */ /* 0x000fe200078f30ff */
[----:B------:R-:W-:Y:S01]  /*0c60*/  ULDC.64 UR4, c[0x0][0x1a8] ;  /* 0x00006a0000047ab9 */ /* 0x000fe20000000a00 */
[----:B------:R-:W-:Y:S01]  /*0c70*/  SHF.R.S32.HI R24, RZ, 0x3, R5 ;  /* 0x00000003ff187819 */ /* 0x000fe20000011405 */
[----:B------:R-:W2:Y:S01]  /*0c80*/  S2R R18, SR_CTAID.Z ;  /* 0x0000000000127919 */ /* 0x000ea20000002700 */
[----:B------:R-:W-:Y:S01]  /*0c90*/  LOP3.LUT R5, R5, 0xfffffff8, RZ, 0xc0, !PT ;  /* 0xfffffff805057812 */ /* 0x000fe200078ec0ff */
[----:B------:R-:W-:Y:S01]  /*0ca0*/  IMAD.SHL.U32 R6, R6, 0x8, RZ ;  /* 0x0000000806067824 */ /* 0x000fe200078e00ff */
[C---:B------:R-:W-:Y:S01]  /*0cb0*/  IADD3 R9, R24.reuse, 0x10, RZ ;  /* 0x0000001018097810 */ /* 0x040fe20007ffe0ff */
[C---:B------:R-:W-:Y:S01]  /*0cc0*/  IMAD.SHL.U32 R7, R24.reuse, 0x40, RZ ;  /* 0x0000004018077824 */ /* 0x040fe200078e00ff */
[----:B------:R-:W-:Y:S01]  /*0cd0*/  IADD3 R200, R24, 0x30, RZ ;  /* 0x0000003018c87810 */ /* 0x000fe20007ffe0ff */
[----:B------:R-:W-:Y:S01]  /*0ce0*/  IMAD.IADD R0, R82, 0x1, -R5 ;  /* 0x0000000152007824 */ /* 0x000fe200078e0a05 */
[----:B------:R-:W-:Y:S01]  /*0cf0*/  ISETP.GE.AND P2, PT, R9, UR20, PT ;  /* 0x0000001409007c0c */ /* 0x000fe2000bf46270 */
[----:B------:R-:W-:Y:S01]  /*0d00*/  UIMAD UR4, UR13, UR4, URZ ;  /* 0x000000040d0472a4 */ /* 0x000fe2000f8e023f */
[----:B------:R-:W-:Y:S01]  /*0d10*/  LOP3.LUT R7, R7, 0x1c0, RZ, 0xc0, !PT ;  /* 0x000001c007077812 */ /* 0x000fe200078ec0ff */
[----:B------:R-:W-:Y:S01]  /*0d20*/  IMAD.SHL.U32 R208, R0, 0x8, RZ ;  /* 0x0000000800d07824 */ /* 0x000fe200078e00ff */
[----:B------:R-:W-:Y:S01]  /*0d30*/  SHF.R.S32.HI R25, RZ, 0x1f, R24 ;  /* 0x0000001fff197819 */ /* 0x000fe20000011418 */
[----:B------:R-:W-:Y:S01]  /*0d40*/  UIMAD UR4, UR9, UR5, UR4 ;  /* 0x00000005090472a4 */ /* 0x000fe2000f8e0204 */
[----:B------:R-:W-:Y:S01]  /*0d50*/  SHF.R.U32.HI R5, RZ, 0x3, R7 ;  /* 0x00000003ff057819 */ /* 0x000fe20000011607 */
[----:B------:R-:W-:Y:S01]  /*0d60*/  ULEA.HI.SX32 UR9, UR29, 0xffffffff, 0x1a ;  /* 0xffffffff1d097891 */ /* 0x000fe2000f8fd23f */
[--C-:B------:R-:W-:Y:S01]  /*0d70*/  LOP3.LUT R8, R7, 0x38, R208.reuse, 0xf8, !PT ;  /* 0x0000003807087812 */ /* 0x100fe200078ef8d0 */
[----:B------:R-:W-:Y:S01]  /*0d80*/  IMAD.MOV.U32 R81, RZ, RZ, c[0x0][0x198] ;  /* 0x00006600ff517624 */ /* 0x000fe200078e00ff */
[----:B------:R-:W-:Y:S01]  /*0d90*/  IADD3 R7, R24, 0x20, RZ ;  /* 0x0000002018077810 */ /* 0x000fe20007ffe0ff */
[----:B------:R-:W-:Y:S01]  /*0da0*/  IMAD.MOV.U32 R80, RZ, RZ, 0x6 ;  /* 0x00000006ff507424 */ /* 0x000fe200078e00ff */
[----:B------:R-:W-:Y:S01]  /*0db0*/  SHF.R.S32.HI R209, RZ, 0x1f, R208 ;  /* 0x0000001fffd17819 */ /* 0x000fe200000114d0 */
[----:B-1----:R-:W-:Y:S01]  /*0dc0*/  IMAD.WIDE R210, R4, 0x40, R24 ;  /* 0x0000004004d27825 */ /* 0x002fe200078e0218 */
[----:B------:R-:W-:Y:S01]  /*0dd0*/  IADD3 R12, P0, R208, UR6, RZ ;  /* 0x00000006d00c7c10 */ /* 0x000fe2000ff1e0ff */
[----:B------:R-:W-:Y:S01]  /*0de0*/  UIMAD UR6, UR9, -0x40, UR8 ;  /* 0xffffffc0090678a4 */ /* 0x000fe2000f8e0208 */
[----:B------:R-:W-:Y:S01]  /*0df0*/  ISETP.GE.AND P1, PT, R7, UR20, PT ;  /* 0x0000001407007c0c */ /* 0x000fe2000bf26270 */
[----:B------:R-:W-:Y:S01]  /*0e00*/  IMAD.WIDE.U32 R20, R24, c[0x0][0x198], R208 ;  /* 0x0000660018147a25 */ /* 0x000fe200078e00d0 */
[----:B------:R-:W-:-:S02]  /*0e10*/  LOP3.LUT R5, R8, R5, RZ, 0x3c, !PT ;  /* 0x0000000508057212 */ /* 0x000fc400078e3cff */
[----:B------:R-:W-:Y:S01]  /*0e20*/  IADD3.X R13, R209, UR11, RZ, P0, !PT ;  /* 0x0000000bd10d7c10 */ /* 0x000fe200087fe4ff */
[----:B------:R-:W-:Y:S01]  /*0e30*/  IMAD.SHL.U32 R83, R81, 0x40, RZ ;  /* 0x0000004051537824 */ /* 0x000fe200078e00ff */
[----:B------:R-:W-:Y:S02]  /*0e40*/  ISETP.GE.AND P0, PT, R200, UR20, PT ;  /* 0x00000014c8007c0c */ /* 0x000fe4000bf06270 */
[----:B------:R-:W-:Y:S01]  /*0e50*/  ISETP.GE.AND P3, PT, R24, UR20, PT ;  /* 0x0000001418007c0c */ /* 0x000fe2000bf66270 */
[----:B--2---:R-:W-:Y:S01]  /*0e60*/  IMAD.WIDE.U32 R18, R18, c[0x0][0x1a8], R12 ;  /* 0x00006a0012127a25 */ /* 0x004fe200078e000c */
[----:B------:R-:W-:Y:S02]  /*0e70*/  LOP3.LUT R201, R5, 0xfffffe00, R6, 0xf8, !PT ;  /* 0xfffffe0005c97812 */ /* 0x000fe400078ef806 */
[C---:B------:R-:W-:Y:S01]  /*0e80*/  @!P2 IADD3 R16, P5, R210.reuse, 0x10, RZ ;  /* 0x00000010d210a810 */ /* 0x040fe20007fbe0ff */
[----:B------:R-:W-:Y:S01]  /*0e90*/  IMAD R5, R25, c[0x0][0x198], RZ ;  /* 0x0000660019057a24 */ /* 0x000fe200078e02ff */
[----:B------:R-:W-:Y:S01]  /*0ea0*/  @!P1 IADD3 R12, P6, R210, 0x20, RZ ;  /* 0x00000020d20c9810 */ /* 0x000fe20007fde0ff */
[--C-:B------:R-:W-:Y:S01]  /*0eb0*/  @!P2 IMAD.MOV.U32 R26, RZ, RZ, R18.reuse ;  /* 0x000000ffff1aa224 */ /* 0x100fe200078e0012 */
[----:B------:R-:W-:Y:S01]  /*0ec0*/  IADD3 R204, P4, R20, UR14, RZ ;  /* 0x0000000e14cc7c10 */ /* 0x000fe2000ff9e0ff */
[----:B------:R-:W-:Y:S01]  /*0ed0*/  IMAD R5, R24, c[0x0][0x19c], R5 ;  /* 0x0000670018057a24 */ /* 0x000fe200078e0205 */
[----:B------:R-:W-:Y:S01]  /*0ee0*/  IADD3 R19, R19, UR4, RZ ;  /* 0x0000000413137c10 */ /* 0x000fe2000fffe0ff */
[----:B------:R-:W-:Y:S01]  /*0ef0*/  @!P2 IMAD.X R13, RZ, RZ, R211, P5 ;  /* 0x000000ffff0da224 */ /* 0x000fe200028e06d3 */
[----:B------:R-:W-:Y:S01]  /*0f00*/  @!P0 IADD3 R15, P5, R210, 0x30, RZ ;  /* 0x00000030d20f8810 */ /* 0x000fe20007fbe0ff */
[----:B------:R-:W-:Y:S01]  /*0f10*/  @!P3 IMAD R17, R211, c[0x0][0x190], RZ ;  /* 0x00006400d311ba24 */ /* 0x000fe200078e02ff */
[----:B------:R-:W-:Y:S01]  /*0f20*/  IADD3.X R205, R21, UR7, R5, P4, !PT ;  /* 0x0000000715cd7c10 */ /* 0x000fe2000a7fe405 */
[----:B------:R-:W-:Y:S01]  /*0f30*/  @!P1 IMAD.X R5, RZ, RZ, R211, P6 ;  /* 0x000000ffff059224 */ /* 0x000fe200030e06d3 */
[----:B------:R-:W-:Y:S01]  /*0f40*/  SHF.L.U64.HI R80, R81, R80, c[0x0][0x19c] ;  /* 0x0000670051507619 */ /* 0x000fe20000010250 */
[--C-:B------:R-:W-:Y:S01]  /*0f50*/  @!P2 IMAD.MOV.U32 R27, RZ, RZ, R19.reuse ;  /* 0x000000ffff1ba224 */ /* 0x100fe200078e0013 */
[----:B------:R-:W-:Y:S01]  /*0f60*/  ISETP.GE.AND P6, PT, R24, UR6, PT ;  /* 0x0000000618007c0c */ /* 0x000fe2000bfc6270 */
[--C-:B------:R-:W-:Y:S01]  /*0f70*/  @!P1 IMAD.MOV.U32 R22, RZ, RZ, R18.reuse ;  /* 0x000000ffff169224 */ /* 0x100fe200078e0012 */
[----:B------:R-:W-:Y:S01]  /*0f80*/  USHF.R.S32.HI UR7, URZ, 0x1f, UR9 ;  /* 0x0000001f3f077899 */ /* 0x000fe20008011409 */
[--C-:B------:R-:W-:Y:S01]  /*0f90*/  @!P1 IMAD.MOV.U32 R23, RZ, RZ, R19.reuse ;  /* 0x000000ffff179224 */ /* 0x100fe200078e0013 */
[----:B------:R-:W-:Y:S01]  /*0fa0*/  ULDC.64 UR4, c[0x0][0x1a0] ;  /* 0x0000680000047ab9 */ /* 0x000fe20000000a00 */
[----:B------:R-:W-:Y:S01]  /*0fb0*/  @!P0 IMAD.MOV.U32 R20, RZ, RZ, R18 ;  /* 0x000000ffff148224 */ /* 0x000fe200078e0012 */
[----:B------:R-:W-:Y:S01]  /*0fc0*/  UIMAD.WIDE.U32 UR10, UR9, UR4, URZ ;  /* 0x00000004090a72a5 */ /* 0x000fe2000f8e003f */
[----:B------:R-:W-:Y:S01]  /*0fd0*/  @!P0 IMAD.MOV.U32 R21, RZ, RZ, R19 ;  /* 0x000000ffff158224 */ /* 0x000fe200078e0013 */
[----:B------:R-:W-:Y:S01]  /*0fe0*/  SHF.R.S32.HI R85, RZ, 0x5, R85 ;  /* 0x00000005ff557819 */ /* 0x000fe20000011455 */
[----:B------:R-:W-:-:S02]  /*0ff0*/  @!P0 IMAD.X R6, RZ, RZ, R211, P5 ;  /* 0x000000ffff068224 */ /* 0x000fc400028e06d3 */
[----:B------:R-:W-:Y:S02]  /*1000*/  @!P2 IMAD R13, R13, c[0x0][0x190], RZ ;  /* 0x000064000d0daa24 */ /* 0x000fe400078e02ff */
[C---:B------:R-:W-:Y:S02]  /*1010*/  @!P3 IMAD R10, R210.reuse, c[0x0][0x194], R17 ;  /* 0x00006500d20aba24 */ /* 0x040fe400078e0211 */
[----:B------:R-:W-:Y:S02]  /*1020*/  @!P1 IMAD R5, R5, c[0x0][0x190], RZ ;  /* 0x0000640005059a24 */ /* 0x000fe400078e02ff */
[----:B------:R-:W-:-:S04]  /*1030*/  @!P3 IMAD.WIDE.U32 R18, R210, c[0x0][0x190], R18 ;  /* 0x00006400d212ba25 */ /* 0x000fc800078e0012 */
[----:B------:R-:W-:Y:S01]  /*1040*/  @!P0 IMAD R6, R6, c[0x0][0x190], RZ ;  /* 0x0000640006068a24 */ /* 0x000fe200078e02ff */
[----:B------:R-:W-:Y:S01]  /*1050*/  @!P3 LEA R14, P5, R18, c[0x0][0x160], 0x1 ;  /* 0x00005800120eba11 */ /* 0x000fe200078a08ff */
[----:B------:R-:W-:Y:S02]  /*1060*/  @!P2 IMAD R8, R16, c[0x0][0x194], R13 ;  /* 0x000065001008aa24 */ /* 0x000fe400078e020d */
[C---:B------:R-:W-:Y:S02]  /*1070*/  @!P1 IMAD R5, R12.reuse, c[0x0][0x194], R5 ;  /* 0x000065000c059a24 */ /* 0x040fe400078e0205 */
[----:B------:R-:W-:Y:S02]  /*1080*/  @!P3 IMAD.IADD R10, R19, 0x1, R10 ;  /* 0x00000001130ab824 */ /* 0x000fe400078e020a */
[----:B------:R-:W-:-:S04]  /*1090*/  @!P1 IMAD.WIDE.U32 R12, R12, c[0x0][0x190], R22 ;  /* 0x000064000c0c9a25 */ /* 0x000fc800078e0016 */
[C---:B------:R-:W-:Y:S02]  /*10a0*/  @!P0 IMAD R6, R15.reuse, c[0x0][0x194], R6 ;  /* 0x000065000f068a24 */ /* 0x040fe400078e0206 */
[----:B------:R-:W-:Y:S01]  /*10b0*/  @!P0 IMAD.WIDE.U32 R20, R15, c[0x0][0x190], R20 ;  /* 0x000064000f148a25 */ /* 0x000fe200078e0014 */
[----:B------:R-:W-:Y:S02]  /*10c0*/  @!P3 LEA.HI.X R15, R18, c[0x0][0x164], R10, 0x1, P5 ;  /* 0x00005900120fba11 */ /* 0x000fe400028f0c0a */
[----:B------:R-:W-:Y:S01]  /*10d0*/  @!P1 LEA R30, P5, R12, c[0x0][0x160], 0x1 ;  /* 0x000058000c1e9a11 */ /* 0x000fe200078a08ff */
[----:B------:R-:W-:Y:S02]  /*10e0*/  @!P1 IMAD.IADD R5, R13, 0x1, R5 ;  /* 0x000000010d059824 */ /* 0x000fe400078e0205 */
[----:B------:R-:W-:-:S03]  /*10f0*/  @!P2 IMAD.WIDE.U32 R16, R16, c[0x0][0x190], R26 ;  /* 0x000064001010aa25 */ /* 0x000fc600078e001a */
[----:B------:R-:W-:Y:S01]  /*1100*/  @!P1 LEA.HI.X R31, R12, c[0x0][0x164], R5, 0x1, P5 ;  /* 0x000059000c1f9a11 */ /* 0x000fe200028f0c05 */
[----:B------:R-:W-:Y:S01]  /*1110*/  @!P2 IMAD.IADD R8, R17, 0x1, R8 ;  /* 0x000000011108a824 */ /* 0x000fe200078e0208 */
[----:B------:R-:W-:Y:S01]  /*1120*/  SHF.R.S32.HI R5, RZ, 0x1f, R202 ;  /* 0x0000001fff057819 */ /* 0x000fe200000114ca */
[----:B------:R-:W-:Y:S01]  /*1130*/  @!P0 IMAD.IADD R6, R21, 0x1, R6 ;  /* 0x0000000115068824 */ /* 0x000fe200078e0206 */
[----:B------:R-:W-:Y:S01]  /*1140*/  @!P2 LEA R22, P4, R16, c[0x0][0x160], 0x1 ;  /* 0x000058001016aa11 */ /* 0x000fe200078808ff */
[----:B------:R-:W-:Y:S01]  /*1150*/  IMAD.WIDE.U32 R204, R202, c[0x0][0x1b0], R204 ;  /* 0x00006c00cacc7a25 */ /* 0x000fe200078e00cc */
[----:B------:R-:W-:Y:S02]  /*1160*/  ISETP.GE.AND P5, PT, R9, UR6, PT ;  /* 0x0000000609007c0c */ /* 0x000fe4000bfa6270 */
[----:B------:R-:W-:Y:S01]  /*1170*/  @!P2 LEA.HI.X R23, R16, c[0x0][0x164], R8, 0x1, P4 ;  /* 0x000059001017aa11 */ /* 0x000fe200020f0c08 */
[----:B------:R-:W-:Y:S01]  /*1180*/  IMAD R207, R5, c[0x0][0x1b0], RZ ;  /* 0x00006c0005cf7a24 */ /* 0x000fe200078e02ff */
[----:B------:R-:W-:Y:S01]  /*1190*/  @!P0 LEA R28, P4, R20, c[0x0][0x160], 0x1 ;  /* 0x00005800141c8a11 */ /* 0x000fe200078808ff */
[----:B------:R-:W-:-:S02]  /*11a0*/  IMAD.SHL.U32 R201, R201, 0x2, RZ ;  /* 0x00000002c9c97824 */ /* 0x000fc400078e00ff */
[----:B------:R-:W-:Y:S01]  /*11b0*/  IMAD R207, R202, c[0x0][0x1b4], R207 ;  /* 0x00006d00cacf7a24 */ /* 0x000fe200078e02cf */
[----:B------:R-:W-:Y:S01]  /*11c0*/  @!P0 LEA.HI.X R29, R20, c[0x0][0x164], R6, 0x1, P4 ;  /* 0x00005900141d8a11 */ /* 0x000fe200020f0c06 */
[----:B------:R-:W-:Y:S01]  /*11d0*/  IMAD R6, R80, UR9, RZ ;  /* 0x0000000950067c24 */ /* 0x000fe2000f8e02ff */
[----:B------:R-:W-:Y:S01]  /*11e0*/  @!PT LDS RZ, [RZ] ;  /* 0x00000000fffff984 */ /* 0x000fe20000000800 */
[----:B------:R-:W-:Y:S01]  /*11f0*/  @!PT LDS RZ, [RZ] ;  /* 0x00000000fffff984 */ /* 0x000fe20000000800 */
[----:B------:R-:W-:Y:S01]  /*1200*/  @!PT LDS RZ, [RZ] ;  /* 0x00000000fffff984 */ /* 0x000fe20000000800 */
[----:B------:R1:W-:Y:S01]  /*1210*/  @!P3 LDGSTS.E.BYPASS.LTC128B.128 [R201], [R14.64] ;  /* 0x000000000ec9bfae */ /* 0x0003e2000b901d58 */
[----:B------:R-:W-:Y:S01]  /*1220*/  IMAD.IADD R207, R205, 0x1, R207 ;  /* 0x00000001cdcf7824 */ /* 0x000fe200078e02cf */
[----:B------:R-:W-:Y:S01]  /*1230*/  ISETP.GE.AND P4, PT, R7, UR6, PT ;  /* 0x0000000607007c0c */ /* 0x000fe2000bf86270 */
[----:B------:R-:W-:Y:S01]  /*1240*/  IMAD.MOV.U32 R206, RZ, RZ, R204 ;  /* 0x000000ffffce7224 */ /* 0x000fe200078e00cc */
[----:B------:R1:W-:Y:S01]  /*1250*/  @!P3 LDGSTS.E.BYPASS.LTC128B.128 [R201+0x2000], [R14.64+0x80] ;  /* 0x020000800ec9bfae */ /* 0x0003e2000b901d58 */
[C---:B------:R-:W-:Y:S01]  /*1260*/  IMAD R13, R83.reuse, UR7, R6 ;  /* 0x00000007530d7c24 */ /* 0x040fe2000f8e0206 */
[----:B------:R-:W-:Y:S01]  /*1270*/  UIMAD UR7, UR7, UR4, URZ ;  /* 0x00000004070772a4 */ /* 0x000fe2000f8e023f */
[----:B------:R-:W-:Y:S01]  /*1280*/  IMAD.WIDE.U32 R16, R83, UR9, R206 ;  /* 0x0000000953107c25 */ /* 0x000fe2000f8e00ce */
[----:B------:R1:W-:Y:S02]  /*1290*/  @!P3 LDGSTS.E.BYPASS.LTC128B.128 [R201+0x4000], [R14.64+0x100] ;  /* 0x040001000ec9bfae */ /* 0x0003e4000b901d58 */
[----:B------:R-:W-:Y:S01]  /*12a0*/  UIMAD UR7, UR9, UR5, UR7 ;  /* 0x00000005090772a4 */ /* 0x000fe2000f8e0207 */
[----:B------:R-:W-:Y:S01]  /*12b0*/  IMAD.IADD R17, R17, 0x1, R13 ;  /* 0x0000000111117824 */ /* 0x000fe200078e020d */
[----:B------:R2:W-:Y:S01]  /*12c0*/  @!P2 LDGSTS.E.BYPASS.LTC128B.128 [R201+0x800], [R22.64] ;  /* 0x0080000016c9afae */ /* 0x0005e2000b901d58 */
[----:B------:R-:W-:Y:S01]  /*12d0*/  IMAD.MOV.U32 R6, RZ, RZ, c[0x0][0x19c] ;  /* 0x00006700ff067624 */ /* 0x000fe200078e00ff */
[----:B------:R-:W-:Y:S01]  /*12e0*/  @!P6 LEA R12, P3, R16, c[0x0][0x168], 0x1 ;  /* 0x00005a00100cea11 */ /* 0x000fe200078608ff */
[----:B------:R-:W-:Y:S01]  /*12f0*/  IMAD R19, R25, c[0x0][0x1a0], RZ ;  /* 0x0000680019137a24 */ /* 0x000fe200078e02ff */
[----:B------:R2:W-:Y:S01]  /*1300*/  @!P2 LDGSTS.E.BYPASS.LTC128B.128 [R201+0x2800], [R22.64+0x80] ;  /* 0x0280008016c9afae */ /* 0x0005e2000b901d58 */
[----:B------:R-:W-:Y:S01]  /*1310*/  IMAD.WIDE.U32 R20, R24, c[0x0][0x1a0], R208 ;  /* 0x0000680018147a25 */ /* 0x000fe200078e00d0 */
[----:B------:R-:W-:Y:S01]  /*1320*/  @!P6 LEA.HI.X R13, R16, c[0x0][0x16c], R17, 0x1, P3 ;  /* 0x00005b00100dea11 */ /* 0x000fe200018f0c11 */
[----:B------:R-:W-:Y:S01]  /*1330*/  UIADD3 UR7, UR11, UR7, URZ ;  /* 0x000000070b077290 */ /* 0x000fe2000fffe03f */
[----:B------:R2:W-:Y:S01]  /*1340*/  @!P2 LDGSTS.E.BYPASS.LTC128B.128 [R201+0x4800], [R22.64+0x100] ;  /* 0x0480010016c9afae */ /* 0x0005e2000b901d58 */
[----:B------:R-:W-:-:S02]  /*1350*/  IMAD R8, R24, c[0x0][0x1a4], R19 ;  /* 0x0000690018087a24 */ /* 0x000fc400078e0213 */
[----:B------:R-:W-:Y:S01]  /*1360*/  IMAD.WIDE.U32 R18, R81, 0x20, RZ ;  /* 0x0000002051127825 */ /* 0x000fe200078e00ff */
[----:B------:R3:W-:Y:S03]  /*1370*/  @!P1 LDGSTS.E.BYPASS.LTC128B.128 [R201+0x1000], [R30.64] ;  /* 0x010000001ec99fae */ /* 0x0007e6000b901d58 */
[----:B------:R-:W-:Y:S01]  /*1380*/  IMAD R199, R5, c[0x0][0x1b8], RZ ;  /* 0x00006e0005c77a24 */ /* 0x000fe200078e02ff */
[----:B------:R3:W-:Y:S01]  /*1390*/  @!P1 LDGSTS.E.BYPASS.LTC128B.128 [R201+0x3000], [R30.64+0x80] ;  /* 0x030000801ec99fae */ /* 0x0007e2000b901d58 */
[----:B------:R-:W-:Y:S02]  /*13a0*/  IMAD.SHL.U32 R5, R6, 0x20, RZ ;  /* 0x0000002006057824 */ /* 0x000fe400078e00ff */
[----:B------:R-:W-:Y:S01]  /*13b0*/  IMAD R199, R202, c[0x0][0x1bc], R199 ;  /* 0x00006f00cac77a24 */ /* 0x000fe200078e02c7 */
[----:B------:R3:W-:Y:S01]  /*13c0*/  @!P1 LDGSTS.E.BYPASS.LTC128B.128 [R201+0x5000], [R30.64+0x100] ;  /* 0x050001001ec99fae */ /* 0x0007e2000b901d58 */
[----:B-1----:R-:W-:-:S03]  /*13d0*/  @!P5 LEA R15, P2, R81, R16, 0x4 ;  /* 0x00000010510fd211 */ /* 0x002fc600078420ff */
[----:B------:R3:W-:Y:S01]  /*13e0*/  @!P0 LDGSTS.E.BYPASS.LTC128B.128 [R201+0x1800], [R28.64] ;  /* 0x018000001cc98fae */ /* 0x0007e2000b901d58 */
[----:B------:R-:W-:-:S03]  /*13f0*/  @!P5 LEA.HI.X R10, R81, R17, R6, 0x4, P2 ;  /* 0x00000011510ad211 */ /* 0x000fc600010f2406 */
[----:B------:R3:W-:Y:S01]  /*1400*/  @!P0 LDGSTS.E.BYPASS.LTC128B.128 [R201+0x3800], [R28.64+0x80] ;  /* 0x038000801cc98fae */ /* 0x0007e2000b901d58 */
[C---:B------:R-:W-:Y:S02]  /*1410*/  @!P5 LEA R26, P3, R15.reuse, c[0x0][0x168], 0x1 ;  /* 0x00005a000f1ada11 */ /* 0x040fe400078608ff */
[----:B------:R-:W-:Y:S01]  /*1420*/  IADD3 R14, P2, R20, UR16, RZ ;  /* 0x00000010140e7c10 */ /* 0x000fe2000ff5e0ff */
[----:B------:R3:W-:Y:S01]  /*1430*/  @!P0 LDGSTS.E.BYPASS.LTC128B.128 [R201+0x5800], [R28.64+0x100] ;  /* 0x058001001cc98fae */ /* 0x0007e2000b901d58 */
[----:B------:R-:W-:Y:S01]  /*1440*/  @!P5 LEA.HI.X R27, R15, c[0x0][0x16c], R10, 0x1, P3 ;  /* 0x00005b000f1bda11 */ /* 0x000fe200018f0c0a */
[----:B------:R-:W-:Y:S01]  /*1450*/  IMAD.U32 R10, RZ, RZ, UR5 ;  /* 0x00000005ff0a7e24 */ /* 0x000fe2000f8e00ff */
[----:B------:R-:W-:Y:S01]  /*1460*/  ISETP.GE.AND P3, PT, R200, UR6, PT ;  /* 0x00000006c8007c0c */ /* 0x000fe2000bf66270 */
[----:B------:R1:W-:Y:S01]  /*1470*/  @!P6 LDGSTS.E.BYPASS.LTC128B.128 [R201+0x6000], [R12.64] ;  /* 0x060000000cc9efae */ /* 0x0003e2000b901d58 */
[----:B------:R-:W-:Y:S02]  /*1480*/  IADD3.X R15, R21, UR15, R8, P2, !PT ;  /* 0x0000000f150f7c10 */ /* 0x000fe400097fe408 */
[----:B------:R-:W-:Y:S01]  /*1490*/  @!P4 IADD3 R8, P2, R16, R18, RZ ;  /* 0x000000121008c210 */ /* 0x000fe20007f5e0ff */
[----:B------:R1:W-:Y:S02]  /*14a0*/  @!P6 LDGSTS.E.BYPASS.LTC128B.128 [R201+0x8000], [R12.64+0x80] ;  /* 0x080000800cc9efae */ /* 0x0003e4000b901d58 */
[----:B------:R-:W-:Y:S01]  /*14b0*/  IMAD.WIDE.U32 R202, R202, c[0x0][0x1b8], R14 ;  /* 0x00006e00caca7a25 */ /* 0x000fe200078e000e */
[----:B------:R-:W-:Y:S01]  /*14c0*/  @!P4 IADD3.X R5, R17, R19, R5, P2, !PT ;  /* 0x000000131105c210 */ /* 0x000fe200017fe405 */
[----:B------:R1:W-:Y:S01]  /*14d0*/  @!P6 LDGSTS.E.BYPASS.LTC128B.128 [R201+0xa000], [R12.64+0x100] ;  /* 0x0a0001000cc9efae */ /* 0x0003e2000b901d58 */
[----:B--2---:R-:W-:Y:S01]  /*14e0*/  @!P4 LEA R22, P2, R8, c[0x0][0x168], 0x1 ;  /* 0x00005a000816ca11 */ /* 0x004fe200078408ff */
[----:B------:R-:W-:Y:S01]  /*14f0*/  IMAD.U32 R14, RZ, RZ, UR10 ;  /* 0x0000000aff0e7e24 */ /* 0x000fe2000f8e00ff */
[----:B------:R-:W-:Y:S01]  /*1500*/  ISETP.GE.AND P6, PT, R24, UR6, PT ;  /* 0x0000000618007c0c */ /* 0x000fe2000bfc6270 */
[----:B------:R-:W-:Y:S01]  /*1510*/  @!P3 IMAD.WIDE.U32 R16, R81, 0x30, R16 ;  /* 0x000000305110b825 */ /* 0x000fe200078e0010 */
[----:B------:R-:W-:Y:S01]  /*1520*/  @!P4 LEA.HI.X R23, R8, c[0x0][0x16c], R5, 0x1, P2 ;  /* 0x00005b000817ca11 */ /* 0x000fe200010f0c05 */
[----:B------:R2:W-:Y:S01]  /*1530*/  @!P5 LDGSTS.E.BYPASS.LTC128B.128 [R201+0x6800], [R26.64] ;  /* 0x068000001ac9dfae */ /* 0x0005e2000b901d58 */
[----:B------:R-:W-:Y:S01]  /*1540*/  ISETP.GE.AND P2, PT, R9, UR6, PT ;  /* 0x0000000609007c0c */ /* 0x000fe2000bf46270 */
[----:B------:R-:W-:Y:S01]  /*1550*/  @!P3 IMAD R5, R6, 0x30, RZ ;  /* 0x000000300605b824 */ /* 0x000fe200078e02ff */
[----:B------:R-:W-:Y:S01]  /*1560*/  @!P3 LEA R20, P1, R16, c[0x0][0x168], 0x1 ;  /* 0x00005a001014ba11 */ /* 0x000fe200078208ff */
[----:B------:R2:W-:Y:S01]  /*1570*/  @!P5 LDGSTS.E.BYPASS.LTC128B.128 [R201+0x8800], [R26.64+0x80] ;  /* 0x088000801ac9dfae */ /* 0x0005e2000b901d58 */
[----:B------:R-:W-:Y:S01]  /*1580*/  LEA.HI R9, R11, R82, RZ, 0x4 ;  /* 0x000000520b097211 */ /* 0x000fe200078f20ff */
[----:B------:R-:W-:Y:S01]  /*1590*/  @!P3 IMAD.IADD R5, R17, 0x1, R5 ;  /* 0x000000011105b824 */ /* 0x000fe200078e0205 */
[----:B------:R-:W-:Y:S01]  /*15a0*/  LEA R18, P0, R14, R202, 0x6 ;  /* 0x000000ca0e127211 */ /* 0x000fe200078030ff */
[----:B------:R2:W-:Y:S01]  /*15b0*/  @!P5 LDGSTS.E.BYPASS.LTC128B.128 [R201+0xa800], [R26.64+0x100] ;  /* 0x0a8001001ac9dfae */ /* 0x0005e2000b901d58 */
[----:B------:R-:W-:Y:S01]  /*15c0*/  IMAD.U32 R8, RZ, RZ, UR7 ;  /* 0x00000007ff087e24 */ /* 0x000fe2000f8e00ff */
[----:B------:R-:W-:Y:S01]  /*15d0*/  ISETP.GE.AND P5, PT, R200, UR6, PT ;  /* 0x00000006c8007c0c */ /* 0x000fe2000bfa6270 */
[----:B------:R-:W-:Y:S01]  /*15e0*/  IMAD.IADD R199, R203, 0x1, R199 ;  /* 0x00000001cbc77824 */ /* 0x000fe200078e02c7 */
[----:B------:R-:W-:Y:S01]  /*15f0*/  @!P3 LEA.HI.X R21, R16, c[0x0][0x16c], R5, 0x1, P1 ;  /* 0x00005b001015ba11 */ /* 0x000fe200008f0c05 */
[----:B------:R4:W-:Y:S01]  /*1600*/  @!P4 LDGSTS.E.BYPASS.LTC128B.128 [R201+0x7000], [R22.64] ;  /* 0x0700000016c9cfae */ /* 0x0009e2000b901d58 */
[----:B------:R-:W-:Y:S01]  /*1610*/  LOP3.LUT R5, R9, 0xfffffff0, RZ, 0xc0, !PT ;  /* 0xfffffff009057812 */ /* 0x000fe200078ec0ff */
[----:B------:R-:W-:Y:S01]  /*1620*/  IMAD.U32 R15, RZ, RZ, UR11 ;  /* 0x0000000bff0f7e24 */ /* 0x000fe2000f8e00ff */
[----:B------:R-:W-:Y:S01]  /*1630*/  LEA.HI.X R19, R14, R199, R8, 0x6, P0 ;  /* 0x000000c70e137211 */ /* 0x000fe200000f3408 */
[----:B------:R4:W-:Y:S01]  /*1640*/  @!P4 LDGSTS.E.BYPASS.LTC128B.128 [R201+0x9000], [R22.64+0x80] ;  /* 0x0900008016c9cfae */ /* 0x0009e2000b901d58 */
[----:B------:R-:W-:Y:S01]  /*1650*/  ISETP.GE.AND P1, PT, R7, UR6, PT ;  /* 0x0000000607007c0c */ /* 0x000fe2000bf26270 */
[----:B------:R-:W-:Y:S01]  /*1660*/  IMAD.IADD R14, R82, 0x1, -R5 ;  /* 0x00000001520e7824 */ /* 0x000fe200078e0a05 */
[----:B------:R-:W-:Y:S01]  /*1670*/  SHF.R.S32.HI R16, RZ, 0x4, R9 ;  /* 0x00000004ff107819 */ /* 0x000fe20000011409 */
[----:B------:R4:W-:Y:S01]  /*1680*/  @!P4 LDGSTS.E.BYPASS.LTC128B.128 [R201+0xb000], [R22.64+0x100] ;  /* 0x0b00010016c9cfae */ /* 0x0009e2000b901d58 */
[----:B-1----:R-:W-:Y:S01]  /*1690*/  IMAD.SHL.U32 R12, R0, 0x40, RZ ;  /* 0x00000040000c7824 */ /* 0x002fe200078e00ff */
[----:B------:R-:W-:Y:S01]  /*16a0*/  USHF.L.U32 UR6, UR5, 0x5, URZ ;  /* 0x0000000505067899 */ /* 0x000fe2000800063f */
[----:B------:R-:W-:Y:S01]  /*16b0*/  SHF.R.S32.HI R7, RZ, 0x1f, R14 ;  /* 0x0000001fff077819 */ /* 0x000fe2000001140e */
[----:B------:R1:W-:Y:S01]  /*16c0*/  @!P3 LDGSTS.E.BYPASS.LTC128B.128 [R201+0x7800], [R20.64] ;  /* 0x0780000014c9bfae */ /* 0x0003e2000b901d58 */
[----:B------:R-:W-:Y:S01]  /*16d0*/  IMAD.SHL.U32 R13, R24, 0x8, RZ ;  /* 0x00000008180d7824 */ /* 0x000fe200078e00ff */
[----:B------:R-:W-:Y:S01]  /*16e0*/  LOP3.LUT R12, R12, 0x1c0, RZ, 0xc0, !PT ;  /* 0x000001c00c0c7812 */ /* 0x000fe200078ec0ff */
[----:B------:R-:W-:Y:S01]  /*16f0*/  IMAD.U32 R8, RZ, RZ, UR4 ;  /* 0x00000004ff087e24 */ /* 0x000fe2000f8e00ff */
[----:B------:R1:W-:Y:S01]  /*1700*/  @!P3 LDGSTS.E.BYPASS.LTC128B.128 [R201+0x9800], [R20.64+0x80] ;  /* 0x0980008014c9bfae */ /* 0x0003e2000b901d58 */
[----:B------:R-:W-:Y:S01]  /*1710*/  LEA.HI R7, R7, R14, RZ, 0x3 ;  /* 0x0000000e07077211 */ /* 0x000fe200078f18ff */
[----:B------:R-:W-:Y:S01]  /*1720*/  IMAD.U32 R11, RZ, RZ, UR4 ;  /* 0x00000004ff0b7e24 */ /* 0x000fe2000f8e00ff */
[----:B------:R-:W-:Y:S01]  /*1730*/  LEA.HI R9, R9, R16, RZ, 0x1 ;  /* 0x0000001009097211 */ /* 0x000fe200078f08ff */
[----:B------:R1:W-:Y:S01]  /*1740*/  @!P3 LDGSTS.E.BYPASS.LTC128B.128 [R201+0xb800], [R20.64+0x100] ;  /* 0x0b80010014c9bfae */ /* 0x0003e2000b901d58 */
[----:B------:R-:W-:Y:S01]  /*1750*/  LOP3.LUT R13, R12, 0x8, R13, 0xf8, !PT ;  /* 0x000000080c0d7812 */ /* 0x000fe200078ef80d */
[----:B------:R-:W-:Y:S01]  /*1760*/  UIMAD.WIDE.U32 UR10, UR4, 0x20, URZ ;  /* 0x00000020040a78a5 */ /* 0x000fe2000f8e003f */
[----:B------:R-:W-:Y:S01]  /*1770*/  LOP3.LUT R5, R7, 0xfffffff8, RZ, 0xc0, !PT ;  /* 0xfffffff807057812 */ /* 0x000fe200078ec0ff */
[----:B------:R-:W0:Y:S01]  /*1780*/  LDGDEPBAR ;  /* 0x00000000000079af */ /* 0x000e220000000000 */
[----:B------:R-:W-:Y:S01]  /*1790*/  LOP3.LUT R9, R9, 0xfffffffe, RZ, 0xc0, !PT ;  /* 0xfffffffe09097812 */ /* 0x000fe200078ec0ff */
[----:B------:R-:W-:Y:S01]  /*17a0*/  IMAD.U32 R15, RZ, RZ, UR6 ;  /* 0x00000006ff0f7e24 */ /* 0x000fe2000f8e00ff */
[----:B------:R-:W-:Y:S01]  /*17b0*/  SHF.R.U32.HI R12, RZ, 0x3, R12 ;  /* 0x00000003ff0c7819 */ /* 0x000fe2000001160c */
[----:B------:R-:W-:Y:S01]  /*17c0*/  IMAD.IADD R5, R14, 0x1, -R5 ;  /* 0x000000010e057824 */ /* 0x000fe200078e0a05 */
[----:B------:R-:W-:Y:S01]  /*17d0*/  @!P2 LEA R8, P0, R8, R18, 0x4 ;  /* 0x000000120808a211 */ /* 0x000fe200078020ff */
[----:B------:R-:W-:Y:S01]  /*17e0*/  IMAD.IADD R9, R16, 0x1, -R9 ;  /* 0x0000000110097824 */ /* 0x000fe200078e0a09 */
[----:B------:R-:W-:Y:S01]  /*17f0*/  LOP3.LUT R12, R13, R12, RZ, 0x3c, !PT ;  /* 0x0000000c0d0c7212 */ /* 0x000fe200078e3cff */
[----:B------:R-:W-:Y:S01]  /*1800*/  IMAD.SHL.U32 R17, R5, 0x40, RZ ;  /* 0x0000004005117824 */ /* 0x000fe200078e00ff */
[----:B------:R-:W-:Y:S01]  /*1810*/  @!P2 LEA.HI.X R11, R11, R19, R10, 0x4, P0 ;  /* 0x000000130b0ba211 */ /* 0x000fe200000f240a */
[----:B------:R-:W-:Y:S01]  /*1820*/  VOTEU.ALL UP0, P5 ;  /* 0x00000000003f7886 */ /* 0x000fe20002800000 */
[C---:B------:R-:W-:Y:S01]  /*1830*/  @!P6 LEA R14, P3, R18.reuse, c[0x0][0x170], 0x1 ;  /* 0x00005c00120eea11 */ /* 0x040fe200078608ff */
[----:B------:R-:W-:Y:S01]  /*1840*/  IMAD R197, R9, 0x200, R12 ;  /* 0x0000020009c57824 */ /* 0x000fe200078e020c */
[----:B------:R-:W-:Y:S01]  /*1850*/  LOP3.LUT R17, R17, 0x1c0, RZ, 0xc0, !PT ;  /* 0x000001c011117812 */ /* 0x000fe200078ec0ff */
[----:B------:R-:W-:Y:S01]  /*1860*/  IMAD.SHL.U32 R12, R9, 0x8, RZ ;  /* 0x00000008090c7824 */ /* 0x000fe200078e00ff */
[C---:B------:R-:W-:Y:S01]  /*1870*/  @!P1 IADD3 R9, P0, R18.reuse, UR10, RZ ;  /* 0x0000000a12099c10 */ /* 0x040fe2000ff1e0ff */
[----:B------:R-:W-:Y:S01]  /*1880*/  IMAD.SHL.U32 R86, R7, 0x40, RZ ;  /* 0x0000004007567824 */ /* 0x000fe200078e00ff */
[----:B------:R-:W-:Y:S01]  /*1890*/  @!UP0 UIMAD UR6, UR5, 0x30, URZ ;  /* 0x00000030050688a4 */ /* 0x000fe2000f8e023f */
[----:B------:R-:W-:Y:S01]  /*18a0*/  IMAD.U32 R13, RZ, RZ, UR4 ;  /* 0x00000004ff0d7e24 */ /* 0x000fe2000f8e00ff */
[----:B------:R-:W-:Y:S01]  /*18b0*/  @!P1 IADD3.X R10, R19, UR11, R15, P0, !PT ;  /* 0x0000000b130a9c10 */ /* 0x000fe200087fe40f */
[----:B------:R-:W-:Y:S01]  /*18c0*/  IMAD.SHL.U32 R197, R197, 0x2, RZ ;  /* 0x00000002c5c57824 */ /* 0x000fe200078e00ff */
[--C-:B------:R-:W-:Y:S01]  /*18d0*/  @!P6 LEA.HI.X R15, R18, c[0x0][0x174], R19.reuse, 0x1, P3 ;  /* 0x00005d00120fea11 */ /* 0x100fe200018f0c13 */
[----:B------:R-:W-:Y:S01]  /*18e0*/  @!P5 IMAD.WIDE.U32 R18, R13, 0x30, R18 ;  /* 0x000000300d12d825 */ /* 0x000fe200078e0012 */
[----:B-1----:R-:W-:Y:S01]  /*18f0*/  @!P2 LEA R20, P0, R8, c[0x0][0x170], 0x1 ;  /* 0x00005c000814aa11 */ /* 0x002fe200078008ff */
[----:B------:R-:W-:-:S04]  /*1900*/  DEPBAR.LE SB0, 0x0 ;  /* 0x000080000000791a */ /* 0x000fc80000000000 */
[----:B------:R-:W-:Y:S01]  /*1910*/  BAR.SYNC.DEFER_BLOCKING 0x0 ;  /* 0x0000000000007b1d */ /* 0x000fe20000010000 */
[----:B------:R-:W-:Y:S01]  /*1920*/  LOP3.LUT R12, R17, 0x8, R12, 0xf8, !PT ;  /* 0x00000008110c7812 */ /* 0x000fe200078ef80c */
[----:B------:R-:W-:Y:S01]  /*1930*/  IMAD.SHL.U32 R82, R82, 0x2, RZ ;  /* 0x0000000252527824 */ /* 0x000fe200078e00ff */
[----:B------:R-:W-:Y:S01]  /*1940*/  SHF.R.U32.HI R17, RZ, 0x3, R17 ;  /* 0x00000003ff117819 */ /* 0x000fe20000011611 */
[----:B------:R-:W-:Y:S01]  /*1950*/  UISETP.GE.AND UP0, UPT, UR8, 0x41, UPT ;  /* 0x000000410800788c */ /* 0x000fe2000bf06270 */
[----:B------:R-:W-:Y:S02]  /*1960*/  LOP3.LUT R86, R86, 0xfffffe00, RZ, 0xc0, !PT ;  /* 0xfffffe0056567812 */ /* 0x000fe400078ec0ff */
[----:B------:R-:W-:Y:S02]  /*1970*/  @!P2 LEA.HI.X R21, R8, c[0x0][0x174], R11, 0x1, P0 ;  /* 0x00005d000815aa11 */ /* 0x000fe400000f0c0b */
[----:B------:R-:W-:Y:S01]  /*1980*/  @!P1 LEA R16, P3, R9, c[0x0][0x170], 0x1 ;  /* 0x00005c0009109a11 */ /* 0x000fe200078608ff */
[----:B------:R-:W-:Y:S01]  /*1990*/  IMAD R7, R85, 0x400, R86 ;  /* 0x0000040055077824 */ /* 0x000fe200078e0256 */
[----:B------:R-:W-:-:S02]  /*19a0*/  LOP3.LUT R84, R12, R17, RZ, 0x3c, !PT ;  /* 0x000000110c547212 */ /* 0x000fc400078e3cff */
[----:B----4-:R-:W-:Y:S02]  /*19b0*/  @!P5 LEA R22, P0, R18, c[0x0][0x170], 0x1 ;  /* 0x00005c001216da11 */ /* 0x010fe400078008ff */
[----:B------:R-:W-:Y:S01]  /*19c0*/  @!P5 IADD3 R8, R19, UR6, RZ ;  /* 0x000000061308dc10 */ /* 0x000fe2000fffe0ff */
[----:B------:R-:W-:Y:S01]  /*19d0*/  IMAD.IADD R198, R84, 0x1, R7 ;  /* 0x0000000154c67824 */ /* 0x000fe200078e0207 */
[----:B------:R-:W-:Y:S01]  /*19e0*/  @!P1 LEA.HI.X R17, R9, c[0x0][0x174], R10, 0x1, P3 ;  /* 0x00005d0009119a11 */ /* 0x000fe200018f0c0a */
[----:B------:R-:W-:Y:S01]  /*19f0*/  IMAD.MOV.U32 R7, RZ, RZ, 0x10 ;  /* 0x00000010ff077424 */ /* 0x000fe200078e00ff */
[----:B------:R-:W-:Y:S01]  /*1a00*/  @!P5 LEA.HI.X R23, R18, c[0x0][0x174], R8, 0x1, P0 ;  /* 0x00005d001217da11 */ /* 0x000fe200000f0c08 */
[----:B------:R-:W-:Y:S01]  /*1a10*/  IMAD.SHL.U32 R198, R198, 0x2, RZ ;  /* 0x00000002c6c67824 */ /* 0x000fe200078e00ff */
[----:B------:R-:W-:Y:S01]  /*1a20*/  IADD3 R195, R197, 0x6020, RZ ;  /* 0x00006020c5c37810 */ /* 0x000fe20007ffe0ff */
[----:B------:R-:W-:Y:S04]  /*1a30*/  @P6 STS.128 [R201+0xc000], RZ ;  /* 0x00c000ffc9006388 */ /* 0x000fe80000000c00 */
        /* <DEDUP_REMOVED lines=25> */
[----:B------:R5:W-:Y:S01]  /*1bd0*/  @!P1 LDGSTS.E.BYPASS.LTC128B.128 [R201+0x11000], [R16.64+0x100] ;  /* 0x1100010010c99fae */ /* 0x000be2000b901d58 */
[----:B------:R-:W-:Y:S01]  /*1be0*/  R2P PR, R5, 0x6 ;  /* 0x0000000605007804 */ /* 0x000fe20000000000 */
[----:B------:R-:W-:-:S02]  /*1bf0*/  IMAD.MOV.U32 R5, RZ, RZ, 0x20 ;  /* 0x00000020ff057424 */ /* 0x000fc400078e00ff */
[----:B------:R-:W-:Y:S02]  /*1c00*/  @P5 STS.128 [R201+0xd800], RZ ;  /* 0x00d800ffc9005388 */ /* 0x000fe40000000c00 */
[----:B------:R-:W-:Y:S02]  /*1c10*/  SEL R7, R7, 0xfffffff0, !P1 ;  /* 0xfffffff007077807 */ /* 0x000fe40004800000 */
[----:B------:R-:W-:Y:S01]  /*1c20*/  @P5 STS.128 [R201+0xf800], RZ ;  /* 0x00f800ffc9005388 */ /* 0x000fe20000000c00 */
[----:B------:R-:W-:Y:S02]  /*1c30*/  SEL R5, R5, 0xffffffe0, !P2 ;  /* 0xffffffe005057807 */ /* 0x000fe40005000000 */
[----:B------:R-:W-:Y:S01]  /*1c40*/  R2P PR, R0, 0x6 ;  /* 0x0000000600007804 */ /* 0x000fe20000000000 */
[----:B------:R-:W-:Y:S01]  /*1c50*/  @P5 STS.128 [R201+0x11800], RZ ;  /* 0x011800ffc9005388 */ /* 0x000fe20000000c00 */
[----:B------:R-:W-:Y:S01]  /*1c60*/  IADD3 R0, R197, 0x6000, RZ ;  /* 0x00006000c5007810 */ /* 0x000fe20007ffe0ff */
[----:B------:R-:W-:-:S02]  /*1c70*/  IMAD R196, R7, 0x2, R198 ;  /* 0x0000000207c47824 */ /* 0x000fc400078e02c6 */
        /* <DEDUP_REMOVED lines=10> */
[----:B------:R-:W-:Y:S01]  /*1d20*/  LDSM.16.M88.4 R48, [R198] ;  /* 0x00000000c630783b */ /* 0x000fe20000000200 */
[C---:B------:R-:W-:Y:S02]  /*1d30*/  IADD3 R187, R195.reuse, 0x800, RZ ;  /* 0x00000800c3bb7810 */ /* 0x040fe40007ffe0ff */
[----:B------:R-:W-:Y:S01]  /*1d40*/  SEL R0, R0, 0xffffffc0, !P2 ;  /* 0xffffffc000007807 */ /* 0x000fe20005000000 */
[----:B--2---:R-:W3:Y:S01]  /*1d50*/  LDSM.16.M88.4 R24, [R197+0x6000] ;  /* 0x00600000c518783b */ /* 0x004ee20000000200 */
[C---:B------:R-:W-:Y:S02]  /*1d60*/  IADD3 R186, R195.reuse, 0x1000, RZ ;  /* 0x00001000c3ba7810 */ /* 0x040fe40007ffe0ff */
[----:B------:R-:W-:Y:S01]  /*1d70*/  IADD3 R185, R195, 0x1800, RZ ;  /* 0x00001800c3b97810 */ /* 0x000fe20007ffe0ff */
[----:B-----5:R-:W4:Y:S01]  /*1d80*/  LDSM.16.M88.4 R16, [R197+0x6800] ;  /* 0x00680000c510783b */ /* 0x020f220000000200 */
[----:B------:R-:W-:Y:S01]  /*1d90*/  IMAD.IADD R191, R197, 0x1, R0 ;  /* 0x00000001c5bf7824 */ /* 0x000fe200078e0200 */
[C---:B------:R-:W-:Y:S01]  /*1da0*/  IADD3 R183, R195.reuse, 0x2000, RZ ;  /* 0x00002000c3b77810 */ /* 0x040fe20007ffe0ff */
[----:B------:R-:W-:Y:S01]  /*1db0*/  IMAD.IADD R184, R0, 0x1, R195 ;  /* 0x0000000100b87824 */ /* 0x000fe200078e02c3 */
[----:B------:R-:W2:Y:S01]  /*1dc0*/  LDSM.16.M88.4 R60, [R197+0x7000] ;  /* 0x00700000c53c783b */ /* 0x000ea20000000200 */
[----:B------:R-:W-:Y:S01]  /*1dd0*/  IMAD.U32 R0, RZ, RZ, UR9 ;  /* 0x00000009ff007e24 */ /* 0x000fe2000f8e00ff */
[----:B------:R-:W-:-:S02]  /*1de0*/  IADD3 R182, R195, 0x2800, RZ ;  /* 0x00002800c3b67810 */ /* 0x000fc40007ffe0ff */
[----:B------:R-:W5:Y:S01]  /*1df0*/  LDSM.16.M88.4 R32, [R197+0x7800] ;  /* 0x00780000c520783b */ /* 0x000f620000000200 */
[C---:B------:R-:W-:Y:S02]  /*1e00*/  IADD3 R181, R195.reuse, 0x3000, RZ ;  /* 0x00003000c3b57810 */ /* 0x040fe40007ffe0ff */
[C---:B------:R-:W-:Y:S01]  /*1e10*/  IADD3 R180, R195.reuse, 0x3800, RZ ;  /* 0x00003800c3b47810 */ /* 0x040fe20007ffe0ff */
[----:B------:R-:W-:Y:S01]  /*1e20*/  LDSM.16.M88.4 R8, [R196] ;  /* 0x00000000c408783b */ /* 0x000fe20000000200 */
[C---:B------:R-:W-:Y:S02]  /*1e30*/  IADD3 R179, R195.reuse, 0x4000, RZ ;  /* 0x00004000c3b37810 */ /* 0x040fe40007ffe0ff */
[C---:B------:R-:W-:Y:S01]  /*1e40*/  IADD3 R178, R195.reuse, 0x4800, RZ ;  /* 0x00004800c3b27810 */ /* 0x040fe20007ffe0ff */
[----:B------:R-:W2:Y:S01]  /*1e50*/  LDSM.16.M88.4 R36, [R195] ;  /* 0x00000000c324783b */ /* 0x000ea20000000200 */
[C---:B------:R-:W-:Y:S02]  /*1e60*/  IADD3 R177, R195.reuse, 0x5000, RZ ;  /* 0x00005000c3b17810 */ /* 0x040fe40007ffe0ff */
[----:B------:R-:W-:Y:S01]  /*1e70*/  IADD3 R176, R195, 0x5800, RZ ;  /* 0x00005800c3b07810 */ /* 0x000fe20007ffe0ff */
[----:B-1----:R-:W1:Y:S04]  /*1e80*/  LDSM.16.M88.4 R12, [R195+0x800] ;  /* 0x00080000c30c783b */ /* 0x002e680000000200 */
[----:B------:R-:W1:Y:S04]  /*1e90*/  LDSM.16.M88.4 R40, [R195+0x1000] ;  /* 0x00100000c328783b */ /* 0x000e680000000200 */
[----:B------:R-:W-:Y:S04]  /*1ea0*/  LDSM.16.M88.4 R52, [R194] ;  /* 0x00000000c234783b */ /* 0x000fe80000000200 */
[----:B------:R-:W-:Y:S01]  /*1eb0*/  LDSM.16.M88.4 R72, [R191+0x6800] ;  /* 0x00680000bf48783b */ /* 0x000fe20000000200 */
[C---:B---3--:R-:W-:Y:S03]  /*1ec0*/  HMMA.16816.F32.BF16 R28, R48.reuse, R24, RZ ;  /* 0x00000018301c723c */ /* 0x048fe600000418ff */
[----:B------:R-:W-:Y:S04]  /*1ed0*/  LDSM.16.M88.4 R68, [R191+0x7800] ;  /* 0x00780000bf44783b */ /* 0x000fe80000000200 */
[----:B------:R-:W-:Y:S01]  /*1ee0*/  LDSM.16.M88.4 R44, [R184+0x800] ;  /* 0x00080000b82c783b */ /* 0x000fe20000000200 */
[C---:B------:R-:W-:Y:S03]  /*1ef0*/  HMMA.16816.F32.BF16 R24, R48.reuse, R26, RZ ;  /* 0x0000001a3018723c */ /* 0x040fe600000418ff */
[----:B------:R-:W-:Y:S04]  /*1f00*/  LDSM.16.M88.4 R76, [R198+0x2000] ;  /* 0x00200000c64c783b */ /* 0x000fe80000000200 */
[----:B------:R-:W0:Y:S01]  /*1f10*/  LDGDEPBAR ;  /* 0x00000000000079af */ /* 0x000e220000000000 */
[C---:B----4-:R-:W-:Y:S08]  /*1f20*/  HMMA.16816.F32.BF16 R20, R48.reuse, R16, RZ ;  /* 0x000000103014723c */ /* 0x050ff000000418ff */
[C---:B--2---:R-:W-:Y:S08]  /*1f30*/  HMMA.16816.F32.BF16 R64, R48.reuse, R60, RZ ;  /* 0x0000003c3040723c */ /* 0x044ff000000418ff */
[C---:B------:R-:W-:Y:S08]  /*1f40*/  HMMA.16816.F32.BF16 R16, R48.reuse, R18, RZ ;  /* 0x000000123010723c */ /* 0x040ff000000418ff */
[C---:B------:R-:W-:Y:S08]  /*1f50*/  HMMA.16816.F32.BF16 R60, R48.reuse, R62, RZ ;  /* 0x0000003e303c723c */ /* 0x040ff000000418ff */
[C---:B-----5:R-:W-:Y:S08]  /*1f60*/  HMMA.16816.F32.BF16 R56, R48.reuse, R32, RZ ;  /* 0x000000203038723c */ /* 0x060ff000000418ff */
[----:B------:R-:W-:Y:S01]  /*1f70*/  HMMA.16816.F32.BF16 R48, R48, R34, RZ ;  /* 0x000000223030723c */ /* 0x000fe200000418ff */
[----:B------:R-:W2:Y:S07]  /*1f80*/  LDSM.16.M88.4 R32, [R195+0x1800] ;  /* 0x00180000c320783b */ /* 0x000eae0000000200 */
[C---:B------:R-:W-:Y:S08]  /*1f90*/  HMMA.16816.F32.BF16 R28, R8.reuse, R36, R28 ;  /* 0x00000024081c723c */ /* 0x040ff0000004181c */
        /* <DEDUP_REMOVED lines=10> */
[----:B------:R-:W-:Y:S04]  /*2040*/  LDSM.16.M88.4 R32, [R193] ;  /* 0x00000000c120783b */ /* 0x000fe80000000200 */
[----:B------:R-:W2:Y:S03]  /*2050*/  LDSM.16.M88.4 R8, [R184] ;  /* 0x00000000b808783b */ /* 0x000ea60000000200 */
[C---:B---3--:R-:W-:Y:S08]  /*2060*/  HMMA.16816.F32.BF16 R28, R52.reuse, R36, R28 ;  /* 0x00000024341c723c */ /* 0x048ff0000004181c */
[C---:B------:R-:W-:Y:S01]  /*2070*/  HMMA.16816.F32.BF16 R24, R52.reuse, R38, R24 ;  /* 0x000000263418723c */ /* 0x040fe20000041818 */
[----:B------:R-:W3:Y:S07]  /*2080*/  LDSM.16.M88.4 R36, [R184+0x1800] ;  /* 0x00180000b824783b */ /* 0x000eee0000000200 */
[C---:B------:R-:W-:Y:S08]  /*2090*/  HMMA.16816.F32.BF16 R20, R52.reuse, R72, R20 ;  /* 0x000000483414723c */ /* 0x040ff00000041814 */
[C---:B------:R-:W-:Y:S01]  /*20a0*/  HMMA.16816.F32.BF16 R16, R52.reuse, R74, R16 ;  /* 0x0000004a3410723c */ /* 0x040fe20000041810 */
[----:B------:R-:W-:Y:S07]  /*20b0*/  LDSM.16.M88.4 R72, [R197+0x9000] ;  /* 0x00900000c548783b */ /* 0x000fee0000000200 */
[C---:B-1----:R-:W-:Y:S08]  /*20c0*/  HMMA.16816.F32.BF16 R64, R52.reuse, R12, R64 ;  /* 0x0000000c3440723c */ /* 0x042ff00000041840 */
[----:B------:R-:W-:Y:S01]  /*20d0*/  HMMA.16816.F32.BF16 R60, R52, R14, R60 ;  /* 0x0000000e343c723c */ /* 0x000fe2000004183c */
[----:B------:R-:W1:Y:S07]  /*20e0*/  LDSM.16.M88.4 R12, [R197+0x8000] ;  /* 0x00800000c50c783b */ /* 0x000e6e0000000200 */
[C---:B--2---:R-:W-:Y:S08]  /*20f0*/  HMMA.16816.F32.BF16 R28, R32.reuse, R8, R28 ;  /* 0x00000008201c723c */ /* 0x044ff0000004181c */
[----:B------:R-:W-:Y:S01]  /*2100*/  HMMA.16816.F32.BF16 R24, R32, R10, R24 ;  /* 0x0000000a2018723c */ /* 0x000fe20000041818 */
[----:B------:R-:W2:Y:S07]  /*2110*/  LDSM.16.M88.4 R8, [R197+0x8800] ;  /* 0x00880000c508783b */ /* 0x000eae0000000200 */
        /* <DEDUP_REMOVED lines=10> */
[C---:B---3--:R-:W-:Y:S08]  /*21c0*/  HMMA.16816.F32.BF16 R56, R32.reuse, R36, R56 ;  /* 0x000000242038723c */ /* 0x048ff00000041838 */
[----:B------:R-:W-:Y:S01]  /*21d0*/  HMMA.16816.F32.BF16 R52, R32, R38, R52 ;  /* 0x000000262034723c */ /* 0x000fe20000041834 */
[----:B------:R-:W3:Y:S04]  /*21e0*/  LDSM.16.M88.4 R36, [R195+0x3000] ;  /* 0x00300000c324783b */ /* 0x000ee80000000200 */
[----:B------:R-:W3:Y:S03]  /*21f0*/  LDSM.16.M88.4 R32, [R195+0x3800] ;  /* 0x00380000c320783b */ /* 0x000ee60000000200 */
[C---:B-1----:R-:W-:Y:S08]  /*2200*/  HMMA.16816.F32.BF16 R28, R76.reuse, R12, R28 ;  /* 0x0000000c4c1c723c */ /* 0x042ff0000004181c */
[C---:B------:R-:W-:Y:S01]  /*2210*/  HMMA.16816.F32.BF16 R24, R76.reuse, R14, R24 ;  /* 0x0000000e4c18723c */ /* 0x040fe20000041818 */
[----:B------:R-:W-:Y:S07]  /*2220*/  LDSM.16.M88.4 R12, [R194+0x2000] ;  /* 0x00200000c20c783b */ /* 0x000fee0000000200 */
[C---:B--2---:R-:W-:Y:S08]  /*2230*/  HMMA.16816.F32.BF16 R20, R76.reuse, R8, R20 ;  /* 0x000000084c14723c */ /* 0x044ff00000041814 */
        /* <DEDUP_REMOVED lines=10> */
[----:B------:R-:W2:Y:S07]  /*22e0*/  LDSM.16.M88.4 R44, [R191+0x8800] ;  /* 0x00880000bf2c783b */ /* 0x000eae0000000200 */
[C---:B------:R-:W-:Y:S08]  /*22f0*/  HMMA.16816.F32.BF16 R20, R48.reuse, R40, R20 ;  /* 0x000000283014723c */ /* 0x040ff00000041814 */
[C---:B------:R-:W-:Y:S01]  /*2300*/  HMMA.16816.F32.BF16 R16, R48.reuse, R42, R16 ;  /* 0x0000002a3010723c */ /* 0x040fe20000041810 */
[----:B------:R-:W4:Y:S07]  /*2310*/  LDSM.16.M88.4 R40, [R191+0x9800] ;  /* 0x00980000bf28783b */ /* 0x000f2e0000000200 */
[C---:B---3--:R-:W-:Y:S08]  /*2320*/  HMMA.16816.F32.BF16 R64, R48.reuse, R36, R64 ;  /* 0x000000243040723c */ /* 0x048ff00000041840 */
[C---:B------:R-:W-:Y:S01]  /*2330*/  HMMA.16816.F32.BF16 R60, R48.reuse, R38, R60 ;  /* 0x00000026303c723c */ /* 0x040fe2000004183c */
[----:B------:R-:W-:Y:S07]  /*2340*/  LDSM.16.M88.4 R36, [R184+0x2000] ;  /* 0x00200000b824783b */ /* 0x000fee0000000200 */
[C---:B------:R-:W-:Y:S08]  /*2350*/  HMMA.16816.F32.BF16 R56, R48.reuse, R32, R56 ;  /* 0x000000203038723c */ /* 0x040ff00000041838 */
[----:B------:R-:W-:Y:S01]  /*2360*/  HMMA.16816.F32.BF16 R52, R48, R34, R52 ;  /* 0x000000223034723c */ /* 0x000fe20000041834 */
[----:B------:R-:W-:Y:S04]  /*2370*/  LDSM.16.M88.4 R48, [R193+0x2000] ;  /* 0x00200000c130783b */ /* 0x000fe80000000200 */
[----:B------:R-:W3:Y:S03]  /*2380*/  LDSM.16.M88.4 R32, [R184+0x2800] ;  /* 0x00280000b820783b */ /* 0x000ee60000000200 */
        /* <DEDUP_REMOVED lines=22> */
[----:B------:R-:W3:Y:S07]  /*24f0*/  LDSM.16.M88.4 R36, [R195+0x4000] ;  /* 0x00400000c324783b */ /* 0x000eee0000000200 */
[C---:B--2---:R-:W-:Y:S08]  /*2500*/  HMMA.16816.F32.BF16 R76, R48.reuse, R44, R76 ;  /* 0x0000002c304c723c */ /* 0x044ff0000004184c */
[----:B------:R-:W-:Y:S01]  /*2510*/  HMMA.16816.F32.BF16 R52, R48, R46, R52 ;  /* 0x0000002e3034723c */ /* 0x000fe20000041834 */
[----:B------:R-:W2:Y:S04]  /*2520*/  LDSM.16.M88.4 R44, [R195+0x5000] ;  /* 0x00500000c32c783b */ /* 0x000ea80000000200 */
[----:B------:R-:W1:Y:S03]  /*2530*/  LDSM.16.M88.4 R48, [R195+0x5800] ;  /* 0x00580000c330783b */ /* 0x000e660000000200 */
[C---:B----4-:R-:W-:Y:S08]  /*2540*/  HMMA.16816.F32.BF16 R20, R72.reuse, R56, R20 ;  /* 0x000000384814723c */ /* 0x050ff00000041814 */
[C---:B------:R-:W-:Y:S01]  /*2550*/  HMMA.16816.F32.BF16 R16, R72.reuse, R58, R16 ;  /* 0x0000003a4810723c */ /* 0x040fe20000041810 */
[----:B------:R-:W-:Y:S07]  /*2560*/  LDSM.16.M88.4 R56, [R194+0x4000] ;  /* 0x00400000c238783b */ /* 0x000fee0000000200 */
[C---:B------:R-:W-:Y:S08]  /*2570*/  HMMA.16816.F32.BF16 R28, R72.reuse, R68, R28 ;  /* 0x00000044481c723c */ /* 0x040ff0000004181c */
[C---:B-----5:R-:W-:Y:S08]  /*2580*/  HMMA.16816.F32.BF16 R64, R72.reuse, R12, R64 ;  /* 0x0000000c4840723c */ /* 0x060ff00000041840 */
[C---:B------:R-:W-:Y:S01]  /*2590*/  HMMA.16816.F32.BF16 R60, R72.reuse, R14, R60 ;  /* 0x0000000e483c723c */ /* 0x040fe2000004183c */
[----:B------:R-:W4:Y:S07]  /*25a0*/  LDSM.16.M88.4 R12, [R191+0xa000] ;  /* 0x00a00000bf0c783b */ /* 0x000f2e0000000200 */
[----:B------:R-:W-:Y:S01]  /*25b0*/  HMMA.16816.F32.BF16 R24, R72, R70, R24 ;  /* 0x000000464818723c */ /* 0x000fe20000041818 */
[----:B------:R-:W-:Y:S07]  /*25c0*/  LDSM.16.M88.4 R68, [R193+0x4000] ;  /* 0x00400000c144783b */ /* 0x000fee0000000200 */
[C---:B-1----:R-:W-:Y:S08]  /*25d0*/  HMMA.16816.F32.BF16 R20, R40.reuse, R8, R20 ;  /* 0x000000082814723c */ /* 0x042ff00000041814 */
[----:B------:R-:W-:Y:S01]  /*25e0*/  HMMA.16816.F32.BF16 R16, R40, R10, R16 ;  /* 0x0000000a2810723c */ /* 0x000fe20000041810 */
[----:B------:R-:W1:Y:S07]  /*25f0*/  LDSM.16.M88.4 R8, [R191+0xb000] ;  /* 0x00b00000bf08783b */ /* 0x000e6e0000000200 */
[----:B------:R-:W-:Y:S08]  /*2600*/  HMMA.16816.F32.BF16 R52, R72, R34, R52 ;  /* 0x000000224834723c */ /* 0x000ff00000041834 */
[C---:B---3--:R-:W-:Y:S08]  /*2610*/  HMMA.16816.F32.BF16 R28, R40.reuse, R36, R28 ;  /* 0x00000024281c723c */ /* 0x048ff0000004181c */
[C---:B--2---:R-:W-:Y:S08]  /*2620*/  HMMA.16816.F32.BF16 R64, R40.reuse, R44, R64 ;  /* 0x0000002c2840723c */ /* 0x044ff00000041840 */
[C---:B------:R-:W-:Y:S01]  /*2630*/  HMMA.16816.F32.BF16 R60, R40.reuse, R46, R60 ;  /* 0x0000002e283c723c */ /* 0x040fe2000004183c */
[----:B------:R-:W-:Y:S07]  /*2640*/  LDSM.16.M88.4 R44, [R184+0x4000] ;  /* 0x00400000b82c783b */ /* 0x000fee0000000200 */
[----:B------:R-:W-:Y:S01]  /*2650*/  HMMA.16816.F32.BF16 R24, R40, R38, R24 ;  /* 0x000000262818723c */ /* 0x000fe20000041818 */
[----:B------:R-:W2:Y:S07]  /*2660*/  LDSM.16.M88.4 R36, [R191+0xb800] ;  /* 0x00b80000bf24783b */ /* 0x000eae0000000200 */
[----:B------:R-:W-:Y:S01]  /*2670*/  HMMA.16816.F32.BF16 R76, R72, R32, R76 ;  /* 0x00000020484c723c */ /* 0x000fe2000004184c */
[----:B------:R-:W3:Y:S07]  /*2680*/  LDSM.16.M88.4 R32, [R191+0xa800] ;  /* 0x00a80000bf20783b */ /* 0x000eee0000000200 */
[----:B------:R-:W-:Y:S08]  /*2690*/  HMMA.16816.F32.BF16 R52, R40, R50, R52 ;  /* 0x000000322834723c */ /* 0x000ff00000041834 */
[C---:B----4-:R-:W-:Y:S07]  /*26a0*/  HMMA.16816.F32.BF16 R28, R56.reuse, R12, R28 ;  /* 0x0000000c381c723c */ /* 0x050fee000004181c */
[----:B------:R-:W-:Y:S01]  /*26b0*/  LOP3.LUT R13, R82, 0x6, RZ, 0xc0, !PT ;  /* 0x00000006520d7812 */ /* 0x000fe200078ec0ff */
[----:B-1----:R-:W-:Y:S04]  /*26c0*/  HMMA.16816.F32.BF16 R64, R56, R8, R64 ;  /* 0x000000083840723c */ /* 0x002fe80000041840 */
[----:B------:R-:W-:-:S04]  /*26d0*/  IMAD R0, R0, 0x40, R13 ;  /* 0x0000004000007824 */ /* 0x000fc800078e020d */
[----:B------:R-:W-:Y:S01]  /*26e0*/  HMMA.16816.F32.BF16 R60, R56, R10, R60 ;  /* 0x0000000a383c723c */ /* 0x000fe2000004183c */
[----:B------:R-:W1:Y:S01]  /*26f0*/  LDSM.16.M88.4 R8, [R184+0x5000] ;  /* 0x00500000b808783b */ /* 0x000e620000000200 */
[----:B------:R-:W-:-:S06]  /*2700*/  ISETP.GE.AND P1, PT, R0, UR8, PT ;  /* 0x0000000800007c0c */ /* 0x000fcc000bf26270 */
[----:B------:R-:W-:Y:S01]  /*2710*/  HMMA.16816.F32.BF16 R24, R56, R14, R24 ;  /* 0x0000000e3818723c */ /* 0x000fe20000041818 */
[----:B------:R-:W4:Y:S07]  /*2720*/  LDSM.16.M88.4 R12, [R184+0x5800] ;  /* 0x00580000b80c783b */ /* 0x000f2e0000000200 */
[----:B------:R-:W-:Y:S01]  /*2730*/  HMMA.16816.F32.BF16 R76, R40, R48, R76 ;  /* 0x00000030284c723c */ /* 0x000fe2000004184c */
[----:B------:R-:W5:Y:S01]  /*2740*/  LDSM.16.M88.4 R40, [R184+0x4800] ;  /* 0x00480000b828783b */ /* 0x000f620000000200 */
[----:B------:R-:W-:-:S06]  /*2750*/  DEPBAR.LE SB0, 0x0 ;  /* 0x000080000000791a */ /* 0x000fcc0000000000 */
[C---:B--2---:R-:W-:Y:S08]  /*2760*/  HMMA.16816.F32.BF16 R52, R56.reuse, R38, R52 ;  /* 0x000000263834723c */ /* 0x044ff00000041834 */
[----:B---3--:R-:W-:Y:S07]  /*2770*/  HMMA.16816.F32.BF16 R20, R56, R32, R20 ;  /* 0x000000203814723c */ /* 0x008fee0000041814 */
[C---:B------:R-:W-:Y:S01]  /*2780*/  IADD3 R33, R0.reuse, 0x9, RZ ;  /* 0x0000000900217810 */ /* 0x040fe20007ffe0ff */
[----:B------:R-:W-:Y:S01]  /*2790*/  HMMA.16816.F32.BF16 R28, R68, R44, R28 ;  /* 0x0000002c441c723c */ /* 0x000fe2000004181c */
[----:B------:R-:W-:-:S02]  /*27a0*/  IADD3 R32, R0, 0x10, RZ ;  /* 0x0000001000207810 */ /* 0x000fc40007ffe0ff */
[----:B------:R-:W-:Y:S02]  /*27b0*/  ISETP.GE.AND P5, PT, R33, UR8, PT ;  /* 0x0000000821007c0c */ /* 0x000fe4000bfa6270 */
[----:B------:R-:W-:Y:S02]  /*27c0*/  ISETP.GE.AND P4, PT, R32, UR8, PT ;  /* 0x0000000820007c0c */ /* 0x000fe4000bf86270 */
[C---:B------:R-:W-:Y:S01]  /*27d0*/  IADD3 R32, R0.reuse, 0x11, RZ ;  /* 0x0000001100207810 */ /* 0x040fe20007ffe0ff */
[----:B------:R-:W-:Y:S01]  /*27e0*/  HMMA.16816.F32.BF16 R16, R56, R34, R16 ;  /* 0x000000223810723c */ /* 0x000fe20000041810 */
[----:B------:R-:W-:Y:S02]  /*27f0*/  IADD3 R33, R0, 0x18, RZ ;  /* 0x0000001800217810 */ /* 0x000fe40007ffe0ff */
[----:B------:R-:W-:Y:S02]  /*2800*/  ISETP.GE.AND P3, PT, R32, UR8, PT ;  /* 0x0000000820007c0c */ /* 0x000fe4000bf66270 */
[----:B------:R-:W-:-:S02]  /*2810*/  ISETP.GE.AND P2, PT, R33, UR8, PT ;  /* 0x0000000821007c0c */ /* 0x000fc4000bf46270 */
[C---:B------:R-:W-:Y:S01]  /*2820*/  IADD3 R35, R0.reuse, 0x1, RZ ;  /* 0x0000000100237810 */ /* 0x040fe20007ffe0ff */
[----:B------:R-:W-:Y:S01]  /*2830*/  HMMA.16816.F32.BF16 R24, R68, R46, R24 ;  /* 0x0000002e4418723c */ /* 0x000fe20000041818 */
[C---:B------:R-:W-:Y:S02]  /*2840*/  IADD3 R34, R0.reuse, 0x8, RZ ;  /* 0x0000000800227810 */ /* 0x040fe40007ffe0ff */
[----:B------:R-:W-:Y:S02]  /*2850*/  ISETP.GE.AND P0, PT, R35, UR8, PT ;  /* 0x0000000823007c0c */ /* 0x000fe4000bf06270 */
[----:B------:R-:W-:Y:S02]  /*2860*/  IADD3 R32, R0, 0x19, RZ ;  /* 0x0000001900207810 */ /* 0x000fe40007ffe0ff */
[----:B------:R-:W-:Y:S01]  /*2870*/  ISETP.GE.AND P6, PT, R34, UR8, PT ;  /* 0x0000000822007c0c */ /* 0x000fe2000bfc6270 */
[----:B------:R-:W-:Y:S01]  /*2880*/  HMMA.16816.F32.BF16 R76, R56, R36, R76 ;  /* 0x00000024384c723c */ /* 0x000fe2000004184c */
[----:B------:R-:W-:-:S02]  /*2890*/  FSEL R33, R28, -INF , !P1 ;  /* 0xff8000001c217808 */ /* 0x000fc40004800000 */
[----:B------:R-:W-:Y:S02]  /*28a0*/  FSEL R28, R31, -INF , !P0 ;  /* 0xff8000001f1c7808 */ /* 0x000fe40004000000 */
[----:B------:R-:W-:Y:S02]  /*28b0*/  FSEL R31, R29, -INF , !P0 ;  /* 0xff8000001d1f7808 */ /* 0x000fe40004000000 */
[----:B------:R-:W-:Y:S01]  /*28c0*/  FSEL R30, R30, -INF , !P1 ;  /* 0xff8000001e1e7808 */ /* 0x000fe20004800000 */
[----:B-1----:R-:W-:Y:S01]  /*28d0*/  HMMA.16816.F32.BF16 R64, R68, R8, R64 ;  /* 0x000000084440723c */ /* 0x002fe20000041840 */
[----:B------:R-:W-:-:S06]  /*28e0*/  ISETP.GE.AND P1, PT, R32, UR8, PT ;  /* 0x0000000820007c0c */ /* 0x000fcc000bf26270 */
[C---:B------:R-:W-:Y:S01]  /*28f0*/  IADD3 R9, R0.reuse, 0x20, RZ ;  /* 0x0000002000097810 */ /* 0x040fe20007ffe0ff */
[C---:B----4-:R-:W-:Y:S01]  /*2900*/  HMMA.16816.F32.BF16 R52, R68.reuse, R14, R52 ;  /* 0x0000000e4434723c */ /* 0x050fe20000041834 */
[C---:B------:R-:W-:Y:S01]  /*2910*/  IADD3 R8, R0.reuse, 0x21, RZ ;  /* 0x0000002100087810 */ /* 0x040fe20007ffe0ff */
[----:B------:R-:W-:Y:S01]  /*2920*/  BAR.SYNC.DEFER_BLOCKING 0x0 ;  /* 0x0000000000007b1d */ /* 0x000fe20000010000 */
[----:B------:R-:W-:Y:S02]  /*2930*/  ISETP.GE.AND P0, PT, R9, UR8, PT ;  /* 0x0000000809007c0c */ /* 0x000fe4000bf06270 */
[----:B------:R-:W-:Y:S02]  /*2940*/  IADD3 R9, R0, 0x28, RZ ;  /* 0x0000002800097810 */ /* 0x000fe40007ffe0ff */
[----:B------:R-:W-:Y:S01]  /*2950*/  FSEL R32, R26, -INF , !P6 ;  /* 0xff8000001a207808 */ /* 0x000fe20007000000 */
[----:B-----5:R-:W-:Y:S01]  /*2960*/  HMMA.16816.F32.BF16 R20, R68, R40, R20 ;  /* 0x000000284414723c */ /* 0x020fe20000041814 */
[----:B------:R-:W-:-:S02]  /*2970*/  FSEL R26, R27, -INF , !P5 ;  /* 0xff8000001b1a7808 */ /* 0x000fc40006800000 */
[----:B------:R-:W-:Y:S02]  /*2980*/  FSEL R29, R24, -INF , !P6 ;  /* 0xff800000181d7808 */ /* 0x000fe40007000000 */
[----:B------:R-:W-:Y:S02]  /*2990*/  FSEL R27, R25, -INF , !P5 ;  /* 0xff800000191b7808 */ /* 0x000fe40006800000 */
[----:B------:R-:W-:Y:S01]  /*29a0*/  ISETP.GE.AND P6, PT, R8, UR8, PT ;  /* 0x0000000808007c0c */ /* 0x000fe2000bfc6270 */
[----:B------:R-:W-:Y:S01]  /*29b0*/  HMMA.16816.F32.BF16 R16, R68, R42, R16 ;  /* 0x0000002a4410723c */ /* 0x000fe20000041810 */
[----:B------:R-:W-:Y:S02]  /*29c0*/  ISETP.GE.AND P5, PT, R9, UR8, PT ;  /* 0x0000000809007c0c */ /* 0x000fe4000bfa6270 */
[C---:B------:R-:W-:Y:S02]  /*29d0*/  IADD3 R8, R0.reuse, 0x29, RZ ;  /* 0x0000002900087810 */ /* 0x040fe40007ffe0ff */
[----:B------:R-:W-:-:S02]  /*29e0*/  IADD3 R9, R0, 0x30, RZ ;  /* 0x0000003000097810 */ /* 0x000fc40007ffe0ff */
[----:B------:R-:W-:Y:S01]  /*29f0*/  FSEL R172, R66, -INF , !P0 ;  /* 0xff80000042ac7808 */ /* 0x000fe20004000000 */
[C---:B------:R-:W-:Y:S01]  /*2a00*/  HMMA.16816.F32.BF16 R60, R68.reuse, R10, R60 ;  /* 0x0000000a443c723c */ /* 0x040fe2000004183c */
[----:B------:R-:W-:Y:S02]  /*2a10*/  FSEL R147, R64, -INF , !P0 ;  /* 0xff80000040937808 */ /* 0x000fe40004000000 */
[----:B------:R-:W-:Y:S02]  /*2a20*/  FSEL R138, R67, -INF , !P6 ;  /* 0xff800000438a7808 */ /* 0x000fe40007000000 */
[----:B------:R-:W-:Y:S02]  /*2a30*/  FSEL R145, R65, -INF , !P6 ;  /* 0xff80000041917808 */ /* 0x000fe40007000000 */
[----:B------:R-:W-:Y:S01]  /*2a40*/  IADD3 R10, R0, 0x31, RZ ;  /* 0x00000031000a7810 */ /* 0x000fe20007ffe0ff */
[----:B------:R-:W-:Y:S01]  /*2a50*/  HMMA.16816.F32.BF16 R76, R68, R12, R76 ;  /* 0x0000000c444c723c */ /* 0x000fe2000004184c */
[----:B------:R-:W-:-:S02]  /*2a60*/  FSEL R22, R22, -INF , !P4 ;  /* 0xff80000016167808 */ /* 0x000fc40006000000 */
[----:B------:R-:W-:Y:S02]  /*2a70*/  FSEL R11, R20, -INF , !P4 ;  /* 0xff800000140b7808 */ /* 0x000fe40006000000 */
[----:B------:R-:W-:Y:S02]  /*2a80*/  ISETP.GE.AND P4, PT, R8, UR8, PT ;  /* 0x0000000808007c0c */ /* 0x000fe4000bf86270 */
[C---:B------:R-:W-:Y:S02]  /*2a90*/  IADD3 R12, R0.reuse, 0x38, RZ ;  /* 0x00000038000c7810 */ /* 0x040fe40007ffe0ff */
[----:B------:R-:W-:Y:S02]  /*2aa0*/  IADD3 R0, R0, 0x39, RZ ;  /* 0x0000003900007810 */ /* 0x000fe40007ffe0ff */
[----:B------:R-:W-:Y:S02]  /*2ab0*/  FSEL R8, R23, -INF , !P3 ;  /* 0xff80000017087808 */ /* 0x000fe40005800000 */
[----:B------:R-:W-:Y:S01]  /*2ac0*/  ISETP.GE.AND P0, PT, R0, UR8, PT ;  /* 0x0000000800007c0c */ /* 0x000fe2000bf06270 */
[----:B------:R-:W-:Y:S01]  /*2ad0*/  IMAD.IADD R0, R86, 0x1, R84 ;  /* 0x0000000156007824 */ /* 0x000fe200078e0254 */
[----:B------:R-:W-:-:S02]  /*2ae0*/  FSEL R21, R21, -INF , !P3 ;  /* 0xff80000015157808 */ /* 0x000fc40005800000 */
[----:B------:R-:W-:Y:S02]  /*2af0*/  FSEL R168, R55, -INF , !P0 ;  /* 0xff80000037a87808 */ /* 0x000fe40004000000 */
[----:B------:R-:W-:Y:S02]  /*2b00*/  FSEL R213, R53, -INF , !P0 ;  /* 0xff80000035d57808 */ /* 0x000fe40004000000 */
[----:B------:R-:W-:Y:S02]  /*2b10*/  PLOP3.LUT P0, PT, PT, PT, UP0, 0x80, 0x0 ;  /* 0x000000000000781c */ /* 0x000fe40003f0f008 */
[----:B------:R-:W-:Y:S02]  /*2b20*/  ISETP.GE.AND P3, PT, R9, UR8, PT ;  /* 0x0000000809007c0c */ /* 0x000fe4000bf66270 */
[----:B------:R-:W-:Y:S02]  /*2b30*/  FSEL R18, R18, -INF , !P2 ;  /* 0xff80000012127808 */ /* 0x000fe40005000000 */
[----:B------:R-:W-:-:S02]  /*2b40*/  FSEL R9, R16, -INF , !P2 ;  /* 0xff80000010097808 */ /* 0x000fc40005000000 */
[----:B------:R-:W-:Y:S02]  /*2b50*/  ISETP.GE.AND P2, PT, R10, UR8, PT ;  /* 0x000000080a007c0c */ /* 0x000fe4000bf46270 */
[----:B------:R-:W-:Y:S02]  /*2b60*/  FSEL R10, R19, -INF , !P1 ;  /* 0xff800000130a7808 */ /* 0x000fe40004800000 */
[----:B------:R-:W-:Y:S02]  /*2b70*/  FSEL R17, R17, -INF , !P1 ;  /* 0xff80000011117808 */ /* 0x000fe40004800000 */
[----:B------:R-:W-:Y:S02]  /*2b80*/  ISETP.GE.AND P1, PT, R12, UR8, PT ;  /* 0x000000080c007c0c */ /* 0x000fe4000bf26270 */
        /* <DEDUP_REMOVED lines=10> */
[----:B------:R-:W-:Y:S05]  /*2c30*/  @!P0 BRA `(.L_x_617) ;  /* 0x0000020000008947 */ /* 0x000fea0003800000 */
[----:B------:R-:W-:Y:S01]  /*2c40*/  ULEA.HI.SX32 UR7, UR29, 0xfffffffe, 0x1a ;  /* 0xfffffffe1d077891 */ /* 0x000fe2000f8fd23f */
[C---:B------:R-:W-:Y:S01]  /*2c50*/  IMAD.SHL.U32 R12, R81.reuse, 0x20, RZ ;  /* 0x00000020510c7824 */ /* 0x040fe200078e00ff */
[----:B------:R-:W-:Y:S02]  /*2c60*/  SHF.L.U64.HI R6, R81, 0x5, R6 ;  /* 0x0000000551067819 */ /* 0x000fe40000010206 */
[----:B------:R-:W-:Y:S02]  /*2c70*/  USHF.R.S32.HI UR6, URZ, 0x1f, UR7 ;  /* 0x0000001f3f067899 */ /* 0x000fe40008011407 */
[----:B------:R-:W-:Y:S02]  /*2c80*/  IMAD R80, R80, UR7, RZ ;  /* 0x0000000750507c24 */ /* 0x000fe4000f8e02ff */
[----:B------:R-:W-:-:S04]  /*2c90*/  IMAD.WIDE.U32 R14, R83, UR7, R206 ;  /* 0x00000007530e7c25 */ /* 0x000fc8000f8e00ce */
[----:B------:R-:W-:Y:S01]  /*2ca0*/  IMAD R80, R83, UR6, R80 ;  /* 0x0000000653507c24 */ /* 0x000fe2000f8e0250 */
[----:B------:R-:W-:-:S03]  /*2cb0*/  LEA R24, P2, R14, c[0x0][0x168], 0x1 ;  /* 0x00005a000e187a11 */ /* 0x000fc600078408ff */
[----:B------:R-:W-:Y:S01]  /*2cc0*/  IMAD.IADD R80, R15, 0x1, R80 ;  /* 0x000000010f507824 */ /* 0x000fe200078e0250 */
[----:B------:R-:W-:-:S04]  /*2cd0*/  IADD3 R34, P1, R12, R24, RZ ;  /* 0x000000180c227210 */ /* 0x000fc80007f3e0ff */
[----:B------:R-:W-:Y:S02]  /*2ce0*/  LEA.HI.X R25, R14, c[0x0][0x16c], R80, 0x1, P2 ;  /* 0x00005b000e197a11 */ /* 0x000fe400010f0c50 */
[----:B------:R-:W-:Y:S02]  /*2cf0*/  IADD3 R14, P2, R12, R34, RZ ;  /* 0x000000220c0e7210 */ /* 0x000fe40007f5e0ff */
[----:B------:R-:W-:Y:S01]  /*2d00*/  IADD3.X R35, R6, R25, RZ, P1, !PT ;  /* 0x0000001906237210 */ /* 0x000fe20000ffe4ff */
[----:B------:R-:W-:Y:S01]  /*2d10*/  @!PT LDS RZ, [RZ] ;  /* 0x00000000fffff984 */ /* 0x000fe20000000800 */
[----:B------:R-:W-:Y:S01]  /*2d20*/  @!PT LDS RZ, [RZ] ;  /* 0x00000000fffff984 */ /* 0x000fe20000000800 */
[----:B------:R-:W-:Y:S01]  /*2d30*/  @!PT LDS RZ, [RZ] ;  /* 0x00000000fffff984 */ /* 0x000fe20000000800 */
[----:B------:R1:W-:Y:S01]  /*2d40*/  LDGSTS.E.BYPASS.LTC128B.128 [R201+0x6000], [R24.64] ;  /* 0x0600000018c97fae */ /* 0x0003e2000b901d58 */
[----:B------:R-:W-:-:S03]  /*2d50*/  IADD3 R12, P1, R12, R14, RZ ;  /* 0x0000000e0c0c7210 */ /* 0x000fc60007f3e0ff */
[C---:B------:R-:W-:Y:S01]  /*2d60*/  IMAD.X R15, R6.reuse, 0x1, R35, P2 ;  /* 0x00000001060f7824 */ /* 0x040fe200010e0623 */
[----:B------:R1:W-:Y:S04]  /*2d70*/  LDGSTS.E.BYPASS.LTC128B.128 [R201+0x8000], [R24.64+0x80] ;  /* 0x0800008018c97fae */ /* 0x0003e8000b901d58 */
[----:B------:R1:W-:Y:S01]  /*2d80*/  LDGSTS.E.BYPASS.LTC128B.128 [R201+0xa000], [R24.64+0x100] ;  /* 0x0a00010018c97fae */ /* 0x0003e2000b901d58 */
[----:B------:R-:W-:-:S03]  /*2d90*/  IADD3.X R13, R6, R15, RZ, P1, !PT ;  /* 0x0000000f060d7210 */ /* 0x000fc60000ffe4ff */
[----:B------:R1:W-:Y:S04]  /*2da0*/  LDGSTS.E.BYPASS.LTC128B.128 [R201+0x6800], [R34.64] ;  /* 0x0680000022c97fae */ /* 0x0003e8000b901d58 */
[----:B------:R1:W-:Y:S04]  /*2db0*/  LDGSTS.E.BYPASS.LTC128B.128 [R201+0x8800], [R34.64+0x80] ;  /* 0x0880008022c97fae */ /* 0x0003e8000b901d58 */
[----:B------:R1:W-:Y:S04]  /*2dc0*/  LDGSTS.E.BYPASS.LTC128B.128 [R201+0xa800], [R34.64+0x100] ;  /* 0x0a80010022c97fae */ /* 0x0003e8000b901d58 */
[----:B------:R1:W-:Y:S04]  /*2dd0*/  LDGSTS.E.BYPASS.LTC128B.128 [R201+0x7000], [R14.64] ;  /* 0x070000000ec97fae */ /* 0x0003e8000b901d58 */
[----:B------:R1:W-:Y:S04]  /*2de0*/  LDGSTS.E.BYPASS.LTC128B.128 [R201+0x9000], [R14.64+0x80] ;  /* 0x090000800ec97fae */ /* 0x0003e8000b901d58 */
[----:B------:R1:W-:Y:S04]  /*2df0*/  LDGSTS.E.BYPASS.LTC128B.128 [R201+0xb000], [R14.64+0x100] ;  /* 0x0b0001000ec97fae */ /* 0x0003e8000b901d58 */
[----:B------:R1:W-:Y:S04]  /*2e00*/  LDGSTS.E.BYPASS.LTC128B.128 [R201+0x7800], [R12.64] ;  /* 0x078000000cc97fae */ /* 0x0003e8000b901d58 */
[----:B------:R1:W-:Y:S04]  /*2e10*/  LDGSTS.E.BYPASS.LTC128B.128 [R201+0x9800], [R12.64+0x80] ;  /* 0x098000800cc97fae */ /* 0x0003e8000b901d58 */
[----:B------:R1:W-:Y:S04]  /*2e20*/  LDGSTS.E.BYPASS.LTC128B.128 [R201+0xb800], [R12.64+0x100] ;  /* 0x0b8001000cc97fae */ /* 0x0003e8000b901d58 */
[----:B------:R-:W0:Y:S02]  /*2e30*/  LDGDEPBAR ;  /* 0x00000000000079af */ /* 0x000e240000000000 */
.L_x_617:
[----:B------:R-:W-:Y:S01]  /*2e40*/  FMNMX.FTZ R6, R33, R31, !PT ;  /* 0x0000001f21067209 */ /* 0x000fe20007810000 */
[----:B------:R-:W-:Y:S01]  /*2e50*/  IMAD R148, R4, 0x4, R85 ;  /* 0x0000000404947824 */ /* 0x000fe200078e0255 */
[----:B-1----:R-:W-:Y:S01]  /*2e60*/  FMNMX.FTZ R15, R30, R28, !PT ;  /* 0x0000001c1e0f7209 */ /* 0x002fe20007810000 */
[----:B------:R-:W-:Y:S01]  /*2e70*/  USHF.L.U32 UR6, UR9, 0x1, URZ ;  /* 0x0000000109067899 */ /* 0x000fe2000800063f */
[----:B------:R-:W-:Y:S01]  /*2e80*/  FMNMX.FTZ R6, R29, R6, !PT ;  /* 0x000000061d067209 */ /* 0x000fe20007810000 */
[----:B------:R-:W-:Y:S01]  /*2e90*/  IMAD.WIDE.U32 R220, R148, -0x326172a9, RZ ;  /* 0xcd9e8d5794dc7825 */ /* 0x000fe200078e00ff */
[----:B------:R-:W-:Y:S01]  /*2ea0*/  FMNMX.FTZ R15, R32, R15, !PT ;  /* 0x0000000f200f7209 */ /* 0x000fe20007810000 */
[----:B------:R-:W-:Y:S01]  /*2eb0*/  UIADD3 UR16, UR31, -0x4498517b, URZ ;  /* 0xbb67ae851f107890 */ /* 0x000fe2000fffe03f */
[----:B------:R-:W-:Y:S01]  /*2ec0*/  FMNMX.FTZ R6, R27, R6, !PT ;  /* 0x000000061b067209 */ /* 0x000fe20007810000 */
[----:B------:R-:W-:Y:S01]  /*2ed0*/  IMAD.WIDE.U32 R222, R2, -0x2daee0ad, RZ ;  /* 0xd2511f5302de7825 */ /* 0x000fe200078e00ff */
[----:B------:R-:W-:Y:S01]  /*2ee0*/  FMNMX.FTZ R15, R26, R15, !PT ;  /* 0x0000000f1a0f7209 */ /* 0x000fe20007810000 */
[----:B------:R-:W-:Y:S01]  /*2ef0*/  UIADD3 UR17, UR30, -0x61c88647, URZ ;  /* 0x9e3779b91e117890 */ /* 0x000fe2000fffe03f */
        /* <DEDUP_REMOVED lines=23> */
[----:B------:R-:W-:Y:S01]  /*3070*/  IMAD R189, R5, 0x2, R192 ;  /* 0x0000000205bd7824 */ /* 0x000fe200078e02c0 */
[----:B------:R-:W-:Y:S01]  /*3080*/  FMNMX.FTZ R6, R139, R6, !PT ;  /* 0x000000068b067209 */ /* 0x000fe20007810000 */
[----:B------:R-:W-:Y:S01]  /*3090*/  IMAD R188, R5, 0x2, R190 ;  /* 0x0000000205bc7824 */ /* 0x000fe200078e02be */
[----:B------:R-:W-:Y:S01]  /*30a0*/  FMNMX.FTZ R15, R136, R15, !PT ;  /* 0x0000000f880f7209 */ /* 0x000fe20007810000 */
[----:B------:R-:W-:Y:S01]  /*30b0*/  LDSM.16.MT88.4 R36, [R192+0xc000] ;  /* 0x00c00000c024783b */ /* 0x000fe20000004200 */
[----:B------:R-:W-:Y:S01]  /*30c0*/  FMNMX.FTZ R6, R137, R6, !PT ;  /* 0x0000000689067209 */ /* 0x000fe20007810000 */
[----:B------:R-:W-:Y:S01]  /*30d0*/  IMAD R163, R134, 0x10000, R134 ;  /* 0x0001000086a37824 */ /* 0x000fe200078e0286 */
[----:B------:R-:W-:Y:S01]  /*30e0*/  FMNMX.FTZ R15, R216, R15, !PT ;  /* 0x0000000fd80f7209 */ /* 0x000fe20007810000 */
[----:B------:R-:W-:Y:S01]  /*30f0*/  LDSM.16.MT88.4 R84, [R189+0xe000] ;  /* 0x00e00000bd54783b */ /* 0x000fe20000004200 */
[----:B------:R-:W-:Y:S01]  /*3100*/  FMNMX.FTZ R6, R219, R6, !PT ;  /* 0x00000006db067209 */ /* 0x000fe20007810000 */
[----:B------:R-:W-:Y:S01]  /*3110*/  UIADD3 UR18, UR31, 0x646e171e, URZ ;  /* 0x646e171e1f127890 */ /* 0x000fe2000fffe03f */
[----:B------:R-:W-:Y:S01]  /*3120*/  FMNMX.FTZ R15, R174, R15, !PT ;  /* 0x0000000fae0f7209 */ /* 0x000fe20007810000 */
[----:B------:R-:W-:Y:S01]  /*3130*/  LDSM.16.MT88.4 R76, [R190+0xe000] ;  /* 0x00e00000be4c783b */ /* 0x000fe20000004200 */
[----:B------:R-:W-:-:S02]  /*3140*/  FMNMX.FTZ R6, R217, R6, !PT ;  /* 0x00000006d9067209 */ /* 0x000fc40007810000 */
[----:B------:R-:W-:Y:S01]  /*3150*/  LOP3.LUT R135, R3, UR30, RZ, 0x3c, !PT ;  /* 0x0000001e03877c12 */ /* 0x000fe2000f8e3cff */
[----:B------:R-:W-:Y:S01]  /*3160*/  IMAD.U32 R3, RZ, RZ, UR6 ;  /* 0x00000006ff037e24 */ /* 0x000fe2000f8e00ff */
[----:B------:R-:W-:Y:S01]  /*3170*/  FMNMX.FTZ R6, R215, R6, !PT ;  /* 0x00000006d7067209 */ /* 0x000fe20007810000 */
[----:B------:R-:W-:Y:S01]  /*3180*/  LDSM.16.MT88.4 R92, [R188+0xe000] ;  /* 0x00e00000bc5c783b */ /* 0x000fe20000004200 */
[----:B------:R-:W-:Y:S01]  /*3190*/  LOP3.LUT R164, R221, R135, RZ, 0x3c, !PT ;  /* 0x00000087dda47212 */ /* 0x000fe200078e3cff */
[----:B------:R-:W-:Y:S01]  /*31a0*/  UIADD3 UR6, UR6, 0x1, URZ ;  /* 0x0000000106067890 */ /* 0x000fe2000fffe03f */
[----:B------:R-:W-:Y:S01]  /*31b0*/  FMNMX.FTZ R13, R213, R6, !PT ;  /* 0x00000006d50d7209 */ /* 0x000fe20007810000 */
[----:B------:R-:W-:Y:S01]  /*31c0*/  LDSM.16.MT88.4 R68, [R192+0xe000] ;  /* 0x00e00000c044783b */ /* 0x000fe20000004200 */
[----:B------:R-:W-:Y:S01]  /*31d0*/  FMNMX.FTZ R6, R170, R15, !PT ;  /* 0x0000000faa067209 */ /* 0x000fe20007810000 */
[----:B------:R-:W-:Y:S01]  /*31e0*/  IMAD.WIDE.U32 R164, R164, -0x2daee0ad, RZ ;  /* 0xd2511f53a4a47825 */ /* 0x000fe200078e00ff */
[----:B------:R-:W-:Y:S01]  /*31f0*/  LOP3.LUT R3, R223, UR31, R3, 0x96, !PT ;  /* 0x0000001fdf037c12 */ /* 0x000fe2000f8e9603 */
[----:B------:R-:W1:Y:S01]  /*3200*/  SHFL.BFLY PT, R132, R13, 0x2, 0x1f ;  /* 0x0c401f000d847f89 */ /* 0x000e6200000e0000 */
[----:B------:R-:W-:-:S02]  /*3210*/  FMNMX.FTZ R15, R169, R6, !PT ;  /* 0x00000006a90f7209 */ /* 0x000fc40007810000 */
        /* <DEDUP_REMOVED lines=11> */
[----:B------:R-:W-:-:S02]  /*32d0*/  LOP3.LUT R222, R223, UR31, R222, 0x96, !PT ;  /* 0x0000001fdfde7c12 */ /* 0x000fc4000f8e96de */
[----:B------:R-:W-:Y:S01]  /*32e0*/  LOP3.LUT R6, R25, UR14, R164, 0x96, !PT ;  /* 0x0000000e19067c12 */ /* 0x000fe2000f8e96a4 */
[----:B------:R-:W-:Y:S02]  /*32f0*/  LDSM.16.MT88.4 R112, [R189+0x10000] ;  /* 0x01000000bd70783b */ /* 0x000fe40000004200 */
[----:B------:R-:W-:Y:S01]  /*3300*/  IMAD.WIDE.U32 R222, R222, -0x326172a9, RZ ;  /* 0xcd9e8d57dede7825 */ /* 0x000fe200078e00ff */
[----:B-1----:R-:W-:Y:S01]  /*3310*/  FMNMX.FTZ R132, R13, R132, !PT ;  /* 0x000000840d847209 */ /* 0x002fe20007810000 */
[----:B------:R-:W-:Y:S03]  /*3320*/  LDSM.16.MT88.4 R100, [R192+0x10000] ;  /* 0x01000000c064783b */ /* 0x000fe60000004200 */
[----:B------:R-:W-:Y:S01]  /*3330*/  LOP3.LUT R220, R223, UR17, R220, 0x96, !PT ;  /* 0x00000011dfdc7c12 */ /* 0x000fe2000f8e96dc */
[----:B------:R-:W1:Y:S04]  /*3340*/  SHFL.BFLY PT, R13, R132, 0x1, 0x1f ;  /* 0x0c201f00840d7f89 */ /* 0x000e6800000e0000 */
[----:B------:R-:W-:Y:S01]  /*3350*/  IMAD.WIDE.U32 R220, R220, -0x2daee0ad, RZ ;  /* 0xd2511f53dcdc7825 */ /* 0x000fe200078e00ff */
[----:B------:R-:W-:Y:S01]  /*3360*/  LDSM.16.MT88.4 R52, [R189+0xc000] ;  /* 0x00c00000bd34783b */ /* 0x000fe20000004200 */
[----:B--2---:R-:W-:-:S02]  /*3370*/  FMNMX.FTZ R4, R4, R15, !PT ;  /* 0x0000000f04047209 */ /* 0x004fc40007810000 */
[----:B------:R-:W-:Y:S01]  /*3380*/  IMAD.WIDE.U32 R14, R14, -0x2daee0ad, RZ ;  /* 0xd2511f530e0e7825 */ /* 0x000fe200078e00ff */
[----:B------:R-:W-:Y:S01]  /*3390*/  LOP3.LUT R165, R221, UR14, R164, 0x96, !PT ;  /* 0x0000000edda57c12 */ /* 0x000fe2000f8e96a4 */
[----:B------:R-:W-:Y:S03]  /*33a0*/  LDSM.16.MT88.4 R44, [R190+0xc000] ;  /* 0x00c00000be2c783b */ /* 0x000fe60000004200 */
[----:B------:R-:W-:Y:S01]  /*33b0*/  LOP3.LUT R24, R15, UR12, R24, 0x96, !PT ;  /* 0x0000000c0f187c12 */ /* 0x000fe2000f8e9618 */
[----:B------:R-:W2:Y:S04]  /*33c0*/  SHFL.BFLY PT, R3, R4, 0x1, 0x1f ;  /* 0x0c201f0004037f89 */ /* 0x000ea800000e0000 */
[----:B------:R-:W-:Y:S01]  /*33d0*/  IMAD.WIDE.U32 R24, R24, -0x326172a9, RZ ;  /* 0xcd9e8d5718187825 */ /* 0x000fe200078e00ff */
[----:B-1----:R-:W-:-:S03]  /*33e0*/  FMNMX.FTZ R132, R132, R13, !PT ;  /* 0x0000000d84847209 */ /* 0x002fc60007810000 */
[----:B------:R-:W-:Y:S01]  /*33f0*/  IMAD.WIDE.U32 R12, R6, -0x326172a9, RZ ;  /* 0xcd9e8d57060c7825 */ /* 0x000fe200078e00ff */
[----:B------:R-:W-:-:S03]  /*3400*/  FSETP.NEU.FTZ.AND P1, PT, R132, -INF , PT ;  /* 0xff8000008400780b */ /* 0x000fc60003f3d000 */
[----:B------:R-:W-:Y:S01]  /*3410*/  FMUL.FTZ R214, R132, c[0x0][0x23c] ;  /* 0x00008f0084d67a20 */ /* 0x000fe20000410000 */
[----:B------:R-:W-:Y:S02]  /*3420*/  LOP3.LUT R6, R13, UR13, R166, 0x96, !PT ;  /* 0x0000000d0d067c12 */ /* 0x000fe4000f8e96a6 */
[----:B------:R-:W-:Y:S02]  /*3430*/  LOP3.LUT R12, R25, UR11, R12, 0x96, !PT ;  /* 0x0000000b190c7c12 */ /* 0x000fe4000f8e960c */
[----:B------:R-:W-:Y:S01]  /*3440*/  FSEL R214, R214, RZ, P1 ;  /* 0x000000ffd6d67208 */ /* 0x000fe20000800000 */
[----:B------:R-:W-:Y:S01]  /*3450*/  IMAD.WIDE.U32 R34, R6, -0x2daee0ad, RZ ;  /* 0xd2511f5306227825 */ /* 0x000fe200078e00ff */
[----:B--2---:R-:W-:-:S03]  /*3460*/  FMNMX.FTZ R3, R4, R3, !PT ;  /* 0x0000000304037209 */ /* 0x004fc60007810000 */
[----:B------:R-:W-:Y:S01]  /*3470*/  IMAD.WIDE.U32 R12, R12, -0x2daee0ad, RZ ;  /* 0xd2511f530c0c7825 */ /* 0x000fe200078e00ff */
[----:B------:R-:W-:Y:S02]  /*3480*/  LOP3.LUT R14, R35, UR10, R14, 0x96, !PT ;  /* 0x0000000a230e7c12 */ /* 0x000fe4000f8e960e */
[C---:B------:R-:W-:Y:S01]  /*3490*/  FSETP.NEU.FTZ.AND P1, PT, R3.reuse, -INF , PT ;  /* 0xff8000000300780b */ /* 0x040fe20003f3d000 */
[----:B------:R-:W-:Y:S01]  /*34a0*/  FMUL.FTZ R171, R3, c[0x0][0x23c] ;  /* 0x00008f0003ab7a20 */ /* 0x000fe20000410000 */
[----:B------:R-:W-:Y:S01]  /*34b0*/  LOP3.LUT R34, R13, UR8, R34, 0x96, !PT ;  /* 0x000000080d227c12 */ /* 0x000fe2000f8e9622 */
[----:B------:R-:W-:-:S03]  /*34c0*/  IMAD.WIDE.U32 R14, R14, -0x326172a9, RZ ;  /* 0xcd9e8d570e0e7825 */ /* 0x000fc600078e00ff */
[----:B------:R-:W-:Y:S01]  /*34d0*/  FSEL R171, R171, RZ, P1 ;  /* 0x000000ffabab7208 */ /* 0x000fe20000800000 */
[----:B------:R-:W-:Y:S01]  /*34e0*/  IMAD.WIDE.U32 R34, R34, -0x326172a9, RZ ;  /* 0xcd9e8d5722227825 */ /* 0x000fe200078e00ff */
[----:B------:R-:W-:-:S03]  /*34f0*/  LOP3.LUT R120, R15, UR9, R24, 0x96, !PT ;  /* 0x000000090f787c12 */ /* 0x000fc6000f8e9618 */
[--C-:B------:R-:W-:Y:S01]  /*3500*/  FFMA.FTZ R159, R33, c[0x0][0x23c], -R214.reuse ;  /* 0x00008f00219f7a23 */ /* 0x100fe200000108d6 */
[----:B------:R-:W-:Y:S01]  /*3510*/  LOP3.LUT R19, R34, 0xffff, RZ, 0xc0, !PT ;  /* 0x0000ffff22137812 */ /* 0x000fe200078ec0ff */
[----:B------:R-:W-:Y:S01]  /*3520*/  FFMA.FTZ R158, R31, c[0x0][0x23c], -R214 ;  /* 0x00008f001f9e7a23 */ /* 0x000fe200000108d6 */
[----:B------:R-:W-:Y:S01]  /*3530*/  LOP3.LUT R6, R35, UR19, R14, 0x96, !PT ;  /* 0x0000001323067c12 */ /* 0x000fe2000f8e960e */
[----:B------:R-:W-:Y:S01]  /*3540*/  FFMA.FTZ R161, R32, c[0x0][0x23c], -R171 ;  /* 0x00008f0020a17a23 */ /* 0x000fe200000108ab */
[----:B------:R-:W-:Y:S01]  /*3550*/  LOP3.LUT R14, R34, 0xff, RZ, 0xc0, !PT ;  /* 0x000000ff220e7812 */ /* 0x000fe200078ec0ff */
[----:B------:R-:W-:Y:S01]  /*3560*/  MUFU.EX2 R159, R159 ;  /* 0x0000009f009f7308 */ /* 0x000fe20000000800 */
[----:B------:R-:W-:Y:S01]  /*3570*/  SHF.R.U32.HI R19, RZ, 0x8, R19 ;  /* 0x00000008ff137819 */ /* 0x000fe20000011613 */
[----:B------:R-:W-:Y:S01]  /*3580*/  FFMA.FTZ R154, R26, c[0x0][0x23c], -R171 ;  /* 0x00008f001a9a7a23 */ /* 0x000fe200000108ab */
[----:B------:R-:W-:Y:S01]  /*3590*/  LOP3.LUT R5, R6, 0xff, RZ, 0xc0, !PT ;  /* 0x000000ff06057812 */ /* 0x000fe200078ec0ff */
[--C-:B------:R-:W-:Y:S01]  /*35a0*/  FFMA.FTZ R157, R29, c[0x0][0x23c], -R214.reuse ;  /* 0x00008f001d9d7a23 */ /* 0x100fe200000108d6 */
[----:B------:R-:W-:Y:S01]  /*35b0*/  PRMT R0, R14, 0x5410, R19 ;  /* 0x000054100e007816 */ /* 0x000fe20000000013 */
[----:B------:R-:W-:Y:S01]  /*35c0*/  FFMA.FTZ R152, R27, c[0x0][0x23c], -R214 ;  /* 0x00008f001b987a23 */ /* 0x000fe200000108d6 */
[----:B------:R-:W-:Y:S01]  /*35d0*/  LOP3.LUT R14, R6, 0xffff, RZ, 0xc0, !PT ;  /* 0x0000ffff060e7812 */ /* 0x000fe200078ec0ff */
[----:B------:R-:W1:Y:S01]  /*35e0*/  MUFU.EX2 R158, R158 ;  /* 0x0000009e009e7308 */ /* 0x000e620000000800 */
[--C-:B------:R-:W-:Y:S01]  /*35f0*/  FFMA.FTZ R155, R30, c[0x0][0x23c], -R171.reuse ;  /* 0x00008f001e9b7a23 */ /* 0x100fe200000108ab */
[----:B------:R-:W-:Y:S01]  /*3600*/  SHF.R.U32.HI R13, RZ, 0x10, R34 ;  /* 0x00000010ff0d7819 */ /* 0x000fe20000011622 */
[----:B------:R-:W-:Y:S01]  /*3610*/  FFMA.FTZ R162, R28, c[0x0][0x23c], -R171 ;  /* 0x00008f001ca27a23 */ /* 0x000fe200000108ab */
[----:B------:R-:W-:Y:S01]  /*3620*/  SHF.R.U32.HI R14, RZ, 0x8, R14 ;  /* 0x00000008ff0e7819 */ /* 0x000fe2000001160e */
[----:B------:R-:W-:Y:S01]  /*3630*/  IMAD.WIDE.U32 R120, R120, -0x2daee0ad, RZ ;  /* 0xd2511f5378787825 */ /* 0x000fe200078e00ff */
[----:B------:R-:W-:Y:S01]  /*3640*/  SHF.R.U32.HI R4, RZ, 0x18, R34 ;  /* 0x00000018ff047819 */ /* 0x000fe20000011622 */
[--C-:B------:R-:W-:Y:S01]  /*3650*/  HSET2.LE.AND R0, R0, R163.reuse, PT ;  /* 0x000000a300007233 */ /* 0x100fe20003803000 */
[----:B------:R-:W-:Y:S01]  /*3660*/  MUFU.EX2 R161, R161 ;  /* 0x000000a100a17308 */ /* 0x000fe20000000800 */
[----:B------:R-:W-:Y:S01]  /*3670*/  PRMT R14, R5, 0x5410, R14 ;  /* 0x00005410050e7816 */ /* 0x000fe2000000000e */
[----:B------:R-:W2:Y:S01]  /*3680*/  LDSM.16.MT88.4 R32, [R188+0x10000] ;  /* 0x01000000bc20783b */ /* 0x000ea20000004200 */
[----:B------:R-:W-:Y:S01]  /*3690*/  LOP3.LUT R13, R13, 0xff, RZ, 0xc0, !PT ;  /* 0x000000ff0d0d7812 */ /* 0x000fe200078ec0ff */
[----:B------:R-:W-:Y:S01]  /*36a0*/  FFMA.FTZ R150, R9, c[0x0][0x23c], -R214 ;  /* 0x00008f0009967a23 */ /* 0x000fe200000108d6 */
[----:B------:R-:W-:Y:S01]  /*36b0*/  SHF.R.U32.HI R16, RZ, 0x10, R6 ;  /* 0x00000010ff107819 */ /* 0x000fe20000011606 */
[--C-:B------:R-:W-:Y:S01]  /*36c0*/  HSET2.LE.AND R116, R14, R163.reuse, PT ;  /* 0x000000a30e747233 */ /* 0x100fe20003803000 */
[----:B------:R-:W-:Y:S01]  /*36d0*/  PRMT R4, R13, 0x5410, R4 ;  /* 0x000054100d047816 */ /* 0x000fe20000000004 */
[----:B------:R-:W3:Y:S01]  /*36e0*/  MUFU.EX2 R154, R154 ;  /* 0x0000009a009a7308 */ /* 0x000ee20000000800 */
[----:B-1----:R-:W-:Y:S01]  /*36f0*/  F2FP.BF16.PACK_AB R5, R158, R159 ;  /* 0x0000009f9e05723e */ /* 0x002fe200000010ff */
[----:B------:R-:W-:Y:S01]  /*3700*/  FFMA.FTZ R133, R17, c[0x0][0x23c], -R214 ;  /* 0x00008f0011857a23 */ /* 0x000fe200000108d6 */
[----:B------:R-:W-:Y:S01]  /*3710*/  SHF.R.U32.HI R7, RZ, 0x18, R6 ;  /* 0x00000018ff077819 */ /* 0x000fe20000011606 */
[--C-:B------:R-:W-:Y:S01]  /*3720*/  HSET2.LE.AND R119, R4, R163.reuse, PT ;  /* 0x000000a304777233 */ /* 0x100fe20003803000 */
[----:B------:R-:W-:Y:S01]  /*3730*/  LOP3.LUT R116, R116, R5, RZ, 0xc0, !PT ;  /* 0x0000000574747212 */ /* 0x000fe200078ec0ff */
[--C-:B------:R-:W-:Y:S01]  /*3740*/  FFMA.FTZ R156, R11, c[0x0][0x23c], -R214.reuse ;  /* 0x00008f000b9c7a23 */ /* 0x100fe200000108d6 */
[----:B------:R-:W-:Y:S01]  /*3750*/  LOP3.LUT R6, R16, 0xff, RZ, 0xc0, !PT ;  /* 0x000000ff10067812 */ /* 0x000fe200078ec0ff */
[----:B------:R-:W-:Y:S01]  /*3760*/  MUFU.EX2 R157, R157 ;  /* 0x0000009d009d7308 */ /* 0x000fe20000000800 */
[----:B------:R-:W-:Y:S01]  /*3770*/  LOP3.LUT R5, R120, 0xffff, RZ, 0xc0, !PT ;  /* 0x0000ffff78057812 */ /* 0x000fe200078ec0ff */
[----:B------:R-:W-:Y:S01]  /*3780*/  FFMA.FTZ R151, R21, c[0x0][0x23c], -R214 ;  /* 0x00008f0015977a23 */ /* 0x000fe200000108d6 */
[----:B------:R-:W-:Y:S01]  /*3790*/  PRMT R6, R6, 0x5410, R7 ;  /* 0x0000541006067816 */ /* 0x000fe20000000007 */
[----:B------:R-:W-:Y:S01]  /*37a0*/  FFMA.FTZ R153, R22, c[0x0][0x23c], -R171 ;  /* 0x00008f0016997a23 */ /* 0x000fe200000108ab */
[----:B------:R-:W-:Y:S01]  /*37b0*/  SHF.R.U32.HI R5, RZ, 0x8, R5 ;  /* 0x00000008ff057819 */ /* 0x000fe20000011605 */
[----:B------:R-:W-:Y:S01]  /*37c0*/  FFMA.FTZ R149, R18, c[0x0][0x23c], -R171 ;  /* 0x00008f0012957a23 */ /* 0x000fe200000108ab */
[----:B------:R-:W-:Y:S01]  /*37d0*/  LOP3.LUT R142, R120, 0xff, RZ, 0xc0, !PT ;  /* 0x000000ff788e7812 */ /* 0x000fe200078ec0ff */
[----:B------:R-:W1:Y:S01]  /*37e0*/  MUFU.EX2 R152, R152 ;  /* 0x0000009800987308 */ /* 0x000e620000000800 */
[----:B---3--:R-:W-:Y:S01]  /*37f0*/  F2FP.BF16.PACK_AB R4, R154, R161 ;  /* 0x000000a19a04723e */ /* 0x008fe200000010ff */
[--C-:B------:R-:W-:Y:S01]  /*3800*/  HSET2.LE.AND R117, R6, R163.reuse, PT ;  /* 0x000000a306757233 */ /* 0x100fe20003803000 */
[----:B------:R-:W-:Y:S01]  /*3810*/  PRMT R142, R142, 0x5410, R5 ;  /* 0x000054108e8e7816 */ /* 0x000fe20000000005 */
[----:B------:R-:W-:Y:S01]  /*3820*/  FFMA.FTZ R160, R8, c[0x0][0x23c], -R171 ;  /* 0x00008f0008a07a23 */ /* 0x000fe200000108ab */
[----:B------:R-:W-:Y:S01]  /*3830*/  LOP3.LUT R119, R119, R4, RZ, 0xc0, !PT ;  /* 0x0000000477777212 */ /* 0x000fe200078ec0ff */
[----:B------:R-:W-:Y:S01]  /*3840*/  LDSM.16.MT88.4 R20, [R188+0xc800] ;  /* 0x00c80000bc14783b */ /* 0x000fe20000004200 */
[----:B------:R-:W-:Y:S01]  /*3850*/  LOP3.LUT R17, R121, UR18, R12, 0x96, !PT ;  /* 0x0000001279117c12 */ /* 0x000fe2000f8e960c */
[----:B------:R-:W-:Y:S01]  /*3860*/  MUFU.EX2 R155, R155 ;  /* 0x0000009b009b7308 */ /* 0x000fe20000000800 */
[--C-:B------:R-:W-:Y:S01]  /*3870*/  SHF.R.U32.HI R9, RZ, 0x10, R120.reuse ;  /* 0x00000010ff097819 */ /* 0x100fe20000011678 */
[----:B------:R-:W3:Y:S01]  /*3880*/  LDSM.16.MT88.4 R4, [R192+0xc800] ;  /* 0x00c80000c004783b */ /* 0x000ee20000004200 */
[----:B------:R-:W-:Y:S01]  /*3890*/  SHF.R.U32.HI R144, RZ, 0x10, R17 ;  /* 0x00000010ff907819 */ /* 0x000fe20000011611 */
[--C-:B------:R-:W-:Y:S01]  /*38a0*/  HSET2.LE.AND R142, R142, R163.reuse, PT ;  /* 0x000000a38e8e7233 */ /* 0x100fe20003803000 */
[----:B------:R-:W-:Y:S01]  /*38b0*/  SHF.R.U32.HI R120, RZ, 0x18, R120 ;  /* 0x00000018ff787819 */ /* 0x000fe20000011678 */
[----:B------:R-:W-:Y:S01]  /*38c0*/  LDSM.16.MT88.4 R12, [R192+0xe800] ;  /* 0x00e80000c00c783b */ /* 0x000fe20000004200 */
[----:B------:R-:W-:Y:S01]  /*38d0*/  LOP3.LUT R9, R9, 0xff, RZ, 0xc0, !PT ;  /* 0x000000ff09097812 */ /* 0x000fe200078ec0ff */
[----:B------:R-:W4:Y:S01]  /*38e0*/  MUFU.EX2 R162, R162 ;  /* 0x000000a200a27308 */ /* 0x000f220000000800 */
[----:B-1----:R-:W-:Y:S01]  /*38f0*/  F2FP.BF16.PACK_AB R19, R152, R157 ;  /* 0x0000009d9813723e */ /* 0x002fe200000010ff */
[--C-:B------:R-:W-:Y:S01]  /*3900*/  FFMA.FTZ R212, R172, c[0x0][0x23c], -R171.reuse ;  /* 0x00008f00acd47a23 */ /* 0x100fe200000108ab */
[----:B------:R-:W-:Y:S01]  /*3910*/  LOP3.LUT R140, R17, 0xff, RZ, 0xc0, !PT ;  /* 0x000000ff118c7812 */ /* 0x000fe200078ec0ff */
[----:B------:R-:W-:Y:S01]  /*3920*/  FFMA.FTZ R173, R138, c[0x0][0x23c], -R171 ;  /* 0x00008f008aad7a23 */ /* 0x000fe200000108ab */
[----:B------:R-:W-:Y:S01]  /*3930*/  LOP3.LUT R118, R0, R19, RZ, 0xc0, !PT ;  /* 0x0000001300767212 */ /* 0x000fe200078ec0ff */
[----:B------:R-:W-:Y:S01]  /*3940*/  FFMA.FTZ R164, R147, c[0x0][0x23c], -R214 ;  /* 0x00008f0093a47a23 */ /* 0x000fe200000108d6 */
[----:B------:R-:W-:Y:S01]  /*3950*/  LOP3.LUT R19, R17, 0xffff, RZ, 0xc0, !PT ;  /* 0x0000ffff11137812 */ /* 0x000fe200078ec0ff */
[----:B------:R-:W-:Y:S01]  /*3960*/  MUFU.EX2 R150, R150 ;  /* 0x0000009600967308 */ /* 0x000fe20000000800 */
[----:B------:R-:W-:Y:S01]  /*3970*/  SHF.R.U32.HI R17, RZ, 0x18, R17 ;  /* 0x00000018ff117819 */ /* 0x000fe20000011611 */
[----:B------:R-:W-:Y:S01]  /*3980*/  LDSM.16.MT88.4 R24, [R189+0xc800] ;  /* 0x00c80000bd18783b */ /* 0x000fe20000004200 */
[----:B------:R-:W-:Y:S01]  /*3990*/  SHF.R.U32.HI R19, RZ, 0x8, R19 ;  /* 0x00000008ff137819 */ /* 0x000fe20000011613 */
[--C-:B------:R-:W-:Y:S01]  /*39a0*/  FFMA.FTZ R172, R136, c[0x0][0x23c], -R171.reuse ;  /* 0x00008f0088ac7a23 */ /* 0x100fe200000108ab */
[----:B------:R-:W-:Y:S01]  /*39b0*/  LOP3.LUT R144, R144, 0xff, RZ, 0xc0, !PT ;  /* 0x000000ff90907812 */ /* 0x000fe200078ec0ff */
[----:B------:R-:W-:Y:S01]  /*39c0*/  FFMA.FTZ R175, R216, c[0x0][0x23c], -R171 ;  /* 0x00008f00d8af7a23 */ /* 0x000fe200000108ab */
[----:B------:R-:W-:Y:S01]  /*39d0*/  PRMT R120, R9, 0x5410, R120 ;  /* 0x0000541009787816 */ /* 0x000fe20000000078 */
[----:B------:R-:W1:Y:S01]  /*39e0*/  MUFU.EX2 R133, R133 ;  /* 0x0000008500857308 */ /* 0x000e620000000800 */
[----:B----4-:R-:W-:Y:S01]  /*39f0*/  F2FP.BF16.PACK_AB R0, R162, R155 ;  /* 0x0000009ba200723e */ /* 0x010fe200000010ff */
[----:B------:R-:W-:Y:S01]  /*3a00*/  LDSM.16.MT88.4 R28, [R190+0xc800] ;  /* 0x00c80000be1c783b */ /* 0x000fe20000004200 */
[----:B------:R-:W-:Y:S01]  /*3a10*/  PRMT R140, R140, 0x5410, R19 ;  /* 0x000054108c8c7816 */ /* 0x000fe20000000013 */
[--C-:B------:R-:W-:Y:S01]  /*3a20*/  HSET2.LE.AND R143, R120, R163.reuse, PT ;  /* 0x000000a3788f7233 */ /* 0x100fe20003803000 */
[----:B------:R-:W-:Y:S01]  /*3a30*/  LOP3.LUT R117, R117, R0, RZ, 0xc0, !PT ;  /* 0x0000000075757212 */ /* 0x000fe200078ec0ff */
[----:B------:R-:W-:Y:S01]  /*3a40*/  FFMA.FTZ R0, R10, c[0x0][0x23c], -R171 ;  /* 0x00008f000a007a23 */ /* 0x000fe200000108ab */
[----:B------:R-:W-:Y:S01]  /*3a50*/  PRMT R144, R144, 0x5410, R17 ;  /* 0x0000541090907816 */ /* 0x000fe20000000011 */
[----:B------:R-:W-:Y:S01]  /*3a60*/  MUFU.EX2 R156, R156 ;  /* 0x0000009c009c7308 */ /* 0x000fe20000000800 */
[--C-:B------:R-:W-:Y:S01]  /*3a70*/  HSET2.LE.AND R140, R140, R163.reuse, PT ;  /* 0x000000a38c8c7233 */ /* 0x100fe20003803000 */
[----:B------:R-:W-:Y:S01]  /*3a80*/  LDSM.16.MT88.4 R16, [R190+0xe800] ;  /* 0x00e80000be10783b */ /* 0x000fe20000004200 */
[--C-:B------:R-:W-:Y:S01]  /*3a90*/  FFMA.FTZ R217, R217, c[0x0][0x23c], -R214.reuse ;  /* 0x00008f00d9d97a23 */ /* 0x100fe200000108d6 */
[----:B------:R-:W-:Y:S01]  /*3aa0*/  HMMA.16816.F32.BF16 R128, R116, R36, RZ ;  /* 0x000000247480723c */ /* 0x000fe200000418ff */
[----:B------:R-:W-:Y:S01]  /*3ab0*/  HSET2.LE.AND R141, R144, R163, PT ;  /* 0x000000a3908d7233 */ /* 0x000fe20003803000 */
[----:B------:R-:W-:-:S02]  /*3ac0*/  FFMA.FTZ R215, R215, c[0x0][0x23c], -R214 ;  /* 0x00008f00d7d77a23 */ /* 0x000fc400000108d6 */
[----:B------:R-:W4:Y:S01]  /*3ad0*/  MUFU.EX2 R151, R151 ;  /* 0x0000009700977308 */ /* 0x000f220000000800 */
[----:B-1----:R-:W-:Y:S01]  /*3ae0*/  F2FP.BF16.PACK_AB R11, R133, R150 ;  /* 0x00000096850b723e */ /* 0x002fe200000010ff */
[--C-:B------:R-:W-:Y:S02]  /*3af0*/  FFMA.FTZ R174, R174, c[0x0][0x23c], -R171.reuse ;  /* 0x00008f00aeae7a23 */ /* 0x100fe400000108ab */
[C---:B------:R-:W-:Y:S01]  /*3b00*/  HMMA.16816.F32.BF16 R36, R116.reuse, R38, RZ ;  /* 0x000000267424723c */ /* 0x040fe200000418ff */
[----:B------:R-:W-:Y:S01]  /*3b10*/  LOP3.LUT R142, R142, R11, RZ, 0xc0, !PT ;  /* 0x0000000b8e8e7212 */ /* 0x000fe200078ec0ff */
[--C-:B------:R-:W-:Y:S01]  /*3b20*/  FFMA.FTZ R169, R169, c[0x0][0x23c], -R171.reuse ;  /* 0x00008f00a9a97a23 */ /* 0x100fe200000108ab */
[----:B------:R-:W1:Y:S01]  /*3b30*/  LDSM.16.MT88.4 R8, [R189+0xe800] ;  /* 0x00e80000bd08783b */ /* 0x000e620000004200 */
[----:B------:R-:W-:Y:S01]  /*3b40*/  MUFU.EX2 R153, R153 ;  /* 0x0000009900997308 */ /* 0x000fe20000000800 */
[----:B------:R-:W-:Y:S02]  /*3b50*/  FFMA.FTZ R168, R168, c[0x0][0x23c], -R171 ;  /* 0x00008f00a8a87a23 */ /* 0x000fe400000108ab */
[----:B------:R-:W-:Y:S01]  /*3b60*/  FADD.FTZ R158, R159, R158 ;  /* 0x0000009e9f9e7221 */ /* 0x000fe20000010000 */
[----:B--2---:R-:W-:Y:S01]  /*3b70*/  HMMA.16816.F32.BF16 R120, R116, R32, RZ ;  /* 0x000000207478723c */ /* 0x004fe200000418ff */
[----:B------:R-:W-:-:S02]  /*3b80*/  FADD.FTZ R162, R155, R162 ;  /* 0x000000a29ba27221 */ /* 0x000fc40000010000 */
[----:B------:R-:W-:Y:S01]  /*3b90*/  FADD.FTZ R157, R157, R158 ;  /* 0x0000009e9d9d7221 */ /* 0x000fe20000010000 */
[----:B------:R-:W-:Y:S01]  /*3ba0*/  MUFU.EX2 R149, R149 ;  /* 0x0000009500957308 */ /* 0x000fe20000000800 */
[----:B------:R-:W-:Y:S02]  /*3bb0*/  FADD.FTZ R161, R161, R162 ;  /* 0x000000a2a1a17221 */ /* 0x000fe40000010000 */
[----:B----4-:R-:W-:Y:S01]  /*3bc0*/  F2FP.BF16.PACK_AB R33, R151, R156 ;  /* 0x0000009c9721723e */ /* 0x010fe200000010ff */
[----:B------:R-:W-:Y:S01]  /*3bd0*/  HMMA.16816.F32.BF16 R80, R116, R84, RZ ;  /* 0x000000547450723c */ /* 0x000fe200000418ff */
[----:B------:R-:W-:Y:S02]  /*3be0*/  FADD.FTZ R157, R152, R157 ;  /* 0x0000009d989d7221 */ /* 0x000fe40000010000 */
[----:B------:R-:W-:Y:S01]  /*3bf0*/  LOP3.LUT R140, R140, R33, RZ, 0xc0, !PT ;  /* 0x000000218c8c7212 */ /* 0x000fe200078ec0ff */
[----:B------:R-:W2:Y:S01]  /*3c00*/  MUFU.EX2 R0, R0 ;  /* 0x0000000000007308 */ /* 0x000ea20000000800 */
[----:B------:R-:W-:-:S02]  /*3c10*/  FADD.FTZ R154, R154, R161 ;  /* 0x000000a19a9a7221 */ /* 0x000fc40000010000 */
[----:B------:R-:W-:Y:S01]  /*3c20*/  FADD.FTZ R156, R156, R157 ;  /* 0x0000009d9c9c7221 */ /* 0x000fe20000010000 */
[C---:B------:R-:W-:Y:S03]  /*3c30*/  HMMA.16816.F32.BF16 R84, R116.reuse, R86, RZ ;  /* 0x000000567454723c */ /* 0x040fe600000418ff */
[----:B------:R-:W-:Y:S01]  /*3c40*/  FADD.FTZ R151, R151, R156 ;  /* 0x0000009c97977221 */ /* 0x000fe20000010000 */
[----:B------:R-:W4:Y:S03]  /*3c50*/  MUFU.EX2 R160, R160 ;  /* 0x000000a000a07308 */ /* 0x000f260000000800 */
[----:B------:R-:W-:Y:S01]  /*3c60*/  FADD.FTZ R150, R150, R151 ;  /* 0x0000009796967221 */ /* 0x000fe20000010000 */
[C---:B------:R-:W-:Y:S03]  /*3c70*/  HMMA.16816.F32.BF16 R72, R116.reuse, R76, RZ ;  /* 0x0000004c7448723c */ /* 0x040fe600000418ff */
[----:B------:R-:W-:Y:S01]  /*3c80*/  FADD.FTZ R133, R133, R150 ;  /* 0x0000009685857221 */ /* 0x000fe20000010000 */
[----:B--2---:R-:W-:Y:S01]  /*3c90*/  F2FP.BF16.PACK_AB R146, R0, R149 ;  /* 0x000000950092723e */ /* 0x004fe200000010ff */
[----:B------:R-:W-:Y:S03]  /*3ca0*/  MUFU.EX2 R212, R212 ;  /* 0x000000d400d47308 */ /* 0x000fe60000000800 */
[----:B------:R-:W-:Y:S01]  /*3cb0*/  LOP3.LUT R143, R143, R146, RZ, 0xc0, !PT ;  /* 0x000000928f8f7212 */ /* 0x000fe200078ec0ff */
[----:B------:R-:W-:Y:S01]  /*3cc0*/  HMMA.16816.F32.BF16 R88, R116, R92, RZ ;  /* 0x0000005c7458723c */ /* 0x000fe200000418ff */
[----:B----4-:R-:W-:-:S03]  /*3cd0*/  F2FP.BF16.PACK_AB R32, R160, R153 ;  /* 0x00000099a020723e */ /* 0x010fc600000010ff */
[----:B------:R-:W-:Y:S01]  /*3ce0*/  MUFU.EX2 R173, R173 ;  /* 0x000000ad00ad7308 */ /* 0x000fe20000000800 */
[----:B------:R-:W-:Y:S01]  /*3cf0*/  FADD.FTZ R153, R153, R154 ;  /* 0x0000009a99997221 */ /* 0x000fe20000010000 */
[----:B------:R-:W-:Y:S02]  /*3d00*/  LOP3.LUT R141, R141, R32, RZ, 0xc0, !PT ;  /* 0x000000208d8d7212 */ /* 0x000fe400078ec0ff */
[----:B------:R-:W-:Y:S01]  /*3d10*/  HMMA.16816.F32.BF16 R92, R116, R94, RZ ;  /* 0x0000005e745c723c */ /* 0x000fe200000418ff */
[----:B------:R-:W-:-:S03]  /*3d20*/  FADD.FTZ R160, R160, R153 ;  /* 0x00000099a0a07221 */ /* 0x000fc60000010000 */
[----:B------:R-:W-:Y:S01]  /*3d30*/  MUFU.EX2 R164, R164 ;  /* 0x000000a400a47308 */ /* 0x000fe20000000800 */
[----:B------:R-:W-:-:S03]  /*3d40*/  FADD.FTZ R149, R149, R160 ;  /* 0x000000a095957221 */ /* 0x000fc60000010000 */
[----:B---3--:R-:W-:Y:S01]  /*3d50*/  HMMA.16816.F32.BF16 R128, R140, R4, R128 ;  /* 0x000000048c80723c */ /* 0x008fe20000041880 */
[----:B------:R-:W-:-:S03]  /*3d60*/  FADD.FTZ R149, R0, R149 ;  /* 0x0000009500957221 */ /* 0x000fc60000010000 */
[----:B------:R-:W-:Y:S04]  /*3d70*/  MUFU.EX2 R172, R172 ;  /* 0x000000ac00ac7308 */ /* 0x000fe80000000800 */
[C---:B------:R-:W-:Y:S01]  /*3d80*/  HMMA.16816.F32.BF16 R36, R140.reuse, R6, R36 ;  /* 0x000000068c24723c */ /* 0x040fe20000041824 */
[----:B------:R-:W2:Y:S03]  /*3d90*/  LDSM.16.MT88.4 R4, [R188+0xe800] ;  /* 0x00e80000bc04783b */ /* 0x000ea60000004200 */
[----:B------:R-:W-:Y:S04]  /*3da0*/  MUFU.EX2 R175, R175 ;  /* 0x000000af00af7308 */ /* 0x000fe80000000800 */
[C---:B-1----:R-:W-:Y:S04]  /*3db0*/  HMMA.16816.F32.BF16 R80, R140.reuse, R8, R80 ;  /* 0x000000088c50723c */ /* 0x042fe80000041850 */
[----:B------:R-:W-:Y:S04]  /*3dc0*/  MUFU.EX2 R217, R217 ;  /* 0x000000d900d97308 */ /* 0x000fe80000000800 */
[C---:B------:R-:W-:Y:S01]  /*3dd0*/  HMMA.16816.F32.BF16 R84, R140.reuse, R10, R84 ;  /* 0x0000000a8c54723c */ /* 0x040fe20000041854 */
[----:B------:R-:W1:Y:S03]  /*3de0*/  LDSM.16.MT88.4 R8, [R190+0x10800] ;  /* 0x01080000be08783b */ /* 0x000e660000004200 */
[----:B------:R-:W-:Y:S04]  /*3df0*/  MUFU.EX2 R215, R215 ;  /* 0x000000d700d77308 */ /* 0x000fe80000000800 */
[----:B------:R-:W-:Y:S04]  /*3e00*/  HMMA.16816.F32.BF16 R72, R140, R16, R72 ;  /* 0x000000108c48723c */ /* 0x000fe80000041848 */
[----:B------:R-:W-:Y:S03]  /*3e10*/  MUFU.EX2 R174, R174 ;  /* 0x000000ae00ae7308 */ /* 0x000fe60000000800 */
[----:B------:R-:W-:Y:S01]  /*3e20*/  LOP3.LUT R16, R167, UR15, R222, 0x96, !PT ;  /* 0x0000000fa7107c12 */ /* 0x000fe2000f8e96de */
[----:B------:R-:W-:Y:S01]  /*3e30*/  HMMA.16816.F32.BF16 R76, R116, R78, RZ ;  /* 0x0000004e744c723c */ /* 0x000fe200000418ff */
[----:B------:R-:W-:-:S03]  /*3e40*/  FFMA.FTZ R167, R137, c[0x0][0x23c], -R214 ;  /* 0x00008f0089a77a23 */ /* 0x000fc600000108d6 */
[----:B------:R-:W-:Y:S01]  /*3e50*/  IMAD.WIDE.U32 R16, R16, -0x2daee0ad, RZ ;  /* 0xd2511f5310107825 */ /* 0x000fe200078e00ff */
[----:B------:R-:W-:Y:S03]  /*3e60*/  MUFU.EX2 R169, R169 ;  /* 0x000000a900a97308 */ /* 0x000fe60000000800 */
[----:B------:R-:W-:Y:S01]  /*3e70*/  HMMA.16816.F32.BF16 R64, R116, R68, RZ ;  /* 0x000000447440723c */ /* 0x000fe200000418ff */
[----:B------:R-:W-:Y:S01]  /*3e80*/  LOP3.LUT R222, R17, UR12, R220, 0x96, !PT ;  /* 0x0000000c11de7c12 */ /* 0x000fe2000f8e96dc */
[----:B------:R-:W-:-:S03]  /*3e90*/  IMAD.WIDE.U32 R220, R165, -0x326172a9, RZ ;  /* 0xcd9e8d57a5dc7825 */ /* 0x000fc600078e00ff */
[----:B------:R-:W-:Y:S01]  /*3ea0*/  MUFU.EX2 R167, R167 ;  /* 0x000000a700a77308 */ /* 0x000fe20000000800 */
[----:B------:R-:W-:Y:S01]  /*3eb0*/  IMAD.WIDE.U32 R222, R222, -0x326172a9, RZ ;  /* 0xcd9e8d57dede7825 */ /* 0x000fe200078e00ff */
[----:B------:R-:W-:Y:S01]  /*3ec0*/  LOP3.LUT R166, R221, UR13, R166, 0x96, !PT ;  /* 0x0000000ddda67c12 */ /* 0x000fe2000f8e96a6 */
[----:B------:R-:W-:Y:S02]  /*3ed0*/  HMMA.16816.F32.BF16 R68, R116, R70, RZ ;  /* 0x000000467444723c */ /* 0x000fe400000418ff */
[----:B------:R-:W-:Y:S01]  /*3ee0*/  FFMA.FTZ R165, R145, c[0x0][0x23c], -R214 ;  /* 0x00008f0091a57a23 */ /* 0x000fe200000108d6 */
[----:B------:R-:W-:Y:S01]  /*3ef0*/  LOP3.LUT R220, R223, UR11, R220, 0x96, !PT ;  /* 0x0000000bdfdc7c12 */ /* 0x000fe2000f8e96dc */
[----:B------:R-:W-:Y:S01]  /*3f00*/  LDSM.16.MT88.4 R144, [R188+0x10800] ;  /* 0x01080000bc90783b */ /* 0x000fe20000004200 */
[----:B------:R-:W-:Y:S03]  /*3f10*/  MUFU.EX2 R168, R168 ;  /* 0x000000a800a87308 */ /* 0x000fe60000000800 */
[----:B--2---:R-:W-:Y:S01]  /*3f20*/  HMMA.16816.F32.BF16 R88, R140, R4, R88 ;  /* 0x000000048c58723c */ /* 0x004fe20000041858 */
[----:B------:R-:W-:-:S04]  /*3f30*/  IMAD.WIDE.U32 R220, R220, -0x2daee0ad, RZ ;  /* 0xd2511f53dcdc7825 */ /* 0x000fc800078e00ff */
[----:B------:R-:W-:Y:S03]  /*3f40*/  MUFU.EX2 R165, R165 ;  /* 0x000000a500a57308 */ /* 0x000fe60000000800 */
[----:B------:R-:W-:Y:S01]  /*3f50*/  HMMA.16816.F32.BF16 R92, R140, R6, R92 ;  /* 0x000000068c5c723c */ /* 0x000fe2000004185c */
[----:B------:R-:W2:Y:S07]  /*3f60*/  LDSM.16.MT88.4 R4, [R189+0x10800] ;  /* 0x01080000bd04783b */ /* 0x000eae0000004200 */
        /* <DEDUP_REMOVED lines=11> */
[----:B------:R-:W-:Y:S01]  /*4020*/  HMMA.16816.F32.BF16 R64, R140, R12, R64 ;  /* 0x0000000c8c40723c */ /* 0x000fe20000041840 */
[----:B------:R-:W-:Y:S01]  /*4030*/  IMAD.WIDE.U32 R224, R224, -0x326172a9, RZ ;  /* 0xcd9e8d57e0e07825 */ /* 0x000fe200078e00ff */
[----:B------:R-:W3:Y:S03]  /*4040*/  MUFU.EX2 R166, R166 ;  /* 0x000000a600a67308 */ /* 0x000ee60000000800 */
[----:B------:R-:W-:-:S03]  /*4050*/  IMAD.WIDE.U32 R18, R18, -0x326172a9, RZ ;  /* 0xcd9e8d5712127825 */ /* 0x000fc600078e00ff */
[----:B------:R-:W-:Y:S01]  /*4060*/  HMMA.16816.F32.BF16 R68, R140, R14, R68 ;  /* 0x0000000e8c44723c */ /* 0x000fe20000041844 */
[----:B------:R-:W4:Y:S07]  /*4070*/  LDSM.16.MT88.4 R12, [R192+0x10800] ;  /* 0x01080000c00c783b */ /* 0x000f2e0000004200 */
[----:B------:R-:W-:Y:S01]  /*4080*/  HMMA.16816.F32.BF16 R112, R116, R114, RZ ;  /* 0x000000727470723c */ /* 0x000fe200000418ff */
[----:B---3--:R-:W-:-:S07]  /*4090*/  F2FP.BF16.PACK_AB R216, R167, R166 ;  /* 0x000000a6a7d8723e */ /* 0x008fce00000010ff */
[----:B-1----:R-:W-:Y:S07]  /*40a0*/  HMMA.16816.F32.BF16 R104, R140, R8, R104 ;  /* 0x000000088c68723c */ /* 0x002fee0000041868 */
[----:B------:R-:W-:Y:S01]  /*40b0*/  LOP3.LUT R9, R19, UR19, R224, 0x96, !PT ;  /* 0x0000001313097c12 */ /* 0x000fe2000f8e96e0 */
[----:B------:R-:W-:Y:S03]  /*40c0*/  HMMA.16816.F32.BF16 R96, R116, R100, RZ ;  /* 0x000000647460723c */ /* 0x000fe600000418ff */
[----:B------:R-:W-:-:S04]  /*40d0*/  SHF.R.U32.HI R16, RZ, 0x10, R9 ;  /* 0x00000010ff107819 */ /* 0x000fc80000011609 */
[----:B------:R-:W-:Y:S01]  /*40e0*/  LOP3.LUT R16, R16, 0xff, RZ, 0xc0, !PT ;  /* 0x000000ff10107812 */ /* 0x000fe200078ec0ff */
[----:B------:R-:W-:Y:S08]  /*40f0*/  HMMA.16816.F32.BF16 R100, R116, R102, RZ ;  /* 0x000000667464723c */ /* 0x000ff000000418ff */
[C---:B------:R-:W-:Y:S07]  /*4100*/  HMMA.16816.F32.BF16 R60, R140.reuse, R22, R60 ;  /* 0x000000168c3c723c */ /* 0x040fee000004183c */
[C---:B------:R-:W-:Y:S01]  /*4110*/  LOP3.LUT R22, R9.reuse, 0xff, RZ, 0xc0, !PT ;  /* 0x000000ff09167812 */ /* 0x040fe200078ec0ff */
[C---:B------:R-:W-:Y:S07]  /*4120*/  HMMA.16816.F32.BF16 R124, R140.reuse, R10, R124 ;  /* 0x0000000a8c7c723c */ /* 0x040fee000004187c */
[----:B------:R-:W-:Y:S01]  /*4130*/  LOP3.LUT R11, R9, 0xffff, RZ, 0xc0, !PT ;  /* 0x0000ffff090b7812 */ /* 0x000fe200078ec0ff */
[----:B--2---:R-:W-:Y:S01]  /*4140*/  HMMA.16816.F32.BF16 R108, R140, R4, R108 ;  /* 0x000000048c6c723c */ /* 0x004fe2000004186c */
[----:B------:R-:W-:-:S02]  /*4150*/  SHF.R.U32.HI R9, RZ, 0x18, R9 ;  /* 0x00000018ff097819 */ /* 0x000fc40000011609 */
[----:B------:R-:W-:Y:S02]  /*4160*/  SHF.R.U32.HI R11, RZ, 0x8, R11 ;  /* 0x00000008ff0b7819 */ /* 0x000fe4000001160b */
[----:B------:R-:W-:Y:S02]  /*4170*/  PRMT R16, R16, 0x5410, R9 ;  /* 0x0000541010107816 */ /* 0x000fe40000000009 */
[----:B------:R-:W-:Y:S01]  /*4180*/  LOP3.LUT R4, R18, 0xffff, RZ, 0xc0, !PT ;  /* 0x0000ffff12047812 */ /* 0x000fe200078ec0ff */
[C---:B------:R-:W-:Y:S01]  /*4190*/  HMMA.16816.F32.BF16 R112, R140.reuse, R6, R112 ;  /* 0x000000068c70723c */ /* 0x040fe20000041870 */
[----:B------:R-:W-:Y:S01]  /*41a0*/  SHF.R.U32.HI R5, RZ, 0x10, R18 ;  /* 0x00000010ff057819 */ /* 0x000fe20000011612 */
[--C-:B------:R-:W-:Y:S01]  /*41b0*/  HSET2.LE.AND R17, R16, R163.reuse, PT ;  /* 0x000000a310117233 */ /* 0x100fe20003803000 */
[----:B------:R-:W-:Y:S02]  /*41c0*/  PRMT R22, R22, 0x5410, R11 ;  /* 0x0000541016167816 */ /* 0x000fe4000000000b */
[----:B------:R-:W-:Y:S01]  /*41d0*/  LOP3.LUT R5, R5, 0xff, RZ, 0xc0, !PT ;  /* 0x000000ff05057812 */ /* 0x000fe200078ec0ff */
[----:B------:R-:W1:Y:S01]  /*41e0*/  LDSM.16.MT88.4 R8, [R188+0xd000] ;  /* 0x00d00000bc08783b */ /* 0x000e620000004200 */
[----:B------:R-:W-:Y:S01]  /*41f0*/  SHF.R.U32.HI R7, RZ, 0x8, R4 ;  /* 0x00000008ff077819 */ /* 0x000fe20000011604 */
[C---:B------:R-:W-:Y:S01]  /*4200*/  HMMA.16816.F32.BF16 R56, R140.reuse, R20, R56 ;  /* 0x000000148c38723c */ /* 0x040fe20000041838 */
[----:B------:R-:W-:Y:S01]  /*4210*/  F2FP.BF16.PACK_AB R4, R173, R212 ;  /* 0x000000d4ad04723e */ /* 0x000fe200000010ff */
[--C-:B------:R-:W-:Y:S01]  /*4220*/  HSET2.LE.AND R22, R22, R163.reuse, PT ;  /* 0x000000a316167233 */ /* 0x100fe20003803000 */
[----:B------:R-:W-:Y:S01]  /*4230*/  F2FP.BF16.PACK_AB R19, R165, R164 ;  /* 0x000000a4a513723e */ /* 0x000fe200000010ff */
[----:B------:R-:W-:Y:S01]  /*4240*/  FADD.FTZ R164, R164, R133 ;  /* 0x00000085a4a47221 */ /* 0x000fe20000010000 */
[----:B------:R-:W-:Y:S01]  /*4250*/  LOP3.LUT R17, R17, R4, RZ, 0xc0, !PT ;  /* 0x0000000411117212 */ /* 0x000fe200078ec0ff */
[----:B------:R-:W-:Y:S01]  /*4260*/  FADD.FTZ R212, R212, R149 ;  /* 0x00000095d4d47221 */ /* 0x000fe20000010000 */
[----:B------:R-:W-:Y:S01]  /*4270*/  LOP3.LUT R20, R18, 0xff, RZ, 0xc0, !PT ;  /* 0x000000ff12147812 */ /* 0x000fe200078ec0ff */
[C---:B----4-:R-:W-:Y:S01]  /*4280*/  HMMA.16816.F32.BF16 R96, R140.reuse, R12, R96 ;  /* 0x0000000c8c60723c */ /* 0x050fe20000041860 */
[----:B------:R-:W-:Y:S01]  /*4290*/  SHF.R.U32.HI R18, RZ, 0x18, R18 ;  /* 0x00000018ff127819 */ /* 0x000fe20000011612 */
[----:B------:R-:W-:Y:S01]  /*42a0*/  FADD.FTZ R165, R165, R164 ;  /* 0x000000a4a5a57221 */ /* 0x000fe20000010000 */
[----:B------:R-:W-:Y:S01]  /*42b0*/  PRMT R20, R20, 0x5410, R7 ;  /* 0x0000541014147816 */ /* 0x000fe20000000007 */
[----:B------:R-:W-:Y:S01]  /*42c0*/  FADD.FTZ R173, R173, R212 ;  /* 0x000000d4adad7221 */ /* 0x000fe20000010000 */
[----:B------:R-:W-:Y:S01]  /*42d0*/  PRMT R18, R5, 0x5410, R18 ;  /* 0x0000541005127816 */ /* 0x000fe20000000012 */
[----:B------:R-:W-:Y:S01]  /*42e0*/  FADD.FTZ R166, R166, R165 ;  /* 0x000000a5a6a67221 */ /* 0x000fe20000010000 */
[----:B------:R-:W2:Y:S01]  /*42f0*/  LDSM.16.MT88.4 R4, [R189+0xf000] ;  /* 0x00f00000bd04783b */ /* 0x000ea20000004200 */
[----:B------:R-:W-:Y:S01]  /*4300*/  HMMA.16816.F32.BF16 R100, R140, R14, R100 ;  /* 0x0000000e8c64723c */ /* 0x000fe20000041864 */
[----:B------:R-:W-:Y:S01]  /*4310*/  LOP3.LUT R16, R22, R19, RZ, 0xc0, !PT ;  /* 0x0000001316107212 */ /* 0x000fe200078ec0ff */
[----:B------:R-:W-:Y:S01]  /*4320*/  HSET2.LE.AND R19, R18, R163, PT ;  /* 0x000000a312137233 */ /* 0x000fe20003803000 */
[----:B------:R-:W3:Y:S01]  /*4330*/  LDSM.16.MT88.4 R12, [R192+0xd000] ;  /* 0x00d00000c00c783b */ /* 0x000ee20000004200 */
[----:B------:R-:W-:-:S04]  /*4340*/  FADD.FTZ R167, R167, R166 ;  /* 0x000000a6a7a77221 */ /* 0x000fc80000010000 */
[C---:B------:R-:W-:Y:S08]  /*4350*/  HMMA.16816.F32.BF16 R48, R116.reuse, R52, RZ ;  /* 0x000000347430723c */ /* 0x040ff000000418ff */
[C---:B------:R-:W-:Y:S08]  /*4360*/  HMMA.16816.F32.BF16 R52, R116.reuse, R54, RZ ;  /* 0x000000367434723c */ /* 0x040ff000000418ff */
[C---:B------:R-:W-:Y:S08]  /*4370*/  HMMA.16816.F32.BF16 R40, R116.reuse, R44, RZ ;  /* 0x0000002c7428723c */ /* 0x040ff000000418ff */
[C---:B------:R-:W-:Y:S08]  /*4380*/  HMMA.16816.F32.BF16 R44, R116.reuse, R46, RZ ;  /* 0x0000002e742c723c */ /* 0x040ff000000418ff */
[----:B------:R-:W-:Y:S01]  /*4390*/  HMMA.16816.F32.BF16 R116, R116, R34, RZ ;  /* 0x000000227474723c */ /* 0x000fe200000418ff */
[----:B------:R-:W-:Y:S07]  /*43a0*/  LDSM.16.MT88.4 R32, [R189+0xd000] ;  /* 0x00d00000bd20783b */ /* 0x000fee0000004200 */
[C---:B------:R-:W-:Y:S07]  /*43b0*/  HMMA.16816.F32.BF16 R120, R140.reuse, R144, R120 ;  /* 0x000000908c78723c */ /* 0x040fee0000041878 */
[----:B------:R-:W-:Y:S01]  /*43c0*/  HSET2.LE.AND R145, R20, R163, PT ;  /* 0x000000a314917233 */ /* 0x000fe20003803000 */
[----:B------:R-:W-:Y:S01]  /*43d0*/  F2FP.BF16.PACK_AB R144, R175, R172 ;  /* 0x000000acaf90723e */ /* 0x000fe200000010ff */
[----:B------:R-:W4:Y:S01]  /*43e0*/  LDSM.16.MT88.4 R20, [R188+0xf000] ;  /* 0x00f00000bc14783b */ /* 0x000f220000004200 */
[----:B------:R-:W-:Y:S01]  /*43f0*/  HMMA.16816.F32.BF16 R48, R140, R24, R48 ;  /* 0x000000188c30723c */ /* 0x000fe20000041830 */
[----:B------:R-:W-:Y:S01]  /*4400*/  FADD.FTZ R172, R172, R173 ;  /* 0x000000adacac7221 */ /* 0x000fe20000010000 */
[----:B------:R-:W-:Y:S01]  /*4410*/  LOP3.LUT R18, R145, R216, RZ, 0xc0, !PT ;  /* 0x000000d891127212 */ /* 0x000fe200078ec0ff */
[--C-:B------:R-:W-:Y:S01]  /*4420*/  FFMA.FTZ R216, R219, c[0x0][0x23c], -R214.reuse ;  /* 0x00008f00dbd87a23 */ /* 0x100fe200000108d6 */
[----:B------:R-:W-:Y:S01]  /*4430*/  LOP3.LUT R19, R19, R144, RZ, 0xc0, !PT ;  /* 0x0000009013137212 */ /* 0x000fe200078ec0ff */
[----:B------:R-:W-:-:S02]  /*4440*/  FFMA.FTZ R214, R213, c[0x0][0x23c], -R214 ;  /* 0x00008f00d5d67a23 */ /* 0x000fc400000108d6 */
[----:B------:R-:W-:Y:S01]  /*4450*/  FFMA.FTZ R213, R170, c[0x0][0x23c], -R171 ;  /* 0x00008f00aad57a23 */ /* 0x000fe200000108ab */
[----:B------:R-:W-:Y:S01]  /*4460*/  HMMA.16816.F32.BF16 R52, R140, R26, R52 ;  /* 0x0000001a8c34723c */ /* 0x000fe20000041834 */
[----:B------:R-:W-:Y:S01]  /*4470*/  LDSM.16.MT88.4 R24, [R190+0xf000] ;  /* 0x00f00000be18783b */ /* 0x000fe20000004200 */
[----:B------:R-:W5:Y:S01]  /*4480*/  MUFU.EX2 R216, R216 ;  /* 0x000000d800d87308 */ /* 0x000f620000000800 */
[----:B------:R-:W-:-:S05]  /*4490*/  FADD.FTZ R175, R175, R172 ;  /* 0x000000acafaf7221 */ /* 0x000fca0000010000 */
[C---:B-1----:R-:W-:Y:S02]  /*44a0*/  HMMA.16816.F32.BF16 R56, R16.reuse, R8, R56 ;  /* 0x000000081038723c */ /* 0x042fe40000041838 */
[----:B------:R-:W1:Y:S06]  /*44b0*/  MUFU.EX2 R214, R214 ;  /* 0x000000d600d67308 */ /* 0x000e6c0000000800 */
[C---:B------:R-:W-:Y:S01]  /*44c0*/  HMMA.16816.F32.BF16 R60, R16.reuse, R10, R60 ;  /* 0x0000000a103c723c */ /* 0x040fe2000004183c */
[----:B------:R-:W1:Y:S01]  /*44d0*/  LDSM.16.MT88.4 R8, [R190+0x11000] ;  /* 0x01100000be08783b */ /* 0x000e620000004200 */
[----:B------:R-:W1:Y:S06]  /*44e0*/  MUFU.EX2 R213, R213 ;  /* 0x000000d500d57308 */ /* 0x000e6c0000000800 */
[C---:B--2---:R-:W-:Y:S08]  /*44f0*/  HMMA.16816.F32.BF16 R80, R16.reuse, R4, R80 ;  /* 0x000000041050723c */ /* 0x044ff00000041850 */
[----:B------:R-:W-:Y:S01]  /*4500*/  HMMA.16816.F32.BF16 R84, R16, R6, R84 ;  /* 0x000000061054723c */ /* 0x000fe20000041854 */
[----:B------:R-:W2:Y:S07]  /*4510*/  LDSM.16.MT88.4 R4, [R189+0x11000] ;  /* 0x01100000bd04783b */ /* 0x000eae0000004200 */
[C---:B------:R-:W-:Y:S08]  /*4520*/  HMMA.16816.F32.BF16 R40, R140.reuse, R28, R40 ;  /* 0x0000001c8c28723c */ /* 0x040ff00000041828 */
[C---:B------:R-:W-:Y:S01]  /*4530*/  HMMA.16816.F32.BF16 R44, R140.reuse, R30, R44 ;  /* 0x0000001e8c2c723c */ /* 0x040fe2000004182c */
[----:B------:R-:W2:Y:S07]  /*4540*/  LDSM.16.MT88.4 R28, [R192+0xf000] ;  /* 0x00f00000c01c783b */ /* 0x000eae0000004200 */
[----:B------:R-:W-:Y:S01]  /*4550*/  HMMA.16816.F32.BF16 R116, R140, R146, R116 ;  /* 0x000000928c74723c */ /* 0x000fe20000041874 */
[----:B------:R-:W-:Y:S04]  /*4560*/  LDSM.16.MT88.4 R144, [R188+0x11000] ;  /* 0x01100000bc90783b */ /* 0x000fe80000004200 */
[----:B------:R-:W-:Y:S03]  /*4570*/  LDSM.16.MT88.4 R140, [R190+0xd800] ;  /* 0x00d80000be8c783b */ /* 0x000fe60000004200 */
[C---:B---3--:R-:W-:Y:S08]  /*4580*/  HMMA.16816.F32.BF16 R128, R16.reuse, R12, R128 ;  /* 0x0000000c1080723c */ /* 0x048ff00000041880 */
[C---:B------:R-:W-:Y:S01]  /*4590*/  HMMA.16816.F32.BF16 R36, R16.reuse, R14, R36 ;  /* 0x0000000e1024723c */ /* 0x040fe20000041824 */
[----:B------:R-:W3:Y:S07]  /*45a0*/  LDSM.16.MT88.4 R12, [R192+0x11000] ;  /* 0x01100000c00c783b */ /* 0x000eee0000004200 */
[C---:B----4-:R-:W-:Y:S07]  /*45b0*/  HMMA.16816.F32.BF16 R92, R16.reuse, R22, R92 ;  /* 0x00000016105c723c */ /* 0x050fee000004185c */
[----:B------:R-:W-:Y:S01]  /*45c0*/  LOP3.LUT R22, R225, UR9, R222, 0x96, !PT ;  /* 0x00000009e1167c12 */ /* 0x000fe2000f8e96de */
[----:B-1----:R-:W-:Y:S04]  /*45d0*/  HMMA.16816.F32.BF16 R104, R16, R8, R104 ;  /* 0x000000081068723c */ /* 0x002fe80000041868 */
[----:B------:R-:W-:-:S04]  /*45e0*/  IMAD.WIDE.U32 R22, R22, -0x2daee0ad, RZ ;  /* 0xd2511f5316167825 */ /* 0x000fc800078e00ff */
[C---:B------:R-:W-:Y:S01]  /*45f0*/  HMMA.16816.F32.BF16 R72, R16.reuse, R24, R72 ;  /* 0x000000181048723c */ /* 0x040fe20000041848 */
[----:B------:R-:W-:Y:S02]  /*4600*/  LOP3.LUT R220, R23, UR18, R220, 0x96, !PT ;  /* 0x0000001217dc7c12 */ /* 0x000fe4000f8e96dc */
[C---:B------:R-:W-:Y:S02]  /*4610*/  LOP3.LUT R8, R22.reuse, 0xffff, RZ, 0xc0, !PT ;  /* 0x0000ffff16087812 */ /* 0x040fe400078ec0ff */
[--C-:B------:R-:W-:Y:S02]  /*4620*/  SHF.R.U32.HI R9, RZ, 0x10, R22.reuse ;  /* 0x00000010ff097819 */ /* 0x100fe40000011616 */
[----:B------:R-:W-:Y:S01]  /*4630*/  LOP3.LUT R24, R22, 0xff, RZ, 0xc0, !PT ;  /* 0x000000ff16187812 */ /* 0x000fe200078ec0ff */
[----:B------:R-:W-:Y:S01]  /*4640*/  HMMA.16816.F32.BF16 R124, R16, R10, R124 ;  /* 0x0000000a107c723c */ /* 0x000fe2000004187c */
[----:B------:R-:W-:Y:S02]  /*4650*/  LOP3.LUT R9, R9, 0xff, RZ, 0xc0, !PT ;  /* 0x000000ff09097812 */ /* 0x000fe400078ec0ff */
[----:B------:R-:W-:-:S02]  /*4660*/  SHF.R.U32.HI R22, RZ, 0x18, R22 ;  /* 0x00000018ff167819 */ /* 0x000fc40000011616 */
[C---:B-----5:R-:W-:Y:S01]  /*4670*/  F2FP.BF16.PACK_AB R23, R217.reuse, R216 ;  /* 0x000000d8d917723e */ /* 0x060fe200000010ff */
[----:B------:R-:W-:Y:S01]  /*4680*/  FADD.FTZ R216, R216, R167 ;  /* 0x000000a7d8d87221 */ /* 0x000fe20000010000 */
[----:B------:R-:W-:Y:S01]  /*4690*/  SHF.R.U32.HI R10, RZ, 0x10, R220 ;  /* 0x00000010ff0a7819 */ /* 0x000fe200000116dc */
[C---:B--2---:R-:W-:Y:S01]  /*46a0*/  HMMA.16816.F32.BF16 R108, R16.reuse, R4, R108 ;  /* 0x00000004106c723c */ /* 0x044fe2000004186c */
[----:B------:R-:W-:Y:S01]  /*46b0*/  SHF.R.U32.HI R11, RZ, 0x8, R8 ;  /* 0x00000008ff0b7819 */ /* 0x000fe20000011608 */
[----:B------:R-:W-:Y:S01]  /*46c0*/  FADD.FTZ R216, R217, R216 ;  /* 0x000000d8d9d87221 */ /* 0x000fe20000010000 */
[----:B------:R-:W-:Y:S02]  /*46d0*/  PRMT R22, R9, 0x5410, R22 ;  /* 0x0000541009167816 */ /* 0x000fe40000000016 */
[----:B------:R-:W-:Y:S02]  /*46e0*/  PRMT R24, R24, 0x5410, R11 ;  /* 0x0000541018187816 */ /* 0x000fe4000000000b */
[----:B------:R-:W-:Y:S01]  /*46f0*/  LOP3.LUT R5, R220, 0xffff, RZ, 0xc0, !PT ;  /* 0x0000ffffdc057812 */ /* 0x000fe200078ec0ff */
[----:B------:R-:W-:Y:S01]  /*4700*/  HMMA.16816.F32.BF16 R88, R16, R20, R88 ;  /* 0x000000141058723c */ /* 0x000fe20000041858 */
[----:B------:R-:W-:-:S06]  /*4710*/  SHF.R.U32.HI R4, RZ, 0x18, R220 ;  /* 0x00000018ff047819 */ /* 0x000fcc00000116dc */
[----:B------:R-:W-:Y:S01]  /*4720*/  SHF.R.U32.HI R21, RZ, 0x8, R5 ;  /* 0x00000008ff157819 */ /* 0x000fe20000011605 */
[C---:B------:R-:W-:Y:S01]  /*4730*/  HMMA.16816.F32.BF16 R40, R16.reuse, R136, R40 ;  /* 0x000000881028723c */ /* 0x040fe20000041828 */
[----:B------:R-:W-:Y:S02]  /*4740*/  LOP3.LUT R5, R10, 0xff, RZ, 0xc0, !PT ;  /* 0x000000ff0a057812 */ /* 0x000fe400078ec0ff */
[----:B------:R-:W1:Y:S01]  /*4750*/  LDSM.16.MT88.4 R8, [R192+0xf800] ;  /* 0x00f80000c008783b */ /* 0x000e620000004200 */
[----:B------:R-:W-:Y:S02]  /*4760*/  LOP3.LUT R20, R220, 0xff, RZ, 0xc0, !PT ;  /* 0x000000ffdc147812 */ /* 0x000fe400078ec0ff */
[----:B------:R-:W-:Y:S02]  /*4770*/  PRMT R4, R5, 0x5410, R4 ;  /* 0x0000541005047816 */ /* 0x000fe40000000004 */
[----:B------:R-:W-:Y:S01]  /*4780*/  HMMA.16816.F32.BF16 R44, R16, R138, R44 ;  /* 0x0000008a102c723c */ /* 0x000fe2000004182c */
[----:B------:R-:W-:Y:S01]  /*4790*/  PRMT R20, R20, 0x5410, R21 ;  /* 0x0000541014147816 */ /* 0x000fe20000000015 */
[----:B------:R-:W-:Y:S01]  /*47a0*/  LDSM.16.MT88.4 R136, [R189+0xd800] ;  /* 0x00d80000bd88783b */ /* 0x000fe20000004200 */
[--C-:B------:R-:W-:Y:S01]  /*47b0*/  HSET2.LE.AND R5, R4, R163.reuse, PT ;  /* 0x000000a304057233 */ /* 0x100fe20003803000 */
[----:B------:R-:W-:Y:S01]  /*47c0*/  F2FP.BF16.PACK_AB R21, R214, R215 ;  /* 0x000000d7d615723e */ /* 0x000fe200000010ff */
[----:B------:R-:W-:Y:S01]  /*47d0*/  FADD.FTZ R215, R215, R216 ;  /* 0x000000d8d7d77221 */ /* 0x000fe20000010000 */
[----:B------:R-:W-:-:S02]  /*47e0*/  HSET2.LE.AND R20, R20, R163, PT ;  /* 0x000000a314147233 */ /* 0x000fc40003803000 */
[----:B------:R-:W-:Y:S01]  /*47f0*/  HMMA.16816.F32.BF16 R48, R16, R32, R48 ;  /* 0x000000201030723c */ /* 0x000fe20000041830 */
[----:B------:R-:W-:Y:S02]  /*4800*/  FADD.FTZ R215, R214, R215 ;  /* 0x000000d7d6d77221 */ /* 0x000fe40000010000 */
[----:B------:R-:W-:-:S05]  /*4810*/  LOP3.LUT R4, R20, R23, RZ, 0xc0, !PT ;  /* 0x0000001714047212 */ /* 0x000fca00078ec0ff */
[C---:B------:R-:W-:Y:S01]  /*4820*/  HMMA.16816.F32.BF16 R52, R16.reuse, R34, R52 ;  /* 0x000000221034723c */ /* 0x040fe20000041834 */
[----:B------:R-:W-:Y:S07]  /*4830*/  LDSM.16.MT88.4 R32, [R188+0xd800] ;  /* 0x00d80000bc20783b */ /* 0x000fee0000004200 */
[C---:B------:R-:W-:Y:S08]  /*4840*/  HMMA.16816.F32.BF16 R64, R16.reuse, R28, R64 ;  /* 0x0000001c1040723c */ /* 0x040ff00000041840 */
[C---:B------:R-:W-:Y:S01]  /*4850*/  HMMA.16816.F32.BF16 R68, R16.reuse, R30, R68 ;  /* 0x0000001e1044723c */ /* 0x040fe20000041844 */
[----:B------:R-:W-:Y:S07]  /*4860*/  LDSM.16.MT88.4 R28, [R190+0xf800] ;  /* 0x00f80000be1c783b */ /* 0x000fee0000004200 */
[C---:B------:R-:W-:Y:S08]  /*4870*/  HMMA.16816.F32.BF16 R76, R16.reuse, R26, R76 ;  /* 0x0000001a104c723c */ /* 0x040ff0000004184c */
[C---:B---3--:R-:W-:Y:S08]  /*4880*/  HMMA.16816.F32.BF16 R96, R16.reuse, R12, R96 ;  /* 0x0000000c1060723c */ /* 0x048ff00000041860 */
[C---:B------:R-:W-:Y:S01]  /*4890*/  HMMA.16816.F32.BF16 R100, R16.reuse, R14, R100 ;  /* 0x0000000e1064723c */ /* 0x040fe20000041864 */
[----:B------:R-:W2:Y:S07]  /*48a0*/  LDSM.16.MT88.4 R12, [R192+0xd800] ;  /* 0x00d80000c00c783b */ /* 0x000eae0000004200 */
        /* <DEDUP_REMOVED lines=15> */
[----:B------:R-:W-:-:S04]  /*49a0*/  FADD.FTZ R169, R169, R174 ;  /* 0x000000aea9a97221 */ /* 0x000fc80000010000 */
[----:B------:R-:W-:Y:S02]  /*49b0*/  FADD.FTZ R213, R168, R169 ;  /* 0x000000a9a8d57221 */ /* 0x000fe40000010000 */
[C---:B-1----:R-:W-:Y:S08]  /*49c0*/  HMMA.16816.F32.BF16 R64, R4.reuse, R8, R64 ;  /* 0x000000080440723c */ /* 0x042ff00000041840 */
[C---:B--2---:R-:W-:Y:S08]  /*49d0*/  HMMA.16816.F32.BF16 R128, R4.reuse, R12, R128 ;  /* 0x0000000c0480723c */ /* 0x044ff00000041880 */
        /* <DEDUP_REMOVED lines=26> */
[----:B------:R-:W-:Y:S01]  /*4b80*/  IMAD.WIDE.U32 R218, R148, -0x326172a9, RZ ;  /* 0xcd9e8d5794da7825 */ /* 0x000fe200078e00ff */
[----:B------:R-:W-:Y:S01]  /*4b90*/  MOV R0, R3 ;  /* 0x0000000300007202 */ /* 0x000fe20000000f00 */
[----:B------:R-:W-:Y:S01]  /*4ba0*/  USHF.L.U64.HI UR23, UR4, 0x5, UR5 ;  /* 0x0000000504177899 */ /* 0x000fe20008010205 */
[----:B------:R-:W-:Y:S01]  /*4bb0*/  MOV R133, R132 ;  /* 0x0000008400857202 */ /* 0x000fe20000000f00 */
[----:B------:R-:W-:Y:S01]  /*4bc0*/  IMAD.WIDE.U32 R220, R2, -0x2daee0ad, RZ ;  /* 0xd2511f5302dc7825 */ /* 0x000fe200078e00ff */
[----:B------:R-:W-:Y:S01]  /*4bd0*/  LOP3.LUT R216, R219, R135, RZ, 0x3c, !PT ;  /* 0x00000087dbd87212 */ /* 0x000fe200078e3cff */
[----:B------:R-:W-:Y:S01]  /*4be0*/  USHF.L.U32 UR27, UR4, 0x5, URZ ;  /* 0x00000005041b7899 */ /* 0x000fe2000800063f */
[----:B------:R-:W-:Y:S01]  /*4bf0*/  PRMT R212, R134, 0x7054, R134 ;  /* 0x0000705486d47816 */ /* 0x000fe20000000086 */
[----:B------:R-:W-:-:S02]  /*4c00*/  ULEA.HI.SX32 UR29, UR29, 0xfffffffe, 0x1a ;  /* 0xfffffffe1d1d7891 */ /* 0x000fc4000f8fd23f */
[----:B------:R-:W-:Y:S01]  /*4c10*/  IMAD.WIDE.U32 R216, R216, -0x2daee0ad, RZ ;  /* 0xd2511f53d8d87825 */ /* 0x000fe200078e00ff */
[----:B------:R-:W-:Y:S01]  /*4c20*/  ULDC.64 UR6, c[0x0][0x1a0] ;  /* 0x0000680000067ab9 */ /* 0x000fe20000000a00 */
[----:B------:R-:W-:Y:S05]  /*4c30*/  BRA `(.L_x_619) ;  /* 0x0000027000007947 */ /* 0x000fea0003800000 */
.L_x_621:
        /* <DEDUP_REMOVED lines=11> */
[----:B------:R-:W-:Y:S01]  /*4cf0*/  LEA R134, P2, R132, c[0x0][0x168], 0x1 ;  /* 0x00005a0084867a11 */ /* 0x000fe200078408ff */
[----:B------:R-:W-:Y:S02]  /*4d00*/  USHF.L.U32 UR26, UR4, 0x5, URZ ;  /* 0x00000005041a7899 */ /* 0x000fe4000800063f */
[----:B------:R-:W-:Y:S01]  /*4d10*/  USHF.L.U64.HI UR4, UR4, 0x5, UR5 ;  /* 0x0000000504047899 */ /* 0x000fe20008010205 */
[----:B------:R-:W-:Y:S03]  /*4d20*/  LEA.HI.X R3, R2, R207, R3, 0x6, P1 ;  /* 0x000000cf02037211 */ /* 0x000fe600008f3403 */
[----:B------:R-:W-:Y:S02]  /*4d30*/  IADD3 R2, P1, R134, UR26, RZ ;  /* 0x0000001a86027c10 */ /* 0x000fe4000ff3e0ff */
[----:B------:R-:W-:Y:S02]  /*4d40*/  LEA.HI.X R135, R132, c[0x0][0x16c], R3, 0x1, P2 ;  /* 0x00005b0084877a11 */ /* 0x000fe400010f0c03 */
[----:B------:R-:W-:Y:S02]  /*4d50*/  IADD3 R138, P2, R2, UR26, RZ ;  /* 0x0000001a028a7c10 */ /* 0x000fe4000ff5e0ff */
[----:B------:R-:W-:Y:S01]  /*4d60*/  IADD3.X R3, R135, UR4, RZ, P1, !PT ;  /* 0x0000000487037c10 */ /* 0x000fe20008ffe4ff */
[----:B------:R-:W-:Y:S01]  /*4d70*/  @!PT LDS RZ, [RZ] ;  /* 0x00000000fffff984 */ /* 0x000fe20000000800 */
[----:B------:R-:W-:Y:S01]  /*4d80*/  @!PT LDS RZ, [RZ] ;  /* 0x00000000fffff984 */ /* 0x000fe20000000800 */
[----:B------:R-:W-:Y:S01]  /*4d90*/  @!PT LDS RZ, [RZ] ;  /* 0x00000000fffff984 */ /* 0x000fe20000000800 */
[----:B------:R1:W-:Y:S01]  /*4da0*/  LDGSTS.E.BYPASS.LTC128B.128 [R201+0x6000], [R134.64] ;  /* 0x0600000086c97fae */ /* 0x0003e2000b901d58 */
[----:B------:R-:W-:Y:S02]  /*4db0*/  IADD3 R136, P1, R138, UR26, RZ ;  /* 0x0000001a8a887c10 */ /* 0x000fe4000ff3e0ff */
[----:B------:R-:W-:Y:S01]  /*4dc0*/  IADD3.X R139, R3, UR4, RZ, P2, !PT ;  /* 0x00000004038b7c10 */ /* 0x000fe200097fe4ff */
[----:B------:R1:W-:Y:S03]  /*4dd0*/  LDGSTS.E.BYPASS.LTC128B.128 [R201+0x8000], [R134.64+0x80] ;  /* 0x0800008086c97fae */ /* 0x0003e6000b901d58 */
[----:B------:R-:W-:Y:S01]  /*4de0*/  IADD3.X R137, R139, UR4, RZ, P1, !PT ;  /* 0x000000048b897c10 */ /* 0x000fe20008ffe4ff */
[----:B------:R1:W-:Y:S04]  /*4df0*/  LDGSTS.E.BYPASS.LTC128B.128 [R201+0xa000], [R134.64+0x100] ;  /* 0x0a00010086c97fae */ /* 0x0003e8000b901d58 */
        /* <DEDUP_REMOVED lines=11> */
.L_x_619:
[----:B------:R-:W-:Y:S01]  /*4eb0*/  USHF.R.S32.HI UR4, URZ, 0x1f, UR29 ;  /* 0x0000001f3f047899 */ /* 0x000fe2000801141d */
[----:B------:R-:W-:Y:S04]  /*4ec0*/  DEPBAR.LE SB0, 0x0 ;  /* 0x000080000000791a */ /* 0x000fe80000000000 */
[----:B------:R-:W-:Y:S01]  /*4ed0*/  UIMAD UR4, UR4, UR6, URZ ;  /* 0x00000006040472a4 */ /* 0x000fe2000f8e023f */
[----:B------:R-:W-:Y:S01]  /*4ee0*/  BAR.SYNC.DEFER_BLOCKING 0x0 ;  /* 0x0000000000007b1d */ /* 0x000fe20000010000 */
[----:B------:R-:W-:Y:S02]  /*4ef0*/  UIMAD.WIDE.U32 UR32, UR29, UR6, URZ ;  /* 0x000000061d2072a5 */ /* 0x000fe4000f8e003f */
[----:B------:R-:W-:Y:S04]  /*4f00*/  UIMAD UR4, UR29, UR7, UR4 ;  /* 0x000000071d0472a4 */ /* 0x000fe8000f8e0204 */
[----:B------:R-:W-:Y:S01]  /*4f10*/  UIADD3 UR4, UR33, UR4, URZ ;  /* 0x0000000421047290 */ /* 0x000fe2000fffe03f */
[----:B------:R-:W-:Y:S02]  /*4f20*/  IMAD.U32 R222, RZ, RZ, UR32 ;  /* 0x00000020ffde7e24 */ /* 0x000fe4000f8e00ff */
[----:B------:R-:W-:Y:S03]  /*4f30*/  IMAD.U32 R223, RZ, RZ, UR33 ;  /* 0x00000021ffdf7e24 */ /* 0x000fe6000f8e00ff */
[----:B------:R-:W-:Y:S01]  /*4f40*/  IMAD.U32 R2, RZ, RZ, UR4 ;  /* 0x00000004ff027e24 */ /* 0x000fe2000f8e00ff */
[C---:B------:R-:W-:Y:S04]  /*4f50*/  LEA R3, P0, R222.reuse, R202, 0x6 ;  /* 0x000000cade037211 */ /* 0x040fe800078030ff */
[C---:B------:R-:W-:Y:S02]  /*4f60*/  LEA R134, P1, R3.reuse, c[0x0][0x170], 0x1 ;  /* 0x00005c0003867a11 */ /* 0x040fe400078208ff */
[----:B------:R-:W-:Y:S02]  /*4f70*/  LEA.HI.X R2, R222, R199, R2, 0x6, P0 ;  /* 0x000000c7de027211 */ /* 0x000fe400000f3402 */
        /* <DEDUP_REMOVED lines=12> */
[----:B------:R1:W-:Y:S01]  /*5040*/  LDGSTS.E.BYPASS.LTC128B.128 [R201+0x10000], [R134.64+0x100] ;  /* 0x1000010086c97fae */ /* 0x0003e2000b901d58 */
[----:B------:R-:W-:Y:S03]  /*5050*/  ISETP.LT.AND P0, PT, RZ, UR29, PT ;  /* 0x0000001dff007c0c */ /* 0x000fe6000bf01270 */
        /* <DEDUP_REMOVED lines=169> */
.L_x_620:
[----:B-1----:R-:W-:Y:S01]  /*5af0*/  FMNMX.FTZ R2, R4, R133, !PT ;  /* 0x0000008504027209 */ /* 0x002fe20007810000 */
[----:B------:R-:W-:Y:S01]  /*5b00*/  USHF.L.U32 UR4, UR29, 0x1, URZ ;  /* 0x000000011d047899 */ /* 0x000fe2000800063f */
[----:B------:R-:W-:Y:S01]  /*5b10*/  LOP3.LUT R226, R217, UR16, R220, 0x96, !PT ;  /* 0x00000010d9e27c12 */ /* 0x000fe2000f8e96dc */
[----:B------:R-:W-:Y:S01]  /*5b20*/  LDSM.16.MT88.4 R140, [R192+0xc000] ;  /* 0x00c00000c08c783b */ /* 0x000fe20000004200 */
[----:B------:R-:W-:Y:S01]  /*5b30*/  FMNMX.FTZ R3, R5, R2, !PT ;  /* 0x0000000205037209 */ /* 0x000fe20007810000 */
[----:B------:R-:W-:Y:S02]  /*5b40*/  UIADD3 UR29, UR29, -0x1, URZ ;  /* 0xffffffff1d1d7890 */ /* 0x000fe4000fffe03f */
[----:B------:R-:W-:Y:S01]  /*5b50*/  IMAD.WIDE.U32 R226, R226, -0x326172a9, RZ ;  /* 0xcd9e8d57e2e27825 */ /* 0x000fe200078e00ff */
[----:B------:R-:W-:Y:S03]  /*5b60*/  FMNMX.FTZ R2, R8, R3, !PT ;  /* 0x0000000308027209 */ /* 0x000fe60007810000 */
        /* <DEDUP_REMOVED lines=28> */
[----:B------:R-:W-:Y:S03]  /*5d30*/  FMNMX.FTZ R2, R30, R3, !PT ;  /* 0x000000031e027209 */ /* 0x000fe60007810000 */
[----:B------:R-:W-:Y:S01]  /*5d40*/  SHFL.BFLY PT, R132, R139, 0x2, 0x1f ;  /* 0x0c401f008b847f89 */ /* 0x000fe200000e0000 */
[----:B------:R-:W-:Y:S04]  /*5d50*/  FMNMX.FTZ R3, R31, R2, !PT ;  /* 0x000000021f037209 */ /* 0x000fe80007810000 */
[----:B------:R-:W-:Y:S04]  /*5d60*/  FMNMX.FTZ R2, R34, R3, !PT ;  /* 0x0000000322027209 */ /* 0x000fe80007810000 */
[----:B------:R-:W-:Y:S05]  /*5d70*/  FMNMX.FTZ R135, R35, R2, !PT ;  /* 0x0000000223877209 */ /* 0x000fea0007810000 */
[----:B------:R-:W1:Y:S02]  /*5d80*/  SHFL.BFLY PT, R2, R135, 0x2, 0x1f ;  /* 0x0c401f0087027f89 */ /* 0x000e6400000e0000 */
[----:B-1----:R-:W-:Y:S02]  /*5d90*/  FMNMX.FTZ R134, R135, R2, !PT ;  /* 0x0000000287867209 */ /* 0x002fe40007810000 */
[----:B------:R-:W-:Y:S02]  /*5da0*/  FMNMX.FTZ R137, R139, R132, !PT ;  /* 0x000000848b897209 */ /* 0x000fe40007810000 */
[----:B------:R-:W-:Y:S02]  /*5db0*/  MOV R135, UR31 ;  /* 0x0000001f00877c02 */ /* 0x000fe40008000f00 */
[----:B------:R-:W1:Y:S08]  /*5dc0*/  SHFL.BFLY PT, R3, R134, 0x1, 0x1f ;  /* 0x0c201f0086037f89 */ /* 0x000e7000000e0000 */
[----:B------:R-:W2:Y:S01]  /*5dd0*/  SHFL.BFLY PT, R132, R137, 0x1, 0x1f ;  /* 0x0c201f0089847f89 */ /* 0x000ea200000e0000 */
[----:B-1----:R-:W-:Y:S05]  /*5de0*/  FMNMX.FTZ R3, R134, R3, !PT ;  /* 0x0000000386037209 */ /* 0x002fea0007810000 */
[----:B------:R-:W-:Y:S01]  /*5df0*/  FMUL.FTZ R170, R3, c[0x0][0x23c] ;  /* 0x00008f0003aa7a20 */ /* 0x000fe20000410000 */
[----:B--2---:R-:W-:Y:S04]  /*5e00*/  FMNMX.FTZ R132, R137, R132, !PT ;  /* 0x0000008489847209 */ /* 0x004fe80007810000 */
[C---:B------:R-:W-:Y:S01]  /*5e10*/  FSETP.NEU.FTZ.AND P1, PT, R132.reuse, -INF , PT ;  /* 0xff8000008400780b */ /* 0x040fe20003f3d000 */
[C---:B------:R-:W-:Y:S02]  /*5e20*/  FMUL.FTZ R171, R132.reuse, c[0x0][0x23c] ;  /* 0x00008f0084ab7a20 */ /* 0x040fe40000410000 */
[----:B------:R-:W-:Y:S03]  /*5e30*/  FADD.FTZ R133, -R132, R133 ;  /* 0x0000008584857221 */ /* 0x000fe60000010100 */
[----:B------:R-:W-:Y:S01]  /*5e40*/  FSEL R171, R171, RZ, P1 ;  /* 0x000000ffabab7208 */ /* 0x000fe20000800000 */
[----:B------:R-:W-:Y:S01]  /*5e50*/  FMUL.FTZ R2, R133, c[0x0][0x23c] ;  /* 0x00008f0085027a20 */ /* 0x000fe20000410000 */
[----:B------:R-:W-:Y:S02]  /*5e60*/  FSETP.NEU.FTZ.AND P1, PT, R3, -INF , PT ;  /* 0xff8000000300780b */ /* 0x000fe40003f3d000 */
[----:B------:R-:W-:Y:S01]  /*5e70*/  MOV R133, R132 ;  /* 0x0000008400857202 */ /* 0x000fe20000000f00 */
[----:B------:R-:W-:Y:S01]  /*5e80*/  FFMA.FTZ R136, R8, c[0x0][0x23c], -R171 ;  /* 0x00008f0008887a23 */ /* 0x000fe200000108ab */
[----:B------:R-:W-:Y:S01]  /*5e90*/  LOP3.LUT R8, R221, UR4, R135, 0x96, !PT ;  /* 0x00000004dd087c12 */ /* 0x000fe2000f8e9687 */
[--C-:B------:R-:W-:Y:S01]  /*5ea0*/  FFMA.FTZ R135, R9, c[0x0][0x23c], -R171.reuse ;  /* 0x00008f0009877a23 */ /* 0x100fe200000108ab */
[----:B------:R-:W-:Y:S01]  /*5eb0*/  FSEL R170, R170, RZ, P1 ;  /* 0x000000ffaaaa7208 */ /* 0x000fe20000800000 */
[----:B------:R1:W-:Y:S01]  /*5ec0*/  MUFU.EX2 R134, R136 ;  /* 0x0000008800867308 */ /* 0x0003e20000000800 */
[--C-:B------:R-:W-:Y:S01]  /*5ed0*/  FFMA.FTZ R167, R5, c[0x0][0x23c], -R171.reuse ;  /* 0x00008f0005a77a23 */ /* 0x100fe200000108ab */
        /* <DEDUP_REMOVED lines=11> */
[--C-:B------:R-:W-:Y:S01]  /*5f90*/  FFMA.FTZ R166, R4, c[0x0][0x23c], -R171.reuse ;  /* 0x00008f0004a67a23 */ /* 0x100fe200000108ab */
        /* <DEDUP_REMOVED lines=18> */
[--C-:B------:R-:W-:Y:S01]  /*60c0*/  FFMA.FTZ R172, R16, c[0x0][0x23c], -R171.reuse ;  /* 0x00008f0010ac7a23 */ /* 0x100fe200000108ab */
[----:B------:R-:W1:Y:S01]  /*60d0*/  MUFU.EX2 R167, R167 ;  /* 0x000000a700a77308 */ /* 0x000e620000000800 */
[----:B------:R-:W-:Y:S01]  /*60e0*/  LOP3.LUT R8, R137, UR19, R152, 0x96, !PT ;  /* 0x0000001389087c12 */ /* 0x000fe2000f8e9698 */
[----:B------:R-:W-:Y:S01]  /*60f0*/  IMAD.WIDE.U32 R150, R150, -0x2daee0ad, RZ ;  /* 0xd2511f5396967825 */ /* 0x000fe200078e00ff */
[----:B------:R-:W-:Y:S01]  /*6100*/  SHF.R.U32.HI R139, RZ, 0x10, R136 ;  /* 0x00000010ff8b7819 */ /* 0x000fe20000011688 */
[----:B------:R-:W-:Y:S01]  /*6110*/  LDSM.16.MT88.4 R152, [R192+0xe800] ;  /* 0x00e80000c098783b */ /* 0x000fe20000004200 */
[C---:B------:R-:W-:Y:S01]  /*6120*/  LOP3.LUT R10, R136.reuse, 0xffff, RZ, 0xc0, !PT ;  /* 0x0000ffff880a7812 */ /* 0x040fe200078ec0ff */
[--C-:B------:R-:W-:Y:S01]  /*6130*/  FFMA.FTZ R173, R17, c[0x0][0x23c], -R171.reuse ;  /* 0x00008f0011ad7a23 */ /* 0x100fe200000108ab */
        /* <DEDUP_REMOVED lines=9> */
[--C-:B------:R-:W-:Y:S01]  /*61d0*/  FFMA.FTZ R223, R13, c[0x0][0x23c], -R171.reuse ;  /* 0x00008f000ddf7a23 */ /* 0x100fe200000108ab */
[----:B------:R-:W-:Y:S01]  /*61e0*/  SHF.R.U32.HI R10, RZ, 0x8, R10 ;  /* 0x00000008ff0a7819 */ /* 0x000fe2000001160a */
[----:B------:R-:W-:Y:S01]  /*61f0*/  FFMA.FTZ R222, R14, c[0x0][0x23c], -R170 ;  /* 0x00008f000ede7a23 */ /* 0x000fe200000108aa */
[----:B------:R-:W-:Y:S01]  /*6200*/  SHF.R.U32.HI R136, RZ, 0x8, R136 ;  /* 0x00000008ff887819 */ /* 0x000fe20000011688 */
[----:B------:R-:W3:Y:S01]  /*6210*/  MUFU.EX2 R169, R169 ;  /* 0x000000a900a97308 */ /* 0x000ee20000000800 */
[----:B------:R-:W-:Y:S01]  /*6220*/  LOP3.LUT R5, R8, 0xff, RZ, 0xc0, !PT ;  /* 0x000000ff08057812 */ /* 0x000fe200078ec0ff */
[----:B------:R-:W-:Y:S01]  /*6230*/  FFMA.FTZ R225, R15, c[0x0][0x23c], -R170 ;  /* 0x00008f000fe17a23 */ /* 0x000fe200000108aa */
[----:B------:R-:W-:Y:S01]  /*6240*/  SHF.R.U32.HI R8, RZ, 0x18, R8 ;  /* 0x00000018ff087819 */ /* 0x000fe20000011608 */
[--C-:B------:R-:W-:Y:S01]  /*6250*/  FFMA.FTZ R224, R20, c[0x0][0x23c], -R171.reuse ;  /* 0x00008f0014e07a23 */ /* 0x100fe200000108ab */
        /* <DEDUP_REMOVED lines=203> */
[----:B------:R-:W-:Y:S01]  /*6f10*/  FADD.FTZ R134, R134, R167 ;  /* 0x000000a786867221 */ /* 0x000fe20000010000 */
[----:B------:R-:W-:Y:S01]  /*6f20*/  MOV R0, R3 ;  /* 0x0000000300007202 */ /* 0x000fe20000000f00 */
[C---:B---3--:R-:W-:Y:S05]  /*6f30*/  HMMA.16816.F32.BF16 R8, R120.reuse, R140, R8 ;  /* 0x0000008c7808723c */ /* 0x048fea0000041808 */
[----:B------:R-:W-:Y:S03]  /*6f40*/  IMAD.WIDE.U32 R6, R5, -0x326172a9, RZ ;  /* 0xcd9e8d5705067825 */ /* 0x000fe600078e00ff */
[C---:B------:R-:W-:Y:S01]  /*6f50*/  HMMA.16816.F32.BF16 R36, R120.reuse, R142, R36 ;  /* 0x0000008e7824723c */ /* 0x040fe20000041824 */
[----:B------:R-:W-:Y:S03]  /*6f60*/  LDSM.16.MT88.4 R140, [R189+0xd000] ;  /* 0x00d00000bd8c783b */ /* 0x000fe60000004200 */
[----:B------:R-:W-:Y:S01]  /*6f70*/  LOP3.LUT R5, R7, UR17, R218, 0x96, !PT ;  /* 0x0000001107057c12 */ /* 0x000fe2000f8e96da */
[----:B------:R-:W-:Y:S01]  /*6f80*/  FADD.FTZ R164, R164, R169 ;  /* 0x000000a9a4a47221 */ /* 0x000fe20000010000 */
[----:B------:R-:W-:Y:S01]  /*6f90*/  LOP3.LUT R6, R227, UR15, R6, 0x96, !PT ;  /* 0x0000000fe3067c12 */ /* 0x000fe2000f8e9606 */
[----:B------:R-:W-:Y:S01]  /*6fa0*/  FADD.FTZ R135, R135, R134 ;  /* 0x0000008687877221 */ /* 0x000fe20000010000 */
[C---:B-1----:R-:W-:Y:S04]  /*6fb0*/  HMMA.16816.F32.BF16 R40, R120.reuse, R128, R40 ;  /* 0x000000807828723c */ /* 0x042fe80000041828 */
[----:B------:R-:W-:Y:S04]  /*6fc0*/  IMAD.WIDE.U32 R6, R6, -0x2daee0ad, RZ ;  /* 0xd2511f5306067825 */ /* 0x000fe800078e00ff */
        /* <DEDUP_REMOVED lines=16> */
[----:B------:R-:W-:Y:S03]  /*70d0*/  IMAD.WIDE.U32 R226, R226, -0x2daee0ad, RZ ;  /* 0xd2511f53e2e27825 */ /* 0x000fe600078e00ff */
[C---:B------:R-:W-:Y:S04]  /*70e0*/  HMMA.16816.F32.BF16 R64, R120.reuse, R152, R64 ;  /* 0x000000987840723c */ /* 0x040fe80000041840 */
[----:B------:R-:W-:Y:S01]  /*70f0*/  IMAD.WIDE.U32 R230, R230, -0x2daee0ad, RZ ;  /* 0xd2511f53e6e67825 */ /* 0x000fe200078e00ff */
[----:B------:R-:W-:Y:S03]  /*7100*/  LOP3.LUT R6, R227, UR10, R6, 0x96, !PT ;  /* 0x0000000ae3067c12 */ /* 0x000fe6000f8e9606 */
[C---:B------:R-:W-:Y:S01]  /*7110*/  HMMA.16816.F32.BF16 R68, R120.reuse, R154, R68 ;  /* 0x0000009a7844723c */ /* 0x040fe20000041844 */
[----:B------:R-:W-:Y:S03]  /*7120*/  LDSM.16.MT88.4 R152, [R189+0xf000] ;  /* 0x00f00000bd98783b */ /* 0x000fe60000004200 */
[----:B------:R-:W-:Y:S01]  /*7130*/  LOP3.LUT R5, R231, UR8, R226, 0x96, !PT ;  /* 0x00000008e7057c12 */ /* 0x000fe2000f8e96e2 */
[----:B------:R-:W-:Y:S03]  /*7140*/  IMAD.WIDE.U32 R6, R6, -0x326172a9, RZ ;  /* 0xcd9e8d5706067825 */ /* 0x000fe600078e00ff */
[C---:B------:R-:W-:Y:S04]  /*7150*/  HMMA.16816.F32.BF16 R72, R120.reuse, R156, R72 ;  /* 0x0000009c7848723c */ /* 0x040fe80000041848 */
[----:B------:R-:W-:Y:S02]  /*7160*/  FFMA.FTZ R227, R21, c[0x0][0x23c], -R171 ;  /* 0x00008f0015e37a23 */ /* 0x000fe400000108ab */
[----:B------:R-:W-:Y:S02]  /*7170*/  FFMA.FTZ R226, R22, c[0x0][0x23c], -R170 ;  /* 0x00008f0016e27a23 */ /* 0x000fe400000108aa */
[C---:B------:R-:W-:Y:S02]  /*7180*/  HMMA.16816.F32.BF16 R76, R120.reuse, R158, R76 ;  /* 0x0000009e784c723c */ /* 0x040fe4000004184c */
[----:B------:R-:W-:Y:S02]  /*7190*/  MUFU.EX2 R227, R227 ;  /* 0x000000e300e37308 */ /* 0x000fe40000000800 */
[----:B------:R-:W-:Y:S02]  /*71a0*/  FADD.FTZ R222, R222, R165 ;  /* 0x000000a5dede7221 */ /* 0x000fe40000010000 */
[----:B------:R-:W-:Y:S02]  /*71b0*/  FADD.FTZ R223, R223, R214 ;  /* 0x000000d6dfdf7221 */ /* 0x000fe40000010000 */
[C---:B------:R-:W-:Y:S04]  /*71c0*/  HMMA.16816.F32.BF16 R80, R120.reuse, R160, R80 ;  /* 0x000000a07850723c */ /* 0x040fe80000041850 */
[----:B------:R-:W-:Y:S01]  /*71d0*/  MUFU.EX2 R226, R226 ;  /* 0x000000e200e27308 */ /* 0x000fe20000000800 */
[----:B------:R-:W-:Y:S02]  /*71e0*/  FADD.FTZ R225, R225, R222 ;  /* 0x000000dee1e17221 */ /* 0x000fe40000010000 */
[--C-:B------:R-:W-:Y:S01]  /*71f0*/  FFMA.FTZ R160, R24, c[0x0][0x23c], -R171.reuse ;  /* 0x00008f0018a07a23 */ /* 0x100fe200000108ab */
[C---:B------:R-:W-:Y:S04]  /*7200*/  HMMA.16816.F32.BF16 R84, R120.reuse, R162, R84 ;  /* 0x000000a27854723c */ /* 0x040fe80000041854 */
[----:B------:R-:W-:Y:S02]  /*7210*/  FFMA.FTZ R161, R25, c[0x0][0x23c], -R171 ;  /* 0x00008f0019a17a23 */ /* 0x000fe400000108ab */
[----:B------:R-:W-:Y:S01]  /*7220*/  MUFU.EX2 R160, R160 ;  /* 0x000000a000a07308 */ /* 0x000fe20000000800 */
[--C-:B------:R-:W-:Y:S01]  /*7230*/  FFMA.FTZ R162, R26, c[0x0][0x23c], -R170.reuse ;  /* 0x00008f001aa27a23 */ /* 0x100fe200000108aa */
[C---:B--2---:R-:W-:Y:S04]  /*7240*/  HMMA.16816.F32.BF16 R88, R120.reuse, R124, R88 ;  /* 0x0000007c7858723c */ /* 0x044fe80000041858 */
[----:B------:R-:W-:Y:S02]  /*7250*/  FFMA.FTZ R163, R27, c[0x0][0x23c], -R170 ;  /* 0x00008f001ba37a23 */ /* 0x000fe400000108aa */
[----:B------:R-:W-:Y:S01]  /*7260*/  LDSM.16.MT88.4 R24, [R188+0x10800] ;  /* 0x01080000bc18783b */ /* 0x000fe20000004200 */
[----:B------:R-:W-:Y:S01]  /*7270*/  FADD.FTZ R172, R172, R223 ;  /* 0x000000dfacac7221 */ /* 0x000fe20000010000 */
[C---:B------:R-:W-:Y:S01]  /*7280*/  HMMA.16816.F32.BF16 R92, R120.reuse, R126, R92 ;  /* 0x0000007e785c723c */ /* 0x040fe2000004185c */
[----:B------:R-:W2:Y:S03]  /*7290*/  MUFU.EX2 R161, R161 ;  /* 0x000000a100a17308 */ /* 0x000ea60000000800 */
[----:B------:R-:W-:Y:S02]  /*72a0*/  FADD.FTZ R174, R174, R225 ;  /* 0x000000e1aeae7221 */ /* 0x000fe40000010000 */
[----:B------:R-:W3:Y:S01]  /*72b0*/  LDSM.16.MT88.4 R124, [R189+0x10800] ;  /* 0x01080000bd7c783b */ /* 0x000ee20000004200 */
[----:B------:R-:W-:Y:S01]  /*72c0*/  FADD.FTZ R173, R173, R172 ;  /* 0x000000acadad7221 */ /* 0x000fe20000010000 */
[C---:B-1----:R-:W-:Y:S03]  /*72d0*/  HMMA.16816.F32.BF16 R96, R120.reuse, R128, R96 ;  /* 0x000000807860723c */ /* 0x042fe60000041860 */
[----:B------:R-:W-:Y:S01]  /*72e0*/  MUFU.EX2 R162, R162 ;  /* 0x000000a200a27308 */ /* 0x000fe20000000800 */
[----:B------:R-:W-:Y:S03]  /*72f0*/  FADD.FTZ R175, R175, R174 ;  /* 0x000000aeafaf7221 */ /* 0x000fe60000010000 */
[----:B------:R-:W-:Y:S01]  /*7300*/  IMAD.WIDE.U32 R128, R5, -0x326172a9, RZ ;  /* 0xcd9e8d5705807825 */ /* 0x000fe200078e00ff */
[C---:B------:R-:W-:Y:S04]  /*7310*/  HMMA.16816.F32.BF16 R100, R120.reuse, R130, R100 ;  /* 0x000000827864723c */ /* 0x040fe80000041864 */
[----:B------:R-:W-:Y:S01]  /*7320*/  LOP3.LUT R5, R129, UR19, R6, 0x96, !PT ;  /* 0x0000001381057c12 */ /* 0x000fe2000f8e9606 */
[----:B------:R-:W1:Y:S01]  /*7330*/  MUFU.EX2 R163, R163 ;  /* 0x000000a300a37308 */ /* 0x000e620000000800 */
[C---:B------:R-:W-:Y:S02]  /*7340*/  LOP3.LUT R20, R128.reuse, 0xffff, RZ, 0xc0, !PT ;  /* 0x0000ffff80147812 */ /* 0x040fe400078ec0ff */
[C---:B------:R-:W-:Y:S04]  /*7350*/  HMMA.16816.F32.BF16 R104, R120.reuse, R136, R104 ;  /* 0x000000887868723c */ /* 0x040fe80000041868 */
[--C-:B------:R-:W-:Y:S02]  /*7360*/  SHF.R.U32.HI R21, RZ, 0x10, R128.reuse ;  /* 0x00000010ff157819 */ /* 0x100fe40000011680 */
[----:B------:R-:W-:Y:S02]  /*7370*/  LOP3.LUT R149, R128, 0xff, RZ, 0xc0, !PT ;  /* 0x000000ff80957812 */ /* 0x000fe400078ec0ff */
[C---:B------:R-:W-:Y:S01]  /*7380*/  HMMA.16816.F32.BF16 R16, R120.reuse, R138, R16 ;  /* 0x0000008a7810723c */ /* 0x040fe20000041810 */
[----:B------:R-:W-:Y:S03]  /*7390*/  LDSM.16.MT88.4 R136, [R190+0xd000] ;  /* 0x00d00000be88783b */ /* 0x000fe60000004200 */
[----:B------:R-:W-:Y:S02]  /*73a0*/  SHF.R.U32.HI R6, RZ, 0x18, R128 ;  /* 0x00000018ff067819 */ /* 0x000fe40000011680 */
[----:B------:R-:W-:Y:S02]  /*73b0*/  SHF.R.U32.HI R22, RZ, 0x8, R20 ;  /* 0x00000008ff167819 */ /* 0x000fe40000011614 */
[--C-:B------:R-:W-:Y:S01]  /*73c0*/  SHF.R.U32.HI R157, RZ, 0x10, R5.reuse ;  /* 0x00000010ff9d7819 */ /* 0x100fe20000011605 */
[----:B------:R-:W4:Y:S03]  /*73d0*/  LDSM.16.MT88.4 R128, [R192+0xd000] ;  /* 0x00d00000c080783b */ /* 0x000f260000004200 */
[----:B------:R-:W-:Y:S01]  /*73e0*/  PRMT R149, R149, 0x5410, R22 ;  /* 0x0000541095957816 */ /* 0x000fe20000000016 */
[C---:B---3--:R-:W-:Y:S03]  /*73f0*/  HMMA.16816.F32.BF16 R108, R120.reuse, R124, R108 ;  /* 0x0000007c786c723c */ /* 0x048fe6000004186c */
[----:B------:R-:W-:Y:S01]  /*7400*/  LOP3.LUT R23, R21, 0xff, RZ, 0xc0, !PT ;  /* 0x000000ff15177812 */ /* 0x000fe200078ec0ff */
[--C-:B------:R-:W-:Y:S01]  /*7410*/  HSET2.LE.AND R22, R149, R212.reuse, PT ;  /* 0x000000d495167233 */ /* 0x100fe20003803000 */
[----:B------:R-:W-:Y:S01]  /*7420*/  LOP3.LUT R157, R157, 0xff, RZ, 0xc0, !PT ;  /* 0x000000ff9d9d7812 */ /* 0x000fe200078ec0ff */
[----:B------:R-:W-:Y:S01]  /*7430*/  LDSM.16.MT88.4 R148, [R190+0xf000] ;  /* 0x00f00000be94783b */ /* 0x000fe20000004200 */
[C---:B------:R-:W-:Y:S01]  /*7440*/  LOP3.LUT R124, R5.reuse, 0xffff, RZ, 0xc0, !PT ;  /* 0x0000ffff057c7812 */ /* 0x040fe200078ec0ff */
[C---:B------:R-:W-:Y:S04]  /*7450*/  HMMA.16816.F32.BF16 R112, R120.reuse, R126, R112 ;  /* 0x0000007e7870723c */ /* 0x040fe80000041870 */
[----:B------:R-:W-:Y:S02]  /*7460*/  SHF.R.U32.HI R20, RZ, 0x8, R124 ;  /* 0x00000008ff147819 */ /* 0x000fe4000001167c */
[----:B------:R-:W-:Y:S01]  /*7470*/  LOP3.LUT R21, R5, 0xff, RZ, 0xc0, !PT ;  /* 0x000000ff05157812 */ /* 0x000fe200078ec0ff */
[----:B------:R-:W3:Y:S01]  /*7480*/  LDSM.16.MT88.4 R124, [R188+0xd000] ;  /* 0x00d00000bc7c783b */ /* 0x000ee20000004200 */
[C---:B------:R-:W-:Y:S04]  /*7490*/  HMMA.16816.F32.BF16 R12, R120.reuse, R24, R12 ;  /* 0x00000018780c723c */ /* 0x040fe8000004180c */
[----:B------:R-:W-:Y:S02]  /*74a0*/  PRMT R23, R23, 0x5410, R6 ;  /* 0x0000541017177816 */ /* 0x000fe40000000006 */
[----:B------:R-:W-:Y:S02]  /*74b0*/  SHF.R.U32.HI R6, RZ, 0x18, R5 ;  /* 0x00000018ff067819 */ /* 0x000fe40000011605 */
[----:B------:R-:W-:Y:S01]  /*74c0*/  HMMA.16816.F32.BF16 R116, R120, R26, R116 ;  /* 0x0000001a7874723c */ /* 0x000fe20000041874 */
[----:B------:R-:W-:Y:S03]  /*74d0*/  LDSM.16.MT88.4 R24, [R192+0x11000] ;  /* 0x01100000c018783b */ /* 0x000fe60000004200 */
[----:B------:R-:W-:Y:S01]  /*74e0*/  PRMT R157, R157, 0x5410, R6 ;  /* 0x000054109d9d7816 */ /* 0x000fe20000000006 */
[--C-:B------:R-:W-:Y:S01]  /*74f0*/  HSET2.LE.AND R23, R23, R212.reuse, PT ;  /* 0x000000d417177233 */ /* 0x100fe20003803000 */
[----:B------:R-:W-:Y:S02]  /*7500*/  PRMT R21, R21, 0x5410, R20 ;  /* 0x0000541015157816 */ /* 0x000fe40000000014 */
[----:B--2---:R-:W-:Y:S01]  /*7510*/  F2FP.BF16.PACK_AB R5, R161, R160 ;  /* 0x000000a0a105723e */ /* 0x004fe200000010ff */
[----:B------:R-:W-:Y:S03]  /*7520*/  LDSM.16.MT88.4 R120, [R190+0x11000] ;  /* 0x01100000be78783b */ /* 0x000fe60000004200 */
[----:B-1----:R-:W-:Y:S01]  /*7530*/  F2FP.BF16.PACK_AB R6, R163, R162 ;  /* 0x000000a2a306723e */ /* 0x002fe200000010ff */
[--C-:B------:R-:W-:Y:S01]  /*7540*/  HSET2.LE.AND R20, R21, R212.reuse, PT ;  /* 0x000000d415147233 */ /* 0x100fe20003803000 */
[----:B------:R-:W-:Y:S01]  /*7550*/  LOP3.LUT R22, R22, R5, RZ, 0xc0, !PT ;  /* 0x0000000516167212 */ /* 0x000fe200078ec0ff */
[--C-:B------:R-:W-:Y:S01]  /*7560*/  HSET2.LE.AND R21, R157, R212.reuse, PT ;  /* 0x000000d49d157233 */ /* 0x100fe20003803000 */
[----:B------:R-:W-:Y:S01]  /*7570*/  LOP3.LUT R23, R23, R6, RZ, 0xc0, !PT ;  /* 0x0000000617177212 */ /* 0x000fe200078ec0ff */
[----:B------:R-:W1:Y:S01]  /*7580*/  LDSM.16.MT88.4 R156, [R188+0xf000] ;  /* 0x00f00000bc9c783b */ /* 0x000e620000004200 */
[----:B------:R-:W-:Y:S01]  /*7590*/  F2FP.BF16.PACK_AB R5, R227, R224 ;  /* 0x000000e0e305723e */ /* 0x000fe200000010ff */
[----:B------:R-:W-:Y:S01]  /*75a0*/  FADD.FTZ R224, R224, R173 ;  /* 0x000000ade0e07221 */ /* 0x000fe20000010000 */
[----:B------:R-:W-:Y:S01]  /*75b0*/  F2FP.BF16.PACK_AB R6, R229, R226 ;  /* 0x000000e2e506723e */ /* 0x000fe200000010ff */
[----:B------:R-:W-:Y:S01]  /*75c0*/  FADD.FTZ R226, R226, R175 ;  /* 0x000000afe2e27221 */ /* 0x000fe20000010000 */
[----:B------:R-:W-:Y:S01]  /*75d0*/  LOP3.LUT R20, R20, R5, RZ, 0xc0, !PT ;  /* 0x0000000514147212 */ /* 0x000fe200078ec0ff */
[----:B------:R-:W-:Y:S01]  /*75e0*/  FADD.FTZ R227, R227, R224 ;  /* 0x000000e0e3e37221 */ /* 0x000fe20000010000 */
[----:B------:R-:W-:Y:S01]  /*75f0*/  LOP3.LUT R21, R21, R6, RZ, 0xc0, !PT ;  /* 0x0000000615157212 */ /* 0x000fe200078ec0ff */
[----:B------:R-:W-:Y:S01]  /*7600*/  FADD.FTZ R229, R229, R226 ;  /* 0x000000e2e5e57221 */ /* 0x000fe20000010000 */
[----:B------:R-:W-:Y:S01]  /*7610*/  LOP3.LUT R6, R7, UR9, R232, 0x96, !PT ;  /* 0x0000000907067c12 */ /* 0x000fe2000f8e96e8 */
[----:B------:R-:W-:Y:S02]  /*7620*/  FADD.FTZ R160, R160, R227 ;  /* 0x000000e3a0a07221 */ /* 0x000fe40000010000 */
[----:B------:R-:W-:Y:S02]  /*7630*/  FADD.FTZ R162, R162, R229 ;  /* 0x000000e5a2a27221 */ /* 0x000fe40000010000 */
[C---:B----4-:R-:W-:Y:S05]  /*7640*/  HMMA.16816.F32.BF16 R8, R20.reuse, R128, R8 ;  /* 0x000000801408723c */ /* 0x050fea0000041808 */
[----:B------:R-:W-:Y:S02]  /*7650*/  FADD.FTZ R161, R161, R160 ;  /* 0x000000a0a1a17221 */ /* 0x000fe40000010000 */
[----:B------:R-:W-:Y:S01]  /*7660*/  FADD.FTZ R163, R163, R162 ;  /* 0x000000a2a3a37221 */ /* 0x000fe20000010000 */
[C---:B------:R-:W-:Y:S08]  /*7670*/  HMMA.16816.F32.BF16 R36, R20.reuse, R130, R36 ;  /* 0x000000821424723c */ /* 0x040ff00000041824 */
        /* <DEDUP_REMOVED lines=18> */
[C---:B-1----:R-:W-:Y:S07]  /*77a0*/  HMMA.16816.F32.BF16 R88, R20.reuse, R156, R88 ;  /* 0x0000009c1458723c */ /* 0x042fee0000041858 */
[--C-:B------:R-:W-:Y:S01]  /*77b0*/  FFMA.FTZ R157, R29, c[0x0][0x23c], -R171.reuse ;  /* 0x00008f001d9d7a23 */ /* 0x100fe200000108ab */
[C---:B------:R-:W-:Y:S04]  /*77c0*/  HMMA.16816.F32.BF16 R92, R20.reuse, R158, R92 ;  /* 0x0000009e145c723c */ /* 0x040fe8000004185c */
[----:B------:R-:W-:Y:S01]  /*77d0*/  FFMA.FTZ R156, R30, c[0x0][0x23c], -R170 ;  /* 0x00008f001e9c7a23 */ /* 0x000fe200000108aa */
[----:B------:R-:W-:Y:S01]  /*77e0*/  MUFU.EX2 R157, R157 ;  /* 0x0000009d009d7308 */ /* 0x000fe20000000800 */
[----:B------:R-:W-:Y:S02]  /*77f0*/  IMAD.WIDE.U32 R28, R6, -0x2daee0ad, RZ ;  /* 0xd2511f53061c7825 */ /* 0x000fe400078e00ff */
[C---:B------:R-:W-:Y:S04]  /*7800*/  HMMA.16816.F32.BF16 R96, R20.reuse, R24, R96 ;  /* 0x000000181460723c */ /* 0x040fe80000041860 */
[--C-:B------:R-:W-:Y:S01]  /*7810*/  FFMA.FTZ R158, R32, c[0x0][0x23c], -R171.reuse ;  /* 0x00008f00209e7a23 */ /* 0x100fe200000108ab */
[----:B------:R-:W-:Y:S01]  /*7820*/  LOP3.LUT R231, R29, UR18, R230, 0x96, !PT ;  /* 0x000000121de77c12 */ /* 0x000fe2000f8e96e6 */
[----:B------:R-:W-:Y:S01]  /*7830*/  FFMA.FTZ R171, R33, c[0x0][0x23c], -R171 ;  /* 0x00008f0021ab7a23 */ /* 0x000fe200000108ab */
[----:B------:R-:W-:Y:S01]  /*7840*/  LOP3.LUT R5, R28, 0xffff, RZ, 0xc0, !PT ;  /* 0x0000ffff1c057812 */ /* 0x000fe200078ec0ff */
[C---:B------:R-:W-:Y:S01]  /*7850*/  HMMA.16816.F32.BF16 R100, R20.reuse, R26, R100 ;  /* 0x0000001a1464723c */ /* 0x040fe20000041864 */
[----:B------:R-:W1:Y:S01]  /*7860*/  LDSM.16.MT88.4 R24, [R188+0x11000] ;  /* 0x01100000bc18783b */ /* 0x000e620000004200 */
[----:B------:R-:W-:Y:S02]  /*7870*/  MUFU.EX2 R156, R156 ;  /* 0x0000009c009c7308 */ /* 0x000fe40000000800 */
[--C-:B------:R-:W-:Y:S01]  /*7880*/  FFMA.FTZ R230, R34, c[0x0][0x23c], -R170.reuse ;  /* 0x00008f0022e67a23 */ /* 0x100fe200000108aa */
[----:B------:R-:W-:Y:S01]  /*7890*/  SHF.R.U32.HI R30, RZ, 0x8, R5 ;  /* 0x00000008ff1e7819 */ /* 0x000fe20000011605 */
[--C-:B------:R-:W-:Y:S01]  /*78a0*/  FFMA.FTZ R159, R31, c[0x0][0x23c], -R170.reuse ;  /* 0x00008f001f9f7a23 */ /* 0x100fe200000108aa */
[----:B------:R-:W-:Y:S01]  /*78b0*/  LOP3.LUT R5, R231, 0xff, RZ, 0xc0, !PT ;  /* 0x000000ffe7057812 */ /* 0x000fe200078ec0ff */
[C---:B------:R-:W-:Y:S04]  /*78c0*/  HMMA.16816.F32.BF16 R104, R20.reuse, R120, R104 ;  /* 0x000000781468723c */ /* 0x040fe80000041868 */
        /* <DEDUP_REMOVED lines=8> */
[C---:B--2---:R-:W-:Y:S03]  /*7950*/  HMMA.16816.F32.BF16 R108, R20.reuse, R124, R108 ;  /* 0x0000007c146c723c */ /* 0x044fe6000004186c */
[----:B------:R-:W-:Y:S01]  /*7960*/  MUFU.EX2 R158, R158 ;  /* 0x0000009e009e7308 */ /* 0x000fe20000000800 */
[----:B------:R-:W-:Y:S02]  /*7970*/  LOP3.LUT R28, R6, 0xff, RZ, 0xc0, !PT ;  /* 0x000000ff061c7812 */ /* 0x000fe400078ec0ff */
[--C-:B------:R-:W-:Y:S02]  /*7980*/  SHF.R.U32.HI R6, RZ, 0x10, R231.reuse ;  /* 0x00000010ff067819 */ /* 0x100fe400000116e7 */
[C---:B------:R-:W-:Y:S01]  /*7990*/  HMMA.16816.F32.BF16 R112, R20.reuse, R126, R112 ;  /* 0x0000007e1470723c */ /* 0x040fe20000041870 */
[----:B------:R-:W-:Y:S03]  /*79a0*/  LDSM.16.MT88.4 R124, [R188+0xd800] ;  /* 0x00d80000bc7c783b */ /* 0x000fe60000004200 */
[----:B------:R-:W-:Y:S01]  /*79b0*/  SHF.R.U32.HI R29, RZ, 0x18, R231 ;  /* 0x00000018ff1d7819 */ /* 0x000fe200000116e7 */
[----:B------:R-:W2:Y:S01]  /*79c0*/  MUFU.EX2 R171, R171 ;  /* 0x000000ab00ab7308 */ /* 0x000ea20000000800 */
[----:B------:R-:W-:Y:S02]  /*79d0*/  SHF.R.U32.HI R120, RZ, 0x8, R120 ;  /* 0x00000008ff787819 */ /* 0x000fe40000011678 */
[----:B------:R-:W-:Y:S01]  /*79e0*/  LOP3.LUT R6, R6, 0xff, RZ, 0xc0, !PT ;  /* 0x000000ff06067812 */ /* 0x000fe200078ec0ff */
[C---:B-1----:R-:W-:Y:S03]  /*79f0*/  HMMA.16816.F32.BF16 R12, R20.reuse, R24, R12 ;  /* 0x00000018140c723c */ /* 0x042fe6000004180c */
[----:B------:R-:W-:Y:S02]  /*7a00*/  PRMT R5, R5, 0x5410, R120 ;  /* 0x0000541005057816 */ /* 0x000fe40000000078 */
[----:B------:R-:W1:Y:S01]  /*7a10*/  LDSM.16.MT88.4 R120, [R190+0xd800] ;  /* 0x00d80000be78783b */ /* 0x000e620000004200 */
        /* <DEDUP_REMOVED lines=15> */
[----:B--2---:R-:W-:Y:S01]  /*7b10*/  F2FP.BF16.PACK_AB R5, R171, R158 ;  /* 0x0000009eab05723e */ /* 0x004fe200000010ff */
[----:B------:R-:W-:Y:S01]  /*7b20*/  LDSM.16.MT88.4 R24, [R189+0x11800] ;  /* 0x01180000bd18783b */ /* 0x000fe20000004200 */
[----:B------:R-:W-:Y:S01]  /*7b30*/  LOP3.LUT R28, R28, R7, RZ, 0xc0, !PT ;  /* 0x000000071c1c7212 */ /* 0x000fe200078ec0ff */
[----:B------:R-:W-:Y:S01]  /*7b40*/  FADD.FTZ R156, R156, R163 ;  /* 0x000000a39c9c7221 */ /* 0x000fe20000010000 */
[----:B------:R-:W-:Y:S01]  /*7b50*/  LOP3.LUT R30, R30, R5, RZ, 0xc0, !PT ;  /* 0x000000051e1e7212 */ /* 0x000fe200078ec0ff */
[----:B------:R-:W-:Y:S02]  /*7b60*/  FADD.FTZ R157, R157, R228 ;  /* 0x000000e49d9d7221 */ /* 0x000fe40000010000 */
[----:B------:R-:W-:Y:S02]  /*7b70*/  FADD.FTZ R159, R159, R156 ;  /* 0x0000009c9f9f7221 */ /* 0x000fe40000010000 */
[----:B------:R-:W-:Y:S04]  /*7b80*/  FADD.FTZ R158, R158, R157 ;  /* 0x0000009d9e9e7221 */ /* 0x000fe80000010000 */
[----:B------:R-:W-:Y:S01]  /*7b90*/  FADD.FTZ R215, R171, R158 ;  /* 0x0000009eabd77221 */ /* 0x000fe20000010000 */
[----:B-----5:R-:W-:Y:S01]  /*7ba0*/  F2FP.BF16.PACK_AB R6, R231, R230 ;  /* 0x000000e6e706723e */ /* 0x020fe200000010ff */
[----:B------:R-:W-:Y:S03]  /*7bb0*/  FADD.FTZ R230, R230, R159 ;  /* 0x0000009fe6e67221 */ /* 0x000fe60000010000 */
[----:B------:R-:W-:Y:S01]  /*7bc0*/  LOP3.LUT R31, R31, R6, RZ, 0xc0, !PT ;  /* 0x000000061f1f7212 */ /* 0x000fe200078ec0ff */
[----:B------:R-:W-:Y:S06]  /*7bd0*/  FADD.FTZ R213, R231, R230 ;  /* 0x000000e6e7d57221 */ /* 0x000fec0000010000 */
[C---:B---3--:R-:W-:Y:S01]  /*7be0*/  HMMA.16816.F32.BF16 R128, R28.reuse, R32, R8 ;  /* 0x000000201c80723c */ /* 0x048fe20000041808 */
[----:B------:R-:W2:Y:S07]  /*7bf0*/  LDSM.16.MT88.4 R8, [R190+0x11800] ;  /* 0x01180000be08783b */ /* 0x000eae0000004200 */
        /* <DEDUP_REMOVED lines=17> */
[----:B------:R-:W1:Y:S07]  /*7d10*/  LDSM.16.MT88.4 R20, [R188+0x11800] ;  /* 0x01180000bc14783b */ /* 0x000e6e0000004200 */
[C---:B--2---:R-:W-:Y:S08]  /*7d20*/  HMMA.16816.F32.BF16 R104, R28.reuse, R8, R104 ;  /* 0x000000081c68723c */ /* 0x044ff00000041868 */
[C---:B------:R-:W-:Y:S08]  /*7d30*/  HMMA.16816.F32.BF16 R124, R28.reuse, R10, R16 ;  /* 0x0000000a1c7c723c */ /* 0x040ff00000041810 */
[C---:B------:R-:W-:Y:S08]  /*7d40*/  HMMA.16816.F32.BF16 R108, R28.reuse, R24, R108 ;  /* 0x000000181c6c723c */ /* 0x040ff0000004186c */
[C---:B------:R-:W-:Y:S08]  /*7d50*/  HMMA.16816.F32.BF16 R112, R28.reuse, R26, R112 ;  /* 0x0000001a1c70723c */ /* 0x040ff00000041870 */
[C---:B-1----:R-:W-:Y:S08]  /*7d60*/  HMMA.16816.F32.BF16 R120, R28.reuse, R20, R12 ;  /* 0x000000141c78723c */ /* 0x042ff0000004180c */
[----:B------:R-:W-:Y:S01]  /*7d70*/  HMMA.16816.F32.BF16 R116, R28, R22, R116 ;  /* 0x000000161c74723c */ /* 0x000fe20000041874 */
[----:B------:R-:W-:-:S07]  /*7d80*/  @P0 BRA `(.L_x_619) ;  /* 0xffffd12000000947 */ /* 0x000fce000383ffff */
.L_x_618:
        /* <DEDUP_REMOVED lines=25> */
[CC--:B------:R-:W-:Y:S01]  /*7f20*/  LEA.HI R8, R0.reuse, R5.reuse, RZ, 0x2 ;  /* 0x0000000500087211 */ /* 0x0c0fe200078f10ff */
[----:B------:R-:W-:Y:S01]  /*7f30*/  UISETP.NE.AND UP2, UPT, UR4, URZ, UPT ;  /* 0x0000003f0400728c */ /* 0x000fe2000bf45270 */
[----:B------:R-:W-:Y:S01]  /*7f40*/  LEA.HI R0, R0, R5, RZ, 0x5 ;  /* 0x0000000500007211 */ /* 0x000fe200078f28ff */
[----:B------:R-:W-:Y:S01]  /*7f50*/  UISETP.EQ.AND UP3, UPT, UR4, URZ, UP3 ;  /* 0x0000003f0400728c */ /* 0x000fe20009f62270 */
[----:B------:R-:W-:Y:S01]  /*7f60*/  SHF.R.S32.HI R6, RZ, 0x1f, R8 ;  /* 0x0000001fff067819 */ /* 0x000fe20000011408 */
[----:B------:R-:W-:-:S02]  /*7f70*/  @!UP0 UIMAD UR11, UR6, UR5, UR11 ;  /* 0x00000005060b82a4 */ /* 0x000fc4000f8e020b */
[----:B------:R-:W-:Y:S02]  /*7f80*/  ULDC UR4, c[0x0][0x1c0] ;  /* 0x0000700000047ab9 */ /* 0x000fe40000000800 */
[----:B------:R-:W-:Y:S02]  /*7f90*/  ULDC UR5, c[0x0][0x234] ;  /* 0x00008d0000057ab9 */ /* 0x000fe40000000800 */
[----:B------:R-:W-:Y:S02]  /*7fa0*/  @!UP0 UIADD3 UR7, UR19, UR11, URZ ;  /* 0x0000000b13078290 */ /* 0x000fe4000fffe03f */
[----:B------:R-:W-:Y:S01]  /*7fb0*/  @!UP2 UISETP.NE.AND UP1, UPT, UR9, URZ, UPT ;  /* 0x0000003f0900a28c */ /* 0x000fe2000bf25270 */
[----:B------:R-:W3:Y:S01]  /*7fc0*/  S2UR UR9, SR_CTAID.X ;  /* 0x00000000000979c3 */ /* 0x000ee20000002500 */
[----:B------:R-:W-:Y:S02]  /*7fd0*/  @UP2 ULDC UR14, c[0x0][0x210] ;  /* 0x00008400000e2ab9 */ /* 0x000fe40000000800 */
        /* <DEDUP_REMOVED lines=14> */
[----:B------:R-:W-:Y:S01]  /*80c0*/  IADD3 R8, -R8, R5, RZ ;  /* 0x0000000508087210 */ /* 0x000fe20007ffe1ff */
[----:B------:R-:W-:Y:S01]  /*80d0*/  UIMAD UR4, UR6, UR13, URZ ;  /* 0x0000000d060472a4 */ /* 0x000fe2000f8e023f */
[----:B------:R-:W-:Y:S01]  /*80e0*/  IADD3 R6, R7, -R6, RZ ;  /* 0x8000000607067210 */ /* 0x000fe20007ffe0ff */
[----:B------:R-:W-:Y:S01]  /*80f0*/  @!UP2 UMOV UR15, 0x1 ;  /* 0x00000001000fa882 */ /* 0x000fe20000000000 */
[----:B------:R-:W-:Y:S01]  /*8100*/  SHF.R.S32.HI R7, RZ, 0x5, R0 ;  /* 0x00000005ff077819 */ /* 0x000fe20000011400 */
[----:B------:R-:W1:Y:S01]  /*8110*/  @P3 MUFU.RCP R10, R2 ;  /* 0x00000002000a3308 */ /* 0x000e620000001000 */
[----:B------:R-:W-:Y:S01]  /*8120*/  R2P PR, R6, 0x6 ;  /* 0x0000000606007804 */ /* 0x000fe20000000000 */
[----:B------:R-:W-:Y:S01]  /*8130*/  @UP3 USEL UR16, UR16, UR21, !UP0 ;  /* 0x0000001510103287 */ /* 0x000fe2000c000000 */
[----:B------:R-:W-:Y:S01]  /*8140*/  LEA R8, R7, R8, 0x9 ;  /* 0x0000000807087211 */ /* 0x000fe200078e48ff */
[----:B---3--:R-:W-:Y:S01]  /*8150*/  UIMAD UR5, UR9, UR15, URZ ;  /* 0x0000000f090572a4 */ /* 0x008fe2000f8e023f */
[----:B------:R-:W-:Y:S01]  /*8160*/  LOP3.LUT R0, R0, 0xffffffe0, RZ, 0xc0, !PT ;  /* 0xffffffe000007812 */ /* 0x000fe200078ec0ff */
[----:B------:R-:W-:-:S02]  /*8170*/  USEL UR4, UR4, URZ, !UP3 ;  /* 0x0000003f04047287 */ /* 0x000fc4000d800000 */
[----:B------:R-:W2:Y:S01]  /*8180*/  @P4 MUFU.RCP R9, R4 ;  /* 0x0000000400094308 */ /* 0x000ea20000001000 */
[----:B------:R-:W-:Y:S01]  /*8190*/  IADD3 R0, -R0, R5, RZ ;  /* 0x0000000500007210 */ /* 0x000fe20007ffe1ff */
[----:B------:R-:W-:Y:S02]  /*81a0*/  USHF.L.U32 UR5, UR5, 0x6, URZ ;  /* 0x0000000605057899 */ /* 0x000fe4000800063f */
[----:B-----5:R-:W-:Y:S01]  /*81b0*/  UIMAD UR14, UR10, UR14, UR4 ;  /* 0x0000000e0a0e72a4 */ /* 0x020fe2000f8e0204 */
[----:B------:R-:W-:Y:S01]  /*81c0*/  SHF.R.S32.HI R5, RZ, 0x1f, R0 ;  /* 0x0000001fff057819 */ /* 0x000fe20000011400 */
[----:B------:R-:W-:Y:S01]  /*81d0*/  @!UP3 UMOV UR26, URZ ;  /* 0x0000003f001abc82 */ /* 0x000fe20008000000 */
[----:B-1----:R-:W-:Y:S01]  /*81e0*/  FMUL.FTZ R10, R10, c[0x0][0x2dc] ;  /* 0x0000b7000a0a7a20 */ /* 0x002fe20000410000 */
[----:B------:R-:W-:Y:S01]  /*81f0*/  @P4 MUFU.LG2 R4, R4 ;  /* 0x0000000400044308 */ /* 0x000fe20000000c00 */
[----:B------:R-:W-:Y:S02]  /*8200*/  @UP3 UMOV UR26, UR16 ;  /* 0x00000010001a3c82 */ /* 0x000fe40008000000 */
[C---:B------:R-:W-:Y:S01]  /*8210*/  FMUL.FTZ R130, R10.reuse, R130 ;  /* 0x000000820a827220 */ /* 0x040fe20000410000 */
[----:B------:R-:W-:Y:S01]  /*8220*/  @!UP3 UMOV UR27, URZ ;  /* 0x0000003f001bbc82 */ /* 0x000fe20008000000 */
[C---:B------:R-:W-:Y:S01]  /*8230*/  FMUL.FTZ R131, R10.reuse, R131 ;  /* 0x000000830a837220 */ /* 0x040fe20000410000 */
[----:B------:R-:W-:Y:S01]  /*8240*/  USHF.R.S32.HI UR4, URZ, 0x1f, UR5 ;  /* 0x0000001f3f047899 */ /* 0x000fe20008011405 */
[C---:B------:R-:W-:Y:S01]  /*8250*/  FMUL.FTZ R38, R10.reuse, R38 ;  /* 0x000000260a267220 */ /* 0x040fe20000410000 */
[----:B------:R-:W1:Y:S01]  /*8260*/  @P3 MUFU.LG2 R2, R2 ;  /* 0x0000000200023308 */ /* 0x000e620000000c00 */
[C---:B------:R-:W-:Y:S01]  /*8270*/  FMUL.FTZ R39, R10.reuse, R39 ;  /* 0x000000270a277220 */ /* 0x040fe20000410000 */
[----:B------:R-:W-:Y:S01]  /*8280*/  F2FP.BF16.PACK_AB R130, R131, R130 ;  /* 0x000000828382723e */ /* 0x000fe200000010ff */
[C---:B------:R-:W-:Y:S01]  /*8290*/  FMUL.FTZ R42, R10.reuse, R42 ;  /* 0x0000002a0a2a7220 */ /* 0x040fe20000410000 */
[----:B------:R-:W-:Y:S01]  /*82a0*/  @UP3 USHF.R.S32.HI UR27, URZ, 0x1f, UR16 ;  /* 0x0000001f3f1b3899 */ /* 0x000fe20008011410 */
        /* <DEDUP_REMOVED lines=68> */
[C---:B------:R-:W-:Y:S01]  /*86f0*/  SHF.L.U32 R10, R6.reuse, 0x6, RZ ;  /* 0x00000006060a7819 */ /* 0x040fe200000006ff */
[----:B--2---:R-:W-:Y:S01]  /*8700*/  FMUL.FTZ R9, R9, c[0x0][0x2dc] ;  /* 0x0000b70009097a20 */ /* 0x004fe20000410000 */
[----:B------:R-:W-:Y:S01]  /*8710*/  LOP3.LUT R6, R6, 0x1, RZ, 0xc0, !PT ;  /* 0x0000000106067812 */ /* 0x000fe200078ec0ff */
[----:B-1----:R-:W-:Y:S01]  /*8720*/  @P3 FMUL.FTZ R2, R2, 0.69314718246459960938 ;  /* 0x3f31721802023820 */ /* 0x002fe20000410000 */
[----:B------:R-:W-:Y:S01]  /*8730*/  LOP3.LUT R10, R10, 0x1c0, RZ, 0xc0, !PT ;  /* 0x000001c00a0a7812 */ /* 0x000fe200078ec0ff */
[C---:B------:R-:W-:Y:S01]  /*8740*/  FMUL.FTZ R128, R9.reuse, R128 ;  /* 0x0000008009807220 */ /* 0x040fe20000410000 */
[----:B------:R-:W-:Y:S01]  /*8750*/  ISETP.NE.U32.AND P0, PT, R6, 0x1, PT ;  /* 0x000000010600780c */ /* 0x000fe20003f05070 */
[C---:B------:R-:W-:Y:S01]  /*8760*/  FMUL.FTZ R129, R9.reuse, R129 ;  /* 0x0000008109817220 */ /* 0x040fe20000410000 */
[----:B------:R-:W-:Y:S01]  /*8770*/  LEA.HI R11, R10, R10, RZ, 0x1d ;  /* 0x0000000a0a0b7211 */ /* 0x000fe200078fe8ff */
[C---:B------:R-:W-:Y:S01]  /*8780*/  FMUL.FTZ R36, R9.reuse, R36 ;  /* 0x0000002409247220 */ /* 0x040fe20000410000 */
[----:B------:R-:W-:Y:S01]  /*8790*/  MOV R6, 0x20 ;  /* 0x0000002000067802 */ /* 0x000fe20000000f00 */
[C---:B------:R-:W-:Y:S01]  /*87a0*/  FMUL.FTZ R37, R9.reuse, R37 ;  /* 0x0000002509257220 */ /* 0x040fe20000410000 */
[----:B------:R-:W-:Y:S01]  /*87b0*/  LEA R8, R8, R11, 0x1 ;  /* 0x0000000b08087211 */ /* 0x000fe200078e08ff */
[C---:B------:R-:W-:Y:S01]  /*87c0*/  FMUL.FTZ R40, R9.reuse, R40 ;  /* 0x0000002809287220 */ /* 0x040fe20000410000 */
[----:B------:R-:W-:Y:S01]  /*87d0*/  SEL R6, R6, 0xffffffe0, !P1 ;  /* 0xffffffe006067807 */ /* 0x000fe20004800000 */
        /* <DEDUP_REMOVED lines=23> */
[----:B------:R1:W-:Y:S01]  /*8950*/  STS [R11], R128 ;  /* 0x000000800b007388 */ /* 0x0003e20000000800 */
[----:B------:R-:W-:Y:S01]  /*8960*/  FMUL.FTZ R65, R9, R65 ;  /* 0x0000004109417220 */ /* 0x000fe20000410000 */
[----:B------:R-:W-:Y:S01]  /*8970*/  F2FP.BF16.PACK_AB R56, R57, R56 ;  /* 0x000000383938723e */ /* 0x000fe200000010ff */
[C---:B------:R-:W-:Y:S01]  /*8980*/  FMUL.FTZ R68, R9.reuse, R68 ;  /* 0x0000004409447220 */ /* 0x040fe20000410000 */
[----:B------:R1:W-:Y:S01]  /*8990*/  STS [R11+0x400], R130 ;  /* 0x000400820b007388 */ /* 0x0003e20000000800 */
[----:B------:R-:W-:Y:S01]  /*89a0*/  FMUL.FTZ R69, R9, R69 ;  /* 0x0000004509457220 */ /* 0x000fe20000410000 */
[----:B------:R-:W-:Y:S01]  /*89b0*/  IADD3 R21, R13, R8, RZ ;  /* 0x000000080d157210 */ /* 0x000fe20007ffe0ff */
        /* <DEDUP_REMOVED lines=46> */
[----:B------:R-:W-:-:S03]  /*8ca0*/  @P4 FMUL.FTZ R57, R4, 0.69314718246459960938 ;  /* 0x3f31721804394820 */ /* 0x000fc60000410000 */
[----:B------:R-:W-:Y:S02]  /*8cb0*/  F2FP.BF16.PACK_AB R116, R9, R116 ;  /* 0x000000740974723e */ /* 0x000fe400000010ff */
[C---:B------:R-:W-:Y:S02]  /*8cc0*/  IADD3 R9, R11.reuse, -0x10, RZ ;  /* 0xfffffff00b097810 */ /* 0x040fe40007ffe0ff */
[----:B------:R-:W-:Y:S02]  /*8cd0*/  @P0 IADD3 R9, R11, 0x10, RZ ;  /* 0x000000100b090810 */ /* 0x000fe40007ffe0ff */
[----:B------:R-:W-:Y:S02]  /*8ce0*/  LOP3.LUT P0, RZ, R0, 0x3, RZ, 0xc0, !PT ;  /* 0x0000000300ff7812 */ /* 0x000fe4000780c0ff */
[-C--:B------:R-:W-:Y:S01]  /*8cf0*/  IADD3 R15, R6, R9.reuse, RZ ;  /* 0x00000009060f7210 */ /* 0x080fe20007ffe0ff */
[----:B------:R1:W-:Y:S01]  /*8d00*/  STS [R9], R36 ;  /* 0x0000002409007388 */ /* 0x0003e20000000800 */
[----:B------:R-:W-:-:S02]  /*8d10*/  IADD3 R19, R8, R9, RZ ;  /* 0x0000000908137210 */ /* 0x000fc40007ffe0ff */
[----:B------:R-:W-:Y:S01]  /*8d20*/  IADD3 R23, R15, R8, RZ ;  /* 0x000000080f177210 */ /* 0x000fe20007ffe0ff */
[----:B------:R1:W-:Y:S01]  /*8d30*/  STS [R9+0x400], R38 ;  /* 0x0004002609007388 */ /* 0x0003e20000000800 */
[----:B------:R-:W-:Y:S02]  /*8d40*/  SHF.R.S32.HI R6, RZ, 0x1f, R7 ;  /* 0x0000001fff067819 */ /* 0x000fe40000011407 */
[----:B------:R-:W-:Y:S01]  /*8d50*/  LEA.HI R0, R5, R0, RZ, 0x2 ;  /* 0x0000000005007211 */ /* 0x000fe200078f10ff */
[----:B------:R1:W-:Y:S01]  /*8d60*/  STS [R13], R40 ;  /* 0x000000280d007388 */ /* 0x0003e20000000800 */
[----:B------:R-:W-:Y:S02]  /*8d70*/  LEA.HI R6, R6, R7, RZ, 0x2 ;  /* 0x0000000706067211 */ /* 0x000fe400078f10ff */
[----:B------:R-:W-:Y:S01]  /*8d80*/  SHF.R.S32.HI R0, RZ, 0x2, R0 ;  /* 0x00000002ff007819 */ /* 0x000fe20000011400 */
[----:B------:R1:W-:Y:S01]  /*8d90*/  STS [R13+0x400], R42 ;  /* 0x0004002a0d007388 */ /* 0x0003e20000000800 */
[----:B------:R-:W-:-:S02]  /*8da0*/  LOP3.LUT R6, R6, 0xffffffc, RZ, 0xc0, !PT ;  /* 0x0ffffffc06067812 */ /* 0x000fc400078ec0ff */
[----:B------:R-:W-:Y:S01]  /*8db0*/  MOV R5, 0x7f800000 ;  /* 0x7f80000000057802 */ /* 0x000fe20000000f00 */
[----:B------:R1:W-:Y:S01]  /*8dc0*/  STS [R15], R44 ;  /* 0x0000002c0f007388 */ /* 0x0003e20000000800 */
[----:B------:R-:W-:Y:S01]  /*8dd0*/  IADD3 R7, R7, -R6, RZ ;  /* 0x8000000607077210 */ /* 0x000fe20007ffe0ff */
[----:B------:R-:W-:Y:S01]  /*8de0*/  @P4 FFMA.FTZ R5, R132, c[0x0][0x238], R57 ;  /* 0x00008e0084054a23 */ /* 0x000fe20000010039 */
[----:B------:R-:W-:Y:S01]  /*8df0*/  MOV R6, 0x7f800000 ;  /* 0x7f80000000067802 */ /* 0x000fe20000000f00 */
[----:B------:R1:W-:Y:S01]  /*8e00*/  STS [R15+0x400], R46 ;  /* 0x0004002e0f007388 */ /* 0x0003e20000000800 */
[----:B------:R-:W-:Y:S01]  /*8e10*/  @P3 FFMA.FTZ R6, R3, c[0x0][0x238], R2 ;  /* 0x00008e0003063a23 */ /* 0x000fe20000010002 */
[----:B------:R-:W-:Y:S02]  /*8e20*/  LEA R0, R7, R0, 0x4 ;  /* 0x0000000007007211 */ /* 0x000fe400078e20ff */
[----:B------:R1:W-:Y:S04]  /*8e30*/  STS [R17], R48 ;  /* 0x0000003011007388 */ /* 0x0003e80000000800 */
[----:B------:R1:W-:Y:S04]  /*8e40*/  STS [R17+0x400], R50 ;  /* 0x0004003211007388 */ /* 0x0003e80000000800 */
[----:B------:R1:W-:Y:S04]  /*8e50*/  STS [R19], R52 ;  /* 0x0000003413007388 */ /* 0x0003e80000000800 */
[----:B------:R1:W-:Y:S04]  /*8e60*/  STS [R19+0x400], R54 ;  /* 0x0004003613007388 */ /* 0x0003e80000000800 */
[----:B------:R1:W-:Y:S04]  /*8e70*/  STS [R21], R56 ;  /* 0x0000003815007388 */ /* 0x0003e80000000800 */
[----:B------:R1:W-:Y:S04]  /*8e80*/  STS [R21+0x400], R58 ;  /* 0x0004003a15007388 */ /* 0x0003e80000000800 */
[----:B------:R1:W-:Y:S04]  /*8e90*/  STS [R23], R60 ;  /* 0x0000003c17007388 */ /* 0x0003e80000000800 */
        /* <DEDUP_REMOVED lines=34> */
[----:B------:R1:W2:Y:S04]  /*90c0*/  LDS.128 R48, [R201] ;  /* 0x00000000c9307984 */ /* 0x0002a80000000c00 */
        /* <DEDUP_REMOVED lines=12> */
[----:B--23--:R-:W-:Y:S01]  /*9190*/  UIMAD UR6, UR9, -0x40, UR22 ;  /* 0xffffffc0090678a4 */ /* 0x00cfe2000f8e0216 */
        /* <DEDUP_REMOVED lines=9> */
[----:B-1----:R-:W-:Y:S02]  /*9230*/  @!P3 LEA R58, P1, R3, c[0x0][0x200], 0x2 ;  /* 0x00008000033aba11 */ /* 0x002fe400078210ff */
[----:B------:R-:W-:-:S02]  /*9240*/  @!P2 LEA R56, P0, R7, c[0x0][0x200], 0x2 ;  /* 0x000080000738aa11 */ /* 0x000fc400078010ff */
[----:B------:R-:W-:Y:S02]  /*9250*/  @!P3 LEA.HI.X R59, R3, c[0x0][0x204], R0, 0x2, P1 ;  /* 0x00008100033bba11 */ /* 0x000fe400008f1400 */
[----:B------:R-:W-:-:S03]  /*9260*/  @!P2 LEA.HI.X R57, R7, c[0x0][0x204], R2, 0x2, P0 ;  /* 0x000081000739aa11 */ /* 0x000fc600000f1402 */
[----:B------:R1:W-:Y:S04]  /*9270*/  @!P3 STG.E [R58.64], R5 ;  /* 0x000000053a00b986 */ /* 0x0003e8000c101918 */
[----:B------:R1:W-:Y:S02]  /*9280*/  @!P2 STG.E [R56.64], R6 ;  /* 0x000000063800a986 */ /* 0x0003e4000c101918 */
.L_x_623:
[----:B--23--:R-:W-:Y:S05]  /*9290*/  BSYNC B0 ;  /* 0x0000000000007941 */ /* 0x00cfea0003800000 */
.L_x_622:
[----:B------:R-:W2:Y:S01]  /*92a0*/  S2R R3, SR_TID.X ;  /* 0x0000000000037919 */ /* 0x000ea20000002100 */
[----:B------:R-:W-:Y:S01]  /*92b0*/  IADD3 R4, P0, R208, UR12, RZ ;  /* 0x0000000cd0047c10 */ /* 0x000fe2000ff1e0ff */
[----:B------:R-:W-:Y:S01]  /*92c0*/  USHF.R.S32.HI UR6, URZ, 0x1f, UR10 ;  /* 0x0000001f3f067899 */ /* 0x000fe2000801140a */
[----:B------:R-:W-:Y:S01]  /*92d0*/  BSSY B0, `(.L_x_624) ;  /* 0x0000017000007945 */ /* 0x000fe20003800000 */
[----:B------:R-:W3:Y:S01]  /*92e0*/  S2R R0, SR_CTAID.Z ;  /* 0x0000000000007919 */ /* 0x000ee20000002700 */
[----:B-1----:R-:W-:Y:S01]  /*92f0*/  IADD3.X R5, R209, UR7, RZ, P0, !PT ;  /* 0x00000007d1057c10 */ /* 0x002fe200087fe4ff */
[----:B------:R-:W-:-:S02]  /*9300*/  ULDC.64 UR4, c[0x0][0x1f0] ;  /* 0x00007c0000047ab9 */ /* 0x000fc40000000a00 */
[----:B------:R-:W-:-:S04]  /*9310*/  UIMAD UR4, UR6, UR4, URZ ;  /* 0x00000004060472a4 */ /* 0x000fc8000f8e023f */
[----:B------:R-:W-:Y:S01]  /*9320*/  UIMAD UR4, UR10, UR5, UR4 ;  /* 0x000000050a0472a4 */ /* 0x000fe2000f8e0204 */
[----:B--2---:R-:W-:-:S04]  /*9330*/  SHF.R.S32.HI R2, RZ, 0x1f, R3 ;  /* 0x0000001fff027819 */ /* 0x004fc80000011403 */
[----:B------:R-:W-:Y:S01]  /*9340*/  LEA.HI R2, R2, R3, RZ, 0x3 ;  /* 0x0000000302027211 */ /* 0x000fe200078f18ff */
[----:B---3--:R-:W-:-:S03]  /*9350*/  IMAD.WIDE.U32 R4, R0, c[0x0][0x1f0], R4 ;  /* 0x00007c0000047a25 */ /* 0x008fc600078e0004 */
        /* <DEDUP_REMOVED lines=12> */
[----:B------:R1:W-:Y:S04]  /*9420*/  STG.E.128 [R58.64+0x80], R32 ;  /* 0x000080203a007986 */ /* 0x0003e8000c101d18 */
[----:B------:R1:W-:Y:S02]  /*9430*/  STG.E.128 [R58.64+0x100], R16 ;  /* 0x000100103a007986 */ /* 0x0003e4000c101d18 */
.L_x_625:
[----:B------:R-:W-:Y:S05]  /*9440*/  BSYNC B0 ;  /* 0x0000000000007941 */ /* 0x000fea0003800000 */
.L_x_624:
[----:B------:R-:W-:Y:S01]  /*9450*/  IADD3 R0, R2, 0x10, RZ ;  /* 0x0000001002007810 */ /* 0x000fe20007ffe0ff */
[----:B------:R-:W-:Y:S03]  /*9460*/  BSSY B0, `(.L_x_626) ;  /* 0x0000010000007945 */ /* 0x000fe60003800000 */
[----:B------:R-:W-:-:S13]  /*9470*/  ISETP.GE.AND P0, PT, R0, UR20, PT ;  /* 0x0000001400007c0c */ /* 0x000fda000bf06270 */
        /* <DEDUP_REMOVED lines=14> */
.L_x_627:
[----:B------:R-:W-:Y:S05]  /*9560*/  BSYNC B0 ;  /* 0x0000000000007941 */ /* 0x000fea0003800000 */
.L_x_626:
        /* <DEDUP_REMOVED lines=14> */
[----:B----4-:R1:W-:Y:S04]  /*9650*/  STG.E.128 [R2.64], R40 ;  /* 0x0000002802007986 */ /* 0x0103e8000c101d18 */
[----:B------:R1:W-:Y:S04]  /*9660*/  STG.E.128 [R2.64+0x80], R24 ;  /* 0x0000801802007986 */ /* 0x0003e8000c101d18 */
[----:B------:R1:W-:Y:S02]  /*9670*/  STG.E.128 [R2.64+0x100], R8 ;  /* 0x0001000802007986 */ /* 0x0003e4000c101d18 */
.L_x_629:
[----:B------:R-:W-:Y:S05]  /*9680*/  BSYNC B0 ;  /* 0x0000000000007941 */ /* 0x000fea0003800000 */
.L_x_628:
[----:B------:R-:W-:-:S13]  /*9690*/  ISETP.GE.AND P0, PT, R200, UR20, PT ;  /* 0x00000014c8007c0c */ /* 0x000fda000bf06270 */
[----:B------:R-:W-:Y:S05]  /*96a0*/  @P0 EXIT ;  /* 0x000000000000094d */ /* 0x000fea0003800000 */
[----:B------:R-:W-:Y:S02]  /*96b0*/  IADD3 R0, P0, R210, 0x30, RZ ;  /* 0x00000030d2007810 */ /* 0x000fe40007f1e0ff */
[----:B------:R-:W-:Y:S02]  /*96c0*/  MOV R5, R7 ;  /* 0x0000000700057202 */ /* 0x000fe40000000f00 */
[----:B------:R-:W-:-:S03]  /*96d0*/  IADD3.X R210, RZ, R211, RZ, P0, !PT ;  /* 0x000000d3ffd27210 */ /* 0x000fc600007fe4ff */
[----:B------:R-:W-:-:S04]  /*96e0*/  IMAD.WIDE.U32 R4, R0, c[0x0][0x1e8], R4 ;  /* 0x00007a0000047a25 */ /* 0x000fc800078e0004 */
[----:B-1----:R-:W-:Y:S01]  /*96f0*/  IMAD R3, R210, c[0x0][0x1e8], RZ ;  /* 0x00007a00d2037a24 */ /* 0x002fe200078e02ff */
        /* <DEDUP_REMOVED lines=8> */
.L_x_614:
[----:B------:R-:W-:Y:S01]  /*9780*/  UISETP.NE.AND UP4, UPT, UR21, -0x1, UPT ;  /* 0xffffffff1500788c */ /* 0x000fe2000bf85270 */
[----:B------:R-:W-:Y:S01]  /*9790*/  LEA.HI R6, R11, R82, RZ, 0x3 ;  /* 0x000000520b067211 */ /* 0x000fe200078f18ff */
[----:B------:R-:W-:Y:S01]  /*97a0*/  ULDC.U8 UR14, c[0x0][0x329] ;  /* 0x0000ca40000e7ab9 */ /* 0x000fe20000000000 */
[----:B------:R-:W1:Y:S01]  /*97b0*/  S2R R8, SR_CTAID.Z ;  /* 0x0000000000087919 */ /* 0x000e620000002700 */
[----:B------:R-:W-:Y:S01]  /*97c0*/  UISETP.NE.AND UP3, UPT, UR14, URZ, UPT ;  /* 0x0000003f0e00728c */ /* 0x000fe2000bf65270 */
[----:B------:R-:W-:Y:S01]  /*97d0*/  LOP3.LUT R3, R6, 0x1ffffff8, RZ, 0xc0, !PT ;  /* 0x1ffffff806037812 */ /* 0x000fe200078ec0ff */
[----:B------:R-:W-:Y:S01]  /*97e0*/  ULDC.64 UR6, c[0x0][0x1e8] ;  /* 0x00007a0000067ab9 */ /* 0x000fe20000000a00 */
[----:B------:R-:W2:Y:S01]  /*97f0*/  S2R R13, SR_CTAID.X ;  /* 0x00000000000d7919 */ /* 0x000ea20000002500 */
[----:B------:R-:W-:Y:S01]  /*9800*/  ULDC.U8 UR15, c[0x0][0x328] ;  /* 0x0000ca00000f7ab9 */ /* 0x000fe20000000000 */
[----:B------:R-:W-:Y:S01]  /*9810*/  SHF.R.S32.HI R6, RZ, 0x3, R6 ;  /* 0x00000003ff067819 */ /* 0x000fe20000011406 */
[----:B------:R-:W-:Y:S01]  /*9820*/  ULDC.64 UR4, c[0x0][0x1e0] ;  /* 0x0000780000047ab9 */ /* 0x000fe20000000a00 */
[----:B------:R-:W-:Y:S01]  /*9830*/  IMAD.IADD R0, R82, 0x1, -R3 ;  /* 0x0000000152007824 */ /* 0x000fe200078e0a03 */
[----:B------:R-:W-:Y:S01]  /*9840*/  @UP4 UIMAD.WIDE.U32 UR12, UR21, UR6, URZ ;  /* 0x00000006150c42a5 */ /* 0x000fe2000f8e003f */
[----:B------:R-:W-:Y:S01]  /*9850*/  SHF.R.S32.HI R7, RZ, 0x1f, R6 ;  /* 0x0000001fff077819 */ /* 0x000fe20000011406 */
[----:B------:R-:W-:Y:S01]  /*9860*/  @!UP4 USHF.R.S32.HI UR16, URZ, 0x1f, UR10 ;  /* 0x0000001f3f10c899 */ /* 0x000fe2000801140a */
[----:B------:R-:W-:Y:S01]  /*9870*/  IMAD.SHL.U32 R0, R0, 0x8, RZ ;  /* 0x0000000800007824 */ /* 0x000fe200078e00ff */
[----:B------:R-:W-:Y:S01]  /*9880*/  UISETP.NE.AND UP2, UPT, UR15, URZ, UPT ;  /* 0x0000003f0f00728c */ /* 0x000fe2000bf45270 */
[----:B------:R-:W-:Y:S01]  /*9890*/  BSSY B0, `(.L_x_630) ;  /* 0x0000038000007945 */ /* 0x000fe20003800000 */
[----:B------:R-:W-:-:S02]  /*98a0*/  @!UP4 UIMAD UR16, UR16, UR4, URZ ;  /* 0x000000041010c2a4 */ /* 0x000fc4000f8e023f */
[----:B------:R-:W-:Y:S02]  /*98b0*/  @UP4 UIMAD UR7, UR21, UR7, UR13 ;  /* 0x00000007150742a4 */ /* 0x000fe4000f8e020d */
[----:B------:R-:W-:Y:S02]  /*98c0*/  USHF.R.S32.HI UR13, URZ, 0x1f, UR9 ;  /* 0x0000001f3f0d7899 */ /* 0x000fe40008011409 */
[----:B------:R-:W-:Y:S02]  /*98d0*/  @UP4 UMOV UR17, UR12 ;  /* 0x0000000c00114c82 */ /* 0x000fe40008000000 */
[----:B------:R-:W-:Y:S02]  /*98e0*/  @!UP3 UISETP.NE.AND UP1, UPT, UR15, URZ, UPT ;  /* 0x0000003f0f00b28c */ /* 0x000fe4000bf25270 */
[----:B------:R-:W-:Y:S02]  /*98f0*/  ULDC UR11, c[0x0][0x214] ;  /* 0x00008500000b7ab9 */ /* 0x000fe40000000800 */
[----:B------:R-:W-:Y:S01]  /*9900*/  @UP3 ULDC UR12, c[0x0][0x210] ;  /* 0x00008400000c3ab9 */ /* 0x000fe20000000800 */
[----:B--2---:R-:W-:Y:S01]  /*9910*/  IMAD.WIDE R12, R13, 0x40, R6 ;  /* 0x000000400d0c7825 */ /* 0x004fe200078e0206 */
[----:B------:R-:W-:-:S02]  /*9920*/  UISETP.EQ.AND UP2, UPT, UR14, URZ, UP2 ;  /* 0x0000003f0e00728c */ /* 0x000fc40009742270 */
[----:B------:R-:W-:Y:S02]  /*9930*/  ULDC UR8, c[0x0][0x234] ;  /* 0x00008d0000087ab9 */ /* 0x000fe40000000800 */
[----:B------:R-:W-:Y:S02]  /*9940*/  @!UP4 UIMAD.WIDE.U32 UR18, UR10, UR4, URZ ;  /* 0x000000040a12c2a5 */ /* 0x000fe4000f8e003f */
[----:B------:R-:W-:Y:S02]  /*9950*/  @!UP4 UIMAD UR16, UR10, UR5, UR16 ;  /* 0x000000050a10c2a4 */ /* 0x000fe4000f8e0210 */
[----:B------:R-:W-:Y:S02]  /*9960*/  @UP3 UIMAD UR12, UR12, UR11, URZ ;  /* 0x0000000b0c0c32a4 */ /* 0x000fe4000f8e023f */
[----:B------:R-:W-:Y:S02]  /*9970*/  ULDC.64 UR4, c[0x0][0x1f0] ;  /* 0x00007c0000047ab9 */ /* 0x000fe40000000a00 */
[----:B------:R-:W-:-:S02]  /*9980*/  @!UP3 USEL UR12, UR11, UR8, !UP1 ;  /* 0x000000080b0cb287 */ /* 0x000fc4000c800000 */
[----:B------:R-:W-:Y:S02]  /*9990*/  UISETP.NE.OR UP0, UPT, UR21, -0x1, !UP2 ;  /* 0xffffffff1500788c */ /* 0x000fe4000d705670 */
[----:B------:R-:W-:Y:S02]  /*99a0*/  ULDC UR6, c[0x0][0x1c0] ;  /* 0x0000700000067ab9 */ /* 0x000fe40000000800 */
[----:B------:R-:W-:Y:S02]  /*99b0*/  UIMAD UR4, UR13, UR4, URZ ;  /* 0x000000040d0472a4 */ /* 0x000fe4000f8e023f */
[----:B------:R-:W-:Y:S02]  /*99c0*/  @!UP4 UMOV UR17, UR18 ;  /* 0x000000120011cc82 */ /* 0x000fe40008000000 */
[----:B------:R-:W-:Y:S01]  /*99d0*/  @UP3 UMOV UR13, 0x1 ;  /* 0x00000001000d3882 */ /* 0x000fe20000000000 */
[----:B------:R-:W-:Y:S01]  /*99e0*/  IADD3 R2, P0, R0, UR17, RZ ;  /* 0x0000001100027c10 */ /* 0x000fe2000ff1e0ff */
[----:B------:R-:W-:-:S02]  /*99f0*/  @!UP3 UIMAD UR13, UR12, UR6, URZ ;  /* 0x000000060c0db2a4 */ /* 0x000fc4000f8e023f */
[----:B------:R-:W-:Y:S02]  /*9a00*/  @!UP4 UIADD3 UR7, UR19, UR16, URZ ;  /* 0x000000101307c290 */ /* 0x000fe4000fffe03f */
[----:B------:R-:W-:Y:S02]  /*9a10*/  UIADD3 UR22, -UR20, UR22, URZ ;  /* 0x0000001614167290 */ /* 0x000fe4000fffe13f */
[----:B------:R-:W-:Y:S02]  /*9a20*/  UIMAD UR13, UR10, UR13, URZ ;  /* 0x0000000d0a0d72a4 */ /* 0x000fe4000f8e023f */
[----:B------:R-:W-:Y:S01]  /*9a30*/  @!UP0 UIMAD UR21, UR10, UR11, URZ ;  /* 0x0000000b0a1582a4 */ /* 0x000fe2000f8e023f */
[----:B------:R-:W-:Y:S01]  /*9a40*/  LEA.HI.X.SX32 R3, R0, UR7, 0x1, P0 ;  /* 0x0000000700037c11 */ /* 0x000fe200080f0eff */
[----:B------:R-:W-:Y:S01]  /*9a50*/  USEL UR13, UR13, URZ, !UP2 ;  /* 0x0000003f0d0d7287 */ /* 0x000fe2000d000000 */
[----:B------:R-:W-:Y:S01]  /*9a60*/  ISETP.GE.AND P0, PT, R6, UR22, PT ;  /* 0x0000001606007c0c */ /* 0x000fe2000bf06270 */
[----:B------:R-:W-:-:S02]  /*9a70*/  @UP3 ULDC UR14, c[0x0][0x210] ;  /* 0x00008400000e3ab9 */ /* 0x000fc40000000800 */
[----:B------:R-:W-:Y:S01]  /*9a80*/  @!UP3 UMOV UR14, 0x1 ;  /* 0x00000001000eb882 */ /* 0x000fe20000000000 */
[----:B-1----:R-:W-:Y:S01]  /*9a90*/  IMAD.WIDE.U32 R8, R8, c[0x0][0x1f0], R2 ;  /* 0x00007c0008087a25 */ /* 0x002fe200078e0002 */
[----:B------:R-:W-:Y:S02]  /*9aa0*/  UIMAD UR13, UR9, UR12, UR13 ;  /* 0x0000000c090d72a4 */ /* 0x000fe4000f8e020d */
[----:B------:R-:W-:Y:S02]  /*9ab0*/  UIMAD UR20, UR20, UR14, URZ ;  /* 0x0000000e141472a4 */ /* 0x000fe4000f8e023f */
[----:B------:R-:W-:Y:S02]  /*9ac0*/  @!UP2 UMOV UR26, URZ ;  /* 0x0000003f001aac82 */ /* 0x000fe40008000000 */
[----:B------:R-:W-:Y:S02]  /*9ad0*/  @UP2 UMOV UR26, UR21 ;  /* 0x00000015001a2c82 */ /* 0x000fe40008000000 */
[----:B------:R-:W-:-:S02]  /*9ae0*/  UIMAD UR4, UR9, UR5, UR4 ;  /* 0x00000005090472a4 */ /* 0x000fc4000f8e0204 */
        /* <DEDUP_REMOVED lines=18> */
.L_x_631:
[----:B------:R-:W-:Y:S05]  /*9c10*/  BSYNC B0 ;  /* 0x0000000000007941 */ /* 0x000fea0003800000 */
.L_x_630:
        /* <DEDUP_REMOVED lines=17> */
.L_x_633:
[----:B------:R-:W-:Y:S05]  /*9d30*/  BSYNC B0 ;  /* 0x0000000000007941 */ /* 0x000fea0003800000 */
.L_x_632:
        /* <DEDUP_REMOVED lines=17> */
.L_x_635:
[----:B------:R-:W-:Y:S05]  /*9e50*/  BSYNC B0 ;  /* 0x0000000000007941 */ /* 0x000fea0003800000 */
.L_x_634:
        /* <DEDUP_REMOVED lines=16> */
.L_x_637:
[----:B------:R-:W-:Y:S05]  /*9f60*/  BSYNC B0 ;  /* 0x0000000000007941 */ /* 0x000fea0003800000 */
.L_x_636:
        /* <DEDUP_REMOVED lines=35> */
.L_x_638:
        /* <DEDUP_REMOVED lines=14> */
.L_x_1288:


//--------------------- .text._ZN5flash16flash_fwd_kernelI23Flash_fwd_kernel_traitsILi192ELi64ELi64ELi4ELb0ELb0EN7cutlass10bfloat16_tE19Flash_kernel_traitsILi192ELi64ELi64ELi4ES3_EELb0ELb0ELb0ELb0ELb0ELb1ELb1ELb0EEEvNS_16Flash_fwd_paramsE --------------------------
	.section	.text._ZN5flash16flash_fwd_kernelI23Flash_fwd_kernel_traitsILi192ELi64ELi64ELi4ELb0ELb0EN7cutlass10bfloat16_tE19Flash_kernel_traitsILi192ELi64ELi64ELi4ES3_EELb0ELb0ELb0ELb0ELb0ELb1ELb1ELb0EEEvNS_16Flash_fwd_paramsE,"ax",@progbits
	.sectioninfo	@"SHI_REGISTERS=255"
	.align	128
        .global         _ZN5flash16flash_fwd_kernelI23Flash_fwd_kernel_traitsILi192ELi64ELi64ELi4ELb0ELb0EN7cutlass10bfloat16_tE19Flash_kernel_traitsILi192ELi64ELi64ELi4ES3_EELb0ELb0ELb0ELb0ELb0ELb1ELb1ELb0EEEvNS_16Flash_fwd_paramsE
        .type           _ZN5flash16flash_fwd_kernelI23Flash_fwd_kernel_traitsILi192ELi64ELi64ELi4ELb0ELb0EN7cutlass10bfloat16_tE19Flash_kernel_traitsILi192ELi64ELi64ELi4ES3_EELb0ELb0ELb0ELb0ELb0ELb1ELb1ELb0EEEvNS_16Flash_fwd_paramsE,@function
        .size           _ZN5flash16flash_fwd_kernelI23Flash_fwd_kernel_traitsILi192ELi64ELi64ELi4ELb0ELb0EN7cutlass10bfloat16_tE19Flash_kernel_traitsILi192ELi64ELi64ELi4ES3_EELb0ELb0ELb0ELb0ELb0ELb1ELb1ELb0EEEvNS_16Flash_fwd_paramsE,(.L_x_1289 - _ZN5flash16flash_fwd_kernelI23Flash_fwd_kernel_traitsILi192ELi64ELi64ELi4ELb0ELb0EN7cutlass10bfloat16_tE19Flash_kernel_traitsILi192ELi64ELi64ELi4ES3_EELb0ELb0ELb0ELb0ELb0ELb1ELb1ELb0EEEvNS_16Flash_fwd_paramsE)
        .other          _ZN5flash16flash_fwd_kernelI23Flash_fwd_kernel_traitsILi192ELi64ELi64ELi4ELb0ELb0EN7cutlass10bfloat16_tE19Flash_kernel_traitsILi192ELi64ELi64ELi4ES3_EELb0ELb0ELb0ELb0ELb0ELb1ELb1ELb0EEEvNS_16Flash_fwd_paramsE,@"STO_CUDA_ENTRY STV_DEFAULT"
_ZN5flash16flash_fwd_kernelI23Flash_fwd_kernel_traitsILi192ELi64ELi64ELi4ELb0ELb0EN7cutlass10bfloat16_tE19Flash_kernel_traitsILi192ELi64ELi64ELi4ES3_EELb0ELb0ELb0ELb0ELb0ELb1ELb1ELb0EEEvNS_16Flash_fwd_paramsE:
.text._ZN5flash16flash_fwd_kernelI23Flash_fwd_kernel_traitsILi192ELi64ELi64ELi4ELb0ELb0EN7cutlass10bfloat16_tE19Flash_kernel_traitsILi192ELi64ELi64ELi4ES3_EELb0ELb0ELb0ELb0ELb0ELb1ELb1ELb0EEEvNS_16Flash_fwd_paramsE:
        /* <DEDUP_REMOVED lines=34> */
.L_x_639:
[----:B-1-34-:R-:W-:Y:S02]  /*0220*/  MOV R4, c[0x0][0x218] ;  /* 0x0000860000047a02 */ /* 0x01afe40000000f00 */
.L_x_640:
        /* <DEDUP_REMOVED lines=41> */
.L_x_642:
        /* <DEDUP_REMOVED lines=15> */
[----:B------:R-:W-:Y:S01]  /*05b0*/  ISETP.GE.AND P1, PT, R4, RZ, PT ;  /* 0x000000ff0400720c */ /* 0x000fe20003f26270 */
[----:B------:R-:W-:-:S04]  /*05c0*/  @P0 IMAD.IADD R4, R2, 0x1, R7 ;  /* 0x0000000102040824 */ /* 0x000fc800078e0207 */
[----:B------:R-:W-:-:S04]  /*05d0*/  @P0 IMAD.WIDE.U32 R24, R4, c[0x0][0x1a0], RZ ;  /* 0x0000680004180a25 */ /* 0x000fc800078e00ff */
[----:B------:R-:W-:Y:S02]  /*05e0*/  @P0 IMAD R4, R4, c[0x0][0x1a4], R25 ;  /* 0x0000690004040a24 */ /* 0x000fe400078e0219 */
[----:B------:R-:W-:Y:S01]  /*05f0*/  @!P2 IMAD.IADD R5, R5, 0x1, -R6 ;  /* 0x000000010505a824 */ /* 0x000fe200078e0a06 */
[----:B------:R-:W-:Y:S02]  /*0600*/  @!P2 IADD3 R214, R214, 0x1, RZ ;  /* 0x00000001d6d6a810 */ /* 0x000fe40007ffe0ff */
[----:B------:R-:W-:Y:S02]  /*0610*/  ISETP.NE.AND P2, PT, RZ, c[0x0][0x1c8], PT ;  /* 0x00007200ff007a0c */ /* 0x000fe40003f45270 */
[----:B------:R-:W-:Y:S02]  /*0620*/  ISETP.GE.U32.AND P3, PT, R5, R6, PT ;  /* 0x000000060500720c */ /* 0x000fe40003f66070 */
[----:B------:R-:W-:-:S11]  /*0630*/  SHF.R.S32.HI R5, RZ, 0x1f, R26 ;  /* 0x0000001fff057819 */ /* 0x000fd6000001141a */
        /* <DEDUP_REMOVED lines=14> */
.L_x_643:
[----:B------:R-:W-:Y:S01]  /*0720*/  SHF.R.S32.HI R9, RZ, 0x1f, R96 ;  /* 0x0000001fff097819 */ /* 0x000fe20000011460 */
[----:B------:R-:W-:Y:S01]  /*0730*/  IMAD R5, R5, c[0x0][0x1a8], RZ ;  /* 0x00006a0005057a24 */ /* 0x000fe200078e02ff */
[----:B------:R-:W-:Y:S01]  /*0740*/  LEA.HI.SX32 R99, R134, 0xffffffff, 0x1a ;  /* 0xffffffff86637811 */ /* 0x000fe200078fd2ff */
[----:B------:R-:W-:Y:S01]  /*0750*/  IMAD.IADD R208, R212, 0x1, -R13 ;  /* 0x00000001d4d07824 */ /* 0x000fe200078e0a0d */
[CC--:B------:R-:W-:Y:S01]  /*0760*/  LEA.HI R7, R9.reuse, R96.reuse, RZ, 0x3 ;  /* 0x0000006009077211 */ /* 0x0c0fe200078f18ff */
[----:B------:R-:W-:Y:S01]  /*0770*/  IMAD R22, R26, c[0x0][0x1ac], R5 ;  /* 0x00006b001a167a24 */ /* 0x000fe200078e0205 */
[----:B------:R-:W-:Y:S01]  /*0780*/  LEA.HI R2, R9, R96, RZ, 0x6 ;  /* 0x0000006009027211 */ /* 0x000fe200078f30ff */
[----:B------:R-:W-:Y:S01]  /*0790*/  IMAD.MOV.U32 R133, RZ, RZ, c[0x0][0x1a4] ;  /* 0x00006900ff857624 */ /* 0x000fe200078e00ff */
[----:B------:R-:W-:Y:S02]  /*07a0*/  SHF.R.S32.HI R14, RZ, 0x3, R7 ;  /* 0x00000003ff0e7819 */ /* 0x000fe40000011407 */
[----:B------:R-:W-:-:S02]  /*07b0*/  LOP3.LUT R7, R7, 0xfffffff8, RZ, 0xc0, !PT ;  /* 0xfffffff807077812 */ /* 0x000fc400078ec0ff */
[--C-:B------:R-:W-:Y:S01]  /*07c0*/  SHF.R.S32.HI R15, RZ, 0x1f, R14.reuse ;  /* 0x0000001fff0f7819 */ /* 0x100fe2000001140e */
[C---:B------:R-:W-:Y:S01]  /*07d0*/  IMAD.SHL.U32 R17, R14.reuse, 0x40, RZ ;  /* 0x000000400e117824 */ /* 0x040fe200078e00ff */
[----:B------:R-:W-:Y:S01]  /*07e0*/  IADD3 R5, R14, 0x20, RZ ;  /* 0x000000200e057810 */ /* 0x000fe20007ffe0ff */
[----:B------:R-:W-:Y:S01]  /*07f0*/  IMAD.IADD R0, R96, 0x1, -R7 ;  /* 0x0000000160007824 */ /* 0x000fe200078e0a07 */
[----:B------:R-:W-:Y:S01]  /*0800*/  IADD3 R211, R14, 0x30, RZ ;  /* 0x000000300ed37810 */ /* 0x000fe20007ffe0ff */
[----:B------:R-:W-:Y:S01]  /*0810*/  IMAD R13, R15, c[0x0][0x198], RZ ;  /* 0x000066000f0d7a24 */ /* 0x000fe200078e02ff */
[----:B------:R-:W-:Y:S01]  /*0820*/  LOP3.LUT R17, R17, 0x1c0, RZ, 0xc0, !PT ;  /* 0x000001c011117812 */ /* 0x000fe200078ec0ff */
[----:B------:R-:W-:Y:S01]  /*0830*/  IMAD.SHL.U32 R220, R0, 0x8, RZ ;  /* 0x0000000800dc7824 */ /* 0x000fe200078e00ff */
[----:B------:R-:W-:Y:S01]  /*0840*/  ISETP.GE.AND P0, PT, R5, R208, PT ;  /* 0x000000d00500720c */ /* 0x000fe20003f06270 */
[----:B------:R-:W-:Y:S01]  /*0850*/  IMAD.WIDE R222, R223, 0x40, R14 ;  /* 0x00000040dfde7825 */ /* 0x000fe200078e020e */
[----:B------:R-:W-:-:S02]  /*0860*/  SHF.R.U32.HI R210, RZ, 0x3, R17 ;  /* 0x00000003ffd27819 */ /* 0x000fc40000011611 */
[--C-:B------:R-:W-:Y:S01]  /*0870*/  LOP3.LUT R7, R17, 0x38, R220.reuse, 0xf8, !PT ;  /* 0x0000003811077812 */ /* 0x100fe200078ef8dc */
[----:B------:R-:W-:Y:S01]  /*0880*/  IMAD.SHL.U32 R205, R0, 0x40, RZ ;  /* 0x0000004000cd7824 */ /* 0x000fe200078e00ff */
[--C-:B------:R-:W-:Y:S02]  /*0890*/  SHF.R.S32.HI R221, RZ, 0x1f, R220.reuse ;  /* 0x0000001fffdd7819 */ /* 0x100fe400000114dc */
[----:B------:R-:W-:Y:S02]  /*08a0*/  LOP3.LUT R210, R7, R210, RZ, 0x3c, !PT ;  /* 0x000000d207d27212 */ /* 0x000fe400078e3cff */
[C---:B------:R-:W-:Y:S01]  /*08b0*/  IADD3 R7, R14.reuse, 0x10, RZ ;  /* 0x000000100e077810 */ /* 0x040fe20007ffe0ff */
[----:B------:R-:W-:Y:S01]  /*08c0*/  IMAD.WIDE.U32 R16, R14, c[0x0][0x198], R220 ;  /* 0x000066000e107a25 */ /* 0x000fe200078e00dc */
[----:B------:R-:W-:Y:S02]  /*08d0*/  IADD3 R18, P1, R220, R18, RZ ;  /* 0x00000012dc127210 */ /* 0x000fe40007f3e0ff */
[----:B------:R-:W-:-:S02]  /*08e0*/  ISETP.GE.AND P2, PT, R7, R208, PT ;  /* 0x000000d00700720c */ /* 0x000fc40003f46270 */
[----:B------:R-:W-:Y:S01]  /*08f0*/  IADD3 R216, P3, R216, R16, RZ ;  /* 0x00000010d8d87210 */ /* 0x000fe20007f7e0ff */
[----:B------:R-:W-:Y:S01]  /*0900*/  IMAD.X R19, R221, 0x1, R11, P1 ;  /* 0x00000001dd137824 */ /* 0x000fe200008e060b */
[-C--:B------:R-:W-:Y:S01]  /*0910*/  ISETP.GE.AND P4, PT, R14, R208.reuse, PT ;  /* 0x000000d00e00720c */ /* 0x080fe20003f86270 */
[----:B------:R-:W-:Y:S01]  /*0920*/  IMAD.SHL.U32 R11, R2, 0x8, RZ ;  /* 0x00000008020b7824 */ /* 0x000fe200078e00ff */
[----:B------:R-:W-:Y:S01]  /*0930*/  ISETP.GE.AND P1, PT, R211, R208, PT ;  /* 0x000000d0d300720c */ /* 0x000fe20003f26270 */
[----:B------:R-:W-:Y:S01]  /*0940*/  IMAD R2, R14, c[0x0][0x19c], R13 ;  /* 0x000067000e027a24 */ /* 0x000fe200078e020d */
[----:B------:R-:W-:Y:S01]  /*0950*/  @!P0 IADD3 R10, P5, R222, 0x20, RZ ;  /* 0x00000020de0a8810 */ /* 0x000fe20007fbe0ff */
[----:B------:R-:W-:Y:S01]  /*0960*/  IMAD.WIDE.U32 R26, R26, c[0x0][0x1a8], R18 ;  /* 0x00006a001a1a7a25 */ /* 0x000fe200078e0012 */
[----:B------:R-:W-:Y:S02]  /*0970*/  LOP3.LUT R210, R210, 0xfffffe00, R11, 0xf8, !PT ;  /* 0xfffffe00d2d27812 */ /* 0x000fe400078ef80b */
[----:B------:R-:W-:Y:S01]  /*0980*/  IADD3.X R217, R3, R17, R2, P3, !PT ;  /* 0x0000001103d97210 */ /* 0x000fe20001ffe402 */
[----:B------:R-:W-:Y:S01]  /*0990*/  IMAD.IADD R23, R27, 0x1, R22 ;  /* 0x000000011b177824 */ /* 0x000fe200078e0216 */
[----:B------:R-:W-:Y:S01]  /*09a0*/  @!P2 IADD3 R18, P3, R222, 0x10, RZ ;  /* 0x00000010de12a810 */ /* 0x000fe20007f7e0ff */
[----:B------:R-:W-:Y:S01]  /*09b0*/  @!P0 IMAD.X R11, RZ, RZ, R223, P5 ;  /* 0x000000ffff0b8224 */ /* 0x000fe200028e06df */
[----:B------:R-:W-:Y:S01]  /*09c0*/  LOP3.LUT R205, R205, 0x1c0, RZ, 0xc0, !PT ;  /* 0x000001c0cdcd7812 */ /* 0x000fe200078ec0ff */
[----:B------:R-:W-:-:S02]  /*09d0*/  @!P4 IMAD R13, R223, c[0x0][0x190], RZ ;  /* 0x00006400df0dca24 */ /* 0x000fc400078e02ff */
[----:B------:R-:W-:Y:S01]  /*09e0*/  @!P2 IMAD.X R3, RZ, RZ, R223, P3 ;  /* 0x000000ffff03a224 */ /* 0x000fe200018e06df */
[----:B------:R-:W-:Y:S01]  /*09f0*/  @!P1 IADD3 R12, P3, R222, 0x30, RZ ;  /* 0x00000030de0c9810 */ /* 0x000fe20007f7e0ff */
[--C-:B------:R-:W-:Y:S02]  /*0a00*/  @!P4 IMAD.MOV.U32 R22, RZ, RZ, R26.reuse ;  /* 0x000000ffff16c224 */ /* 0x100fe400078e001a */
[----:B------:R-:W-:Y:S02]  /*0a10*/  @!P2 IMAD R3, R3, c[0x0][0x190], RZ ;  /* 0x000064000303aa24 */ /* 0x000fe400078e02ff */
[----:B------:R-:W-:Y:S02]  /*0a20*/  @!P2 IMAD.MOV.U32 R20, RZ, RZ, R26 ;  /* 0x000000ffff14a224 */ /* 0x000fe400078e001a */
[--C-:B------:R-:W-:Y:S02]  /*0a30*/  @!P2 IMAD.MOV.U32 R21, RZ, RZ, R23.reuse ;  /* 0x000000ffff15a224 */ /* 0x100fe400078e0017 */
[----:B------:R-:W-:-:S02]  /*0a40*/  @!P0 IMAD.MOV.U32 R17, RZ, RZ, R23 ;  /* 0x000000ffff118224 */ /* 0x000fc400078e0017 */
[----:B------:R-:W-:Y:S02]  /*0a50*/  @!P1 IMAD.MOV.U32 R27, RZ, RZ, R23 ;  /* 0x000000ffff1b9224 */ /* 0x000fe400078e0017 */
[----:B------:R-:W-:Y:S02]  /*0a60*/  @!P0 IMAD R11, R11, c[0x0][0x190], RZ ;  /* 0x000064000b0b8a24 */ /* 0x000fe400078e02ff */
[----:B------:R-:W-:Y:S02]  /*0a70*/  @!P2 IMAD R3, R18, c[0x0][0x194], R3 ;  /* 0x000065001203aa24 */ /* 0x000fe400078e0203 */
[----:B------:R-:W-:Y:S02]  /*0a80*/  @!P0 IMAD.MOV.U32 R16, RZ, RZ, R26 ;  /* 0x000000ffff108224 */ /* 0x000fe400078e001a */
[C---:B------:R-:W-:Y:S02]  /*0a90*/  @!P4 IMAD R2, R222.reuse, c[0x0][0x194], R13 ;  /* 0x00006500de02ca24 */ /* 0x040fe400078e020d */
[----:B------:R-:W-:-:S04]  /*0aa0*/  @!P4 IMAD.WIDE.U32 R22, R222, c[0x0][0x190], R22 ;  /* 0x00006400de16ca25 */ /* 0x000fc800078e0016 */
[----:B------:R-:W-:Y:S01]  /*0ab0*/  @!P2 IMAD.WIDE.U32 R18, R18, c[0x0][0x190], R20 ;  /* 0x000064001212aa25 */ /* 0x000fe200078e0014 */
[----:B------:R-:W-:-:S03]  /*0ac0*/  @!P4 LEA R20, P5, R22, c[0x0][0x160], 0x1 ;  /* 0x000058001614ca11 */ /* 0x000fc600078a08ff */
[----:B------:R-:W-:Y:S02]  /*0ad0*/  @!P1 IMAD.X R13, RZ, RZ, R223, P3 ;  /* 0x000000ffff0d9224 */ /* 0x000fe400018e06df */
[C---:B------:R-:W-:Y:S02]  /*0ae0*/  @!P0 IMAD R6, R10.reuse, c[0x0][0x194], R11 ;  /* 0x000065000a068a24 */ /* 0x040fe400078e020b */
[----:B------:R-:W-:Y:S01]  /*0af0*/  @!P0 IMAD.WIDE.U32 R10, R10, c[0x0][0x190], R16 ;  /* 0x000064000a0a8a25 */ /* 0x000fe200078e0010 */
[----:B------:R-:W-:-:S03]  /*0b00*/  @!P2 LEA R16, P3, R18, c[0x0][0x160], 0x1 ;  /* 0x000058001210aa11 */ /* 0x000fc600078608ff */
[----:B------:R-:W-:Y:S02]  /*0b10*/  @!P4 IMAD.IADD R2, R23, 0x1, R2 ;  /* 0x000000011702c824 */ /* 0x000fe400078e0202 */
[----:B------:R-:W-:Y:S02]  /*0b20*/  @!P2 IMAD.IADD R3, R19, 0x1, R3 ;  /* 0x000000011303a824 */ /* 0x000fe400078e0203 */
[----:B------:R-:W-:Y:S01]  /*0b30*/  @!P1 IMAD R13, R13, c[0x0][0x190], RZ ;  /* 0x000064000d0d9a24 */ /* 0x000fe200078e02ff */
[----:B------:R-:W-:Y:S01]  /*0b40*/  @!P4 LEA.HI.X R21, R22, c[0x0][0x164], R2, 0x1, P5 ;  /* 0x000059001615ca11 */ /* 0x000fe200028f0c02 */
[----:B------:R-:W-:Y:S01]  /*0b50*/  IMAD.WIDE.U32 R22, R14, c[0x0][0x1a0], R220 ;  /* 0x000068000e167a25 */ /* 0x000fe200078e00dc */
[----:B------:R-:W-:Y:S02]  /*0b60*/  @!P2 LEA.HI.X R17, R18, c[0x0][0x164], R3, 0x1, P3 ;  /* 0x000059001211aa11 */ /* 0x000fe400018f0c03 */
[----:B------:R-:W-:Y:S01]  /*0b70*/  @!P0 LEA R18, P5, R10, c[0x0][0x160], 0x1 ;  /* 0x000058000a128a11 */ /* 0x000fe200078a08ff */
[----:B------:R-:W-:Y:S01]  /*0b80*/  IMAD R3, R15, c[0x0][0x1a0], RZ ;  /* 0x000068000f037a24 */ /* 0x000fe200078e02ff */
[----:B------:R-:W-:Y:S01]  /*0b90*/  IADD3 R24, P6, R24, R22, RZ ;  /* 0x0000001618187210 */ /* 0x000fe20007fde0ff */
[----:B------:R-:W-:-:S02]  /*0ba0*/  @!P1 IMAD R8, R12, c[0x0][0x194], R13 ;  /* 0x000065000c089a24 */ /* 0x000fc400078e020d */
[----:B------:R-:W-:-:S04]  /*0bb0*/  @!P1 IMAD.WIDE.U32 R12, R12, c[0x0][0x190], R26 ;  /* 0x000064000c0c9a25 */ /* 0x000fc800078e001a */
[----:B------:R-:W-:Y:S01]  /*0bc0*/  IMAD R3, R14, c[0x0][0x1a4], R3 ;  /* 0x000069000e037a24 */ /* 0x000fe200078e0203 */
[----:B------:R-:W-:Y:S01]  /*0bd0*/  @!P1 LEA R28, P3, R12, c[0x0][0x160], 0x1 ;  /* 0x000058000c1c9a11 */ /* 0x000fe200078608ff */
[----:B------:R-:W-:Y:S01]  /*0be0*/  @!P1 IMAD.IADD R8, R13, 0x1, R8 ;  /* 0x000000010d089824 */ /* 0x000fe200078e0208 */
[----:B------:R-:W-:Y:S01]  /*0bf0*/  SHF.R.S32.HI R13, RZ, 0x1f, R214 ;  /* 0x0000001fff0d7819 */ /* 0x000fe200000114d6 */
[----:B------:R-:W-:Y:S01]  /*0c00*/  @!P0 IMAD.IADD R6, R11, 0x1, R6 ;  /* 0x000000010b068824 */ /* 0x000fe200078e0206 */
[----:B------:R-:W-:Y:S01]  /*0c10*/  IADD3.X R25, R4, R23, R3, P6, !PT ;  /* 0x0000001704197210 */ /* 0x000fe200037fe403 */
[----:B------:R-:W-:Y:S01]  /*0c20*/  IMAD.MOV.U32 R4, RZ, RZ, c[0x0][0x198] ;  /* 0x00006600ff047624 */ /* 0x000fe200078e00ff */
[----:B------:R-:W-:Y:S01]  /*0c30*/  @!P1 LEA.HI.X R29, R12, c[0x0][0x164], R8, 0x1, P3 ;  /* 0x000059000c1d9a11 */ /* 0x000fe200018f0c08 */
[----:B------:R-:W-:Y:S01]  /*0c40*/  IMAD.MOV.U32 R3, RZ, RZ, 0x6 ;  /* 0x00000006ff037424 */ /* 0x000fe200078e00ff */
[----:B------:R-:W-:Y:S01]  /*0c50*/  @!P0 LEA.HI.X R19, R10, c[0x0][0x164], R6, 0x1, P5 ;  /* 0x000059000a138a11 */ /* 0x000fe200028f0c06 */
[----:B------:R-:W-:Y:S01]  /*0c60*/  IMAD R2, R99, -0x40, R100 ;  /* 0xffffffc063027824 */ /* 0x000fe200078e0264 */
[----:B------:R-:W-:Y:S01]  /*0c70*/  SHF.R.S32.HI R10, RZ, 0x1f, R99 ;  /* 0x0000001fff0a7819 */ /* 0x000fe20000011463 */
[----:B------:R-:W-:Y:S01]  /*0c80*/  IMAD R219, R13, c[0x0][0x1b0], RZ ;  /* 0x00006c000ddb7a24 */ /* 0x000fe200078e02ff */
[----:B------:R-:W-:Y:S01]  /*0c90*/  SHF.L.U64.HI R6, R4, R3, c[0x0][0x19c] ;  /* 0x0000670004067619 */ /* 0x000fe20000010203 */
[----:B------:R-:W-:Y:S01]  /*0ca0*/  IMAD.SHL.U32 R210, R210, 0x2, RZ ;  /* 0x00000002d2d27824 */ /* 0x000fe200078e00ff */
[-C--:B------:R-:W-:Y:S01]  /*0cb0*/  ISETP.GE.AND P6, PT, R14, R2.reuse, PT ;  /* 0x000000020e00720c */ /* 0x080fe20003fc6270 */
[C---:B------:R-:W-:Y:S01]  /*0cc0*/  IMAD R219, R214.reuse, c[0x0][0x1b4], R219 ;  /* 0x00006d00d6db7a24 */ /* 0x040fe200078e02db */
[CC--:B------:R-:W-:Y:S01]  /*0cd0*/  ISETP.GE.AND P3, PT, R7.reuse, R2.reuse, PT ;  /* 0x000000020700720c */ /* 0x0c0fe20003f66270 */
[----:B------:R-:W-:Y:S01]  /*0ce0*/  IMAD.WIDE.U32 R216, R214, c[0x0][0x1b0], R216 ;  /* 0x00006c00d6d87a25 */ /* 0x000fe200078e00d8 */
[----:B------:R-:W-:Y:S01]  /*0cf0*/  ISETP.GE.AND P5, PT, R7, R2, PT ;  /* 0x000000020700720c */ /* 0x000fe20003fa6270 */
[----:B------:R-:W-:Y:S01]  /*0d00*/  @!PT LDS RZ, [RZ] ;  /* 0x00000000fffff984 */ /* 0x000fe20000000800 */
[----:B------:R-:W-:Y:S01]  /*0d10*/  @!PT LDS RZ, [RZ] ;  /* 0x00000000fffff984 */ /* 0x000fe20000000800 */
[----:B------:R-:W-:Y:S01]  /*0d20*/  @!PT LDS RZ, [RZ] ;  /* 0x00000000fffff984 */ /* 0x000fe20000000800 */
[----:B------:R1:W-:Y:S01]  /*0d30*/  @!P4 LDGSTS.E.BYPASS.LTC128B.128 [R210], [R20.64] ;  /* 0x0000000014d2cfae */ /* 0x0003e2000b901d48 */
[CC--:B------:R-:W-:Y:S01]  /*0d40*/  LEA.HI R12, R9.reuse, R96.reuse, RZ, 0x4 ;  /* 0x00000060090c7211 */ /* 0x0c0fe200078f20ff */
[----:B------:R-:W-:Y:S01]  /*0d50*/  IMAD.SHL.U32 R97, R4, 0x40, RZ ;  /* 0x0000004004617824 */ /* 0x000fe200078e00ff */
[----:B------:R-:W-:Y:S01]  /*0d60*/  LEA.HI R9, R9, R96, RZ, 0x5 ;  /* 0x0000006009097211 */ /* 0x000fe200078f28ff */
[----:B------:R-:W-:Y:S01]  /*0d70*/  IMAD R7, R6, R99, RZ ;  /* 0x0000006306077224 */ /* 0x000fe200078e02ff */
[----:B------:R1:W-:Y:S01]  /*0d80*/  @!P4 LDGSTS.E.BYPASS.LTC128B.128 [R210+0x2000], [R20.64+0x80] ;  /* 0x0200008014d2cfae */ /* 0x0003e2000b901d48 */
[----:B------:R-:W-:Y:S01]  /*0d90*/  IMAD.IADD R219, R217, 0x1, R219 ;  /* 0x00000001d9db7824 */ /* 0x000fe200078e02db */
[----:B------:R-:W-:Y:S01]  /*0da0*/  SHF.R.S32.HI R11, RZ, 0x4, R12 ;  /* 0x00000004ff0b7819 */ /* 0x000fe2000001140c */
[----:B------:R-:W-:Y:S01]  /*0db0*/  IMAD.MOV.U32 R218, RZ, RZ, R216 ;  /* 0x000000ffffda7224 */ /* 0x000fe200078e00d8 */
[----:B------:R1:W-:Y:S01]  /*0dc0*/  @!P4 LDGSTS.E.BYPASS.LTC128B.128 [R210+0x4000], [R20.64+0x100] ;  /* 0x0400010014d2cfae */ /* 0x0003e2000b901d48 */
[----:B------:R-:W-:Y:S01]  /*0dd0*/  IMAD R7, R10, R97, R7 ;  /* 0x000000610a077224 */ /* 0x000fe200078e0207 */
[----:B------:R-:W-:Y:S01]  /*0de0*/  LEA.HI R8, R12, R11, RZ, 0x1 ;  /* 0x0000000b0c087211 */ /* 0x000fe200078f08ff */
[----:B------:R-:W-:Y:S01]  /*0df0*/  IMAD.MOV.U32 R3, RZ, RZ, c[0x0][0x19c] ;  /* 0x00006700ff037624 */ /* 0x000fe200078e00ff */
[----:B------:R2:W-:Y:S01]  /*0e00*/  @!P2 LDGSTS.E.BYPASS.LTC128B.128 [R210+0x800], [R16.64] ;  /* 0x0080000010d2afae */ /* 0x0005e2000b901d48 */
[----:B------:R-:W-:Y:S01]  /*0e10*/  IMAD R13, R13, c[0x0][0x1b8], RZ ;  /* 0x00006e000d0d7a24 */ /* 0x000fe200078e02ff */
[----:B------:R-:W-:Y:S01]  /*0e20*/  LOP3.LUT R8, R8, 0xfffffffe, RZ, 0xc0, !PT ;  /* 0xfffffffe08087812 */ /* 0x000fe200078ec0ff */
[----:B------:R-:W-:Y:S01]  /*0e30*/  IMAD R10, R10, c[0x0][0x1a0], RZ ;  /* 0x000068000a0a7a24 */ /* 0x000fe200078e02ff */
[----:B------:R2:W-:Y:S01]  /*0e40*/  @!P2 LDGSTS.E.BYPASS.LTC128B.128 [R210+0x2800], [R16.64+0x80] ;  /* 0x0280008010d2afae */ /* 0x0005e2000b901d48 */
[----:B------:R-:W-:-:S02]  /*0e50*/  IMAD R13, R214, c[0x0][0x1bc], R13 ;  /* 0x00006f00d60d7a24 */ /* 0x000fc400078e020d */
[----:B------:R-:W-:Y:S01]  /*0e60*/  IMAD.IADD R8, R11, 0x1, -R8 ;  /* 0x000000010b087824 */ /* 0x000fe200078e0a08 */
[----:B------:R2:W-:Y:S01]  /*0e70*/  @!P2 LDGSTS.E.BYPASS.LTC128B.128 [R210+0x4800], [R16.64+0x100] ;  /* 0x0480010010d2afae */ /* 0x0005e2000b901d48 */
[----:B------:R-:W-:Y:S01]  /*0e80*/  ISETP.GE.AND P2, PT, R5, R2, PT ;  /* 0x000000020500720c */ /* 0x000fe20003f46270 */
[----:B------:R-:W-:Y:S02]  /*0e90*/  IMAD.WIDE.U32 R214, R214, c[0x0][0x1b8], R24 ;  /* 0x00006e00d6d67a25 */ /* 0x000fe400078e0018 */
[----:B------:R3:W-:Y:S02]  /*0ea0*/  @!P0 LDGSTS.E.BYPASS.LTC128B.128 [R210+0x1000], [R18.64] ;  /* 0x0100000012d28fae */ /* 0x0007e4000b901d48 */
[----:B------:R-:W-:Y:S02]  /*0eb0*/  IMAD R10, R99, c[0x0][0x1a4], R10 ;  /* 0x00006900630a7a24 */ /* 0x000fe400078e020a */
[----:B------:R3:W-:Y:S01]  /*0ec0*/  @!P0 LDGSTS.E.BYPASS.LTC128B.128 [R210+0x3000], [R18.64+0x80] ;  /* 0x0300008012d28fae */ /* 0x0007e2000b901d48 */
[----:B------:R-:W-:-:S03]  /*0ed0*/  IMAD.IADD R207, R215, 0x1, R13 ;  /* 0x00000001d7cf7824 */ /* 0x000fc600078e020d */
[----:B------:R3:W-:Y:S01]  /*0ee0*/  @!P0 LDGSTS.E.BYPASS.LTC128B.128 [R210+0x5000], [R18.64+0x100] ;  /* 0x0500010012d28fae */ /* 0x0007e2000b901d48 */
[----:B-1----:R-:W-:-:S03]  /*0ef0*/  IMAD.WIDE.U32 R20, R99, R97, R218 ;  /* 0x0000006163147225 */ /* 0x002fc600078e00da */
[----:B------:R1:W-:Y:S01]  /*0f00*/  @!P1 LDGSTS.E.BYPASS.LTC128B.128 [R210+0x1800], [R28.64] ;  /* 0x018000001cd29fae */ /* 0x0003e2000b901d48 */
[----:B------:R-:W-:Y:S01]  /*0f10*/  IMAD.IADD R21, R21, 0x1, R7 ;  /* 0x0000000115157824 */ /* 0x000fe200078e0207 */
[C---:B------:R-:W-:Y:S02]  /*0f20*/  @!P6 LEA R26, P4, R20.reuse, c[0x0][0x168], 0x1 ;  /* 0x00005a00141aea11 */ /* 0x040fe400078808ff */
[----:B------:R1:W-:Y:S02]  /*0f30*/  @!P1 LDGSTS.E.BYPASS.LTC128B.128 [R210+0x3800], [R28.64+0x80] ;  /* 0x038000801cd29fae */ /* 0x0003e4000b901d48 */
[----:B------:R-:W-:Y:S02]  /*0f40*/  @!P6 LEA.HI.X R27, R20, c[0x0][0x16c], R21, 0x1, P4 ;  /* 0x00005b00141bea11 */ /* 0x000fe400020f0c15 */
[----:B------:R1:W-:Y:S01]  /*0f50*/  @!P1 LDGSTS.E.BYPASS.LTC128B.128 [R210+0x5800], [R28.64+0x100] ;  /* 0x058001001cd29fae */ /* 0x0003e2000b901d48 */
[----:B------:R-:W-:Y:S02]  /*0f60*/  ISETP.GE.AND P1, PT, R211, R2, PT ;  /* 0x00000002d300720c */ /* 0x000fe40003f26270 */
[----:B--2---:R-:W-:Y:S01]  /*0f70*/  @!P3 LEA R16, P0, R4, R20, 0x4 ;  /* 0x000000140410b211 */ /* 0x004fe200078020ff */
[----:B------:R2:W-:Y:S01]  /*0f80*/  @!P6 LDGSTS.E.BYPASS.LTC128B.128 [R210+0x6000], [R26.64] ;  /* 0x060000001ad2efae */ /* 0x0005e2000b901d48 */
[----:B------:R-:W-:-:S02]  /*0f90*/  ISETP.GE.AND P4, PT, R5, R2, PT ;  /* 0x000000020500720c */ /* 0x000fc40003f86270 */
[----:B------:R-:W-:Y:S01]  /*0fa0*/  @!P3 LEA.HI.X R7, R4, R21, R3, 0x4, P0 ;  /* 0x000000150407b211 */ /* 0x000fe200000f2403 */
[----:B------:R2:W-:Y:S01]  /*0fb0*/  @!P6 LDGSTS.E.BYPASS.LTC128B.128 [R210+0x8000], [R26.64+0x80] ;  /* 0x080000801ad2efae */ /* 0x0005e2000b901d48 */
[----:B------:R-:W-:Y:S02]  /*0fc0*/  @!P3 LEA R22, P0, R16, c[0x0][0x168], 0x1 ;  /* 0x00005a001016ba11 */ /* 0x000fe400078008ff */
[----:B------:R-:W-:Y:S01]  /*0fd0*/  LOP3.LUT R5, R12, 0xfffffff0, RZ, 0xc0, !PT ;  /* 0xfffffff00c057812 */ /* 0x000fe200078ec0ff */
[----:B------:R2:W-:Y:S01]  /*0fe0*/  @!P6 LDGSTS.E.BYPASS.LTC128B.128 [R210+0xa000], [R26.64+0x100] ;  /* 0x0a0001001ad2efae */ /* 0x0005e2000b901d48 */
[----:B------:R-:W-:Y:S01]  /*0ff0*/  @!P3 LEA.HI.X R23, R16, c[0x0][0x16c], R7, 0x1, P0 ;  /* 0x00005b001017ba11 */ /* 0x000fe200000f0c07 */
[----:B---3--:R-:W-:Y:S01]  /*1000*/  IMAD.WIDE.U32 R18, R4, 0x20, RZ ;  /* 0x0000002004127825 */ /* 0x008fe200078e00ff */
[----:B------:R-:W-:-:S03]  /*1010*/  ISETP.GE.AND P6, PT, R14, R2, PT ;  /* 0x000000020e00720c */ /* 0x000fc60003fc6270 */
[C---:B------:R-:W-:Y:S01]  /*1020*/  IMAD.SHL.U32 R7, R3.reuse, 0x20, RZ ;  /* 0x0000002003077824 */ /* 0x040fe200078e00ff */
[----:B------:R-:W-:Y:S01]  /*1030*/  @!P2 IADD3 R15, P0, R20, R18, RZ ;  /* 0x00000012140fa210 */ /* 0x000fe20007f1e0ff */
[----:B------:R-:W-:Y:S01]  /*1040*/  IMAD.SHL.U32 R14, R14, 0x8, RZ ;  /* 0x000000080e0e7824 */ /* 0x000fe200078e00ff */
[----:B------:R3:W-:Y:S01]  /*1050*/  @!P3 LDGSTS.E.BYPASS.LTC128B.128 [R210+0x6800], [R22.64] ;  /* 0x0680000016d2bfae */ /* 0x0007e2000b901d48 */
[----:B------:R-:W-:Y:S01]  /*1060*/  @!P1 IMAD R11, R3, 0x30, RZ ;  /* 0x00000030030b9824 */ /* 0x000fe200078e02ff */
[----:B------:R-:W-:Y:S01]  /*1070*/  @!P2 IADD3.X R12, R21, R19, R7, P0, !PT ;  /* 0x00000013150ca210 */ /* 0x000fe200007fe407 */
[----:B------:R-:W-:Y:S01]  /*1080*/  @!P1 IMAD.WIDE.U32 R20, R4, 0x30, R20 ;  /* 0x0000003004149825 */ /* 0x000fe200078e0014 */
[----:B------:R-:W-:Y:S01]  /*1090*/  LOP3.LUT R14, R205, 0x8, R14, 0xf8, !PT ;  /* 0x00000008cd0e7812 */ /* 0x000fe200078ef80e */
[----:B------:R3:W-:Y:S01]  /*10a0*/  @!P3 LDGSTS.E.BYPASS.LTC128B.128 [R210+0x8800], [R22.64+0x80] ;  /* 0x0880008016d2bfae */ /* 0x0007e2000b901d48 */
[----:B------:R-:W-:Y:S01]  /*10b0*/  SHF.R.U32.HI R205, RZ, 0x3, R205 ;  /* 0x00000003ffcd7819 */ /* 0x000fe200000116cd */
[----:B------:R-:W-:Y:S01]  /*10c0*/  @!P1 IMAD.IADD R11, R21, 0x1, R11 ;  /* 0x00000001150b9824 */ /* 0x000fe200078e020b */
[C---:B------:R-:W-:Y:S01]  /*10d0*/  @!P2 LEA R16, P0, R15.reuse, c[0x0][0x168], 0x1 ;  /* 0x00005a000f10aa11 */ /* 0x040fe200078008ff */
[----:B------:R3:W-:Y:S01]  /*10e0*/  @!P3 LDGSTS.E.BYPASS.LTC128B.128 [R210+0xa800], [R22.64+0x100] ;  /* 0x0a80010016d2bfae */ /* 0x0007e2000b901d48 */
[----:B------:R-:W-:Y:S01]  /*10f0*/  LOP3.LUT R205, R14, R205, RZ, 0x3c, !PT ;  /* 0x000000cd0ecd7212 */ /* 0x000fe200078e3cff */
[----:B------:R-:W-:Y:S01]  /*1100*/  IMAD.IADD R18, R96, 0x1, -R5 ;  /* 0x0000000160127824 */ /* 0x000fe200078e0a05 */
[----:B------:R-:W-:-:S02]  /*1110*/  @!P2 LEA.HI.X R17, R15, c[0x0][0x16c], R12, 0x1, P0 ;  /* 0x00005b000f11aa11 */ /* 0x000fc400000f0c0c */
[----:B------:R-:W-:Y:S01]  /*1120*/  @!P1 LEA R14, P0, R20, c[0x0][0x168], 0x1 ;  /* 0x00005a00140e9a11 */ /* 0x000fe200078008ff */
[----:B------:R-:W-:Y:S01]  /*1130*/  IMAD R205, R8, 0x200, R205 ;  /* 0x0000020008cd7824 */ /* 0x000fe200078e02cd */
[----:B------:R-:W-:Y:S01]  /*1140*/  SHF.R.S32.HI R7, RZ, 0x1f, R18 ;  /* 0x0000001fff077819 */ /* 0x000fe20000011412 */
[----:B------:R4:W-:Y:S01]  /*1150*/  @!P2 LDGSTS.E.BYPASS.LTC128B.128 [R210+0x7000], [R16.64] ;  /* 0x0700000010d2afae */ /* 0x0009e2000b901d48 */
[----:B------:R-:W-:Y:S01]  /*1160*/  @!P1 LEA.HI.X R15, R20, c[0x0][0x16c], R11, 0x1, P0 ;  /* 0x00005b00140f9a11 */ /* 0x000fe200000f0c0b */
[----:B------:R-:W-:Y:S01]  /*1170*/  IMAD.SHL.U32 R11, R8, 0x8, RZ ;  /* 0x00000008080b7824 */ /* 0x000fe200078e00ff */
[----:B------:R-:W-:Y:S01]  /*1180*/  LEA.HI R7, R7, R18, RZ, 0x3 ;  /* 0x0000001207077211 */ /* 0x000fe200078f18ff */
[----:B------:R4:W-:Y:S01]  /*1190*/  @!P2 LDGSTS.E.BYPASS.LTC128B.128 [R210+0x9000], [R16.64+0x80] ;  /* 0x0900008010d2afae */ /* 0x0009e2000b901d48 */
[----:B------:R-:W-:Y:S01]  /*11a0*/  ISETP.GE.AND P3, PT, R211, R2, PT ;  /* 0x00000002d300720c */ /* 0x000fe20003f66270 */
[----:B------:R-:W-:Y:S01]  /*11b0*/  IMAD.MOV.U32 R2, RZ, RZ, c[0x0][0x1a0] ;  /* 0x00006800ff027624 */ /* 0x000fe200078e00ff */
[C---:B------:R-:W-:Y:S01]  /*11c0*/  LOP3.LUT R5, R7.reuse, 0xfffffff8, RZ, 0xc0, !PT ;  /* 0xfffffff807057812 */ /* 0x040fe200078ec0ff */
[----:B------:R4:W-:Y:S01]  /*11d0*/  @!P2 LDGSTS.E.BYPASS.LTC128B.128 [R210+0xb000], [R16.64+0x100] ;  /* 0x0b00010010d2afae */ /* 0x0009e2000b901d48 */
[----:B------:R-:W-:-:S02]  /*11e0*/  IMAD.SHL.U32 R101, R7, 0x40, RZ ;  /* 0x0000004007657824 */ /* 0x000fc400078e00ff */
[----:B------:R-:W-:Y:S01]  /*11f0*/  IMAD.WIDE.U32 R24, R2, 0x20, RZ ;  /* 0x0000002002187825 */ /* 0x000fe200078e00ff */
[----:B------:R5:W-:Y:S02]  /*1200*/  @!P1 LDGSTS.E.BYPASS.LTC128B.128 [R210+0x7800], [R14.64] ;  /* 0x078000000ed29fae */ /* 0x000be4000b901d48 */
[----:B------:R-:W-:Y:S01]  /*1210*/  LOP3.LUT R101, R101, 0xfffffe00, RZ, 0xc0, !PT ;  /* 0xfffffe0065657812 */ /* 0x000fe200078ec0ff */
[----:B------:R-:W-:Y:S01]  /*1220*/  IMAD.IADD R5, R18, 0x1, -R5 ;  /* 0x0000000112057824 */ /* 0x000fe200078e0a05 */
[----:B------:R5:W-:Y:S01]  /*1230*/  @!P1 LDGSTS.E.BYPASS.LTC128B.128 [R210+0x9800], [R14.64+0x80] ;  /* 0x098000800ed29fae */ /* 0x000be2000b901d48 */
[----:B------:R-:W-:-:S03]  /*1240*/  IMAD.WIDE.U32 R18, R99, c[0x0][0x1a0], RZ ;  /* 0x0000680063127a25 */ /* 0x000fc600078e00ff */
[----:B------:R5:W-:Y:S01]  /*1250*/  @!P1 LDGSTS.E.BYPASS.LTC128B.128 [R210+0xb800], [R14.64+0x100] ;  /* 0x0b8001000ed29fae */ /* 0x000be2000b901d48 */
[----:B------:R-:W-:Y:S02]  /*1260*/  IMAD.SHL.U32 R12, R5, 0x40, RZ ;  /* 0x00000040050c7824 */ /* 0x000fe400078e00ff */
[----:B------:R-:W-:Y:S01]  /*1270*/  IMAD.IADD R10, R19, 0x1, R10 ;  /* 0x00000001130a7824 */ /* 0x000fe200078e020a */
[----:B------:R-:W0:Y:S01]  /*1280*/  LDGDEPBAR ;  /* 0x00000000000079af */ /* 0x000e220000000000 */
[----:B------:R-:W-:Y:S01]  /*1290*/  @!P3 IMAD R8, R133, 0x30, RZ ;  /* 0x000000308508b824 */ /* 0x000fe200078e02ff */
[----:B------:R-:W-:Y:S01]  /*12a0*/  LOP3.LUT R12, R12, 0x1c0, RZ, 0xc0, !PT ;  /* 0x000001c00c0c7812 */ /* 0x000fe200078ec0ff */
[----:B------:R-:W-:-:S03]  /*12b0*/  IMAD.SHL.U32 R205, R205, 0x2, RZ ;  /* 0x00000002cdcd7824 */ /* 0x000fc600078e00ff */
[----:B------:R-:W-:Y:S02]  /*12c0*/  LOP3.LUT R11, R12, 0x8, R11, 0xf8, !PT ;  /* 0x000000080c0b7812 */ /* 0x000fe400078ef80b */
[----:B------:R-:W-:Y:S02]  /*12d0*/  SHF.R.U32.HI R98, RZ, 0x3, R12 ;  /* 0x00000003ff627819 */ /* 0x000fe4000001160c */
[C---:B------:R-:W-:Y:S02]  /*12e0*/  LEA R12, P0, R18.reuse, R214, 0x6 ;  /* 0x000000d6120c7211 */ /* 0x040fe400078030ff */
[----:B------:R-:W-:Y:S01]  /*12f0*/  LOP3.LUT R98, R11, R98, RZ, 0x3c, !PT ;  /* 0x000000620b627212 */ /* 0x000fe200078e3cff */
[----:B------:R-:W-:Y:S01]  /*1300*/  IMAD.SHL.U32 R11, R133, 0x20, RZ ;  /* 0x00000020850b7824 */ /* 0x000fe200078e00ff */
[----:B------:R-:W-:Y:S02]  /*1310*/  LEA.HI.X R13, R18, R207, R10, 0x6, P0 ;  /* 0x000000cf120d7211 */ /* 0x000fe400000f340a */
[----:B------:R-:W-:Y:S01]  /*1320*/  @!P5 LEA R19, P1, R2, R12, 0x4 ;  /* 0x0000000c0213d211 */ /* 0x000fe200078220ff */
[----:B------:R-:W-:Y:S01]  /*1330*/  IMAD.IADD R200, R101, 0x1, R98 ;  /* 0x0000000165c87824 */ /* 0x000fe200078e0262 */
[----:B----4-:R-:W-:Y:S01]  /*1340*/  @!P4 IADD3 R16, P0, R12, R24, RZ ;  /* 0x000000180c10c210 */ /* 0x010fe20007f1e0ff */
[C---:B---3--:R-:W-:Y:S01]  /*1350*/  @!P3 IMAD.WIDE.U32 R22, R2.reuse, 0x30, R12 ;  /* 0x000000300216b825 */ /* 0x048fe200078e000c */
[----:B------:R-:W-:-:S02]  /*1360*/  @!P5 LEA.HI.X R10, R2, R13, R133, 0x4, P1 ;  /* 0x0000000d020ad211 */ /* 0x000fc400008f2485 */
[----:B------:R-:W-:Y:S01]  /*1370*/  @!P5 LEA R18, P1, R19, c[0x0][0x170], 0x1 ;  /* 0x00005c001312da11 */ /* 0x000fe200078208ff */
[----:B------:R-:W-:Y:S01]  /*1380*/  @!P3 IMAD.IADD R8, R23, 0x1, R8 ;  /* 0x000000011708b824 */ /* 0x000fe200078e0208 */
[----:B------:R-:W-:-:S04]  /*1390*/  DEPBAR.LE SB0, 0x0 ;  /* 0x000080000000791a */ /* 0x000fc80000000000 */
[----:B------:R-:W-:Y:S01]  /*13a0*/  BAR.SYNC.DEFER_BLOCKING 0x0 ;  /* 0x0000000000007b1d */ /* 0x000fe20000010000 */
[----:B------:R-:W-:Y:S02]  /*13b0*/  @!P5 LEA.HI.X R19, R19, c[0x0][0x174], R10, 0x1, P1 ;  /* 0x00005d001313da11 */ /* 0x000fe400008f0c0a */
[----:B------:R-:W-:Y:S02]  /*13c0*/  @!P6 LEA R20, P2, R12, c[0x0][0x170], 0x1 ;  /* 0x00005c000c14ea11 */ /* 0x000fe400078408ff */
[----:B------:R-:W-:Y:S02]  /*13d0*/  @!P4 IADD3.X R11, R13, R25, R11, P0, !PT ;  /* 0x000000190d0bc210 */ /* 0x000fe400007fe40b */
[----:B------:R-:W-:Y:S02]  /*13e0*/  @!P4 LEA R24, P1, R16, c[0x0][0x170], 0x1 ;  /* 0x00005c001018ca11 */ /* 0x000fe400078208ff */
[----:B------:R-:W-:Y:S02]  /*13f0*/  @!P3 LEA R10, P0, R22, c[0x0][0x170], 0x1 ;  /* 0x00005c00160aba11 */ /* 0x000fe400078008ff */
[----:B------:R-:W-:-:S02]  /*1400*/  @!P6 LEA.HI.X R21, R12, c[0x0][0x174], R13, 0x1, P2 ;  /* 0x00005d000c15ea11 */ /* 0x000fc400010f0c0d */
[----:B------:R-:W-:Y:S02]  /*1410*/  @!P4 LEA.HI.X R25, R16, c[0x0][0x174], R11, 0x1, P1 ;  /* 0x00005d001019ca11 */ /* 0x000fe400008f0c0b */
[----:B------:R-:W-:Y:S02]  /*1420*/  @!P3 LEA.HI.X R11, R22, c[0x0][0x174], R8, 0x1, P0 ;  /* 0x00005d00160bba11 */ /* 0x000fe400000f0c08 */
[----:B------:R-:W-:Y:S02]  /*1430*/  SHF.R.S32.HI R8, RZ, 0x5, R9 ;  /* 0x00000005ff087819 */ /* 0x000fe40000011409 */
[----:B------:R-:W-:-:S03]  /*1440*/  IADD3 R203, R205, 0x6020, RZ ;  /* 0x00006020cdcb7810 */ /* 0x000fc60007ffe0ff */
[----:B------:R-:W-:Y:S01]  /*1450*/  IMAD R7, R8, 0x400, R101 ;  /* 0x0000040008077824 */ /* 0x000fe200078e0265 */
[----:B------:R-:W-:Y:S01]  /*1460*/  R2P PR, R5, 0x6 ;  /* 0x0000000605007804 */ /* 0x000fe20000000000 */
[----:B------:R-:W-:Y:S01]  /*1470*/  @P6 STS.128 [R210+0xc000], RZ ;  /* 0x00c000ffd2006388 */ /* 0x000fe20000000c00 */
[----:B------:R-:W-:Y:S02]  /*1480*/  IMAD.MOV.U32 R5, RZ, RZ, 0x20 ;  /* 0x00000020ff057424 */ /* 0x000fe400078e00ff */
[----:B------:R-:W-:Y:S01]  /*1490*/  IMAD.IADD R206, R98, 0x1, R7 ;  /* 0x0000000162ce7824 */ /* 0x000fe200078e0207 */
[----:B------:R-:W-:Y:S01]  /*14a0*/  @P6 STS.128 [R210+0xe000], RZ ;  /* 0x00e000ffd2006388 */ /* 0x000fe20000000c00 */
[----:B------:R-:W-:Y:S01]  /*14b0*/  IMAD.MOV.U32 R7, RZ, RZ, 0x10 ;  /* 0x00000010ff077424 */ /* 0x000fe200078e00ff */
[----:B------:R-:W-:Y:S01]  /*14c0*/  SEL R5, R5, 0xffffffe0, !P2 ;  /* 0xffffffe005057807 */ /* 0x000fe20005000000 */
[----:B------:R-:W-:Y:S01]  /*14d0*/  IMAD.SHL.U32 R206, R206, 0x2, RZ ;  /* 0x00000002cece7824 */ /* 0x000fe200078e00ff */
[----:B------:R-:W-:Y:S02]  /*14e0*/  @P6 STS.128 [R210+0x10000], RZ ;  /* 0x010000ffd2006388 */ /* 0x000fe40000000c00 */
[----:B------:R-:W-:Y:S01]  /*14f0*/  SEL R7, R7, 0xfffffff0, !P1 ;  /* 0xfffffff007077807 */ /* 0x000fe20004800000 */
[----:B------:R-:W-:Y:S01]  /*1500*/  IMAD R202, R5, 0x2, R206 ;  /* 0x0000000205ca7824 */ /* 0x000fe200078e02ce */
[----:B------:R-:W-:Y:S01]  /*1510*/  @!PT LDS RZ, [RZ] ;  /* 0x00000000fffff984 */ /* 0x000fe20000000800 */
[----:B------:R-:W-:Y:S01]  /*1520*/  @!PT LDS RZ, [RZ] ;  /* 0x00000000fffff984 */ /* 0x000fe20000000800 */
[----:B------:R-:W-:Y:S01]  /*1530*/  @!PT LDS RZ, [RZ] ;  /* 0x00000000fffff984 */ /* 0x000fe20000000800 */
[----:B------:R3:W-:Y:S01]  /*1540*/  @!P6 LDGSTS.E.BYPASS.LTC128B.128 [R210+0xc000], [R20.64] ;  /* 0x0c00000014d2efae */ /* 0x0007e2000b901d48 */
[----:B------:R-:W-:-:S02]  /*1550*/  R2P PR, R0, 0x6 ;  /* 0x0000000600007804 */ /* 0x000fc40000000000 */
[----:B------:R-:W-:Y:S01]  /*1560*/  IADD3 R0, R205, 0x6000, RZ ;  /* 0x00006000cd007810 */ /* 0x000fe20007ffe0ff */
[----:B------:R3:W-:Y:S01]  /*1570*/  @!P6 LDGSTS.E.BYPASS.LTC128B.128 [R210+0xe000], [R20.64+0x80] ;  /* 0x0e00008014d2efae */ /* 0x0007e2000b901d48 */
[----:B------:R-:W-:-:S03]  /*1580*/  IMAD R204, R7, 0x2, R206 ;  /* 0x0000000207cc7824 */ /* 0x000fc600078e02ce */
[----:B------:R3:W-:Y:S01]  /*1590*/  @!P6 LDGSTS.E.BYPASS.LTC128B.128 [R210+0x10000], [R20.64+0x100] ;  /* 0x1000010014d2efae */ /* 0x0007e2000b901d48 */
[----:B------:R-:W-:-:S03]  /*15a0*/  IMAD R201, R5, 0x2, R204 ;  /* 0x0000000205c97824 */ /* 0x000fc600078e02cc */
[----:B------:R-:W-:Y:S02]  /*15b0*/  @P5 STS.128 [R210+0xc800], RZ ;  /* 0x00c800ffd2005388 */ /* 0x000fe40000000c00 */
[----:B------:R-:W-:Y:S01]  /*15c0*/  @P1 IADD3 R203, R0, -0x20, RZ ;  /* 0xffffffe000cb1810 */ /* 0x000fe20007ffe0ff */
[----:B------:R-:W-:Y:S01]  /*15d0*/  IMAD.MOV.U32 R0, RZ, RZ, 0x40 ;  /* 0x00000040ff007424 */ /* 0x000fe200078e00ff */
[----:B------:R-:W-:Y:S02]  /*15e0*/  @P5 STS.128 [R210+0xe800], RZ ;  /* 0x00e800ffd2005388 */ /* 0x000fe40000000c00 */
[C---:B------:R-:W-:Y:S02]  /*15f0*/  IADD3 R195, R203.reuse, 0x800, RZ ;  /* 0x00000800cbc37810 */ /* 0x040fe40007ffe0ff */
[----:B------:R-:W-:Y:S01]  /*1600*/  @P5 STS.128 [R210+0x10800], RZ ;  /* 0x010800ffd2005388 */ /* 0x000fe20000000c00 */
[----:B------:R-:W-:Y:S02]  /*1610*/  SEL R0, R0, 0xffffffc0, !P2 ;  /* 0xffffffc000007807 */ /* 0x000fe40005000000 */
        /* <DEDUP_REMOVED lines=10> */
[----:B------:R-:W-:-:S02]  /*16c0*/  IADD3 R190, R203, 0x2800, RZ ;  /* 0x00002800cbbe7810 */ /* 0x000fc40007ffe0ff */
[----:B------:R4:W-:Y:S01]  /*16d0*/  @!P5 LDGSTS.E.BYPASS.LTC128B.128 [R210+0x10800], [R18.64+0x100] ;  /* 0x1080010012d2dfae */ /* 0x0009e2000b901d48 */
[C---:B------:R-:W-:Y:S02]  /*16e0*/  IADD3 R189, R203.reuse, 0x3000, RZ ;  /* 0x00003000cbbd7810 */ /* 0x040fe40007ffe0ff */
[C---:B------:R-:W-:Y:S01]  /*16f0*/  IADD3 R188, R203.reuse, 0x3800, RZ ;  /* 0x00003800cbbc7810 */ /* 0x040fe20007ffe0ff */
[----:B------:R-:W-:Y:S01]  /*1700*/  @P4 STS.128 [R210+0xd000], RZ ;  /* 0x00d000ffd2004388 */ /* 0x000fe20000000c00 */
[C---:B------:R-:W-:Y:S02]  /*1710*/  IADD3 R187, R203.reuse, 0x4000, RZ ;  /* 0x00004000cbbb7810 */ /* 0x040fe40007ffe0ff */
[C---:B------:R-:W-:Y:S01]  /*1720*/  IADD3 R186, R203.reuse, 0x4800, RZ ;  /* 0x00004800cbba7810 */ /* 0x040fe20007ffe0ff */
[----:B------:R-:W-:Y:S01]  /*1730*/  @P4 STS.128 [R210+0xf000], RZ ;  /* 0x00f000ffd2004388 */ /* 0x000fe20000000c00 */
[C---:B------:R-:W-:Y:S02]  /*1740*/  IADD3 R185, R203.reuse, 0x5000, RZ ;  /* 0x00005000cbb97810 */ /* 0x040fe40007ffe0ff */
[----:B------:R-:W-:Y:S01]  /*1750*/  IADD3 R184, R203, 0x5800, RZ ;  /* 0x00005800cbb87810 */ /* 0x000fe20007ffe0ff */
        /* <DEDUP_REMOVED lines=16> */
[----:B-----5:R-:W-:Y:S04]  /*1860*/  LDSM.16.M88.4 R12, [R206] ;  /* 0x00000000ce0c783b */ /* 0x020fe80000000200 */
[----:B---3--:R-:W3:Y:S04]  /*1870*/  LDSM.16.M88.4 R20, [R205+0x6000] ;  /* 0x00600000cd14783b */ /* 0x008ee80000000200 */
[----:B------:R-:W-:Y:S04]  /*1880*/  LDSM.16.M88.4 R36, [R204] ;  /* 0x00000000cc24783b */ /* 0x000fe80000000200 */
[----:B----4-:R-:W-:Y:S04]  /*1890*/  LDSM.16.M88.4 R16, [R203] ;  /* 0x00000000cb10783b */ /* 0x010fe80000000200 */
[----:B------:R-:W4:Y:S04]  /*18a0*/  LDSM.16.M88.4 R44, [R205+0x6800] ;  /* 0x00680000cd2c783b */ /* 0x000f280000000200 */
[----:B------:R-:W5:Y:S04]  /*18b0*/  LDSM.16.M88.4 R56, [R205+0x7000] ;  /* 0x00700000cd38783b */ /* 0x000f680000000200 */
[----:B-1----:R-:W1:Y:S04]  /*18c0*/  LDSM.16.M88.4 R28, [R205+0x7800] ;  /* 0x00780000cd1c783b */ /* 0x002e680000000200 */
[----:B------:R-:W-:Y:S04]  /*18d0*/  LDSM.16.M88.4 R72, [R202] ;  /* 0x00000000ca48783b */ /* 0x000fe80000000200 */
[----:B--2---:R-:W2:Y:S04]  /*18e0*/  LDSM.16.M88.4 R24, [R199+0x6000] ;  /* 0x00600000c718783b */ /* 0x004ea80000000200 */
[----:B------:R-:W1:Y:S04]  /*18f0*/  LDSM.16.M88.4 R52, [R203+0x800] ;  /* 0x00080000cb34783b */ /* 0x000e680000000200 */
[----:B------:R-:W1:Y:S01]  /*1900*/  LDSM.16.M88.4 R48, [R203+0x1000] ;  /* 0x00100000cb30783b */ /* 0x000e620000000200 */
[C---:B---3--:R-:W-:Y:S03]  /*1910*/  HMMA.16816.F32.BF16 R8, R12.reuse, R20, RZ ;  /* 0x000000140c08723c */ /* 0x048fe600000418ff */
[----:B------:R-:W3:Y:S04]  /*1920*/  LDSM.16.M88.4 R40, [R203+0x1800] ;  /* 0x00180000cb28783b */ /* 0x000ee80000000200 */
[----:B------:R-:W-:Y:S01]  /*1930*/  LDSM.16.M88.4 R80, [R199+0x6800] ;  /* 0x00680000c750783b */ /* 0x000fe20000000200 */
[C---:B------:R-:W-:Y:S03]  /*1940*/  HMMA.16816.F32.BF16 R20, R12.reuse, R22, RZ ;  /* 0x000000160c14723c */ /* 0x040fe600000418ff */
[----:B------:R-:W-:Y:S04]  /*1950*/  LDSM.16.M88.4 R68, [R199+0x7000] ;  /* 0x00700000c744783b */ /* 0x000fe80000000200 */
[----:B------:R-:W-:Y:S01]  /*1960*/  LDSM.16.M88.4 R64, [R199+0x7800] ;  /* 0x00780000c740783b */ /* 0x000fe20000000200 */
[----:B----4-:R-:W-:Y:S03]  /*1970*/  HMMA.16816.F32.BF16 R32, R12, R44, RZ ;  /* 0x0000002c0c20723c */ /* 0x010fe600000418ff */
[----:B------:R-:W-:Y:S04]  /*1980*/  LDSM.16.M88.4 R84, [R202+0x2000] ;  /* 0x00200000ca54783b */ /* 0x000fe80000000200 */
[----:B------:R-:W-:Y:S01]  /*1990*/  LDSM.16.M88.4 R92, [R205+0xa800] ;  /* 0x00a80000cd5c783b */ /* 0x000fe20000000200 */
[----:B------:R-:W-:Y:S03]  /*19a0*/  HMMA.16816.F32.BF16 R8, R36, R16, R8 ;  /* 0x000000102408723c */ /* 0x000fe60000041808 */
[----:B------:R-:W-:Y:S04]  /*19b0*/  LDSM.16.M88.4 R88, [R199+0xa000] ;  /* 0x00a00000c758783b */ /* 0x000fe80000000200 */
[----:B------:R-:W0:Y:S01]  /*19c0*/  LDGDEPBAR ;  /* 0x00000000000079af */ /* 0x000e220000000000 */
[C---:B-----5:R-:W-:Y:S08]  /*19d0*/  HMMA.16816.F32.BF16 R60, R12.reuse, R56, RZ ;  /* 0x000000380c3c723c */ /* 0x060ff000000418ff */
[C---:B------:R-:W-:Y:S08]  /*19e0*/  HMMA.16816.F32.BF16 R44, R12.reuse, R46, RZ ;  /* 0x0000002e0c2c723c */ /* 0x040ff000000418ff */
[C---:B------:R-:W-:Y:S08]  /*19f0*/  HMMA.16816.F32.BF16 R56, R12.reuse, R58, RZ ;  /* 0x0000003a0c38723c */ /* 0x040ff000000418ff */
[----:B-1----:R-:W-:Y:S08]  /*1a00*/  HMMA.16816.F32.BF16 R76, R12, R28, RZ ;  /* 0x0000001c0c4c723c */ /* 0x002ff000000418ff */
[----:B------:R-:W-:Y:S01]  /*1a10*/  HMMA.16816.F32.BF16 R20, R36, R18, R20 ;  /* 0x000000122414723c */ /* 0x000fe20000041814 */
[----:B------:R-:W-:Y:S07]  /*1a20*/  LDSM.16.M88.4 R16, [R192] ;  /* 0x00000000c010783b */ /* 0x000fee0000000200 */
[----:B------:R-:W-:Y:S01]  /*1a30*/  HMMA.16816.F32.BF16 R12, R12, R30, RZ ;  /* 0x0000001e0c0c723c */ /* 0x000fe200000418ff */
[----:B------:R-:W1:Y:S07]  /*1a40*/  LDSM.16.M88.4 R28, [R201] ;  /* 0x00000000c91c783b */ /* 0x000e6e0000000200 */
[----:B--2---:R-:W-:Y:S08]  /*1a50*/  HMMA.16816.F32.BF16 R8, R72, R24, R8 ;  /* 0x000000184808723c */ /* 0x004ff00000041808 */
[C---:B------:R-:W-:Y:S08]  /*1a60*/  HMMA.16816.F32.BF16 R32, R36.reuse, R52, R32 ;  /* 0x000000342420723c */ /* 0x040ff00000041820 */
[C---:B------:R-:W-:Y:S01]  /*1a70*/  HMMA.16816.F32.BF16 R44, R36.reuse, R54, R44 ;  /* 0x00000036242c723c */ /* 0x040fe2000004182c */
[----:B------:R-:W-:Y:S07]  /*1a80*/  LDSM.16.M88.4 R52, [R192+0x800] ;  /* 0x00080000c034783b */ /* 0x000fee0000000200 */
[C---:B------:R-:W-:Y:S08]  /*1a90*/  HMMA.16816.F32.BF16 R60, R36.reuse, R48, R60 ;  /* 0x00000030243c723c */ /* 0x040ff0000004183c */
[C---:B------:R-:W-:Y:S01]  /*1aa0*/  HMMA.16816.F32.BF16 R56, R36.reuse, R50, R56 ;  /* 0x000000322438723c */ /* 0x040fe20000041838 */
[----:B------:R-:W-:Y:S07]  /*1ab0*/  LDSM.16.M88.4 R48, [R192+0x1000] ;  /* 0x00100000c030783b */ /* 0x000fee0000000200 */
[----:B---3--:R-:W-:Y:S08]  /*1ac0*/  HMMA.16816.F32.BF16 R76, R36, R40, R76 ;  /* 0x00000028244c723c */ /* 0x008ff0000004184c */
        /* <DEDUP_REMOVED lines=115> */
[----:B------:R-:W4:Y:S03]  /*2200*/  MUFU.TANH R12, R12 ;  /* 0x0000000c000c7308 */ /* 0x000f260000002400 */
        /* <DEDUP_REMOVED lines=9> */
[----:B------:R-:W5:Y:S01]  /*22a0*/  LDSM.16.M88.4 R32, [R199+0xb800] ;  /* 0x00b80000c720783b */ /* 0x000f620000000200 */
[----:B------:R-:W-:Y:S03]  /*22b0*/  HMMA.16816.F32.BF16 R80, R52, R10, R80 ;  /* 0x0000000a3450723c */ /* 0x000fe60000041850 */
[----:B------:R-:W1:Y:S01]  /*22c0*/  LDSM.16.M88.4 R8, [R192+0x5800] ;  /* 0x00580000c008783b */ /* 0x000e620000000200 */
[----:B------:R-:W-:-:S04]  /*22d0*/  DEPBAR.LE SB0, 0x0 ;  /* 0x000080000000791a */ /* 0x000fc80000000000 */
[C---:B---3--:R-:W-:Y:S01]  /*22e0*/  HMMA.16816.F32.BF16 R76, R40.reuse, R20, R76 ;  /* 0x00000014284c723c */ /* 0x048fe2000004184c */
[----:B------:R-:W3:Y:S07]  /*22f0*/  MUFU.TANH R51, R51 ;  /* 0x0000003300337308 */ /* 0x000eee0000002400 */
[C---:B------:R-:W-:Y:S01]  /*2300*/  HMMA.16816.F32.BF16 R56, R40.reuse, R90, R56 ;  /* 0x0000005a2838723c */ /* 0x040fe20000041838 */
[----:B------:R-:W-:Y:S07]  /*2310*/  MUFU.TANH R37, R37 ;  /* 0x0000002500257308 */ /* 0x000fee0000002400 */
[----:B------:R-:W-:Y:S01]  /*2320*/  HMMA.16816.F32.BF16 R80, R40, R22, R80 ;  /* 0x000000162850723c */ /* 0x000fe20000041850 */
[----:B------:R-:W-:Y:S06]  /*2330*/  MUFU.TANH R38, R38 ;  /* 0x0000002600267308 */ /* 0x000fec0000002400 */
[----:B------:R-:W-:Y:S01]  /*2340*/  IMAD.SHL.U32 R22, R96, 0x2, RZ ;  /* 0x0000000260167824 */ /* 0x000fe200078e00ff */
[----:B------:R-:W-:Y:S04]  /*2350*/  HMMA.16816.F32.BF16 R44, R16, R74, R44 ;  /* 0x0000004a102c723c */ /* 0x000fe8000004182c */
[----:B------:R-:W-:-:S04]  /*2360*/  LOP3.LUT R22, R22, 0x6, RZ, 0xc0, !PT ;  /* 0x0000000616167812 */ /* 0x000fc800078ec0ff */
[C---:B-----5:R-:W-:Y:S01]  /*2370*/  HMMA.16816.F32.BF16 R76, R28.reuse, R32, R76 ;  /* 0x000000201c4c723c */ /* 0x060fe2000004184c */
[----:B------:R-:W-:Y:S01]  /*2380*/  IMAD R99, R99, 0x40, R22 ;  /* 0x0000004063637824 */ /* 0x000fe200078e0216 */
[----:B------:R-:W-:Y:S04]  /*2390*/  BAR.SYNC.DEFER_BLOCKING 0x0 ;  /* 0x0000000000007b1d */ /* 0x000fe80000010000 */
[----:B------:R-:W-:Y:S02]  /*23a0*/  ISETP.GE.AND P2, PT, R99, R100, PT ;  /* 0x000000646300720c */ /* 0x000fe40003f46270 */
[----:B------:R-:W-:Y:S02]  /*23b0*/  HMMA.16816.F32.BF16 R56, R28, R14, R56 ;  /* 0x0000000e1c38723c */ /* 0x000fe40000041838 */
[----:B------:R-:W-:-:S02]  /*23c0*/  FSEL R49, R49, -INF , !P2 ;  /* 0xff80000031317808 */ /* 0x000fc40005000000 */
[----:B------:R-:W-:-:S03]  /*23d0*/  FSEL R23, R0, -INF , !P2 ;  /* 0xff80000000177808 */ /* 0x000fc60005000000 */
[----:B------:R-:W-:Y:S01]  /*23e0*/  IADD3 R15, R99, 0x9, RZ ;  /* 0x00000009630f7810 */ /* 0x000fe20007ffe0ff */
[----:B------:R-:W-:Y:S01]  /*23f0*/  HMMA.16816.F32.BF16 R80, R28, R34, R80 ;  /* 0x000000221c50723c */ /* 0x000fe20000041850 */
[----:B------:R-:W-:Y:S02]  /*2400*/  FMUL.FTZ R20, R46, c[0x0][0x2ec] ;  /* 0x0000bb002e147a20 */ /* 0x000fe40000410000 */
[----:B------:R-:W-:Y:S01]  /*2410*/  FMUL.FTZ R14, R45, c[0x0][0x2ec] ;  /* 0x0000bb002d0e7a20 */ /* 0x000fe20000410000 */
[-C--:B------:R-:W-:Y:S01]  /*2420*/  ISETP.GE.AND P6, PT, R15, R100.reuse, PT ;  /* 0x000000640f00720c */ /* 0x080fe20003fc6270 */
[----:B------:R-:W-:Y:S01]  /*2430*/  FMUL.FTZ R21, R47, c[0x0][0x2ec] ;  /* 0x0000bb002f157a20 */ /* 0x000fe20000410000 */
[----:B------:R-:W-:Y:S01]  /*2440*/  IADD3 R15, R99, 0x11, RZ ;  /* 0x00000011630f7810 */ /* 0x000fe20007ffe0ff */
[----:B------:R-:W-:Y:S01]  /*2450*/  MUFU.TANH R20, R20 ;  /* 0x0000001400147308 */ /* 0x000fe20000002400 */
[----:B-1----:R-:W-:Y:S02]  /*2460*/  HMMA.16816.F32.BF16 R76, R16, R8, R76 ;  /* 0x00000008104c723c */ /* 0x002fe4000004184c */
[----:B------:R-:W-:-:S05]  /*2470*/  ISETP.GE.AND P4, PT, R15, R100, PT ;  /* 0x000000640f00720c */ /* 0x000fca0003f86270 */
[----:B------:R-:W-:Y:S01]  /*2480*/  IADD3 R9, R99, 0x1, RZ ;  /* 0x0000000163097810 */ /* 0x000fe20007ffe0ff */
[C---:B------:R-:W-:Y:S01]  /*2490*/  HMMA.16816.F32.BF16 R60, R16.reuse, R24, R60 ;  /* 0x00000018103c723c */ /* 0x040fe2000004183c */
[----:B------:R-:W-:Y:S02]  /*24a0*/  MUFU.TANH R14, R14 ;  /* 0x0000000e000e7308 */ /* 0x000fe40000002400 */
[-C--:B------:R-:W-:Y:S02]  /*24b0*/  ISETP.GE.AND P0, PT, R9, R100.reuse, PT ;  /* 0x000000640900720c */ /* 0x080fe40003f06270 */
[----:B------:R-:W-:Y:S02]  /*24c0*/  IADD3 R9, R99, 0x8, RZ ;  /* 0x0000000863097810 */ /* 0x000fe40007ffe0ff */
[----:B--2---:R-:W-:Y:S01]  /*24d0*/  FSEL R64, R64, -INF , !P0 ;  /* 0xff80000040407808 */ /* 0x004fe20004000000 */
        /* <DEDUP_REMOVED lines=22> */
[----:B----4-:R-:W-:Y:S01]  /*2640*/  FSEL R16, R12, -INF , !P6 ;  /* 0xff8000000c107808 */ /* 0x010fe20007000000 */
[----:B------:R-:W-:Y:S01]  /*2650*/  FMUL.FTZ R63, R63, c[0x0][0x2ec] ;  /* 0x0000bb003f3f7a20 */ /* 0x000fe20000410000 */
[-C--:B------:R-:W-:Y:S01]  /*2660*/  ISETP.GE.AND P0, PT, R9, R100.reuse, PT ;  /* 0x000000640900720c */ /* 0x080fe20003f06270 */
[----:B------:R-:W-:Y:S01]  /*2670*/  FMUL.FTZ R56, R56, c[0x0][0x2ec] ;  /* 0x0000bb0038387a20 */ /* 0x000fe20000410000 */
[----:B------:R-:W-:Y:S01]  /*2680*/  IADD3 R9, R99, 0x21, RZ ;  /* 0x0000002163097810 */ /* 0x000fe20007ffe0ff */
[----:B------:R-:W1:Y:S01]  /*2690*/  MUFU.TANH R164, R62 ;  /* 0x0000003e00a47308 */ /* 0x000e620000002400 */
[----:B------:R-:W-:Y:S01]  /*26a0*/  FSEL R17, R50, -INF , !P6 ;  /* 0xff80000032117808 */ /* 0x000fe20007000000 */
[----:B------:R-:W-:Y:S01]  /*26b0*/  FMUL.FTZ R57, R57, c[0x0][0x2ec] ;  /* 0x0000bb0039397a20 */ /* 0x000fe20000410000 */
[-C--:B------:R-:W-:Y:S01]  /*26c0*/  ISETP.GE.AND P1, PT, R9, R100.reuse, PT ;  /* 0x000000640900720c */ /* 0x080fe20003f26270 */
[----:B------:R-:W-:Y:S01]  /*26d0*/  FMUL.FTZ R58, R58, c[0x0][0x2ec] ;  /* 0x0000bb003a3a7a20 */ /* 0x000fe20000410000 */
[----:B------:R-:W-:Y:S01]  /*26e0*/  IADD3 R9, R99, 0x28, RZ ;  /* 0x0000002863097810 */ /* 0x000fe20007ffe0ff */
[----:B------:R-:W-:Y:S01]  /*26f0*/  FMUL.FTZ R59, R59, c[0x0][0x2ec] ;  /* 0x0000bb003b3b7a20 */ /* 0x000fe20000410000 */
[----:B---3--:R-:W-:Y:S01]  /*2700*/  FSEL R12, R51, -INF , !P5 ;  /* 0xff800000330c7808 */ /* 0x008fe20006800000 */
[----:B------:R-:W-:Y:S01]  /*2710*/  MUFU.TANH R161, R61 ;  /* 0x0000003d00a17308 */ /* 0x000fe20000002400 */
[-C--:B------:R-:W-:Y:S01]  /*2720*/  ISETP.GE.AND P6, PT, R9, R100.reuse, PT ;  /* 0x000000640900720c */ /* 0x080fe20003fc6270 */
[----:B------:R-:W-:Y:S01]  /*2730*/  FMUL.FTZ R77, R77, c[0x0][0x2ec] ;  /* 0x0000bb004d4d7a20 */ /* 0x000fe20000410000 */
[----:B------:R-:W-:Y:S01]  /*2740*/  IADD3 R9, R99, 0x29, RZ ;  /* 0x0000002963097810 */ /* 0x000fe20007ffe0ff */
[----:B------:R-:W-:Y:S01]  /*2750*/  FMUL.FTZ R79, R79, c[0x0][0x2ec] ;  /* 0x0000bb004f4f7a20 */ /* 0x000fe20000410000 */
[----:B------:R-:W-:Y:S01]  /*2760*/  FSEL R15, R13, -INF , !P5 ;  /* 0xff8000000d0f7808 */ /* 0x000fe20006800000 */
[----:B------:R-:W-:Y:S01]  /*2770*/  FMUL.FTZ R80, R80, c[0x0][0x2ec] ;  /* 0x0000bb0050507a20 */ /* 0x000fe20000410000 */
[----:B------:R-:W-:Y:S01]  /*2780*/  ISETP.GE.AND P5, PT, R9, R100, PT ;  /* 0x000000640900720c */ /* 0x000fe20003fa6270 */
[----:B------:R-:W2:Y:S01]  /*2790*/  MUFU.TANH R174, R63 ;  /* 0x0000003f00ae7308 */ /* 0x000ea20000002400 */
[----:B------:R-:W-:Y:S01]  /*27a0*/  FMUL.FTZ R82, R82, c[0x0][0x2ec] ;  /* 0x0000bb0052527a20 */ /* 0x000fe20000410000 */
[----:B-1----:R-:W-:Y:S01]  /*27b0*/  FSEL R164, R164, -INF , !P0 ;  /* 0xff800000a4a47808 */ /* 0x002fe20004000000 */
[----:B------:R-:W-:Y:S01]  /*27c0*/  FMUL.FTZ R81, R81, c[0x0][0x2ec] ;  /* 0x0000bb0051517a20 */ /* 0x000fe20000410000 */
[----:B------:R-:W-:Y:S01]  /*27d0*/  FSEL R167, R167, -INF , !P0 ;  /* 0xff800000a7a77808 */ /* 0x000fe20004000000 */
[----:B------:R-:W-:Y:S01]  /*27e0*/  FMUL.FTZ R83, R83, c[0x0][0x2ec] ;  /* 0x0000bb0053537a20 */ /* 0x000fe20000410000 */
[----:B------:R-:W-:-:S02]  /*27f0*/  IADD3 R9, R99, 0x30, RZ ;  /* 0x0000003063097810 */ /* 0x000fc40007ffe0ff */
[----:B------:R-:W-:Y:S01]  /*2800*/  MUFU.TANH R159, R56 ;  /* 0x00000038009f7308 */ /* 0x000fe20000002400 */
[----:B------:R-:W-:Y:S02]  /*2810*/  ISETP.GE.AND P0, PT, R100, 0x41, PT ;  /* 0x000000416400780c */ /* 0x000fe40003f06270 */
[----:B------:R-:W-:Y:S02]  /*2820*/  FSEL R10, R38, -INF , !P4 ;  /* 0xff800000260a7808 */ /* 0x000fe40006000000 */
[----:B------:R-:W-:Y:S02]  /*2830*/  FSEL R13, R37, -INF , !P4 ;  /* 0xff800000250d7808 */ /* 0x000fe40006000000 */
[----:B------:R-:W-:Y:S01]  /*2840*/  ISETP.GE.AND P4, PT, R9, R100, PT ;  /* 0x000000640900720c */ /* 0x000fe20003f86270 */
[----:B------:R-:W-:Y:S01]  /*2850*/  MUFU.TANH R165, R57 ;  /* 0x0000003900a57308 */ /* 0x000fe20000002400 */
[C---:B------:R-:W-:Y:S02]  /*2860*/  IADD3 R9, R99.reuse, 0x31, RZ ;  /* 0x0000003163097810 */ /* 0x040fe40007ffe0ff */
[----:B------:R-:W-:-:S02]  /*2870*/  IADD3 R19, R99, 0x38, RZ ;  /* 0x0000003863137810 */ /* 0x000fc40007ffe0ff */
[----:B------:R-:W-:Y:S02]  /*2880*/  IADD3 R99, R99, 0x39, RZ ;  /* 0x0000003963637810 */ /* 0x000fe40007ffe0ff */
[----:B------:R-:W-:Y:S01]  /*2890*/  FSEL R8, R20, -INF , !P3 ;  /* 0xff80000014087808 */ /* 0x000fe20005800000 */
[----:B------:R-:W1:Y:S01]  /*28a0*/  MUFU.TANH R166, R58 ;  /* 0x0000003a00a67308 */ /* 0x000e620000002400 */
[----:B------:R-:W-:Y:S02]  /*28b0*/  FSEL R11, R24, -INF , !P3 ;  /* 0xff800000180b7808 */ /* 0x000fe40005800000 */
[----:B------:R-:W-:Y:S02]  /*28c0*/  ISETP.GE.AND P3, PT, R9, R100, PT ;  /* 0x000000640900720c */ /* 0x000fe40003f66270 */
[----:B------:R-:W-:Y:S02]  /*28d0*/  FSEL R0, R21, -INF , !P2 ;  /* 0xff80000015007808 */ /* 0x000fe40005000000 */
[----:B------:R-:W-:Y:S01]  /*28e0*/  FSEL R9, R14, -INF , !P2 ;  /* 0xff8000000e097808 */ /* 0x000fe20005000000 */
[----:B------:R-:W3:Y:S01]  /*28f0*/  MUFU.TANH R172, R59 ;  /* 0x0000003b00ac7308 */ /* 0x000ee20000002400 */
[----:B--2---:R-:W-:-:S02]  /*2900*/  FSEL R174, R174, -INF , !P1 ;  /* 0xff800000aeae7808 */ /* 0x004fc40004800000 */
[----:B------:R-:W-:Y:S02]  /*2910*/  FSEL R161, R161, -INF , !P1 ;  /* 0xff800000a1a17808 */ /* 0x000fe40004800000 */
[-C--:B------:R-:W-:Y:S02]  /*2920*/  ISETP.GE.AND P2, PT, R19, R100.reuse, PT ;  /* 0x000000641300720c */ /* 0x080fe40003f46270 */
[----:B------:R-:W-:Y:S01]  /*2930*/  ISETP.GE.AND P1, PT, R99, R100, PT ;  /* 0x000000646300720c */ /* 0x000fe20003f26270 */
[----:B------:R-:W2:Y:S01]  /*2940*/  MUFU.TANH R171, R76 ;  /* 0x0000004c00ab7308 */ /* 0x000ea20000002400 */
[----:B-1----:R-:W-:Y:S02]  /*2950*/  FSEL R166, R166, -INF , !P6 ;  /* 0xff800000a6a67808 */ /* 0x002fe40007000000 */
[----:B------:R-:W-:Y:S02]  /*2960*/  FSEL R159, R159, -INF , !P6 ;  /* 0xff8000009f9f7808 */ /* 0x000fe40007000000 */
[----:B------:R-:W-:-:S03]  /*2970*/  FSEL R165, R165, -INF , !P5 ;  /* 0xff800000a5a57808 */ /* 0x000fc60006800000 */
[----:B------:R-:W1:Y:S01]  /*2980*/  MUFU.TANH R168, R78 ;  /* 0x0000004e00a87308 */ /* 0x000e620000002400 */
[----:B---3--:R-:W-:-:S07]  /*2990*/  FSEL R172, R172, -INF , !P5 ;  /* 0xff800000acac7808 */ /* 0x008fce0006800000 */
[----:B------:R-:W3:Y:S01]  /*29a0*/  MUFU.TANH R169, R77 ;  /* 0x0000004d00a97308 */ /* 0x000ee20000002400 */
[----:B--2---:R-:W-:-:S07]  /*29b0*/  FSEL R171, R171, -INF , !P4 ;  /* 0xff800000abab7808 */ /* 0x004fce0006000000 */
[----:B------:R-:W2:Y:S01]  /*29c0*/  MUFU.TANH R142, R79 ;  /* 0x0000004f008e7308 */ /* 0x000ea20000002400 */
[----:B-1----:R-:W-:-:S07]  /*29d0*/  FSEL R168, R168, -INF , !P4 ;  /* 0xff800000a8a87808 */ /* 0x002fce0006000000 */
[----:B------:R-:W1:Y:S01]  /*29e0*/  MUFU.TANH R143, R80 ;  /* 0x00000050008f7308 */ /* 0x000e620000002400 */
[----:B---3--:R-:W-:-:S07]  /*29f0*/  FSEL R169, R169, -INF , !P3 ;  /* 0xff800000a9a97808 */ /* 0x008fce0005800000 */
[----:B------:R-:W3:Y:S01]  /*2a00*/  MUFU.TANH R140, R82 ;  /* 0x00000052008c7308 */ /* 0x000ee20000002400 */
[----:B--2---:R-:W-:-:S07]  /*2a10*/  FSEL R142, R142, -INF , !P3 ;  /* 0xff8000008e8e7808 */ /* 0x004fce0005800000 */
[----:B------:R-:W2:Y:S01]  /*2a20*/  MUFU.TANH R162, R83 ;  /* 0x0000005300a27308 */ /* 0x000ea20000002400 */
[----:B-1----:R-:W-:-:S07]  /*2a30*/  FSEL R143, R143, -INF , !P2 ;  /* 0xff8000008f8f7808 */ /* 0x002fce0005000000 */
[----:B------:R-:W1:Y:S01]  /*2a40*/  MUFU.TANH R141, R81 ;  /* 0x00000051008d7308 */ /* 0x000e620000002400 */
[----:B---3--:R-:W-:Y:S02]  /*2a50*/  FSEL R140, R140, -INF , !P2 ;  /* 0xff8000008c8c7808 */ /* 0x008fe40005000000 */
[----:B--2---:R-:W-:Y:S02]  /*2a60*/  FSEL R162, R162, -INF , !P1 ;  /* 0xff800000a2a27808 */ /* 0x004fe40004800000 */
[----:B-1----:R-:W-:Y:S01]  /*2a70*/  FSEL R141, R141, -INF , !P1 ;  /* 0xff8000008d8d7808 */ /* 0x002fe20004800000 */
[----:B------:R-:W-:Y:S05]  /*2a80*/  @!P0 BRA `(.L_x_644) ;  /* 0x0000020000008947 */ /* 0x000fea0003800000 */
[----:B------:R-:W-:Y:S02]  /*2a90*/  LEA.HI.SX32 R19, R134, 0xfffffffe, 0x1a ;  /* 0xfffffffe86137811 */ /* 0x000fe400078fd2ff */
[----:B------:R-:W-:Y:S02]  /*2aa0*/  SHF.L.U64.HI R3, R4, 0x5, R3 ;  /* 0x0000000504037819 */ /* 0x000fe40000010203 */
[----:B------:R-:W-:Y:S01]  /*2ab0*/  SHF.R.S32.HI R14, RZ, 0x1f, R19 ;  /* 0x0000001fff0e7819 */ /* 0x000fe20000011413 */
[----:B------:R-:W-:-:S02]  /*2ac0*/  IMAD R6, R6, R19, RZ ;  /* 0x0000001306067224 */ /* 0x000fc400078e02ff */
[----:B------:R-:W-:-:S04]  /*2ad0*/  IMAD.WIDE.U32 R18, R19, R97, R218 ;  /* 0x0000006113127225 */ /* 0x000fc800078e00da */
[----:B------:R-:W-:Y:S01]  /*2ae0*/  IMAD R6, R14, R97, R6 ;  /* 0x000000610e067224 */ /* 0x000fe200078e0206 */
[----:B------:R-:W-:Y:S01]  /*2af0*/  LEA R20, P2, R18, c[0x0][0x168], 0x1 ;  /* 0x00005a0012147a11 */ /* 0x000fe200078408ff */
[----:B------:R-:W-:Y:S02]  /*2b00*/  IMAD.SHL.U32 R14, R4, 0x20, RZ ;  /* 0x00000020040e7824 */ /* 0x000fe400078e00ff */
[----:B------:R-:W-:-:S03]  /*2b10*/  IMAD.IADD R6, R19, 0x1, R6 ;  /* 0x0000000113067824 */ /* 0x000fc600078e0206 */
[----:B------:R-:W-:Y:S02]  /*2b20*/  IADD3 R24, P1, R14, R20, RZ ;  /* 0x000000140e187210 */ /* 0x000fe40007f3e0ff */
[----:B------:R-:W-:Y:S02]  /*2b30*/  LEA.HI.X R21, R18, c[0x0][0x16c], R6, 0x1, P2 ;  /* 0x00005b0012157a11 */ /* 0x000fe400010f0c06 */
[----:B------:R-:W-:-:S03]  /*2b40*/  IADD3 R18, P2, R14, R24, RZ ;  /* 0x000000180e127210 */ /* 0x000fc60007f5e0ff */
[C---:B------:R-:W-:Y:S01]  /*2b50*/  IMAD.X R25, R3.reuse, 0x1, R21, P1 ;  /* 0x0000000103197824 */ /* 0x040fe200008e0615 */
[----:B------:R-:W-:Y:S01]  /*2b60*/  IADD3 R26, P1, R14, R18, RZ ;  /* 0x000000120e1a7210 */ /* 0x000fe20007f3e0ff */
[----:B------:R-:W-:Y:S01]  /*2b70*/  @!PT LDS RZ, [RZ] ;  /* 0x00000000fffff984 */ /* 0x000fe20000000800 */
[----:B------:R-:W-:Y:S01]  /*2b80*/  @!PT LDS RZ, [RZ] ;  /* 0x00000000fffff984 */ /* 0x000fe20000000800 */
[----:B------:R-:W-:Y:S01]  /*2b90*/  @!PT LDS RZ, [RZ] ;  /* 0x00000000fffff984 */ /* 0x000fe20000000800 */
[----:B------:R1:W-:Y:S02]  /*2ba0*/  LDGSTS.E.BYPASS.LTC128B.128 [R210+0x6000], [R20.64] ;  /* 0x0600000014d27fae */ /* 0x0003e4000b901d48 */
[C---:B------:R-:W-:Y:S02]  /*2bb0*/  IMAD.X R19, R3.reuse, 0x1, R25, P2 ;  /* 0x0000000103137824 */ /* 0x040fe400010e0619 */
[----:B------:R1:W-:Y:S02]  /*2bc0*/  LDGSTS.E.BYPASS.LTC128B.128 [R210+0x8000], [R20.64+0x80] ;  /* 0x0800008014d27fae */ /* 0x0003e4000b901d48 */
[----:B------:R-:W-:Y:S02]  /*2bd0*/  IMAD.X R27, R3, 0x1, R19, P1 ;  /* 0x00000001031b7824 */ /* 0x000fe400008e0613 */
        /* <DEDUP_REMOVED lines=11> */
.L_x_644:
[----:B------:R-:W-:Y:S02]  /*2c90*/  FMNMX.FTZ R6, R23, R48, !PT ;  /* 0x0000003017067209 */ /* 0x000fe40007810000 */
[----:B-1----:R-:W-:-:S02]  /*2ca0*/  FMNMX.FTZ R21, R49, R64, !PT ;  /* 0x0000004031157209 */ /* 0x002fc40007810000 */
        /* <DEDUP_REMOVED lines=75> */
[----:B------:R-:W-:Y:S01]  /*3160*/  LDSM.16.MT88.4 R16, [R197+0xe800] ;  /* 0x00e80000c510783b */ /* 0x000fe20000004200 */
[----:B------:R-:W-:Y:S01]  /*3170*/  FFMA.FTZ R145, R8, c[0x0][0x23c], -R163 ;  /* 0x00008f0008917a23 */ /* 0x000fe200000108a3 */
[----:B------:R-:W-:Y:S01]  /*3180*/  MUFU.EX2 R151, R151 ;  /* 0x0000009700977308 */ /* 0x000fe20000000800 */
[--C-:B------:R-:W-:Y:S01]  /*3190*/  FFMA.FTZ R152, R15, c[0x0][0x23c], -R170.reuse ;  /* 0x00008f000f987a23 */ /* 0x100fe200000108aa */
[----:B------:R-:W5:Y:S01]  /*31a0*/  LDSM.16.MT88.4 R8, [R200+0xe800] ;  /* 0x00e80000c808783b */ /* 0x000f620000004200 */
        /* <DEDUP_REMOVED lines=15> */
[----:B------:R-:W1:Y:S01]  /*32a0*/  MUFU.EX2 R156, R156 ;  /* 0x0000009c009c7308 */ /* 0x000e620000000800 */
        /* <DEDUP_REMOVED lines=10> */
[----:B-1----:R-:W-:Y:S01]  /*3350*/  F2FP.BF16.PACK_AB R97, R156, R155 ;  /* 0x0000009b9c61723e */ /* 0x002fe200000010ff */
        /* <DEDUP_REMOVED lines=9> */
[----:B------:R-:W1:Y:S01]  /*33f0*/  MUFU.EX2 R147, R147 ;  /* 0x0000009300937308 */ /* 0x000e620000000800 */
        /* <DEDUP_REMOVED lines=46> */
[C---:B------:R-:W-:Y:S07]  /*36e0*/  HMMA.16816.F32.BF16 R92, R96.reuse, R4, RZ ;  /* 0x00000004605c723c */ /* 0x040fee00000418ff */
[----:B-1----:R-:W-:Y:S01]  /*36f0*/  F2FP.BF16.PACK_AB R4, R147, R152 ;  /* 0x000000989304723e */ /* 0x002fe200000010ff */
[----:B------:R-:W-:Y:S01]  /*3700*/  HMMA.16816.F32.BF16 R96, R96, R6, RZ ;  /* 0x000000066060723c */ /* 0x000fe200000418ff */
[----:B---3--:R-:W-:Y:S01]  /*3710*/  F2FP.BF16.PACK_AB R5, R144, R149 ;  /* 0x000000959005723e */ /* 0x008fe200000010ff */
        /* <DEDUP_REMOVED lines=18> */
[----:B------:R-:W5:Y:S07]  /*3840*/  LDSM.16.MT88.4 R20, [R200+0x10800] ;  /* 0x01080000c814783b */ /* 0x000f6e0000004200 */
        /* <DEDUP_REMOVED lines=114> */
[----:B------:R-:W-:Y:S01]  /*3f70*/  @!UPT UIADD3 URZ, URZ, URZ, URZ ;  /* 0x0000003f3f3ff290 */ /* 0x000fe2000fffe03f */
[----:B------:R-:W-:Y:S11]  /*3f80*/  @!P0 BRA `(.L_x_645) ;  /* 0x00002c3000008947 */ /* 0x000ff60003800000 */
[----:B------:R-:W-:Y:S01]  /*3f90*/  LEA.HI.SX32 R225, R134, 0xfffffffe, 0x1a ;  /* 0xfffffffe86e17811 */ /* 0x000fe200078fd2ff */
[C---:B------:R-:W-:Y:S01]  /*3fa0*/  IMAD.SHL.U32 R224, R2.reuse, 0x20, RZ ;  /* 0x0000002002e07824 */ /* 0x040fe200078e00ff */
[----:B------:R-:W-:Y:S01]  /*3fb0*/  SHF.L.U64.HI R213, R2, 0x5, R133 ;  /* 0x0000000502d57819 */ /* 0x000fe20000010285 */
[----:B------:R-:W-:Y:S01]  /*3fc0*/  IMAD.MOV.U32 R135, RZ, RZ, R132 ;  /* 0x000000ffff877224 */ /* 0x000fe200078e0084 */
[----:B------:R-:W-:Y:S01]  /*3fd0*/  MOV R0, R3 ;  /* 0x0000000300007202 */ /* 0x000fe20000000f00 */
[----:B------:R-:W-:Y:S06]  /*3fe0*/  BRA `(.L_x_646) ;  /* 0x0000024000007947 */ /* 0x000fec0003800000 */
.L_x_648:
[----:B------:R-:W-:Y:S01]  /*3ff0*/  IADD3 R3, R225, -0x1, RZ ;  /* 0xffffffffe1037810 */ /* 0x000fe20007ffe0ff */
[----:B------:R-:W-:Y:S02]  /*4000*/  ULDC.64 UR4, c[0x0][0x198] ;  /* 0x0000660000047ab9 */ /* 0x000fe40000000a00 */
[----:B------:R-:W-:Y:S01]  /*4010*/  USHF.L.U32 UR6, UR4, 0x5, URZ ;  /* 0x0000000504067899 */ /* 0x000fe2000800063f */
[----:B------:R-:W-:Y:S01]  /*4020*/  SHF.R.S32.HI R2, RZ, 0x1f, R3 ;  /* 0x0000001fff027819 */ /* 0x000fe20000011403 */
[C---:B------:R-:W-:Y:S01]  /*4030*/  IMAD.WIDE.U32 R4, R3.reuse, c[0x0][0x198], RZ ;  /* 0x0000660003047a25 */ /* 0x040fe200078e00ff */
[----:B------:R-:W-:Y:S03]  /*4040*/  USHF.L.U64.HI UR5, UR4, 0x5, UR5 ;  /* 0x0000000504057899 */ /* 0x000fe60008010205 */
[----:B------:R-:W-:Y:S04]  /*4050*/  IMAD R2, R2, c[0x0][0x198], RZ ;  /* 0x0000660002027a24 */ /* 0x000fe800078e02ff */
[----:B------:R-:W-:Y:S01]  /*4060*/  IMAD R2, R3, c[0x0][0x19c], R2 ;  /* 0x0000670003027a24 */ /* 0x000fe200078e0202 */
[C---:B------:R-:W-:Y:S03]  /*4070*/  LEA R3, P1, R4.reuse, R216, 0x6 ;  /* 0x000000d804037211 */ /* 0x040fe600078230ff */
[----:B------:R-:W-:Y:S01]  /*4080*/  IMAD.IADD R5, R5, 0x1, R2 ;  /* 0x0000000105057824 */ /* 0x000fe200078e0202 */
[C---:B------:R-:W-:Y:S04]  /*4090*/  LEA R6, P2, R3.reuse, c[0x0][0x168], 0x1 ;  /* 0x00005a0003067a11 */ /* 0x040fe800078408ff */
        /* <DEDUP_REMOVED lines=25> */
.L_x_646:
        /* <DEDUP_REMOVED lines=10> */
[C---:B------:R-:W-:Y:S02]  /*42d0*/  IADD3 R132, P0, R224.reuse, R230, RZ ;  /* 0x000000e6e0847210 */ /* 0x040fe40007f1e0ff */
[----:B------:R-:W-:Y:S02]  /*42e0*/  LEA.HI.X R231, R3, c[0x0][0x174], R2, 0x1, P1 ;  /* 0x00005d0003e77a11 */ /* 0x000fe400008f0c02 */
[C---:B------:R-:W-:Y:S02]  /*42f0*/  IADD3 R232, P1, R224.reuse, R132, RZ ;  /* 0x00000084e0e87210 */ /* 0x040fe40007f3e0ff */
[C---:B------:R-:W-:Y:S01]  /*4300*/  IADD3.X R133, R213.reuse, R231, RZ, P0, !PT ;  /* 0x000000e7d5857210 */ /* 0x040fe200007fe4ff */
[----:B------:R-:W-:Y:S01]  /*4310*/  @!PT LDS RZ, [RZ] ;  /* 0x00000000fffff984 */ /* 0x000fe20000000800 */
[----:B------:R-:W-:Y:S01]  /*4320*/  @!PT LDS RZ, [RZ] ;  /* 0x00000000fffff984 */ /* 0x000fe20000000800 */
[----:B------:R-:W-:Y:S01]  /*4330*/  @!PT LDS RZ, [RZ] ;  /* 0x00000000fffff984 */ /* 0x000fe20000000800 */
[----:B------:R1:W-:Y:S01]  /*4340*/  LDGSTS.E.BYPASS.LTC128B.128 [R210+0xc000], [R230.64] ;  /* 0x0c000000e6d27fae */ /* 0x0003e2000b901d48 */
[----:B------:R-:W-:Y:S02]  /*4350*/  IADD3 R2, P0, R224, R232, RZ ;  /* 0x000000e8e0027210 */ /* 0x000fe40007f1e0ff */
[C---:B------:R-:W-:Y:S03]  /*4360*/  IADD3.X R233, R213.reuse, R133, RZ, P1, !PT ;  /* 0x00000085d5e97210 */ /* 0x040fe60000ffe4ff */
[----:B------:R1:W-:Y:S01]  /*4370*/  LDGSTS.E.BYPASS.LTC128B.128 [R210+0xe000], [R230.64+0x80] ;  /* 0x0e000080e6d27fae */ /* 0x0003e2000b901d48 */
[----:B------:R-:W-:Y:S02]  /*4380*/  IADD3.X R3, R213, R233, RZ, P0, !PT ;  /* 0x000000e9d5037210 */ /* 0x000fe400007fe4ff */
[----:B------:R-:W-:Y:S03]  /*4390*/  ISETP.GT.AND P0, PT, R225, RZ, PT ;  /* 0x000000ffe100720c */ /* 0x000fe60003f04270 */
[----:B------:R1:W-:Y:S06]  /*43a0*/  LDGSTS.E.BYPASS.LTC128B.128 [R210+0x10000], [R230.64+0x100] ;  /* 0x10000100e6d27fae */ /* 0x0003ec000b901d48 */
[----:B------:R2:W-:Y:S06]  /*43b0*/  LDGSTS.E.BYPASS.LTC128B.128 [R210+0xc800], [R132.64] ;  /* 0x0c80000084d27fae */ /* 0x0005ec000b901d48 */
[----:B------:R2:W-:Y:S06]  /*43c0*/  LDGSTS.E.BYPASS.LTC128B.128 [R210+0xe800], [R132.64+0x80] ;  /* 0x0e80008084d27fae */ /* 0x0005ec000b901d48 */
[----:B------:R2:W-:Y:S06]  /*43d0*/  LDGSTS.E.BYPASS.LTC128B.128 [R210+0x10800], [R132.64+0x100] ;  /* 0x1080010084d27fae */ /* 0x0005ec000b901d48 */
[----:B------:R3:W-:Y:S06]  /*43e0*/  LDGSTS.E.BYPASS.LTC128B.128 [R210+0xd000], [R232.64] ;  /* 0x0d000000e8d27fae */ /* 0x0007ec000b901d48 */
[----:B------:R3:W-:Y:S06]  /*43f0*/  LDGSTS.E.BYPASS.LTC128B.128 [R210+0xf000], [R232.64+0x80] ;  /* 0x0f000080e8d27fae */ /* 0x0007ec000b901d48 */
[----:B------:R3:W-:Y:S06]  /*4400*/  LDGSTS.E.BYPASS.LTC128B.128 [R210+0x11000], [R232.64+0x100] ;  /* 0x11000100e8d27fae */ /* 0x0007ec000b901d48 */
[----:B------:R4:W-:Y:S06]  /*4410*/  LDGSTS.E.BYPASS.LTC128B.128 [R210+0xd800], [R2.64] ;  /* 0x0d80000002d27fae */ /* 0x0009ec000b901d48 */
[----:B------:R4:W-:Y:S06]  /*4420*/  LDGSTS.E.BYPASS.LTC128B.128 [R210+0xf800], [R2.64+0x80] ;  /* 0x0f80008002d27fae */ /* 0x0009ec000b901d48 */
[----:B------:R4:W-:Y:S06]  /*4430*/  LDGSTS.E.BYPASS.LTC128B.128 [R210+0x11800], [R2.64+0x100] ;  /* 0x1180010002d27fae */ /* 0x0009ec000b901d48 */
[----:B------:R-:W-:Y:S06]  /*4440*/  LDSM.16.M88.4 R136, [R206] ;  /* 0x00000000ce88783b */ /* 0x000fec0000000200 */
[----:B------:R-:W5:Y:S06]  /*4450*/  LDSM.16.M88.4 R140, [R205+0x6000] ;  /* 0x00600000cd8c783b */ /* 0x000f6c0000000200 */
[----:B------:R-:W1:Y:S06]  /*4460*/  LDSM.16.M88.4 R144, [R205+0x6800] ;  /* 0x00680000cd90783b */ /* 0x000e6c0000000200 */
[----:B------:R-:W1:Y:S06]  /*4470*/  LDSM.16.M88.4 R148, [R205+0x7000] ;  /* 0x00700000cd94783b */ /* 0x000e6c0000000200 */
[----:B------:R-:W0:Y:S06]  /*4480*/  LDGDEPBAR ;  /* 0x00000000000079af */ /* 0x000e2c0000000000 */
[----:B------:R-:W2:Y:S06]  /*4490*/  LDSM.16.M88.4 R152, [R205+0x7800] ;  /* 0x00780000cd98783b */ /* 0x000eac0000000200 */
[----:B------:R-:W-:Y:S06]  /*44a0*/  LDSM.16.M88.4 R156, [R204] ;  /* 0x00000000cc9c783b */ /* 0x000fec0000000200 */
[----:B------:R-:W2:Y:S01]  /*44b0*/  LDSM.16.M88.4 R160, [R203] ;  /* 0x00000000cba0783b */ /* 0x000ea20000000200 */
[C---:B-----5:R-:W-:Y:S05]  /*44c0*/  HMMA.16816.F32.BF16 R4, R136.reuse, R140, RZ ;  /* 0x0000008c8804723c */ /* 0x060fea00000418ff */
[----:B------:R-:W5:Y:S03]  /*44d0*/  LDSM.16.M88.4 R164, [R195] ;  /* 0x00000000c3a4783b */ /* 0x000f660000000200 */
[C---:B------:R-:W-:Y:S03]  /*44e0*/  HMMA.16816.F32.BF16 R8, R136.reuse, R142, RZ ;  /* 0x0000008e8808723c */ /* 0x040fe600000418ff */
[----:B------:R-:W3:Y:S06]  /*44f0*/  LDSM.16.M88.4 R168, [R194] ;  /* 0x00000000c2a8783b */ /* 0x000eec0000000200 */
[----:B------:R-:W3:Y:S01]  /*4500*/  LDSM.16.M88.4 R172, [R193] ;  /* 0x00000000c1ac783b */ /* 0x000ee20000000200 */
[C---:B-1----:R-:W-:Y:S05]  /*4510*/  HMMA.16816.F32.BF16 R12, R136.reuse, R144, RZ ;  /* 0x00000090880c723c */ /* 0x042fea00000418ff */
[----:B------:R-:W-:Y:S03]  /*4520*/  LDSM.16.M88.4 R176, [R202] ;  /* 0x00000000cab0783b */ /* 0x000fe60000000200 */
[C---:B------:R-:W-:Y:S03]  /*4530*/  HMMA.16816.F32.BF16 R16, R136.reuse, R146, RZ ;  /* 0x000000928810723c */ /* 0x040fe600000418ff */
[----:B------:R-:W1:Y:S05]  /*4540*/  LDSM.16.M88.4 R180, [R199+0x6000] ;  /* 0x00600000c7b4783b */ /* 0x000e6a0000000200 */
[C---:B------:R-:W-:Y:S01]  /*4550*/  HMMA.16816.F32.BF16 R20, R136.reuse, R148, RZ ;  /* 0x000000948814723c */ /* 0x040fe200000418ff */
[----:B------:R-:W-:Y:S06]  /*4560*/  LDSM.16.M88.4 R140, [R199+0x7000] ;  /* 0x00700000c78c783b */ /* 0x000fec0000000200 */
[----:B------:R-:W-:Y:S01]  /*4570*/  LDSM.16.M88.4 R144, [R199+0x7800] ;  /* 0x00780000c790783b */ /* 0x000fe20000000200 */
[C---:B------:R-:W-:Y:S05]  /*4580*/  HMMA.16816.F32.BF16 R24, R136.reuse, R150, RZ ;  /* 0x000000968818723c */ /* 0x040fea00000418ff */
[----:B------:R-:W-:Y:S03]  /*4590*/  LDSM.16.M88.4 R148, [R201] ;  /* 0x00000000c994783b */ /* 0x000fe60000000200 */
[C---:B--2---:R-:W-:Y:S08]  /*45a0*/  HMMA.16816.F32.BF16 R28, R136.reuse, R152, RZ ;  /* 0x00000098881c723c */ /* 0x044ff000000418ff */
[----:B------:R-:W-:Y:S01]  /*45b0*/  HMMA.16816.F32.BF16 R32, R136, R154, RZ ;  /* 0x0000009a8820723c */ /* 0x000fe200000418ff */
[----:B------:R-:W2:Y:S06]  /*45c0*/  LDSM.16.M88.4 R136, [R199+0x6800] ;  /* 0x00680000c788783b */ /* 0x000eac0000000200 */
[----:B------:R-:W1:Y:S01]  /*45d0*/  LDSM.16.M88.4 R152, [R192] ;  /* 0x00000000c098783b */ /* 0x000e620000000200 */
[C---:B------:R-:W-:Y:S08]  /*45e0*/  HMMA.16816.F32.BF16 R4, R156.reuse, R160, R4 ;  /* 0x000000a09c04723c */ /* 0x040ff00000041804 */
[C---:B------:R-:W-:Y:S01]  /*45f0*/  HMMA.16816.F32.BF16 R8, R156.reuse, R162, R8 ;  /* 0x000000a29c08723c */ /* 0x040fe20000041808 */
[----:B------:R-:W-:Y:S07]  /*4600*/  LDSM.16.M88.4 R160, [R192+0x1000] ;  /* 0x00100000c0a0783b */ /* 0x000fee0000000200 */
[C---:B-----5:R-:W-:Y:S08]  /*4610*/  HMMA.16816.F32.BF16 R12, R156.reuse, R164, R12 ;  /* 0x000000a49c0c723c */ /* 0x060ff0000004180c */
[C---:B------:R-:W-:Y:S01]  /*4620*/  HMMA.16816.F32.BF16 R16, R156.reuse, R166, R16 ;  /* 0x000000a69c10723c */ /* 0x040fe20000041810 */
[----:B------:R-:W-:Y:S07]  /*4630*/  LDSM.16.M88.4 R164, [R192+0x1800] ;  /* 0x00180000c0a4783b */ /* 0x000fee0000000200 */
[C---:B---3--:R-:W-:Y:S08]  /*4640*/  HMMA.16816.F32.BF16 R20, R156.reuse, R168, R20 ;  /* 0x000000a89c14723c */ /* 0x048ff00000041814 */
[C---:B------:R-:W-:Y:S01]  /*4650*/  HMMA.16816.F32.BF16 R24, R156.reuse, R170, R24 ;  /* 0x000000aa9c18723c */ /* 0x040fe20000041818 */
[----:B------:R-:W-:Y:S07]  /*4660*/  LDSM.16.M88.4 R168, [R206+0x2000] ;  /* 0x00200000cea8783b */ /* 0x000fee0000000200 */
[C---:B------:R-:W-:Y:S08]  /*4670*/  HMMA.16816.F32.BF16 R28, R156.reuse, R172, R28 ;  /* 0x000000ac9c1c723c */ /* 0x040ff0000004181c */
[----:B------:R-:W-:Y:S01]  /*4680*/  HMMA.16816.F32.BF16 R32, R156, R174, R32 ;  /* 0x000000ae9c20723c */ /* 0x000fe20000041820 */
[----:B------:R-:W3:Y:S06]  /*4690*/  LDSM.16.M88.4 R156, [R192+0x800] ;  /* 0x00080000c09c783b */ /* 0x000eec0000000200 */
[----:B------:R-:W5:Y:S01]  /*46a0*/  LDSM.16.M88.4 R172, [R205+0x8000] ;  /* 0x00800000cdac783b */ /* 0x000f620000000200 */
[C---:B-1----:R-:W-:Y:S08]  /*46b0*/  HMMA.16816.F32.BF16 R4, R176.reuse, R180, R4 ;  /* 0x000000b4b004723c */ /* 0x042ff00000041804 */
[C---:B------:R-:W-:Y:S01]  /*46c0*/  HMMA.16816.F32.BF16 R8, R176.reuse, R182, R8 ;  /* 0x000000b6b008723c */ /* 0x040fe20000041808 */
[----:B------:R-:W-:Y:S07]  /*46d0*/  LDSM.16.M88.4 R180, [R191] ;  /* 0x00000000bfb4783b */ /* 0x000fee0000000200 */
[C---:B--2---:R-:W-:Y:S08]  /*46e0*/  HMMA.16816.F32.BF16 R12, R176.reuse, R136, R12 ;  /* 0x00000088b00c723c */ /* 0x044ff0000004180c */
[C---:B------:R-:W-:Y:S01]  /*46f0*/  HMMA.16816.F32.BF16 R16, R176.reuse, R138, R16 ;  /* 0x0000008ab010723c */ /* 0x040fe20000041810 */
[----:B------:R-:W1:Y:S07]  /*4700*/  LDSM.16.M88.4 R136, [R205+0x8800] ;  /* 0x00880000cd88783b */ /* 0x000e6e0000000200 */
[C---:B------:R-:W-:Y:S08]  /*4710*/  HMMA.16816.F32.BF16 R20, R176.reuse, R140, R20 ;  /* 0x0000008cb014723c */ /* 0x040ff00000041814 */
[C---:B------:R-:W-:Y:S01]  /*4720*/  HMMA.16816.F32.BF16 R24, R176.reuse, R142, R24 ;  /* 0x0000008eb018723c */ /* 0x040fe20000041818 */
[----:B------:R-:W2:Y:S07]  /*4730*/  LDSM.16.M88.4 R140, [R205+0x9000] ;  /* 0x00900000cd8c783b */ /* 0x000eae0000000200 */
[C---:B------:R-:W-:Y:S08]  /*4740*/  HMMA.16816.F32.BF16 R28, R176.reuse, R144, R28 ;  /* 0x00000090b01c723c */ /* 0x040ff0000004181c */
[----:B------:R-:W-:Y:S01]  /*4750*/  HMMA.16816.F32.BF16 R32, R176, R146, R32 ;  /* 0x00000092b020723c */ /* 0x000fe20000041820 */
[----:B------:R-:W1:Y:S06]  /*4760*/  LDSM.16.M88.4 R144, [R205+0x9800] ;  /* 0x00980000cd90783b */ /* 0x000e6c0000000200 */
[----:B------:R-:W1:Y:S01]  /*4770*/  LDSM.16.M88.4 R176, [R204+0x2000] ;  /* 0x00200000ccb0783b */ /* 0x000e620000000200 */
[C---:B------:R-:W-:Y:S08]  /*4780*/  HMMA.16816.F32.BF16 R4, R148.reuse, R152, R4 ;  /* 0x000000989404723c */ /* 0x040ff00000041804 */
[C---:B------:R-:W-:Y:S01]  /*4790*/  HMMA.16816.F32.BF16 R8, R148.reuse, R154, R8 ;  /* 0x0000009a9408723c */ /* 0x040fe20000041808 */
[----:B------:R-:W-:Y:S07]  /*47a0*/  LDSM.16.M88.4 R152, [R189] ;  /* 0x00000000bd98783b */ /* 0x000fee0000000200 */
[C---:B---3--:R-:W-:Y:S08]  /*47b0*/  HMMA.16816.F32.BF16 R12, R148.reuse, R156, R12 ;  /* 0x0000009c940c723c */ /* 0x048ff0000004180c */
[C---:B------:R-:W-:Y:S01]  /*47c0*/  HMMA.16816.F32.BF16 R16, R148.reuse, R158, R16 ;  /* 0x0000009e9410723c */ /* 0x040fe20000041810 */
[----:B------:R-:W-:Y:S07]  /*47d0*/  LDSM.16.M88.4 R156, [R188] ;  /* 0x00000000bc9c783b */ /* 0x000fee0000000200 */
[C---:B------:R-:W-:Y:S08]  /*47e0*/  HMMA.16816.F32.BF16 R20, R148.reuse, R160, R20 ;  /* 0x000000a09414723c */ /* 0x040ff00000041814 */
[C---:B------:R-:W-:Y:S01]  /*47f0*/  HMMA.16816.F32.BF16 R24, R148.reuse, R162, R24 ;  /* 0x000000a29418723c */ /* 0x040fe20000041818 */
[----:B------:R-:W-:Y:S07]  /*4800*/  LDSM.16.M88.4 R160, [R202+0x2000] ;  /* 0x00200000caa0783b */ /* 0x000fee0000000200 */
[C---:B------:R-:W-:Y:S08]  /*4810*/  HMMA.16816.F32.BF16 R28, R148.reuse, R164, R28 ;  /* 0x000000a4941c723c */ /* 0x040ff0000004181c */
[----:B------:R-:W-:Y:S01]  /*4820*/  HMMA.16816.F32.BF16 R32, R148, R166, R32 ;  /* 0x000000a69420723c */ /* 0x000fe20000041820 */
[----:B------:R-:W3:Y:S06]  /*4830*/  LDSM.16.M88.4 R148, [R190] ;  /* 0x00000000be94783b */ /* 0x000eec0000000200 */
[----:B------:R-:W3:Y:S01]  /*4840*/  LDSM.16.M88.4 R164, [R199+0x8000] ;  /* 0x00800000c7a4783b */ /* 0x000ee20000000200 */
[C---:B-----5:R-:W-:Y:S08]  /*4850*/  HMMA.16816.F32.BF16 R4, R168.reuse, R172, R4 ;  /* 0x000000aca804723c */ /* 0x060ff00000041804 */
[C---:B------:R-:W-:Y:S01]  /*4860*/  HMMA.16816.F32.BF16 R8, R168.reuse, R174, R8 ;  /* 0x000000aea808723c */ /* 0x040fe20000041808 */
[----:B------:R-:W-:Y:S07]  /*4870*/  LDSM.16.M88.4 R172, [R192+0x2000] ;  /* 0x00200000c0ac783b */ /* 0x000fee0000000200 */
[C---:B-1----:R-:W-:Y:S08]  /*4880*/  HMMA.16816.F32.BF16 R12, R168.reuse, R136, R12 ;  /* 0x00000088a80c723c */ /* 0x042ff0000004180c */
[C---:B------:R-:W-:Y:S01]  /*4890*/  HMMA.16816.F32.BF16 R16, R168.reuse, R138, R16 ;  /* 0x0000008aa810723c */ /* 0x040fe20000041810 */
[----:B------:R-:W1:Y:S07]  /*48a0*/  LDSM.16.M88.4 R136, [R199+0x8800] ;  /* 0x00880000c788783b */ /* 0x000e6e0000000200 */
[C---:B--2---:R-:W-:Y:S08]  /*48b0*/  HMMA.16816.F32.BF16 R20, R168.reuse, R140, R20 ;  /* 0x0000008ca814723c */ /* 0x044ff00000041814 */
[C---:B------:R-:W-:Y:S01]  /*48c0*/  HMMA.16816.F32.BF16 R24, R168.reuse, R142, R24 ;  /* 0x0000008ea818723c */ /* 0x040fe20000041818 */
[----:B------:R-:W2:Y:S07]  /*48d0*/  LDSM.16.M88.4 R140, [R199+0x9000] ;  /* 0x00900000c78c783b */ /* 0x000eae0000000200 */
[C---:B------:R-:W-:Y:S08]  /*48e0*/  HMMA.16816.F32.BF16 R28, R168.reuse, R144, R28 ;  /* 0x00000090a81c723c */ /* 0x040ff0000004181c */
[----:B------:R-:W-:Y:S01]  /*48f0*/  HMMA.16816.F32.BF16 R32, R168, R146, R32 ;  /* 0x00000092a820723c */ /* 0x000fe20000041820 */
[----:B------:R-:W5:Y:S06]  /*4900*/  LDSM.16.M88.4 R144, [R199+0x9800] ;  /* 0x00980000c790783b */ /* 0x000f6c0000000200 */
[----:B------:R-:W1:Y:S01]  /*4910*/  LDSM.16.M88.4 R168, [R201+0x2000] ;  /* 0x00200000c9a8783b */ /* 0x000e620000000200 */
[C---:B------:R-:W-:Y:S08]  /*4920*/  HMMA.16816.F32.BF16 R4, R176.reuse, R180, R4 ;  /* 0x000000b4b004723c */ /* 0x040ff00000041804 */
[C---:B------:R-:W-:Y:S01]  /*4930*/  HMMA.16816.F32.BF16 R8, R176.reuse, R182, R8 ;  /* 0x000000b6b008723c */ /* 0x040fe20000041808 */
[----:B------:R-:W-:Y:S07]  /*4940*/  LDSM.16.M88.4 R180, [R205+0xa000] ;  /* 0x00a00000cdb4783b */ /* 0x000fee0000000200 */
[C---:B---3--:R-:W-:Y:S08]  /*4950*/  HMMA.16816.F32.BF16 R12, R176.reuse, R148, R12 ;  /* 0x00000094b00c723c */ /* 0x048ff0000004180c */
[C---:B------:R-:W-:Y:S01]  /*4960*/  HMMA.16816.F32.BF16 R16, R176.reuse, R150, R16 ;  /* 0x00000096b010723c */ /* 0x040fe20000041810 */
[----:B------:R-:W3:Y:S07]  /*4970*/  LDSM.16.M88.4 R148, [R192+0x2800] ;  /* 0x00280000c094783b */ /* 0x000eee0000000200 */
[C---:B------:R-:W-:Y:S08]  /*4980*/  HMMA.16816.F32.BF16 R20, R176.reuse, R152, R20 ;  /* 0x00000098b014723c */ /* 0x040ff00000041814 */
[C---:B------:R-:W-:Y:S01]  /*4990*/  HMMA.16816.F32.BF16 R24, R176.reuse, R154, R24 ;  /* 0x0000009ab018723c */ /* 0x040fe20000041818 */
[----:B------:R-:W2:Y:S07]  /*49a0*/  LDSM.16.M88.4 R152, [R192+0x3000] ;  /* 0x00300000c098783b */ /* 0x000eae0000000200 */
[C---:B------:R-:W-:Y:S08]  /*49b0*/  HMMA.16816.F32.BF16 R28, R176.reuse, R156, R28 ;  /* 0x0000009cb01c723c */ /* 0x040ff0000004181c */
[----:B------:R-:W-:Y:S01]  /*49c0*/  HMMA.16816.F32.BF16 R32, R176, R158, R32 ;  /* 0x0000009eb020723c */ /* 0x000fe20000041820 */
[----:B------:R-:W3:Y:S06]  /*49d0*/  LDSM.16.M88.4 R156, [R192+0x3800] ;  /* 0x00380000c09c783b */ /* 0x000eec0000000200 */
[----:B------:R-:W3:Y:S01]  /*49e0*/  LDSM.16.M88.4 R176, [R206+0x4000] ;  /* 0x00400000ceb0783b */ /* 0x000ee20000000200 */
[C---:B------:R-:W-:Y:S08]  /*49f0*/  HMMA.16816.F32.BF16 R4, R160.reuse, R164, R4 ;  /* 0x000000a4a004723c */ /* 0x040ff00000041804 */
[C---:B------:R-:W-:Y:S01]  /*4a00*/  HMMA.16816.F32.BF16 R8, R160.reuse, R166, R8 ;  /* 0x000000a6a008723c */ /* 0x040fe20000041808 */
[----:B------:R-:W-:Y:S07]  /*4a10*/  LDSM.16.M88.4 R164, [R187] ;  /* 0x00000000bba4783b */ /* 0x000fee0000000200 */
[C---:B-1----:R-:W-:Y:S08]  /*4a20*/  HMMA.16816.F32.BF16 R12, R160.reuse, R136, R12 ;  /* 0x00000088a00c723c */ /* 0x042ff0000004180c */
[C---:B------:R-:W-:Y:S01]  /*4a30*/  HMMA.16816.F32.BF16 R16, R160.reuse, R138, R16 ;  /* 0x0000008aa010723c */ /* 0x040fe20000041810 */
[----:B------:R-:W1:Y:S07]  /*4a40*/  LDSM.16.M88.4 R136, [R205+0xa800] ;  /* 0x00a80000cd88783b */ /* 0x000e6e0000000200 */
[C---:B--2---:R-:W-:Y:S08]  /*4a50*/  HMMA.16816.F32.BF16 R20, R160.reuse, R140, R20 ;  /* 0x0000008ca014723c */ /* 0x044ff00000041814 */
[C---:B------:R-:W-:Y:S01]  /*4a60*/  HMMA.16816.F32.BF16 R24, R160.reuse, R142, R24 ;  /* 0x0000008ea018723c */ /* 0x040fe20000041818 */
[----:B------:R-:W2:Y:S07]  /*4a70*/  LDSM.16.M88.4 R140, [R205+0xb000] ;  /* 0x00b00000cd8c783b */ /* 0x000eae0000000200 */
[C---:B-----5:R-:W-:Y:S08]  /*4a80*/  HMMA.16816.F32.BF16 R28, R160.reuse, R144, R28 ;  /* 0x00000090a01c723c */ /* 0x060ff0000004181c */
        /* <DEDUP_REMOVED lines=8> */
[----:B------:R-:W3:Y:S07]  /*4b10*/  LDSM.16.M88.4 R148, [R186] ;  /* 0x00000000ba94783b */ /* 0x000eee0000000200 */
[C---:B------:R-:W-:Y:S08]  /*4b20*/  HMMA.16816.F32.BF16 R20, R168.reuse, R152, R20 ;  /* 0x00000098a814723c */ /* 0x040ff00000041814 */
[C---:B------:R-:W-:Y:S01]  /*4b30*/  HMMA.16816.F32.BF16 R24, R168.reuse, R154, R24 ;  /* 0x0000009aa818723c */ /* 0x040fe20000041818 */
[----:B------:R-:W2:Y:S07]  /*4b40*/  LDSM.16.M88.4 R152, [R185] ;  /* 0x00000000b998783b */ /* 0x000eae0000000200 */
[C---:B------:R-:W-:Y:S08]  /*4b50*/  HMMA.16816.F32.BF16 R28, R168.reuse, R156, R28 ;  /* 0x0000009ca81c723c */ /* 0x040ff0000004181c */
[----:B------:R-:W-:Y:S01]  /*4b60*/  HMMA.16816.F32.BF16 R32, R168, R158, R32 ;  /* 0x0000009ea820723c */ /* 0x000fe20000041820 */
[----:B------:R-:W3:Y:S06]  /*4b70*/  LDSM.16.M88.4 R156, [R184] ;  /* 0x00000000b89c783b */ /* 0x000eec0000000200 */
[----:B------:R-:W3:Y:S01]  /*4b80*/  LDSM.16.M88.4 R168, [R202+0x4000] ;  /* 0x00400000caa8783b */ /* 0x000ee20000000200 */
[C---:B------:R-:W-:Y:S08]  /*4b90*/  HMMA.16816.F32.BF16 R4, R176.reuse, R180, R4 ;  /* 0x000000b4b004723c */ /* 0x040ff00000041804 */
        /* <DEDUP_REMOVED lines=13> */
[C---:B------:R-:W-:Y:S08]  /*4c70*/  HMMA.16816.F32.BF16 R8, R160.reuse, R166, R8 ;  /* 0x000000a6a008723c */ /* 0x040ff00000041808 */
[C---:B---3--:R-:W-:Y:S08]  /*4c80*/  HMMA.16816.F32.BF16 R12, R160.reuse, R148, R12 ;  /* 0x00000094a00c723c */ /* 0x048ff0000004180c */
        /* <DEDUP_REMOVED lines=10> */
[C---:B--2---:R-:W-:Y:S08]  /*4d30*/  HMMA.16816.F32.BF16 R20, R168.reuse, R140, R20 ;  /* 0x0000008ca814723c */ /* 0x044ff00000041814 */
[C---:B------:R-:W-:Y:S01]  /*4d40*/  HMMA.16816.F32.BF16 R24, R168.reuse, R142, R24 ;  /* 0x0000008ea818723c */ /* 0x040fe20000041818 */
[----:B------:R-:W2:Y:S07]  /*4d50*/  LDSM.16.M88.4 R140, [R192+0x5000] ;  /* 0x00500000c08c783b */ /* 0x000eae0000000200 */
[C---:B-----5:R-:W-:Y:S08]  /*4d60*/  HMMA.16816.F32.BF16 R28, R168.reuse, R144, R28 ;  /* 0x00000090a81c723c */ /* 0x060ff0000004181c */
[----:B------:R-:W-:Y:S08]  /*4d70*/  HMMA.16816.F32.BF16 R32, R168, R146, R32 ;  /* 0x00000092a820723c */ /* 0x000ff00000041820 */
[C---:B------:R-:W-:Y:S08]  /*4d80*/  HMMA.16816.F32.BF16 R4, R176.reuse, R180, R4 ;  /* 0x000000b4b004723c */ /* 0x040ff00000041804 */
[C---:B------:R-:W-:Y:S08]  /*4d90*/  HMMA.16816.F32.BF16 R8, R176.reuse, R182, R8 ;  /* 0x000000b6b008723c */ /* 0x040ff00000041808 */
[C---:B-1----:R-:W-:Y:S08]  /*4da0*/  HMMA.16816.F32.BF16 R12, R176.reuse, R136, R12 ;  /* 0x00000088b00c723c */ /* 0x042ff0000004180c */
[C---:B------:R-:W-:Y:S01]  /*4db0*/  HMMA.16816.F32.BF16 R16, R176.reuse, R138, R16 ;  /* 0x0000008ab010723c */ /* 0x040fe20000041810 */
[----:B------:R-:W1:Y:S01]  /*4dc0*/  LDSM.16.M88.4 R136, [R192+0x5800] ;  /* 0x00580000c088783b */ /* 0x000e620000000200 */
[----:B------:R-:W-:Y:S04]  /*4dd0*/  DEPBAR.LE SB0, 0x0 ;  /* 0x000080000000791a */ /* 0x000fe80000000000 */
[----:B----4-:R-:W-:Y:S02]  /*4de0*/  FMUL.FTZ R3, R4, c[0x0][0x2ec] ;  /* 0x0000bb0004037a20 */ /* 0x010fe40000410000 */
        /* <DEDUP_REMOVED lines=69> */
.L_x_647:
[----:B------:R-:W-:Y:S01]  /*5240*/  FMNMX.FTZ R11, R170, R135, !PT ;  /* 0x00000087aa0b7209 */ /* 0x000fe20007810000 */
[----:B------:R-:W-:Y:S01]  /*5250*/  LDSM.16.MT88.4 R12, [R200+0xc000] ;  /* 0x00c00000c80c783b */ /* 0x000fe20000004200 */
[----:B-1----:R-:W-:Y:S02]  /*5260*/  FMNMX.FTZ R2, R169, R0, !PT ;  /* 0x00000000a9027209 */ /* 0x002fe40007810000 */
        /* <DEDUP_REMOVED lines=405> */
.L_x_645:
        /* <DEDUP_REMOVED lines=329> */
.L_x_650:
[----:B--2-4-:R-:W-:Y:S05]  /*8050*/  BSYNC B0 ;  /* 0x0000000000007941 */ /* 0x014fea0003800000 */
.L_x_649:
        /* <DEDUP_REMOVED lines=24> */
.L_x_652:
[----:B------:R-:W-:Y:S05]  /*81e0*/  BSYNC B0 ;  /* 0x0000000000007941 */ /* 0x000fea0003800000 */
.L_x_651:
        /* <DEDUP_REMOVED lines=17> */
.L_x_654:
[----:B------:R-:W-:Y:S05]  /*8300*/  BSYNC B0 ;  /* 0x0000000000007941 */ /* 0x000fea0003800000 */
.L_x_653:
        /* <DEDUP_REMOVED lines=17> */
.L_x_656:
[----:B------:R-:W-:Y:S05]  /*8420*/  BSYNC B0 ;  /* 0x0000000000007941 */ /* 0x000fea0003800000 */
.L_x_655:
        /* <DEDUP_REMOVED lines=16> */
.L_x_641:
[----:B------:R-:W1:Y:S01]  /*8530*/  LDC.U8 R3, c[0x0][0x329] ;  /* 0x0000ca40ff037b82 */ /* 0x000e620000000000 */
[----:B------:R-:W-:Y:S01]  /*8540*/  ISETP.NE.AND P4, PT, R209, -0x1, PT ;  /* 0xffffffffd100780c */ /* 0x000fe20003f85270 */
[----:B------:R-:W-:Y:S01]  /*8550*/  BSSY B0, `(.L_x_657) ;  /* 0x000003f000007945 */ /* 0x000fe20003800000 */
[----:B------:R-:W-:-:S02]  /*8560*/  SHF.R.S32.HI R7, RZ, 0x1f, R96 ;  /* 0x0000001fff077819 */ /* 0x000fc40000011460 */
[----:B------:R-:W-:-:S03]  /*8570*/  IADD3 R212, -R13, R212, RZ ;  /* 0x000000d40dd47210 */ /* 0x000fc60007ffe1ff */
[----:B------:R-:W2:Y:S06]  /*8580*/  LDC.U8 R2, c[0x0][0x328] ;  /* 0x0000ca00ff027b82 */ /* 0x000eac0000000000 */
[----:B------:R-:W-:Y:S01]  /*8590*/  @!P4 SHF.R.S32.HI R9, RZ, 0x1f, R0 ;  /* 0x0000001fff09c819 */ /* 0x000fe20000011400 */
[----:B------:R-:W-:-:S04]  /*85a0*/  @P4 IMAD.WIDE.U32 R4, R209, c[0x0][0x1e8], RZ ;  /* 0x00007a00d1044a25 */ /* 0x000fc800078e00ff */
[----:B------:R-:W-:Y:S02]  /*85b0*/  @!P4 IMAD R9, R9, c[0x0][0x1e0], RZ ;  /* 0x000078000909ca24 */ /* 0x000fe400078e02ff */
[----:B------:R-:W-:Y:S01]  /*85c0*/  @!P4 IMAD.WIDE.U32 R10, R0, c[0x0][0x1e0], RZ ;  /* 0x00007800000aca25 */ /* 0x000fe200078e00ff */
[----:B-1----:R-:W-:-:S03]  /*85d0*/  ISETP.NE.AND P1, PT, R3, RZ, PT ;  /* 0x000000ff0300720c */ /* 0x002fc60003f25270 */
[----:B------:R-:W-:Y:S01]  /*85e0*/  @P4 IMAD R5, R209, c[0x0][0x1ec], R5 ;  /* 0x00007b00d1054a24 */ /* 0x000fe200078e0205 */
[----:B--2---:R-:W-:Y:S02]  /*85f0*/  ISETP.NE.AND P3, PT, R2, RZ, PT ;  /* 0x000000ff0200720c */ /* 0x004fe40003f65270 */
[----:B------:R-:W-:Y:S01]  /*8600*/  LEA.HI R2, R7, R96, RZ, 0x3 ;  /* 0x0000006007027211 */ /* 0x000fe200078f18ff */
[----:B------:R-:W-:Y:S01]  /*8610*/  @P4 IMAD.MOV.U32 R7, RZ, RZ, R4 ;  /* 0x000000ffff074224 */ /* 0x000fe200078e0004 */
[----:B------:R-:W-:-:S05]  /*8620*/  ISETP.NE.OR P2, PT, R3, RZ, !P3 ;  /* 0x000000ff0300720c */ /* 0x000fca0005f45670 */
[----:B------:R-:W-:Y:S01]  /*8630*/  @P1 IMAD.MOV.U32 R3, RZ, RZ, c[0x0][0x210] ;  /* 0x00008400ff031624 */ /* 0x000fe200078e00ff */
[----:B------:R-:W-:Y:S01]  /*8640*/  LOP3.LUT R15, R2, 0x1ffffff8, RZ, 0xc0, !PT ;  /* 0x1ffffff8020f7812 */ /* 0x000fe200078ec0ff */
[----:B------:R-:W-:Y:S01]  /*8650*/  @!P1 IMAD.MOV.U32 R8, RZ, RZ, c[0x0][0x214] ;  /* 0x00008500ff089624 */ /* 0x000fe200078e00ff */
[----:B------:R-:W-:Y:S01]  /*8660*/  ISETP.NE.OR P0, PT, R209, -0x1, P2 ;  /* 0xffffffffd100780c */ /* 0x000fe20001705670 */
[----:B------:R-:W-:Y:S01]  /*8670*/  @P1 IMAD R3, R3, c[0x0][0x214], RZ ;  /* 0x0000850003031a24 */ /* 0x000fe200078e02ff */
[----:B------:R-:W-:Y:S01]  /*8680*/  IADD3 R6, -R15, R96, RZ ;  /* 0x000000600f067210 */ /* 0x000fe20007ffe1ff */
[----:B------:R-:W-:Y:S01]  /*8690*/  @!P4 IMAD R4, R0, c[0x0][0x1e4], R9 ;  /* 0x000079000004ca24 */ /* 0x000fe200078e0209 */
[----:B------:R-:W-:Y:S01]  /*86a0*/  @!P1 SEL R3, R8, c[0x0][0x234], !P3 ;  /* 0x00008d0008039a07 */ /* 0x000fe20005800000 */
[----:B------:R-:W-:Y:S01]  /*86b0*/  @!P4 IMAD.MOV.U32 R7, RZ, RZ, R10 ;  /* 0x000000ffff07c224 */ /* 0x000fe200078e000a */
[----:B------:R-:W-:Y:S01]  /*86c0*/  @P1 MOV R9, 0x1 ;  /* 0x0000000100091802 */ /* 0x000fe20000000f00 */
[----:B------:R-:W-:Y:S01]  /*86d0*/  IMAD.SHL.U32 R6, R6, 0x8, RZ ;  /* 0x0000000806067824 */ /* 0x000fe200078e00ff */
[----:B------:R-:W-:Y:S01]  /*86e0*/  SHF.R.S32.HI R2, RZ, 0x3, R2 ;  /* 0x00000003ff027819 */ /* 0x000fe20000011402 */
[----:B------:R-:W-:-:S02]  /*86f0*/  @!P1 IMAD R9, R3, c[0x0][0x1c0], RZ ;  /* 0x0000700003099a24 */ /* 0x000fc400078e02ff */
[----:B------:R-:W-:Y:S01]  /*8700*/  @!P4 IMAD.IADD R5, R11, 0x1, R4 ;  /* 0x000000010b05c824 */ /* 0x000fe200078e0204 */
[----:B------:R-:W-:Y:S01]  /*8710*/  IADD3 R4, P3, R6, R7, RZ ;  /* 0x0000000706047210 */ /* 0x000fe20007f7e0ff */
[C---:B------:R-:W-:Y:S01]  /*8720*/  @!P0 IMAD R209, R0.reuse, c[0x0][0x214], RZ ;  /* 0x0000850000d18a24 */ /* 0x040fe200078e02ff */
[----:B------:R-:W-:Y:S01]  /*8730*/  SHF.R.S32.HI R7, RZ, 0x1f, R26 ;  /* 0x0000001fff077819 */ /* 0x000fe2000001141a */
[----:B------:R-:W-:Y:S01]  /*8740*/  IMAD R0, R0, R9, RZ ;  /* 0x0000000900007224 */ /* 0x000fe200078e02ff */
[----:B------:R-:W-:Y:S01]  /*8750*/  LEA.HI.X.SX32 R5, R6, R5, 0x1, P3 ;  /* 0x0000000506057211 */ /* 0x000fe200018f0eff */
[----:B------:R-:W-:Y:S01]  /*8760*/  CS2R R8, SRZ ;  /* 0x0000000000087805 */ /* 0x000fe2000001ff00 */
[----:B------:R-:W-:Y:S01]  /*8770*/  @P1 IMAD.MOV.U32 R6, RZ, RZ, c[0x0][0x210] ;  /* 0x00008400ff061624 */ /* 0x000fe200078e00ff */
[--C-:B------:R-:W-:Y:S01]  /*8780*/  @!P2 SHF.R.S32.HI R9, RZ, 0x1f, R209.reuse ;  /* 0x0000001fff09a819 */ /* 0x100fe200000114d1 */
[----:B------:R-:W-:Y:S01]  /*8790*/  @!P2 IMAD.MOV.U32 R8, RZ, RZ, R209 ;  /* 0x000000ffff08a224 */ /* 0x000fe200078e00d1 */
[----:B------:R-:W-:Y:S01]  /*87a0*/  SEL R0, R0, RZ, P2 ;  /* 0x000000ff00007207 */ /* 0x000fe20001000000 */
[----:B------:R-:W-:Y:S01]  /*87b0*/  @!P1 IMAD.MOV.U32 R6, RZ, RZ, 0x1 ;  /* 0x00000001ff069424 */ /* 0x000fe200078e00ff */
[----:B------:R-:W-:Y:S01]  /*87c0*/  ISETP.GE.AND P2, PT, R2, R212, PT ;  /* 0x000000d40200720c */ /* 0x000fe20003f46270 */
[----:B------:R-:W-:-:S02]  /*87d0*/  IMAD R7, R7, c[0x0][0x1f0], RZ ;  /* 0x00007c0007077a24 */ /* 0x000fc400078e02ff */
[----:B------:R-:W-:Y:S02]  /*87e0*/  IMAD R13, R13, R6, RZ ;  /* 0x000000060d0d7224 */ /* 0x000fe400078e02ff */
[C---:B------:R-:W-:Y:S01]  /*87f0*/  IMAD R0, R26.reuse, R3, R0 ;  /* 0x000000031a007224 */ /* 0x040fe200078e0200 */
[----:B------:R-:W-:Y:S01]  /*8800*/  SHF.R.S32.HI R3, RZ, 0x1f, R2 ;  /* 0x0000001fff037819 */ /* 0x000fe20000011402 */
[C---:B------:R-:W-:Y:S01]  /*8810*/  IMAD R7, R26.reuse, c[0x0][0x1f4], R7 ;  /* 0x00007d001a077a24 */ /* 0x040fe200078e0207 */
[----:B------:R-:W-:Y:S01]  /*8820*/  SHF.R.S32.HI R11, RZ, 0x1f, R13 ;  /* 0x0000001fff0b7819 */ /* 0x000fe2000001140d */
[----:B------:R-:W-:Y:S01]  /*8830*/  IMAD.WIDE.U32 R4, R26, c[0x0][0x1f0], R4 ;  /* 0x00007c001a047a25 */ /* 0x000fe200078e0004 */
[--C-:B------:R-:W-:Y:S02]  /*8840*/  IADD3 R13, P1, P0, R13, R8, R0.reuse ;  /* 0x000000080d0d7210 */ /* 0x100fe4000783e000 */
[----:B------:R-:W-:Y:S01]  /*8850*/  SHF.R.S32.HI R8, RZ, 0x1f, R0 ;  /* 0x0000001fff087819 */ /* 0x000fe20000011400 */
[----:B------:R-:W-:Y:S01]  /*8860*/  IMAD.WIDE R14, R223, 0x40, R2 ;  /* 0x00000040df0e7825 */ /* 0x000fe200078e0202 */
[----:B------:R-:W-:-:S02]  /*8870*/  IADD3 R17, R7, R5, RZ ;  /* 0x0000000507117210 */ /* 0x000fc40007ffe0ff */
[----:B------:R-:W-:Y:S01]  /*8880*/  IADD3.X R8, R11, R9, R8, P1, P0 ;  /* 0x000000090b087210 */ /* 0x000fe20000fe0408 */
        /* <DEDUP_REMOVED lines=11> */
.L_x_658:
[----:B------:R-:W-:Y:S05]  /*8940*/  BSYNC B0 ;  /* 0x0000000000007941 */ /* 0x000fea0003800000 */
.L_x_657:
        /* <DEDUP_REMOVED lines=17> */
.L_x_660:
[----:B------:R-:W-:Y:S05]  /*8a60*/  BSYNC B0 ;  /* 0x0000000000007941 */ /* 0x000fea0003800000 */
.L_x_659:
        /* <DEDUP_REMOVED lines=17> */
.L_x_662:
[----:B------:R-:W-:Y:S05]  /*8b80*/  BSYNC B0 ;  /* 0x0000000000007941 */ /* 0x000fea0003800000 */
.L_x_661:
        /* <DEDUP_REMOVED lines=17> */
.L_x_664:
[----:B------:R-:W-:Y:S05]  /*8ca0*/  BSYNC B0 ;  /* 0x0000000000007941 */ /* 0x000fea0003800000 */
.L_x_663:
        /* <DEDUP_REMOVED lines=8> */
[CC--:B------:R-:W-:Y:S02]  /*8d30*/  @!P5 IADD3 R4, P0, R5.reuse, R13.reuse, RZ ;  /* 0x0000000d0504d210 */ /* 0x0c0fe40007f1e0ff */
[----:B------:R-:W-:Y:S02]  /*8d40*/  @!P4 IADD3 R3, P1, R0, R13, RZ ;  /* 0x0000000d0003c210 */ /* 0x000fe40007f3e0ff */
[----:B------:R-:W-:Y:S02]  /*8d50*/  @!P5 LEA.HI.X.SX32 R9, R5, R8, 0x1, P0 ;  /* 0x000000080509d211 */ /* 0x000fe400000f0eff */
[----:B------:R-:W-:-:S02]  /*8d60*/  @!P5 LEA R14, P2, R4, c[0x0][0x200], 0x2 ;  /* 0x00008000040eda11 */ /* 0x000fc400078410ff */
[----:B------:R-:W-:Y:S02]  /*8d70*/  @!P3 IADD3 R5, P0, R2, R13, RZ ;  /* 0x0000000d0205b210 */ /* 0x000fe40007f1e0ff */
[-C--:B------:R-:W-:Y:S02]  /*8d80*/  @!P4 LEA.HI.X.SX32 R0, R0, R8.reuse, 0x1, P1 ;  /* 0x000000080000c211 */ /* 0x080fe400008f0eff */
[----:B------:R-:W-:Y:S02]  /*8d90*/  @!P4 LEA R10, P1, R3, c[0x0][0x200], 0x2 ;  /* 0x00008000030aca11 */ /* 0x000fe400078210ff */
[----:B------:R-:W-:Y:S01]  /*8da0*/  @!P5 LEA.HI.X R15, R4, c[0x0][0x204], R9, 0x2, P2 ;  /* 0x00008100040fda11 */ /* 0x000fe200010f1409 */
[----:B------:R-:W-:Y:S01]  /*8db0*/  @!P4 IMAD.MOV.U32 R9, RZ, RZ, 0x7f800000 ;  /* 0x7f800000ff09c424 */ /* 0x000fe200078e00ff */
        /* <DEDUP_REMOVED lines=18> */
.L_x_665:
        /* <DEDUP_REMOVED lines=10> */
.L_x_1289:


//--------------------- .text._ZN5flash16flash_fwd_kernelI23Flash_fwd_kernel_traitsILi192ELi64ELi64ELi4ELb0ELb0EN7cutlass10bfloat16_tE19Flash_kernel_traitsILi192ELi64ELi64ELi4ES3_EELb1ELb0ELb0ELb1ELb0ELb0ELb0ELb0EEEvNS_16Flash_fwd_paramsE --------------------------
	.section	.text._ZN5flash16flash_fwd_kernelI23Flash_fwd_kernel_traitsILi192ELi64ELi64ELi4ELb0ELb0EN7cutlass10bfloat16_tE19Flash_kernel_traitsILi192ELi64ELi64ELi4ES3_EELb1ELb0ELb0ELb1ELb0ELb0ELb0ELb0EEEvNS_16Flash_fwd_paramsE,"ax",@progbits
	.sectioninfo	@"SHI_REGISTERS=244"
	.align	128
        .global         _ZN5flash16flash_fwd_kernelI23Flash_fwd_kernel_traitsILi192ELi64ELi64ELi4ELb0ELb0EN7cutlass10bfloat16_tE19Flash_kernel_traitsILi192ELi64ELi64ELi4ES3_EELb1ELb0ELb0ELb1ELb0ELb0ELb0ELb0EEEvNS_16Flash_fwd_paramsE
        .type           _ZN5flash16flash_fwd_kernelI23Flash_fwd_kernel_traitsILi192ELi64ELi64ELi4ELb0ELb0EN7cutlass10bfloat16_tE19Flash_kernel_traitsILi192ELi64ELi64ELi4ES3_EELb1ELb0ELb0ELb1ELb0ELb0ELb0ELb0EEEvNS_16Flash_fwd_paramsE,@function
        .size           _ZN5flash16flash_fwd_kernelI23Flash_fwd_kernel_traitsILi192ELi64ELi64ELi4ELb0ELb0EN7cutlass10bfloat16_tE19Flash_kernel_traitsILi192ELi64ELi64ELi4ES3_EELb1ELb0ELb0ELb1ELb0ELb0ELb0ELb0EEEvNS_16Flash_fwd_paramsE,(.L_x_1290 - _ZN5flash16flash_fwd_kernelI23Flash_fwd_kernel_traitsILi192ELi64ELi64ELi4ELb0ELb0EN7cutlass10bfloat16_tE19Flash_kernel_traitsILi192ELi64ELi64ELi4ES3_EELb1ELb0ELb0ELb1ELb0ELb0ELb0ELb0EEEvNS_16Flash_fwd_paramsE)
        .other          _ZN5flash16flash_fwd_kernelI23Flash_fwd_kernel_traitsILi192ELi64ELi64ELi4ELb0ELb0EN7cutlass10bfloat16_tE19Flash_kernel_traitsILi192ELi64ELi64ELi4ES3_EELb1ELb0ELb0ELb1ELb0ELb0ELb0ELb0EEEvNS_16Flash_fwd_paramsE,@"STO_CUDA_ENTRY STV_DEFAULT"
_ZN5flash16flash_fwd_kernelI23Flash_fwd_kernel_traitsILi192ELi64ELi64ELi4ELb0ELb0EN7cutlass10bfloat16_tE19Flash_kernel_traitsILi192ELi64ELi64ELi4ES3_EELb1ELb0ELb0ELb1ELb0ELb0ELb0ELb0EEEvNS_16Flash_fwd_paramsE:
.text._ZN5flash16flash_fwd_kernelI23Flash_fwd_kernel_traitsILi192ELi64ELi64ELi4ELb0ELb0EN7cutlass10bfloat16_tE19Flash_kernel_traitsILi192ELi64ELi64ELi4ES3_EELb1ELb0ELb0ELb1ELb0ELb0ELb0ELb0EEEvNS_16Flash_fwd_paramsE:
        /* <DEDUP_REMOVED lines=54> */
[----:B------:R-:W4:Y:S01]  /*0360*/  @P1 LDG.E R0, [R12.64] ;  /* 0x000000100c001981 */ /* 0x000f22000c1e1900 */
        /* <DEDUP_REMOVED lines=9> */
[----:B------:R-:W-:Y:S01]  /*0400*/  LOP3.LUT R11, R83, 0xffffffe0, RZ, 0xc0, !PT ;  /* 0xffffffe0530b7812 */ /* 0x000fe200078ec0ff */
[----:B------:R-:W-:Y:S02]  /*0410*/  UMOV UR23, URZ ;  /* 0x0000003f00177c82 */ /* 0x000fe40008000000 */
[----:B------:R-:W-:Y:S02]  /*0420*/  USHF.L.U32 UR5, UR4, 0x5, URZ ;  /* 0x0000000504057899 */ /* 0x000fe4000800063f */
[----:B------:R-:W-:Y:S02]  /*0430*/  IMAD.IADD R80, R6, 0x1, -R11 ;  /* 0x0000000106507824 */ /* 0x000fe400078e0a0b */
[----:B------:R-:W-:Y:S01]  /*0440*/  USHF.R.S32.HI UR4, URZ, 0x1f, UR5 ;  /* 0x0000001f3f047899 */ /* 0x000fe20008011405 */
[----:B--2---:R-:W1:Y:S08]  /*0450*/  @P0 R2UR UR9, R10 ;  /* 0x000000000a0903c2 */ /* 0x004e7000000e0000 */
[----:B---3--:R-:W1:Y:S08]  /*0460*/  @P0 R2UR UR13, R9 ;  /* 0x00000000090d03c2 */ /* 0x008e7000000e0000 */
[----:B----4-:R2:W3:Y:S08]  /*0470*/  @P1 R2UR UR23, R0 ;  /* 0x00000000001713c2 */ /* 0x0104f000000e0000 */
[----:B-----5:R4:W3:Y:S01]  /*0480*/  @!P2 R2UR UR24, R8 ;  /* 0x000000000818a3c2 */ /* 0x0208e200000e0000 */
[----:B------:R-:W-:-:S04]  /*0490*/  ISETP.NE.U32.AND P2, PT, RZ, c[0x0][0x248], PT ;  /* 0x00009200ff007a0c */ /* 0x000fc80003f45070 */
[----:B------:R-:W-:Y:S01]  /*04a0*/  ISETP.NE.AND.EX P2, PT, RZ, c[0x0][0x24c], PT, P2 ;  /* 0x00009300ff007a0c */ /* 0x000fe20003f45320 */
[----:B-1----:R-:W-:Y:S01]  /*04b0*/  @UP2 UIADD3 UR13, UR13, -UR9, URZ ;  /* 0x800000090d0d2290 */ /* 0x002fe2000fffe03f */
[--C-:B------:R-:W-:Y:S02]  /*04c0*/  IADD3 R134, P1, P0, R2, UR5, R80.reuse ;  /* 0x0000000502867c10 */ /* 0x100fe4000f83e050 */
[----:B--2---:R-:W-:-:S04]  /*04d0*/  SHF.R.S32.HI R0, RZ, 0x1f, R80 ;  /* 0x0000001fff007819 */ /* 0x004fc80000011450 */
[----:B------:R-:W-:Y:S01]  /*04e0*/  @!UP2 ULDC UR13, c[0x0][0x214] ;  /* 0x00008500000daab9 */ /* 0x000fe20000000800 */
[----:B------:R-:W-:-:S04]  /*04f0*/  IADD3.X R3, R3, UR4, R0, P1, P0 ;  /* 0x0000000403037c10 */ /* 0x000fc80008fe0400 */
[----:B---34-:R-:W-:Y:S05]  /*0500*/  @!P2 BRA `(.L_x_666) ;  /* 0x000000700000a947 */ /* 0x018fea0003800000 */
[----:B------:R-:W-:-:S13]  /*0510*/  PLOP3.LUT P0, PT, PT, PT, UP3, 0x80, 0x0 ;  /* 0x000000000000781c */ /* 0x000fda0003f0f038 */
[----:B------:R-:W2:Y:S04]  /*0520*/  @P0 LDG.E R0, [R4.64+0x4] ;  /* 0x0000041004000981 */ /* 0x000ea8000c1e1900 */
[----:B------:R-:W3:Y:S01]  /*0530*/  @!P0 LDG.E R2, [R4.64] ;  /* 0x0000001004028981 */ /* 0x000ee2000c1e1900 */
[----:B--2---:R-:W1:Y:S02]  /*0540*/  @P0 R2UR UR6, R0 ;  /* 0x00000000000603c2 */ /* 0x004e6400000e0000 */
[----:B-1----:R-:W-:-:S11]  /*0550*/  @UP3 UIADD3 UR6, UR6, -UR24, URZ ;  /* 0x8000001806063290 */ /* 0x002fd6000fffe03f */
[----:B---3--:R1:W2:Y:S02]  /*0560*/  @!P0 R2UR UR6, R2 ;  /* 0x00000000020683c2 */ /* 0x0082a400000e0000 */
[----:B-12---:R-:W-:Y:S05]  /*0570*/  BRA `(.L_x_667) ;  /* 0x0000001000007947 */ /* 0x006fea0003800000 */
.L_x_666:
[----:B------:R-:W-:Y:S02]  /*0580*/  ULDC UR6, c[0x0][0x218] ;  /* 0x0000860000067ab9 */ /* 0x000fe40000000800 */
.L_x_667:
        /* <DEDUP_REMOVED lines=39> */
[----:B------:R-:W-:Y:S02]  /*0800*/  @UP0 UIMAD.WIDE.U32 UR28, UR25, UR4, URZ ;  /* 0x00000004191c02a5 */ /* 0x000fe4000f8e003f */
[----:B------:R-:W-:Y:S02]  /*0810*/  @!UP1 UIMAD.WIDE.U32 UR30, UR15, UR6, URZ ;  /* 0x000000060f1e92a5 */ /* 0x000fe4000f8e003f */
[----:B------:R-:W-:Y:S02]  /*0820*/  @!UP1 UIMAD UR4, UR15, UR7, UR21 ;  /* 0x000000070f0492a4 */ /* 0x000fe4000f8e0215 */
[----:B------:R-:W-:Y:S02]  /*0830*/  @UP1 UMOV UR6, UR26 ;  /* 0x0000001a00061c82 */ /* 0x000fe40008000000 */
[----:B------:R-:W-:Y:S02]  /*0840*/  @UP0 UIMAD UR7, UR25, UR5, UR29 ;  /* 0x00000005190702a4 */ /* 0x000fe4000f8e021d */
[----:B------:R-:W-:-:S02]  /*0850*/  USHF.R.S32.HI UR21, URZ, 0x1f, UR14 ;  /* 0x0000001f3f157899 */ /* 0x000fc4000801140e */
[----:B------:R-:W-:Y:S02]  /*0860*/  @!UP1 UIADD3 UR22, UR31, UR4, URZ ;  /* 0x000000041f169290 */ /* 0x000fe4000fffe03f */
[----:B------:R-:W-:Y:S02]  /*0870*/  @!UP1 UMOV UR6, UR30 ;  /* 0x0000001e00069c82 */ /* 0x000fe40008000000 */
[----:B------:R-:W-:Y:S01]  /*0880*/  @UP0 UMOV UR26, UR28 ;  /* 0x0000001c001a0c82 */ /* 0x000fe20008000000 */
[----:B------:R-:W-:Y:S05]  /*0890*/  @P0 BRA `(.L_x_669) ;  /* 0x000000c000000947 */ /* 0x000fea0003800000 */
[----:B-1----:R-:W-:Y:S02]  /*08a0*/  USHF.R.S32.HI UR25, URZ, 0x1f, UR23 ;  /* 0x0000001f3f197899 */ /* 0x002fe40008011417 */
[----:B------:R-:W-:Y:S02]  /*08b0*/  ULDC.64 UR4, c[0x0][0x198] ;  /* 0x0000660000047ab9 */ /* 0x000fe40000000a00 */
[----:B------:R-:W-:Y:S02]  /*08c0*/  UIMAD UR25, UR25, UR4, URZ ;  /* 0x00000004191972a4 */ /* 0x000fe4000f8e023f */
[----:B------:R-:W-:-:S02]  /*08d0*/  UIMAD.WIDE.U32 UR26, UR23, UR4, URZ ;  /* 0x00000004171a72a5 */ /* 0x000fc4000f8e003f */
[----:B------:R-:W-:Y:S02]  /*08e0*/  UIMAD UR25, UR23, UR5, UR25 ;  /* 0x00000005171972a4 */ /* 0x000fe4000f8e0219 */
[----:B------:R-:W-:Y:S02]  /*08f0*/  USHF.R.S32.HI UR7, URZ, 0x1f, UR15 ;  /* 0x0000001f3f077899 */ /* 0x000fe4000801140f */
[----:B------:R-:W-:Y:S02]  /*0900*/  ULDC.64 UR4, c[0x0][0x180] ;  /* 0x0000600000047ab9 */ /* 0x000fe40000000a00 */
[----:B------:R-:W-:Y:S02]  /*0910*/  UIADD3 UR27, UR27, UR25, URZ ;  /* 0x000000191b1b7290 */ /* 0x000fe4000fffe03f */
[----:B------:R-:W-:Y:S02]  /*0920*/  UIMAD UR7, UR7, UR4, URZ ;  /* 0x00000004070772a4 */ /* 0x000fe4000f8e023f */
[----:B------:R-:W-:-:S02]  /*0930*/  UIMAD.WIDE.U32 UR26, UR15, UR4, UR26 ;  /* 0x000000040f1a72a5 */ /* 0x000fc4000f8e001a */
[----:B------:R-:W-:-:S04]  /*0940*/  UIMAD UR7, UR15, UR5, UR7 ;  /* 0x000000050f0772a4 */ /* 0x000fc8000f8e0207 */
[----:B------:R-:W-:Y:S02]  /*0950*/  UIADD3 UR7, UR27, UR7, URZ ;  /* 0x000000071b077290 */ /* 0x000fe4000fffe03f */
.L_x_669:
        /* <DEDUP_REMOVED lines=44> */
.L_x_670:
[CC--:B------:R-:W-:Y:S01]  /*0c20*/  LEA.HI R5, R7.reuse, R6.reuse, RZ, 0x3 ;  /* 0x0000000607057211 */ /* 0x0c0fe200078f18ff */
[----:B------:R-:W1:Y:S01]  /*0c30*/  S2R R16, SR_CTAID.Z ;  /* 0x0000000000107919 */ /* 0x000e620000002700 */
[-C--:B------:R-:W-:Y:S01]  /*0c40*/  LEA.HI R9, R7, R6.reuse, RZ, 0x4 ;  /* 0x0000000607097211 */ /* 0x080fe200078f20ff */
[----:B------:R-:W-:Y:S01]  /*0c50*/  IMAD.U32 R21, RZ, RZ, UR10 ;  /* 0x0000000aff157e24 */ /* 0x000fe2000f8e00ff */
[----:B------:R-:W-:Y:S01]  /*0c60*/  SHF.R.S32.HI R14, RZ, 0x3, R5 ;  /* 0x00000003ff0e7819 */ /* 0x000fe20000011405 */
[----:B------:R-:W-:Y:S01]  /*0c70*/  BSSY B0, `(.L_x_671) ;  /* 0x0000066000007945 */ /* 0x000fe20003800000 */
[----:B------:R-:W-:Y:S02]  /*0c80*/  LOP3.LUT R5, R5, 0xfffffff8, RZ, 0xc0, !PT ;  /* 0xfffffff805057812 */ /* 0x000fe400078ec0ff */
[----:B------:R-:W-:Y:S01]  /*0c90*/  SHF.R.S32.HI R0, RZ, 0x4, R9 ;  /* 0x00000004ff007819 */ /* 0x000fe20000011409 */
[----:B------:R-:W-:Y:S01]  /*0ca0*/  IMAD.SHL.U32 R11, R14, 0x40, RZ ;  /* 0x000000400e0b7824 */ /* 0x000fe200078e00ff */
[----:B------:R-:W-:Y:S01]  /*0cb0*/  LEA.HI R7, R7, R6, RZ, 0x6 ;  /* 0x0000000607077211 */ /* 0x000fe200078f30ff */
[----:B------:R-:W-:Y:S01]  /*0cc0*/  IMAD.IADD R2, R6, 0x1, -R5 ;  /* 0x0000000106027824 */ /* 0x000fe200078e0a05 */
[----:B------:R-:W-:-:S02]  /*0cd0*/  LEA.HI R197, R9, R0, RZ, 0x1 ;  /* 0x0000000009c57211 */ /* 0x000fc400078f08ff */
[----:B------:R-:W-:Y:S01]  /*0ce0*/  LOP3.LUT R9, R9, 0xfffffff0, RZ, 0xc0, !PT ;  /* 0xfffffff009097812 */ /* 0x000fe200078ec0ff */
[----:B------:R-:W-:Y:S01]  /*0cf0*/  IMAD.SHL.U32 R210, R2, 0x8, RZ ;  /* 0x0000000802d27824 */ /* 0x000fe200078e00ff */
[----:B------:R-:W-:Y:S01]  /*0d00*/  LOP3.LUT R197, R197, 0xfffffffe, RZ, 0xc0, !PT ;  /* 0xfffffffec5c57812 */ /* 0x000fe200078ec0ff */
[----:B------:R-:W-:Y:S01]  /*0d10*/  IMAD.SHL.U32 R7, R7, 0x8, RZ ;  /* 0x0000000807077824 */ /* 0x000fe200078e00ff */
[----:B------:R-:W-:Y:S01]  /*0d20*/  LOP3.LUT R11, R11, 0x1c0, RZ, 0xc0, !PT ;  /* 0x000001c00b0b7812 */ /* 0x000fe200078ec0ff */
[----:B------:R-:W-:Y:S01]  /*0d30*/  IMAD.IADD R9, R6, 0x1, -R9 ;  /* 0x0000000106097824 */ /* 0x000fe200078e0a09 */
[----:B------:R-:W-:Y:S01]  /*0d40*/  SHF.R.S32.HI R15, RZ, 0x1f, R14 ;  /* 0x0000001fff0f7819 */ /* 0x000fe2000001140e */
[----:B------:R-:W-:Y:S01]  /*0d50*/  IMAD.IADD R197, R0, 0x1, -R197 ;  /* 0x0000000100c57824 */ /* 0x000fe200078e0ac5 */
[----:B------:R-:W-:Y:S02]  /*0d60*/  LOP3.LUT R5, R11, 0x38, R210, 0xf8, !PT ;  /* 0x000000380b057812 */ /* 0x000fe400078ef8d2 */
[----:B------:R-:W-:Y:S01]  /*0d70*/  SHF.R.U32.HI R200, RZ, 0x3, R11 ;  /* 0x00000003ffc87819 */ /* 0x000fe2000001160b */
[----:B------:R-:W-:Y:S01]  /*0d80*/  IMAD.WIDE R20, R21, 0x40, R14 ;  /* 0x0000004015147825 */ /* 0x000fe200078e020e */
[----:B------:R-:W-:-:S02]  /*0d90*/  SHF.R.S32.HI R0, RZ, 0x1f, R9 ;  /* 0x0000001fff007819 */ /* 0x000fc40000011409 */
[----:B------:R-:W-:Y:S02]  /*0da0*/  LOP3.LUT R200, R5, R200, RZ, 0x3c, !PT ;  /* 0x000000c805c87212 */ /* 0x000fe400078e3cff */
[----:B------:R-:W-:Y:S02]  /*0db0*/  LEA.HI R5, R0, R9, RZ, 0x3 ;  /* 0x0000000900057211 */ /* 0x000fe400078f18ff */
[--C-:B------:R-:W-:Y:S02]  /*0dc0*/  SHF.R.S32.HI R211, RZ, 0x1f, R210.reuse ;  /* 0x0000001fffd37819 */ /* 0x100fe400000114d2 */
[C---:B------:R-:W-:Y:S01]  /*0dd0*/  LOP3.LUT R0, R5.reuse, 0xfffffff8, RZ, 0xc0, !PT ;  /* 0xfffffff805007812 */ /* 0x040fe200078ec0ff */
[----:B------:R-:W-:Y:S01]  /*0de0*/  IMAD.SHL.U32 R5, R5, 0x40, RZ ;  /* 0x0000004005057824 */ /* 0x000fe200078e00ff */
[----:B------:R-:W-:Y:S01]  /*0df0*/  IADD3 R10, P0, R210, UR6, RZ ;  /* 0x00000006d20a7c10 */ /* 0x000fe2000ff1e0ff */
[----:B------:R-:W-:Y:S01]  /*0e00*/  IMAD.WIDE.U32 R18, R14, c[0x0][0x198], R210 ;  /* 0x000066000e127a25 */ /* 0x000fe200078e00d2 */
[----:B------:R-:W-:-:S02]  /*0e10*/  LOP3.LUT R200, R200, 0xfffffe00, R7, 0xf8, !PT ;  /* 0xfffffe00c8c87812 */ /* 0x000fc400078ef807 */
[----:B------:R-:W-:Y:S01]  /*0e20*/  IADD3.X R11, R211, UR22, RZ, P0, !PT ;  /* 0x00000016d30b7c10 */ /* 0x000fe200087fe4ff */
[----:B------:R-:W-:Y:S01]  /*0e30*/  IMAD.IADD R0, R9, 0x1, -R0 ;  /* 0x0000000109007824 */ /* 0x000fe200078e0a00 */
[----:B------:R-:W-:Y:S01]  /*0e40*/  IADD3 R206, P1, R18, UR26, RZ ;  /* 0x0000001a12ce7c10 */ /* 0x000fe2000ff3e0ff */
[C---:B------:R-:W-:Y:S01]  /*0e50*/  IMAD R9, R15.reuse, c[0x0][0x198], RZ ;  /* 0x000066000f097a24 */ /* 0x040fe200078e02ff */
[----:B------:R-:W-:Y:S01]  /*0e60*/  UIADD3 UR22, -UR11, UR13, URZ ;  /* 0x0000000d0b167290 */ /* 0x000fe2000fffe13f */
[----:B------:R-:W-:Y:S01]  /*0e70*/  IMAD R7, R15, c[0x0][0x1a0], RZ ;  /* 0x000068000f077a24 */ /* 0x000fe200078e02ff */
[----:B------:R-:W-:Y:S01]  /*0e80*/  LOP3.LUT P3, RZ, R0, 0x4, RZ, 0xc0, !PT ;  /* 0x0000000400ff7812 */ /* 0x000fe2000786c0ff */
[----:B------:R-:W-:Y:S01]  /*0e90*/  IMAD.WIDE.U32 R12, R14, c[0x0][0x1a0], R210 ;  /* 0x000068000e0c7a25 */ /* 0x000fe200078e00d2 */
[C---:B------:R-:W-:Y:S02]  /*0ea0*/  LOP3.LUT P2, RZ, R0.reuse, 0x2, RZ, 0xc0, !PT ;  /* 0x0000000200ff7812 */ /* 0x040fe4000784c0ff */
[----:B------:R-:W-:Y:S01]  /*0eb0*/  SHF.R.S32.HI R199, RZ, 0x1f, R204 ;  /* 0x0000001fffc77819 */ /* 0x000fe200000114cc */
[----:B------:R-:W-:Y:S01]  /*0ec0*/  IMAD.SHL.U32 R0, R0, 0x40, RZ ;  /* 0x0000004000007824 */ /* 0x000fe200078e00ff */
[----:B------:R-:W-:Y:S01]  /*0ed0*/  IADD3 R8, P0, R12, UR28, RZ ;  /* 0x0000001c0c087c10 */ /* 0x000fe2000ff1e0ff */
[----:B------:R-:W-:Y:S01]  /*0ee0*/  IMAD R9, R14, c[0x0][0x19c], R9 ;  /* 0x000067000e097a24 */ /* 0x000fe200078e0209 */
[----:B------:R-:W-:Y:S01]  /*0ef0*/  SHF.R.S32.HI R83, RZ, 0x5, R83 ;  /* 0x00000005ff537819 */ /* 0x000fe20000011453 */
[----:B-1----:R-:W-:Y:S01]  /*0f00*/  IMAD.WIDE.U32 R16, R16, c[0x0][0x1a8], R10 ;  /* 0x00006a0010107a25 */ /* 0x002fe200078e000a */
[----:B------:R-:W-:-:S02]  /*0f10*/  LOP3.LUT R0, R0, 0x1c0, RZ, 0xc0, !PT ;  /* 0x000001c000007812 */ /* 0x000fc400078ec0ff */
[----:B------:R-:W-:Y:S01]  /*0f20*/  IADD3.X R207, R19, UR7, R9, P1, !PT ;  /* 0x0000000713cf7c10 */ /* 0x000fe20008ffe409 */
[----:B------:R-:W-:Y:S01]  /*0f30*/  IMAD R7, R14, c[0x0][0x1a4], R7 ;  /* 0x000069000e077a24 */ /* 0x000fe200078e0207 */
[C---:B------:R-:W-:Y:S01]  /*0f40*/  IADD3 R202, R210.reuse, 0x40, RZ ;  /* 0x00000040d2ca7810 */ /* 0x040fe20007ffe0ff */
[----:B------:R-:W-:Y:S01]  /*0f50*/  IMAD.SHL.U32 R11, R197, 0x8, RZ ;  /* 0x00000008c50b7824 */ /* 0x000fe200078e00ff */
[----:B------:R-:W-:Y:S01]  /*0f60*/  IADD3 R201, R210, 0x80, RZ ;  /* 0x00000080d2c97810 */ /* 0x000fe20007ffe0ff */
[----:B------:R-:W-:Y:S01]  /*0f70*/  IMAD R209, R199, c[0x0][0x1b0], RZ ;  /* 0x00006c00c7d17a24 */ /* 0x000fe200078e02ff */
[----:B------:R-:W-:Y:S01]  /*0f80*/  IADD3.X R9, R13, UR5, R7, P0, !PT ;  /* 0x000000050d097c10 */ /* 0x000fe200087fe407 */
[----:B------:R-:W-:Y:S01]  /*0f90*/  ULDC.64 UR4, c[0x0][0x1a8] ;  /* 0x00006a0000047ab9 */ /* 0x000fe20000000a00 */
[----:B------:R-:W-:Y:S01]  /*0fa0*/  LOP3.LUT R7, R0, 0x8, R11, 0xf8, !PT ;  /* 0x0000000800077812 */ /* 0x000fe200078ef80b */
[----:B------:R-:W-:Y:S01]  /*0fb0*/  UIMAD UR4, UR21, UR4, URZ ;  /* 0x00000004150472a4 */ /* 0x000fe2000f8e023f */
[----:B------:R-:W-:Y:S01]  /*0fc0*/  ISETP.GE.AND P0, PT, R14, UR22, PT ;  /* 0x000000160e007c0c */ /* 0x000fe2000bf06270 */
[----:B------:R-:W-:Y:S01]  /*0fd0*/  IMAD R199, R199, c[0x0][0x1b8], RZ ;  /* 0x00006e00c7c77a24 */ /* 0x000fe200078e02ff */
[----:B------:R-:W-:Y:S01]  /*0fe0*/  SHF.R.U32.HI R0, RZ, 0x3, R0 ;  /* 0x00000003ff007819 */ /* 0x000fe20000011600 */
[----:B------:R-:W-:Y:S01]  /*0ff0*/  UIMAD UR4, UR14, UR5, UR4 ;  /* 0x000000050e0472a4 */ /* 0x000fe2000f8e0204 */
[----:B------:R-:W-:-:S02]  /*1000*/  IMAD R209, R204, c[0x0][0x1b4], R209 ;  /* 0x00006d00ccd17a24 */ /* 0x000fc400078e02d1 */
[----:B------:R-:W-:Y:S01]  /*1010*/  LOP3.LUT R0, R7, R0, RZ, 0x3c, !PT ;  /* 0x0000000007007212 */ /* 0x000fe200078e3cff */
[C---:B------:R-:W-:Y:S02]  /*1020*/  IMAD R199, R204.reuse, c[0x0][0x1bc], R199 ;  /* 0x00006f00ccc77a24 */ /* 0x040fe400078e02c7 */
[----:B------:R-:W-:Y:S01]  /*1030*/  IMAD.WIDE.U32 R206, R204, c[0x0][0x1b0], R206 ;  /* 0x00006c00ccce7a25 */ /* 0x000fe200078e00ce */
[----:B------:R-:W-:Y:S02]  /*1040*/  LOP3.LUT R0, R0, 0xfffffe00, R5, 0xf8, !PT ;  /* 0xfffffe0000007812 */ /* 0x000fe400078ef805 */
[----:B------:R-:W-:Y:S01]  /*1050*/  IADD3 R19, R17, UR4, RZ ;  /* 0x0000000411137c10 */ /* 0x000fe2000fffe0ff */
[----:B------:R-:W-:-:S04]  /*1060*/  IMAD.WIDE.U32 R204, R204, c[0x0][0x1b8], R8 ;  /* 0x00006e00cccc7a25 */ /* 0x000fc800078e0008 */
[----:B------:R-:W-:Y:S02]  /*1070*/  IMAD.MOV.U32 R5, RZ, RZ, 0x20 ;  /* 0x00000020ff057424 */ /* 0x000fe400078e00ff */
[----:B------:R-:W-:Y:S02]  /*1080*/  IMAD.MOV.U32 R8, RZ, RZ, 0x10 ;  /* 0x00000010ff087424 */ /* 0x000fe400078e00ff */
[----:B------:R-:W-:Y:S01]  /*1090*/  IMAD.SHL.U32 R200, R200, 0x2, RZ ;  /* 0x00000002c8c87824 */ /* 0x000fe200078e00ff */
[----:B------:R-:W-:Y:S01]  /*10a0*/  SEL R5, R5, 0xffffffe0, !P3 ;  /* 0xffffffe005057807 */ /* 0x000fe20005800000 */
[----:B------:R-:W-:Y:S01]  /*10b0*/  IMAD.IADD R209, R207, 0x1, R209 ;  /* 0x00000001cfd17824 */ /* 0x000fe200078e02d1 */
[----:B------:R-:W-:Y:S01]  /*10c0*/  SEL R7, R8, 0xfffffff0, !P2 ;  /* 0xfffffff008077807 */ /* 0x000fe20005000000 */
        /* <DEDUP_REMOVED lines=32> */
.L_x_672:
[----:B------:R-:W-:Y:S05]  /*12d0*/  BSYNC B0 ;  /* 0x0000000000007941 */ /* 0x000fea0003800000 */
.L_x_671:
        /* <DEDUP_REMOVED lines=37> */
.L_x_674:
[----:B------:R-:W-:Y:S05]  /*1530*/  BSYNC B0 ;  /* 0x0000000000007941 */ /* 0x000fea0003800000 */
.L_x_673:
        /* <DEDUP_REMOVED lines=37> */
.L_x_676:
[----:B------:R-:W-:Y:S05]  /*1790*/  BSYNC B0 ;  /* 0x0000000000007941 */ /* 0x000fea0003800000 */
.L_x_675:
        /* <DEDUP_REMOVED lines=40> */
.L_x_678:
[----:B------:R-:W-:Y:S05]  /*1a20*/  BSYNC B0 ;  /* 0x0000000000007941 */ /* 0x000fea0003800000 */
.L_x_677:
        /* <DEDUP_REMOVED lines=37> */
.L_x_680:
[----:B------:R-:W-:Y:S05]  /*1c80*/  BSYNC B0 ;  /* 0x0000000000007941 */ /* 0x000fea0003800000 */
.L_x_679:
        /* <DEDUP_REMOVED lines=33> */
.L_x_682:
[----:B------:R-:W-:Y:S05]  /*1ea0*/  BSYNC B0 ;  /* 0x0000000000007941 */ /* 0x000fea0003800000 */
.L_x_681:
        /* <DEDUP_REMOVED lines=32> */
.L_x_684:
[----:B------:R-:W-:Y:S05]  /*20b0*/  BSYNC B0 ;  /* 0x0000000000007941 */ /* 0x000fea0003800000 */
.L_x_683:
        /* <DEDUP_REMOVED lines=34> */
.L_x_686:
[----:B------:R-:W-:Y:S05]  /*22e0*/  BSYNC B0 ;  /* 0x0000000000007941 */ /* 0x000fea0003800000 */
.L_x_685:
[----:B------:R-:W-:Y:S01]  /*22f0*/  ULDC.64 UR6, c[0x0][0x318] ;  /* 0x0000c60000067ab9 */ /* 0x000fe20000000a00 */
[----:B------:R-:W0:Y:S01]  /*2300*/  LDGDEPBAR ;  /* 0x00000000000079af */ /* 0x000e220000000000 */
[----:B------:R-:W-:Y:S02]  /*2310*/  UISETP.NE.U32.AND UP1, UPT, URZ, UR6, UPT ;  /* 0x000000063f00728c */ /* 0x000fe4000bf25070 */
[----:B------:R-:W-:Y:S02]  /*2320*/  ULDC.64 UR4, c[0x0][0x320] ;  /* 0x0000c80000047ab9 */ /* 0x000fe40000000a00 */
[----:B------:R-:W-:-:S06]  /*2330*/  UISETP.NE.AND.EX UP1, UPT, URZ, UR7, UPT, UP1 ;  /* 0x000000073f00728c */ /* 0x000fcc000bf25310 */
[----:B------:R-:W-:-:S05]  /*2340*/  PLOP3.LUT P0, PT, PT, PT, UP1, 0x80, 0x0 ;  /* 0x000000000000781c */ /* 0x000fca0003f0f018 */
[----:B------:R-:W-:Y:S02]  /*2350*/  @UP1 USHF.R.S32.HI UR29, URZ, 0x1f, UR15 ;  /* 0x0000001f3f1d1899 */ /* 0x000fe4000801140f */
[----:B------:R-:W-:Y:S02]  /*2360*/  @UP1 UMOV UR30, UR14 ;  /* 0x0000000e001e1c82 */ /* 0x000fe40008000000 */
[----:B------:R-:W-:Y:S02]  /*2370*/  @UP1 UIMAD UR29, UR29, UR4, URZ ;  /* 0x000000041d1d12a4 */ /* 0x000fe4000f8e023f */
[----:B------:R-:W-:Y:S02]  /*2380*/  @UP1 UMOV UR31, UR21 ;  /* 0x00000015001f1c82 */ /* 0x000fe40008000000 */
[----:B------:R-:W-:Y:S01]  /*2390*/  @UP1 UIMAD.WIDE.U32 UR30, UR15, UR4, UR30 ;  /* 0x000000040f1e12a5 */ /* 0x000fe2000f8e001e */
[----:B------:R-:W-:-:S04]  /*23a0*/  DEPBAR.LE SB0, 0x0 ;  /* 0x000080000000791a */ /* 0x000fc80000000000 */
[----:B------:R-:W-:Y:S02]  /*23b0*/  @UP1 UIMAD UR5, UR15, UR5, UR29 ;  /* 0x000000050f0512a4 */ /* 0x000fe4000f8e021d */
[----:B------:R-:W-:Y:S02]  /*23c0*/  @UP1 ULEA UR6, UP0, UR30, UR6, 0x2 ;  /* 0x000000061e061291 */ /* 0x000fe4000f80103f */
[----:B------:R-:W-:-:S04]  /*23d0*/  @UP1 UIADD3 UR5, UR31, UR5, URZ ;  /* 0x000000051f051290 */ /* 0x000fc8000fffe03f */
[----:B------:R-:W-:Y:S01]  /*23e0*/  @UP1 ULEA.HI.X UR7, UR30, UR7, UR5, 0x2, UP0 ;  /* 0x000000071e071291 */ /* 0x000fe200080f1405 */
[----:B-1----:R-:W-:Y:S01]  /*23f0*/  IMAD.U32 R16, RZ, RZ, UR6 ;  /* 0x00000006ff107e24 */ /* 0x002fe2000f8e00ff */
[----:B------:R-:W1:Y:S01]  /*2400*/  @P0 MUFU.RCP R12, c[0x0][0x238] ;  /* 0x00008e00000c0b08 */ /* 0x000e620000001000 */
[----:B------:R-:W-:Y:S01]  /*2410*/  ISETP.GE.AND P1, PT, R14, UR24, PT ;  /* 0x000000180e007c0c */ /* 0x000fe2000bf26270 */
[----:B------:R-:W-:Y:S02]  /*2420*/  ULDC.64 UR4, c[0x0][0x1a0] ;  /* 0x0000680000047ab9 */ /* 0x000fe40000000a00 */
[----:B------:R-:W-:-:S05]  /*2430*/  IMAD.U32 R17, RZ, RZ, UR7 ;  /* 0x00000007ff117e24 */ /* 0x000fca000f8e00ff */
[----:B------:R-:W1:Y:S01]  /*2440*/  @P0 LDG.E R13, [R16.64] ;  /* 0x00000010100d0981 */ /* 0x000e62000c1e1900 */
[----:B------:R-:W-:Y:S01]  /*2450*/  UIMAD.WIDE.U32 UR14, UR25, UR4, URZ ;  /* 0x00000004190e72a5 */ /* 0x000fe2000f8e003f */
[----:B------:R-:W-:Y:S01]  /*2460*/  BSSY B0, `(.L_x_687) ;  /* 0x000002b000007945 */ /* 0x000fe20003800000 */
[----:B------:R-:W-:Y:S01]  /*2470*/  UIMAD UR4, UR28, UR4, URZ ;  /* 0x000000041c0472a4 */ /* 0x000fe2000f8e023f */
[----:B------:R-:W-:Y:S03]  /*2480*/  BAR.SYNC.DEFER_BLOCKING 0x0 ;  /* 0x0000000000007b1d */ /* 0x000fe60000010000 */
[----:B------:R-:W-:Y:S01]  /*2490*/  UIMAD UR4, UR25, UR5, UR4 ;  /* 0x00000005190472a4 */ /* 0x000fe2000f8e0204 */
[----:B------:R-:W-:Y:S01]  /*24a0*/  MOV R18, UR14 ;  /* 0x0000000e00127c02 */ /* 0x000fe20008000f00 */
[----:B------:R-:W-:Y:S02]  /*24b0*/  IMAD.U32 R19, RZ, RZ, UR15 ;  /* 0x0000000fff137e24 */ /* 0x000fe4000f8e00ff */
[----:B------:R-:W-:Y:S01]  /*24c0*/  UIADD3 UR4, UR15, UR4, URZ ;  /* 0x000000040f047290 */ /* 0x000fe2000fffe03f */
[----:B------:R2:W-:Y:S04]  /*24d0*/  @P1 STS.128 [R200+0xc000], RZ ;  /* 0x00c000ffc8001388 */ /* 0x0005e80000000c00 */
[----:B------:R2:W-:Y:S04]  /*24e0*/  @P1 STS.128 [R200+0xe000], RZ ;  /* 0x00e000ffc8001388 */ /* 0x0005e80000000c00 */
[----:B------:R2:W-:Y:S01]  /*24f0*/  @P1 STS.128 [R200+0x10000], RZ ;  /* 0x010000ffc8001388 */ /* 0x0005e20000000c00 */
[----:B-1----:R-:W-:-:S04]  /*2500*/  @P0 FMUL.FTZ R12, R13, R12 ;  /* 0x0000000c0d0c0220 */ /* 0x002fc80000410000 */
[----:B------:R1:W3:Y:S01]  /*2510*/  @P0 R2UR UR6, R12 ;  /* 0x000000000c0603c2 */ /* 0x0002e200000e0000 */
[C---:B------:R-:W-:Y:S02]  /*2520*/  LEA R16, P0, R18.reuse, R204, 0x6 ;  /* 0x000000cc12107211 */ /* 0x040fe400078030ff */
[----:B-1----:R-:W-:Y:S01]  /*2530*/  MOV R12, UR4 ;  /* 0x00000004000c7c02 */ /* 0x002fe20008000f00 */
[----:B------:R-:W-:Y:S02]  /*2540*/  UMOV UR4, URZ ;  /* 0x0000003f00047c82 */ /* 0x000fe40008000000 */
[----:B---3--:R-:W-:Y:S01]  /*2550*/  @UP1 UMOV UR4, UR6 ;  /* 0x0000000600041c82 */ /* 0x008fe20008000000 */
[----:B------:R-:W-:Y:S01]  /*2560*/  LEA.HI.X R17, R18, R199, R12, 0x6, P0 ;  /* 0x000000c712117211 */ /* 0x000fe200000f340c */
[----:B------:R-:W-:Y:S05]  /*2570*/  @P1 BRA `(.L_x_688) ;  /* 0x0000019000001947 */ /* 0x000fea0003800000 */
[----:B--2---:R-:W-:Y:S02]  /*2580*/  ISETP.GE.AND P3, PT, R210, c[0x0][0x220], PT ;  /* 0x00008800d2007a0c */ /* 0x004fe40003f66270 */
        /* <DEDUP_REMOVED lines=24> */
.L_x_688:
[----:B--2---:R-:W-:Y:S05]  /*2710*/  BSYNC B0 ;  /* 0x0000000000007941 */ /* 0x004fea0003800000 */
.L_x_687:
[----:B------:R-:W-:Y:S01]  /*2720*/  ISETP.GE.AND P0, PT, R11, UR24, PT ;  /* 0x000000180b007c0c */ /* 0x000fe2000bf06270 */
[----:B------:R-:W-:-:S12]  /*2730*/  BSSY B0, `(.L_x_689) ;  /* 0x0000022000007945 */ /* 0x000fd80003800000 */
[----:B------:R2:W-:Y:S04]  /*2740*/  @P0 STS.128 [R200+0xc800], RZ ;  /* 0x00c800ffc8000388 */ /* 0x0005e80000000c00 */
[----:B------:R2:W-:Y:S04]  /*2750*/  @P0 STS.128 [R200+0xe800], RZ ;  /* 0x00e800ffc8000388 */ /* 0x0005e80000000c00 */
[----:B------:R2:W-:Y:S01]  /*2760*/  @P0 STS.128 [R200+0x10800], RZ ;  /* 0x010800ffc8000388 */ /* 0x0005e20000000c00 */
[----:B------:R-:W-:Y:S05]  /*2770*/  @P0 BRA `(.L_x_690) ;  /* 0x000001d000000947 */ /* 0x000fea0003800000 */
[----:B------:R-:W-:Y:S01]  /*2780*/  ISETP.GE.AND P3, PT, R210, c[0x0][0x220], PT ;  /* 0x00008800d2007a0c */ /* 0x000fe20003f66270 */
[----:B-1----:R-:W-:Y:S01]  /*2790*/  IMAD.WIDE.U32 R18, R8, c[0x0][0x1a0], RZ ;  /* 0x0000680008127a25 */ /* 0x002fe200078e00ff */
        /* <DEDUP_REMOVED lines=27> */
.L_x_690:
[----:B------:R-:W-:Y:S05]  /*2950*/  BSYNC B0 ;  /* 0x0000000000007941 */ /* 0x000fea0003800000 */
.L_x_689:
        /* <DEDUP_REMOVED lines=14> */
[C---:B-1----:R-:W-:Y:S02]  /*2a40*/  @!P3 LEA R18, P4, R8.reuse, c[0x0][0x170], 0x1 ;  /* 0x00005c000812ba11 */ /* 0x042fe400078808ff */
        /* <DEDUP_REMOVED lines=20> */
.L_x_692:
[----:B------:R-:W-:Y:S05]  /*2b90*/  BSYNC B0 ;  /* 0x0000000000007941 */ /* 0x000fea0003800000 */
.L_x_691:
        /* <DEDUP_REMOVED lines=14> */
[C---:B-1--4-:R-:W-:Y:S01]  /*2c80*/  @!P3 LEA R12, P4, R16.reuse, c[0x0][0x170], 0x1 ;  /* 0x00005c00100cba11 */ /* 0x052fe200078808ff */
        /* <DEDUP_REMOVED lines=21> */
.L_x_694:
[----:B------:R-:W-:Y:S05]  /*2de0*/  BSYNC B0 ;  /* 0x0000000000007941 */ /* 0x000fea0003800000 */
.L_x_693:
[C---:B------:R-:W-:Y:S01]  /*2df0*/  IMAD.SHL.U32 R8, R2.reuse, 0x40, RZ ;  /* 0x0000004002087824 */ /* 0x040fe200078e00ff */
[----:B------:R-:W-:Y:S01]  /*2e00*/  R2P PR, R2, 0x6 ;  /* 0x0000000602007804 */ /* 0x000fe20000000000 */
[----:B------:R-:W-:Y:S01]  /*2e10*/  IMAD.SHL.U32 R14, R14, 0x8, RZ ;  /* 0x000000080e0e7824 */ /* 0x000fe200078e00ff */
[----:B------:R-:W0:Y:S01]  /*2e20*/  LDGDEPBAR ;  /* 0x00000000000079af */ /* 0x000e220000000000 */
[----:B------:R-:W-:Y:S01]  /*2e30*/  IMAD R198, R83, 0x400, R0 ;  /* 0x0000040053c67824 */ /* 0x000fe200078e0200 */
[----:B------:R-:W-:Y:S01]  /*2e40*/  LOP3.LUT R9, R8, 0x1c0, RZ, 0xc0, !PT ;  /* 0x000001c008097812 */ /* 0x000fe200078ec0ff */
[----:B------:R-:W-:Y:S02]  /*2e50*/  UISETP.GE.AND UP0, UPT, UR12, 0x41, UPT ;  /* 0x000000410c00788c */ /* 0x000fe4000bf06270 */
        /* <DEDUP_REMOVED lines=8> */
[----:B-1--4-:R-:W-:Y:S03]  /*2ee0*/  LDSM.16.M88.4 R12, [R196] ;  /* 0x00000000c40c783b */ /* 0x012fe60000000200 */
[----:B------:R-:W-:Y:S01]  /*2ef0*/  IMAD R197, R197, 0x200, R8 ;  /* 0x00000200c5c57824 */ /* 0x000fe200078e0208 */
[----:B------:R-:W-:Y:S03]  /*2f00*/  LDSM.16.M88.4 R76, [R193] ;  /* 0x00000000c14c783b */ /* 0x000fe60000000200 */
[----:B------:R-:W-:-:S05]  /*2f10*/  IMAD.SHL.U32 R197, R197, 0x2, RZ ;  /* 0x00000002c5c57824 */ /* 0x000fca00078e00ff */
[----:B------:R-:W1:Y:S01]  /*2f20*/  LDSM.16.M88.4 R24, [R197+0x6000] ;  /* 0x00600000c518783b */ /* 0x000e620000000200 */
[C---:B------:R-:W-:Y:S02]  /*2f30*/  IADD3 R2, R197.reuse, 0x6000, RZ ;  /* 0x00006000c5027810 */ /* 0x040fe40007ffe0ff */
[----:B------:R-:W-:Y:S01]  /*2f40*/  IADD3 R195, R197, 0x6020, RZ ;  /* 0x00006020c5c37810 */ /* 0x000fe20007ffe0ff */
[----:B------:R-:W4:Y:S01]  /*2f50*/  LDSM.16.M88.4 R16, [R197+0x6800] ;  /* 0x00680000c510783b */ /* 0x000f220000000200 */
[----:B------:R-:W-:Y:S01]  /*2f60*/  @P1 IADD3 R195, R2, -0x20, RZ ;  /* 0xffffffe002c31810 */ /* 0x000fe20007ffe0ff */
[----:B------:R-:W-:Y:S02]  /*2f70*/  IMAD.MOV.U32 R2, RZ, RZ, 0x40 ;  /* 0x00000040ff027424 */ /* 0x000fe400078e00ff */
[----:B------:R-:W5:Y:S01]  /*2f80*/  LDSM.16.M88.4 R60, [R197+0x7000] ;  /* 0x00700000c53c783b */ /* 0x000f620000000200 */
[C---:B------:R-:W-:Y:S02]  /*2f90*/  IADD3 R187, R195.reuse, 0x800, RZ ;  /* 0x00000800c3bb7810 */ /* 0x040fe40007ffe0ff */
[----:B------:R-:W-:Y:S01]  /*2fa0*/  SEL R2, R2, 0xffffffc0, !P2 ;  /* 0xffffffc002027807 */ /* 0x000fe20005000000 */
[----:B------:R-:W2:Y:S01]  /*2fb0*/  LDSM.16.M88.4 R32, [R197+0x7800] ;  /* 0x00780000c520783b */ /* 0x000ea20000000200 */
[----:B------:R-:W-:-:S02]  /*2fc0*/  IADD3 R186, R195, 0x1000, RZ ;  /* 0x00001000c3ba7810 */ /* 0x000fc40007ffe0ff */
[----:B------:R-:W-:Y:S01]  /*2fd0*/  IADD3 R185, R195, 0x1800, RZ ;  /* 0x00001800c3b97810 */ /* 0x000fe20007ffe0ff */
[----:B------:R-:W3:Y:S01]  /*2fe0*/  LDSM.16.M88.4 R8, [R195] ;  /* 0x00000000c308783b */ /* 0x000ee20000000200 */
[----:B------:R-:W-:Y:S01]  /*2ff0*/  IMAD.IADD R191, R197, 0x1, R2 ;  /* 0x00000001c5bf7824 */ /* 0x000fe200078e0202 */
[C---:B------:R-:W-:Y:S01]  /*3000*/  IADD3 R183, R195.reuse, 0x2000, RZ ;  /* 0x00002000c3b77810 */ /* 0x040fe20007ffe0ff */
[----:B------:R-:W-:Y:S01]  /*3010*/  IMAD.IADD R184, R2, 0x1, R195 ;  /* 0x0000000102b87824 */ /* 0x000fe200078e02c3 */
[----:B------:R-:W2:Y:S01]  /*3020*/  LDSM.16.M88.4 R40, [R195+0x800] ;  /* 0x00080000c328783b */ /* 0x000ea20000000200 */
        /* <DEDUP_REMOVED lines=8> */
[----:B------:R-:W-:Y:S01]  /*30b0*/  LDSM.16.M88.4 R44, [R191+0x6000] ;  /* 0x00600000bf2c783b */ /* 0x000fe20000000200 */
[----:B------:R-:W-:-:S03]  /*30c0*/  IADD3 R176, R195, 0x5800, RZ ;  /* 0x00005800c3b07810 */ /* 0x000fc60007ffe0ff */
[----:B------:R-:W-:Y:S01]  /*30d0*/  LDSM.16.M88.4 R68, [R184+0x1800] ;  /* 0x00180000b844783b */ /* 0x000fe20000000200 */
[C---:B-1----:R-:W-:Y:S03]  /*30e0*/  HMMA.16816.F32.BF16 R28, R52.reuse, R24, RZ ;  /* 0x00000018341c723c */ /* 0x042fe600000418ff */
[----:B------:R-:W-:Y:S05]  /*30f0*/  LDSM.16.M88.4 R72, [R184+0x1000] ;  /* 0x00100000b848783b */ /* 0x000fea0000000200 */
[C---:B------:R-:W-:Y:S08]  /*3100*/  HMMA.16816.F32.BF16 R24, R52.reuse, R26, RZ ;  /* 0x0000001a3418723c */ /* 0x040ff000000418ff */
[C---:B----4-:R-:W-:Y:S08]  /*3110*/  HMMA.16816.F32.BF16 R20, R52.reuse, R16, RZ ;  /* 0x000000103414723c */ /* 0x050ff000000418ff */
[C---:B------:R-:W-:Y:S08]  /*3120*/  HMMA.16816.F32.BF16 R16, R52.reuse, R18, RZ ;  /* 0x000000123410723c */ /* 0x040ff000000418ff */
[C---:B-----5:R-:W-:Y:S08]  /*3130*/  HMMA.16816.F32.BF16 R64, R52.reuse, R60, RZ ;  /* 0x0000003c3440723c */ /* 0x060ff000000418ff */
[C---:B------:R-:W-:Y:S08]  /*3140*/  HMMA.16816.F32.BF16 R60, R52.reuse, R62, RZ ;  /* 0x0000003e343c723c */ /* 0x040ff000000418ff */
[C---:B--2---:R-:W-:Y:S08]  /*3150*/  HMMA.16816.F32.BF16 R56, R52.reuse, R32, RZ ;  /* 0x000000203438723c */ /* 0x044ff000000418ff */
[----:B------:R-:W-:Y:S01]  /*3160*/  HMMA.16816.F32.BF16 R52, R52, R34, RZ ;  /* 0x000000223434723c */ /* 0x000fe200000418ff */
[----:B------:R-:W-:Y:S07]  /*3170*/  LDSM.16.M88.4 R32, [R194] ;  /* 0x00000000c220783b */ /* 0x000fee0000000200 */
[C---:B---3--:R-:W-:Y:S08]  /*3180*/  HMMA.16816.F32.BF16 R28, R12.reuse, R8, R28 ;  /* 0x000000080c1c723c */ /* 0x048ff0000004181c */
[C---:B------:R-:W-:Y:S01]  /*3190*/  HMMA.16816.F32.BF16 R24, R12.reuse, R10, R24 ;  /* 0x0000000a0c18723c */ /* 0x040fe20000041818 */
[----:B------:R-:W1:Y:S07]  /*31a0*/  LDSM.16.M88.4 R8, [R191+0x6800] ;  /* 0x00680000bf08783b */ /* 0x000e6e0000000200 */
[C---:B------:R-:W-:Y:S08]  /*31b0*/  HMMA.16816.F32.BF16 R20, R12.reuse, R40, R20 ;  /* 0x000000280c14723c */ /* 0x040ff00000041814 */
[C---:B------:R-:W-:Y:S01]  /*31c0*/  HMMA.16816.F32.BF16 R16, R12.reuse, R42, R16 ;  /* 0x0000002a0c10723c */ /* 0x040fe20000041810 */
[----:B------:R-:W2:Y:S07]  /*31d0*/  LDSM.16.M88.4 R40, [R191+0x7000] ;  /* 0x00700000bf28783b */ /* 0x000eae0000000200 */
[C---:B------:R-:W-:Y:S08]  /*31e0*/  HMMA.16816.F32.BF16 R64, R12.reuse, R36, R64 ;  /* 0x000000240c40723c */ /* 0x040ff00000041840 */
[C---:B------:R-:W-:Y:S01]  /*31f0*/  HMMA.16816.F32.BF16 R60, R12.reuse, R38, R60 ;  /* 0x000000260c3c723c */ /* 0x040fe2000004183c */
[----:B------:R-:W3:Y:S07]  /*3200*/  LDSM.16.M88.4 R36, [R191+0x7800] ;  /* 0x00780000bf24783b */ /* 0x000eee0000000200 */
[C---:B------:R-:W-:Y:S08]  /*3210*/  HMMA.16816.F32.BF16 R56, R12.reuse, R48, R56 ;  /* 0x000000300c38723c */ /* 0x040ff00000041838 */
[----:B------:R-:W-:Y:S01]  /*3220*/  HMMA.16816.F32.BF16 R52, R12, R50, R52 ;  /* 0x000000320c34723c */ /* 0x000fe20000041834 */
[----:B------:R-:W4:Y:S04]  /*3230*/  LDSM.16.M88.4 R12, [R184] ;  /* 0x00000000b80c783b */ /* 0x000f280000000200 */
[----:B------:R-:W-:Y:S03]  /*3240*/  LDSM.16.M88.4 R48, [R198+0x2000] ;  /* 0x00200000c630783b */ /* 0x000fe60000000200 */
[C---:B-1----:R-:W-:Y:S08]  /*3250*/  HMMA.16816.F32.BF16 R20, R32.reuse, R8, R20 ;  /* 0x000000082014723c */ /* 0x042ff00000041814 */
[C---:B------:R-:W-:Y:S01]  /*3260*/  HMMA.16816.F32.BF16 R16, R32.reuse, R10, R16 ;  /* 0x0000000a2010723c */ /* 0x040fe20000041810 */
[----:B------:R-:W1:Y:S07]  /*3270*/  LDSM.16.M88.4 R8, [R184+0x800] ;  /* 0x00080000b808783b */ /* 0x000e6e0000000200 */
[C---:B------:R-:W-:Y:S08]  /*3280*/  HMMA.16816.F32.BF16 R28, R32.reuse, R44, R28 ;  /* 0x0000002c201c723c */ /* 0x040ff0000004181c */
[C---:B------:R-:W-:Y:S01]  /*3290*/  HMMA.16816.F32.BF16 R24, R32.reuse, R46, R24 ;  /* 0x0000002e2018723c */ /* 0x040fe20000041818 */
[----:B------:R-:W5:Y:S07]  /*32a0*/  LDSM.16.M88.4 R44, [R197+0x8000] ;  /* 0x00800000c52c783b */ /* 0x000f6e0000000200 */
[C---:B--2---:R-:W-:Y:S08]  /*32b0*/  HMMA.16816.F32.BF16 R64, R32.reuse, R40, R64 ;  /* 0x000000282040723c */ /* 0x044ff00000041840 */
[C---:B------:R-:W-:Y:S01]  /*32c0*/  HMMA.16816.F32.BF16 R60, R32.reuse, R42, R60 ;  /* 0x0000002a203c723c */ /* 0x040fe2000004183c */
[----:B------:R-:W2:Y:S07]  /*32d0*/  LDSM.16.M88.4 R40, [R197+0x8800] ;  /* 0x00880000c528783b */ /* 0x000eae0000000200 */
[C---:B---3--:R-:W-:Y:S08]  /*32e0*/  HMMA.16816.F32.BF16 R56, R32.reuse, R36, R56 ;  /* 0x000000242038723c */ /* 0x048ff00000041838 */
[----:B------:R-:W-:Y:S01]  /*32f0*/  HMMA.16816.F32.BF16 R52, R32, R38, R52 ;  /* 0x000000262034723c */ /* 0x000fe20000041834 */
[----:B------:R-:W3:Y:S04]  /*3300*/  LDSM.16.M88.4 R36, [R197+0x9000] ;  /* 0x00900000c524783b */ /* 0x000ee80000000200 */
[----:B------:R-:W2:Y:S03]  /*3310*/  LDSM.16.M88.4 R32, [R197+0x9800] ;  /* 0x00980000c520783b */ /* 0x000ea60000000200 */
[C---:B----4-:R-:W-:Y:S08]  /*3320*/  HMMA.16816.F32.BF16 R28, R76.reuse, R12, R28 ;  /* 0x0000000c4c1c723c */ /* 0x050ff0000004181c */
[C---:B------:R-:W-:Y:S01]  /*3330*/  HMMA.16816.F32.BF16 R24, R76.reuse, R14, R24 ;  /* 0x0000000e4c18723c */ /* 0x040fe20000041818 */
[----:B------:R-:W-:Y:S07]  /*3340*/  LDSM.16.M88.4 R12, [R196+0x2000] ;  /* 0x00200000c40c783b */ /* 0x000fee0000000200 */
[C---:B-1----:R-:W-:Y:S08]  /*3350*/  HMMA.16816.F32.BF16 R20, R76.reuse, R8, R20 ;  /* 0x000000084c14723c */ /* 0x042ff00000041814 */
[C---:B------:R-:W-:Y:S01]  /*3360*/  HMMA.16816.F32.BF16 R16, R76.reuse, R10, R16 ;  /* 0x0000000a4c10723c */ /* 0x040fe20000041810 */
[----:B------:R-:W1:Y:S07]  /*3370*/  LDSM.16.M88.4 R8, [R195+0x2000] ;  /* 0x00200000c308783b */ /* 0x000e6e0000000200 */
[C---:B------:R-:W-:Y:S08]  /*3380*/  HMMA.16816.F32.BF16 R56, R76.reuse, R68, R56 ;  /* 0x000000444c38723c */ /* 0x040ff00000041838 */
[C---:B------:R-:W-:Y:S08]  /*3390*/  HMMA.16816.F32.BF16 R64, R76.reuse, R72, R64 ;  /* 0x000000484c40723c */ /* 0x040ff00000041840 */
[C---:B------:R-:W-:Y:S01]  /*33a0*/  HMMA.16816.F32.BF16 R60, R76.reuse, R74, R60 ;  /* 0x0000004a4c3c723c */ /* 0x040fe2000004183c */
[----:B------:R-:W-:Y:S07]  /*33b0*/  LDSM.16.M88.4 R72, [R191+0x9800] ;  /* 0x00980000bf48783b */ /* 0x000fee0000000200 */
[----:B------:R-:W-:Y:S01]  /*33c0*/  HMMA.16816.F32.BF16 R68, R76, R70, R52 ;  /* 0x000000464c44723c */ /* 0x000fe20000041834 */
[----:B------:R-:W4:Y:S07]  /*33d0*/  LDSM.16.M88.4 R52, [R195+0x2800] ;  /* 0x00280000c334783b */ /* 0x000f2e0000000200 */
[C---:B-----5:R-:W-:Y:S08]  /*33e0*/  HMMA.16816.F32.BF16 R28, R48.reuse, R44, R28 ;  /* 0x0000002c301c723c */ /* 0x060ff0000004181c */
[C---:B------:R-:W-:Y:S01]  /*33f0*/  HMMA.16816.F32.BF16 R24, R48.reuse, R46, R24 ;  /* 0x0000002e3018723c */ /* 0x040fe20000041818 */
[----:B------:R-:W-:Y:S07]  /*3400*/  LDSM.16.M88.4 R44, [R195+0x3800] ;  /* 0x00380000c32c783b */ /* 0x000fee0000000200 */
[C---:B--2---:R-:W-:Y:S08]  /*3410*/  HMMA.16816.F32.BF16 R20, R48.reuse, R40, R20 ;  /* 0x000000283014723c */ /* 0x044ff00000041814 */
[C---:B------:R-:W-:Y:S01]  /*3420*/  HMMA.16816.F32.BF16 R16, R48.reuse, R42, R16 ;  /* 0x0000002a3010723c */ /* 0x040fe20000041810 */
[----:B------:R-:W2:Y:S07]  /*3430*/  LDSM.16.M88.4 R40, [R195+0x3000] ;  /* 0x00300000c328783b */ /* 0x000eae0000000200 */
[C---:B---3--:R-:W-:Y:S08]  /*3440*/  HMMA.16816.F32.BF16 R64, R48.reuse, R36, R64 ;  /* 0x000000243040723c */ /* 0x048ff00000041840 */
[C---:B------:R-:W-:Y:S01]  /*3450*/  HMMA.16816.F32.BF16 R60, R48.reuse, R38, R60 ;  /* 0x00000026303c723c */ /* 0x040fe2000004183c */
[----:B------:R-:W-:Y:S07]  /*3460*/  LDSM.16.M88.4 R36, [R194+0x2000] ;  /* 0x00200000c224783b */ /* 0x000fee0000000200 */
[C---:B------:R-:W-:Y:S08]  /*3470*/  HMMA.16816.F32.BF16 R56, R48.reuse, R32, R56 ;  /* 0x000000203038723c */ /* 0x040ff00000041838 */
[----:B------:R-:W-:Y:S01]  /*3480*/  HMMA.16816.F32.BF16 R68, R48, R34, R68 ;  /* 0x000000223044723c */ /* 0x000fe20000041844 */
[----:B------:R-:W3:Y:S04]  /*3490*/  LDSM.16.M88.4 R32, [R191+0x8000] ;  /* 0x00800000bf20783b */ /* 0x000ee80000000200 */
[----:B------:R-:W-:Y:S03]  /*34a0*/  LDSM.16.M88.4 R48, [R191+0x9000] ;  /* 0x00900000bf30783b */ /* 0x000fe60000000200 */
[C---:B-1----:R-:W-:Y:S08]  /*34b0*/  HMMA.16816.F32.BF16 R28, R12.reuse, R8, R28 ;  /* 0x000000080c1c723c */ /* 0x042ff0000004181c */
[C---:B------:R-:W-:Y:S01]  /*34c0*/  HMMA.16816.F32.BF16 R24, R12.reuse, R10, R24 ;  /* 0x0000000a0c18723c */ /* 0x040fe20000041818 */
[----:B------:R-:W1:Y:S07]  /*34d0*/  LDSM.16.M88.4 R8, [R191+0x8800] ;  /* 0x00880000bf08783b */ /* 0x000e6e0000000200 */
[C---:B----4-:R-:W-:Y:S08]  /*34e0*/  HMMA.16816.F32.BF16 R20, R12.reuse, R52, R20 ;  /* 0x000000340c14723c */ /* 0x050ff00000041814 */
[C---:B------:R-:W-:Y:S01]  /*34f0*/  HMMA.16816.F32.BF16 R16, R12.reuse, R54, R16 ;  /* 0x000000360c10723c */ /* 0x040fe20000041810 */
[----:B------:R-:W-:Y:S07]  /*3500*/  LDSM.16.M88.4 R52, [R193+0x2000] ;  /* 0x00200000c134783b */ /* 0x000fee0000000200 */
[C---:B--2---:R-:W-:Y:S08]  /*3510*/  HMMA.16816.F32.BF16 R64, R12.reuse, R40, R64 ;  /* 0x000000280c40723c */ /* 0x044ff00000041840 */
[C---:B------:R-:W-:Y:S01]  /*3520*/  HMMA.16816.F32.BF16 R60, R12.reuse, R42, R60 ;  /* 0x0000002a0c3c723c */ /* 0x040fe2000004183c */
[----:B------:R-:W2:Y:S07]  /*3530*/  LDSM.16.M88.4 R40, [R184+0x2000] ;  /* 0x00200000b828783b */ /* 0x000eae0000000200 */
[C---:B------:R-:W-:Y:S08]  /*3540*/  HMMA.16816.F32.BF16 R56, R12.reuse, R44, R56 ;  /* 0x0000002c0c38723c */ /* 0x040ff00000041838 */
[----:B------:R-:W-:Y:S01]  /*3550*/  HMMA.16816.F32.BF16 R68, R12, R46, R68 ;  /* 0x0000002e0c44723c */ /* 0x000fe20000041844 */
[----:B------:R-:W-:Y:S04]  /*3560*/  LDSM.16.M88.4 R12, [R184+0x2800] ;  /* 0x00280000b80c783b */ /* 0x000fe80000000200 */
        /* <DEDUP_REMOVED lines=13> */
[----:B------:R-:W-:Y:S03]  /*3640*/  LDSM.16.M88.4 R72, [R197+0xb800] ;  /* 0x00b80000c548783b */ /* 0x000fe60000000200 */
[C---:B--2---:R-:W-:Y:S08]  /*3650*/  HMMA.16816.F32.BF16 R28, R52.reuse, R40, R28 ;  /* 0x00000028341c723c */ /* 0x044ff0000004181c */
[C---:B------:R-:W-:Y:S01]  /*3660*/  HMMA.16816.F32.BF16 R24, R52.reuse, R42, R24 ;  /* 0x0000002a3418723c */ /* 0x040fe20000041818 */
[----:B------:R-:W2:Y:S07]  /*3670*/  LDSM.16.M88.4 R40, [R197+0xb000] ;  /* 0x00b00000c528783b */ /* 0x000eae0000000200 */
[C---:B-1----:R-:W-:Y:S08]  /*3680*/  HMMA.16816.F32.BF16 R64, R52.reuse, R8, R64 ;  /* 0x000000083440723c */ /* 0x042ff00000041840 */
[C---:B------:R-:W-:Y:S08]  /*3690*/  HMMA.16816.F32.BF16 R20, R52.reuse, R12, R20 ;  /* 0x0000000c3414723c */ /* 0x040ff00000041814 */
[C---:B------:R-:W-:Y:S01]  /*36a0*/  HMMA.16816.F32.BF16 R16, R52.reuse, R14, R16 ;  /* 0x0000000e3410723c */ /* 0x040fe20000041810 */
[----:B------:R-:W-:Y:S07]  /*36b0*/  LDSM.16.M88.4 R12, [R196+0x4000] ;  /* 0x00400000c40c783b */ /* 0x000fee0000000200 */
[----:B------:R-:W-:Y:S01]  /*36c0*/  HMMA.16816.F32.BF16 R60, R52, R10, R60 ;  /* 0x0000000a343c723c */ /* 0x000fe2000004183c */
[----:B------:R-:W1:Y:S07]  /*36d0*/  LDSM.16.M88.4 R8, [R195+0x4000] ;  /* 0x00400000c308783b */ /* 0x000e6e0000000200 */
[C---:B---3--:R-:W-:Y:S07]  /*36e0*/  HMMA.16816.F32.BF16 R28, R44.reuse, R36, R28 ;  /* 0x000000242c1c723c */ /* 0x048fee000004181c */
[----:B------:R-:W-:Y:S01]  /*36f0*/  SHF.R.S32.HI R37, RZ, 0x1f, R80 ;  /* 0x0000001fff257819 */ /* 0x000fe20000011450 */
[----:B--2---:R-:W-:Y:S03]  /*3700*/  HMMA.16816.F32.BF16 R64, R44, R40, R64 ;  /* 0x000000282c40723c */ /* 0x004fe60000041840 */
[----:B------:R-:W-:-:S04]  /*3710*/  LEA.HI R2, R37, R80, RZ, 0x2 ;  /* 0x0000005025027211 */ /* 0x000fc800078f10ff */
[----:B------:R-:W-:Y:S01]  /*3720*/  SHF.R.S32.HI R2, RZ, 0x2, R2 ;  /* 0x00000002ff027819 */ /* 0x000fe20000011402 */
[C---:B------:R-:W-:Y:S01]  /*3730*/  HMMA.16816.F32.BF16 R56, R52.reuse, R32, R56 ;  /* 0x000000203438723c */ /* 0x040fe20000041838 */
[----:B------:R-:W-:Y:S02]  /*3740*/  IMAD.SHL.U32 R41, R6, 0x2, RZ ;  /* 0x0000000206297824 */ /* 0x000fe400078e00ff */
[----:B------:R-:W-:Y:S02]  /*3750*/  IMAD.U32 R6, RZ, RZ, UR12 ;  /* 0x0000000cff067e24 */ /* 0x000fe4000f8e00ff */
[----:B------:R-:W-:Y:S01]  /*3760*/  IMAD R133, R83, 0x10, R2 ;  /* 0x0000001053857824 */ /* 0x000fe200078e0202 */
[----:B------:R-:W-:Y:S01]  /*3770*/  LOP3.LUT R41, R41, 0x6, RZ, 0xc0, !PT ;  /* 0x0000000629297812 */ /* 0x000fe200078ec0ff */
[----:B------:R-:W-:Y:S01]  /*3780*/  IMAD.U32 R2, RZ, RZ, UR25 ;  /* 0x00000019ff027e24 */ /* 0x000fe2000f8e00ff */
[----:B------:R-:W-:Y:S01]  /*3790*/  HMMA.16816.F32.BF16 R68, R52, R34, R68 ;  /* 0x000000223444723c */ /* 0x000fe20000041844 */
[----:B------:R-:W2:Y:S01]  /*37a0*/  LDSM.16.M88.4 R32, [R195+0x4800] ;  /* 0x00480000c320783b */ /* 0x000ea20000000200 */
[----:B------:R-:W-:Y:S01]  /*37b0*/  IADD3 R133, R133, UR11, RZ ;  /* 0x0000000b85857c10 */ /* 0x000fe2000fffe0ff */
[----:B------:R-:W-:-:S04]  /*37c0*/  IMAD R2, R2, 0x40, R41 ;  /* 0x0000004002027824 */ /* 0x000fc800078e0229 */
[----:B------:R-:W-:Y:S01]  /*37d0*/  IADD3 R55, R6, -UR13, R133 ;  /* 0x8000000d06377c10 */ /* 0x000fe2000fffe085 */
[C---:B------:R-:W-:Y:S01]  /*37e0*/  HMMA.16816.F32.BF16 R24, R44.reuse, R38, R24 ;  /* 0x000000262c18723c */ /* 0x040fe20000041818 */
[----:B------:R-:W3:Y:S01]  /*37f0*/  LDSM.16.M88.4 R36, [R195+0x5000] ;  /* 0x00500000c324783b */ /* 0x000ee20000000200 */
[C---:B------:R-:W-:Y:S02]  /*3800*/  IADD3 R54, R2.reuse, 0x9, RZ ;  /* 0x0000000902367810 */ /* 0x040fe40007ffe0ff */
[----:B------:R-:W-:Y:S01]  /*3810*/  IMAD.IADD R6, R55, 0x1, -R2 ;  /* 0x0000000137067824 */ /* 0x000fe200078e0a02 */
[C---:B------:R-:W-:Y:S02]  /*3820*/  IADD3 R76, R2.reuse, 0x18, RZ ;  /* 0x00000018024c7810 */ /* 0x040fe40007ffe0ff */
[----:B------:R-:W-:Y:S01]  /*3830*/  IADD3 R84, R2, 0x20, RZ ;  /* 0x0000002002547810 */ /* 0x000fe20007ffe0ff */
[----:B------:R-:W-:Y:S01]  /*3840*/  HMMA.16816.F32.BF16 R20, R44, R48, R20 ;  /* 0x000000302c14723c */ /* 0x000fe20000041814 */
[----:B------:R-:W-:-:S02]  /*3850*/  IABS R6, R6 ;  /* 0x0000000600067213 */ /* 0x000fc40000000000 */
[C---:B------:R-:W-:Y:S02]  /*3860*/  IADD3 R80, R2.reuse, 0x19, RZ ;  /* 0x0000001902507810 */ /* 0x040fe40007ffe0ff */
[C---:B------:R-:W-:Y:S02]  /*3870*/  IADD3 R90, R2.reuse, 0x21, RZ ;  /* 0x00000021025a7810 */ /* 0x040fe40007ffe0ff */
[C---:B------:R-:W-:Y:S01]  /*3880*/  IADD3 R48, R2.reuse, 0x1, RZ ;  /* 0x0000000102307810 */ /* 0x040fe20007ffe0ff */
[----:B-1----:R-:W-:Y:S01]  /*3890*/  HMMA.16816.F32.BF16 R28, R12, R8, R28 ;  /* 0x000000080c1c723c */ /* 0x002fe2000004181c */
[----:B------:R-:W-:Y:S01]  /*38a0*/  IMAD.MOV.U32 R49, RZ, RZ, R6 ;  /* 0x000000ffff317224 */ /* 0x000fe200078e0006 */
[C---:B------:R-:W-:Y:S02]  /*38b0*/  IADD3 R100, R2.reuse, 0x30, RZ ;  /* 0x0000003002647810 */ /* 0x040fe40007ffe0ff */
[C---:B------:R-:W-:Y:S02]  /*38c0*/  IADD3 R88, R2.reuse, 0x31, RZ ;  /* 0x0000003102587810 */ /* 0x040fe40007ffe0ff */
[C---:B------:R-:W-:Y:S01]  /*38d0*/  IADD3 R94, R2.reuse, 0x28, RZ ;  /* 0x00000028025e7810 */ /* 0x040fe20007ffe0ff */
[C---:B------:R-:W-:Y:S01]  /*38e0*/  IMAD.IADD R8, R55.reuse, 0x1, -R48 ;  /* 0x0000000137087824 */ /* 0x040fe200078e0a30 */
[----:B------:R-:W-:Y:S01]  /*38f0*/  HMMA.16816.F32.BF16 R16, R44, R50, R16 ;  /* 0x000000322c10723c */ /* 0x000fe20000041810 */
[----:B------:R-:W-:Y:S01]  /*3900*/  IMAD.IADD R77, R55, 0x1, -R100 ;  /* 0x00000001374d7824 */ /* 0x000fe200078e0a64 */
[----:B------:R-:W1:Y:S01]  /*3910*/  I2F R49, R49 ;  /* 0x0000003100317306 */ /* 0x000e620000201400 */
[----:B------:R-:W-:-:S02]  /*3920*/  IADD3 R92, R2, 0x29, RZ ;  /* 0x00000029025c7810 */ /* 0x000fc40007ffe0ff */
[----:B------:R-:W-:Y:S02]  /*3930*/  IABS R6, R8 ;  /* 0x0000000800067213 */ /* 0x000fe40000000000 */
[C---:B------:R-:W-:Y:S01]  /*3940*/  IADD3 R50, R2.reuse, 0x8, RZ ;  /* 0x0000000802327810 */ /* 0x040fe20007ffe0ff */
[C---:B------:R-:W-:Y:S01]  /*3950*/  HMMA.16816.F32.BF16 R60, R44.reuse, R42, R60 ;  /* 0x0000002a2c3c723c */ /* 0x040fe2000004183c */
[----:B------:R-:W4:Y:S01]  /*3960*/  LDSM.16.M88.4 R40, [R195+0x5800] ;  /* 0x00580000c328783b */ /* 0x000f220000000200 */
[C---:B------:R-:W-:Y:S01]  /*3970*/  IMAD.IADD R51, R55.reuse, 0x1, -R54 ;  /* 0x0000000137337824 */ /* 0x040fe200078e0a36 */
[----:B------:R-:W-:Y:S01]  /*3980*/  IABS R77, R77 ;  /* 0x0000004d004d7213 */ /* 0x000fe20000000000 */
[----:B------:R-:W-:Y:S01]  /*3990*/  I2F R6, R6 ;  /* 0x0000000600067306 */ /* 0x000fe20000201400 */
[C---:B------:R-:W-:Y:S01]  /*39a0*/  IADD3 R86, R2.reuse, 0x38, RZ ;  /* 0x0000003802567810 */ /* 0x040fe20007ffe0ff */
[C---:B------:R-:W-:Y:S01]  /*39b0*/  IMAD.IADD R82, R55.reuse, 0x1, -R92 ;  /* 0x0000000137527824 */ /* 0x040fe200078e0a5c */
[----:B------:R-:W-:Y:S01]  /*39c0*/  IABS R51, R51 ;  /* 0x0000003300337213 */ /* 0x000fe20000000000 */
[C---:B------:R-:W-:Y:S01]  /*39d0*/  HMMA.16816.F32.BF16 R56, R44.reuse, R72, R56 ;  /* 0x000000482c38723c */ /* 0x040fe20000041838 */
[C---:B------:R-:W-:Y:S01]  /*39e0*/  IADD3 R96, R2.reuse, 0x39, RZ ;  /* 0x0000003902607810 */ /* 0x040fe20007ffe0ff */
[C---:B------:R-:W-:Y:S01]  /*39f0*/  IMAD.IADD R85, R55.reuse, 0x1, -R86 ;  /* 0x0000000137557824 */ /* 0x040fe200078e0a56 */
[----:B------:R-:W-:Y:S01]  /*3a00*/  ISETP.GE.AND P2, PT, R2, UR12, PT ;  /* 0x0000000c02007c0c */ /* 0x000fe2000bf46270 */
[----:B------:R-:W-:Y:S01]  /*3a10*/  IMAD.MOV.U32 R52, RZ, RZ, R51 ;  /* 0x000000ffff347224 */ /* 0x000fe200078e0033 */
[----:B------:R-:W-:Y:S01]  /*3a20*/  ISETP.GE.AND P1, PT, R48, UR12, PT ;  /* 0x0000000c30007c0c */ /* 0x000fe2000bf26270 */
[C---:B------:R-:W-:Y:S01]  /*3a30*/  IMAD.IADD R79, R55.reuse, 0x1, -R96 ;  /* 0x00000001374f7824 */ /* 0x040fe200078e0a60 */
[----:B------:R-:W-:Y:S01]  /*3a40*/  IADD3 R72, R2, 0x10, RZ ;  /* 0x0000001002487810 */ /* 0x000fe20007ffe0ff */
[----:B------:R-:W-:Y:S01]  /*3a50*/  HMMA.16816.F32.BF16 R68, R44, R74, R68 ;  /* 0x0000004a2c44723c */ /* 0x000fe20000041844 */
[----:B------:R-:W-:Y:S01]  /*3a60*/  LDSM.16.M88.4 R44, [R194+0x4000] ;  /* 0x00400000c22c783b */ /* 0x000fe20000000200 */
[----:B------:R-:W-:Y:S01]  /*3a70*/  ISETP.GE.AND P0, PT, R50, UR12, PT ;  /* 0x0000000c32007c0c */ /* 0x000fe2000bf06270 */
[C---:B------:R-:W-:Y:S01]  /*3a80*/  IMAD.IADD R73, R55.reuse, 0x1, -R94 ;  /* 0x0000000137497824 */ /* 0x040fe200078e0a5e */
[----:B------:R-:W-:Y:S01]  /*3a90*/  ISETP.GE.AND P3, PT, R76, UR12, PT ;  /* 0x0000000c4c007c0c */ /* 0x000fe2000bf66270 */
[----:B------:R-:W-:Y:S01]  /*3aa0*/  I2F R52, R52 ;  /* 0x0000003400347306 */ /* 0x000fe20000201400 */
[----:B------:R-:W-:Y:S01]  /*3ab0*/  IABS R82, R82 ;  /* 0x0000005200527213 */ /* 0x000fe20000000000 */
[----:B------:R-:W-:Y:S01]  /*3ac0*/  IMAD.IADD R75, R55, 0x1, -R88 ;  /* 0x00000001374b7824 */ /* 0x000fe200078e0a58 */
[----:B------:R-:W-:Y:S01]  /*3ad0*/  HMMA.16816.F32.BF16 R24, R12, R10, R24 ;  /* 0x0000000a0c18723c */ /* 0x000fe20000041818 */
[----:B------:R-:W5:Y:S01]  /*3ae0*/  LDSM.16.M88.4 R8, [R191+0xa000] ;  /* 0x00a00000bf08783b */ /* 0x000f620000000200 */
[----:B------:R-:W-:-:S02]  /*3af0*/  IADD3 R74, R2, 0x11, RZ ;  /* 0x00000011024a7810 */ /* 0x000fc40007ffe0ff */
[----:B------:R-:W-:Y:S01]  /*3b00*/  IABS R98, R75 ;  /* 0x0000004b00627213 */ /* 0x000fe20000000000 */
[----:B------:R-:W-:Y:S01]  /*3b10*/  I2F R82, R82 ;  /* 0x0000005200527306 */ /* 0x000fe20000201400 */
[----:B------:R-:W-:Y:S02]  /*3b20*/  ISETP.GE.AND P4, PT, R74, UR12, PT ;  /* 0x0000000c4a007c0c */ /* 0x000fe4000bf86270 */
[C---:B--2---:R-:W-:Y:S01]  /*3b30*/  HMMA.16816.F32.BF16 R20, R12.reuse, R32, R20 ;  /* 0x000000200c14723c */ /* 0x044fe20000041814 */
[----:B------:R-:W-:Y:S02]  /*3b40*/  IABS R73, R73 ;  /* 0x0000004900497213 */ /* 0x000fe40000000000 */
[----:B------:R-:W-:Y:S02]  /*3b50*/  ISETP.GE.AND P5, PT, R72, UR12, PT ;  /* 0x0000000c48007c0c */ /* 0x000fe4000bfa6270 */
[----:B------:R2:W-:Y:S01]  /*3b60*/  I2F R75, R77 ;  /* 0x0000004d004b7306 */ /* 0x0005e20000201400 */
[----:B------:R-:W-:Y:S01]  /*3b70*/  IABS R85, R85 ;  /* 0x0000005500557213 */ /* 0x000fe20000000000 */
[----:B------:R-:W-:Y:S01]  /*3b80*/  IMAD.IADD R32, R55, 0x1, -R50 ;  /* 0x0000000137207824 */ /* 0x000fe200078e0a32 */
[----:B------:R-:W-:Y:S01]  /*3b90*/  HMMA.16816.F32.BF16 R16, R12, R34, R16 ;  /* 0x000000220c10723c */ /* 0x000fe20000041810 */
[----:B------:R-:W-:-:S02]  /*3ba0*/  IABS R79, R79 ;  /* 0x0000004f004f7213 */ /* 0x000fc40000000000 */
[----:B------:R-:W-:Y:S02]  /*3bb0*/  ISETP.GE.AND P6, PT, R54, UR12, PT ;  /* 0x0000000c36007c0c */ /* 0x000fe4000bfc6270 */
[----:B------:R-:W-:Y:S01]  /*3bc0*/  IABS R32, R32 ;  /* 0x0000002000207213 */ /* 0x000fe20000000000 */
[----:B------:R-:W-:Y:S02]  /*3bd0*/  I2F R73, R73 ;  /* 0x0000004900497306 */ /* 0x000fe40000201400 */
[----:B---3--:R-:W-:Y:S01]  /*3be0*/  HMMA.16816.F32.BF16 R64, R12, R36, R64 ;  /* 0x000000240c40723c */ /* 0x008fe20000041840 */
[----:B--2---:R-:W-:-:S05]  /*3bf0*/  IADD3 R77, R55, 0x8, RZ ;  /* 0x00000008374d7810 */ /* 0x004fca0007ffe0ff */
[----:B------:R2:W-:Y:S01]  /*3c00*/  I2F R53, R32 ;  /* 0x0000002000357306 */ /* 0x0005e20000201400 */
[C---:B------:R-:W-:Y:S01]  /*3c10*/  IMAD.IADD R36, R55.reuse, 0x1, -R72 ;  /* 0x0000000137247824 */ /* 0x040fe200078e0a48 */
[----:B----4-:R-:W-:Y:S01]  /*3c20*/  HMMA.16816.F32.BF16 R56, R12, R40, R56 ;  /* 0x000000280c38723c */ /* 0x010fe20000041838 */
[----:B------:R-:W-:-:S03]  /*3c30*/  IMAD.IADD R37, R55, 0x1, -R74 ;  /* 0x0000000137257824 */ /* 0x000fc600078e0a4a */
[----:B------:R-:W-:Y:S02]  /*3c40*/  IABS R36, R36 ;  /* 0x0000002400247213 */ /* 0x000fe40000000000 */
[----:B------:R-:W-:Y:S02]  /*3c50*/  I2F R98, R98 ;  /* 0x0000006200627306 */ /* 0x000fe40000201400 */
[----:B------:R-:W-:Y:S01]  /*3c60*/  HMMA.16816.F32.BF16 R68, R12, R42, R68 ;  /* 0x0000002a0c44723c */ /* 0x000fe20000041844 */
[----:B------:R-:W-:Y:S01]  /*3c70*/  IMAD.MOV.U32 R51, RZ, RZ, R36 ;  /* 0x000000ffff337224 */ /* 0x000fe200078e0024 */
[----:B------:R-:W-:Y:S01]  /*3c80*/  IABS R36, R37 ;  /* 0x0000002500247213 */ /* 0x000fe20000000000 */
[--C-:B------:R-:W-:Y:S02]  /*3c90*/  IMAD.IADD R37, R55, 0x1, -R76.reuse ;  /* 0x0000000137257824 */ /* 0x100fe400078e0a4c */
[----:B------:R-:W-:Y:S01]  /*3ca0*/  IMAD.IADD R76, R77, 0x1, -R76 ;  /* 0x000000014d4c7824 */ /* 0x000fe200078e0a4c */
[----:B--2---:R-:W2:Y:S01]  /*3cb0*/  LDSM.16.M88.4 R32, [R191+0xa800] ;  /* 0x00a80000bf20783b */ /* 0x004ea20000000200 */
[----:B------:R-:W-:Y:S01]  /*3cc0*/  IMAD.MOV.U32 R40, RZ, RZ, R36 ;  /* 0x000000ffff287224 */ /* 0x000fe200078e0024 */
[----:B-----5:R-:W-:Y:S01]  /*3cd0*/  HMMA.16816.F32.BF16 R28, R44, R8, R28 ;  /* 0x000000082c1c723c */ /* 0x020fe2000004181c */
[----:B------:R-:W-:Y:S01]  /*3ce0*/  IABS R36, R37 ;  /* 0x0000002500247213 */ /* 0x000fe20000000000 */
[----:B------:R-:W-:Y:S01]  /*3cf0*/  IMAD.IADD R37, R55, 0x1, -R80 ;  /* 0x0000000137257824 */ /* 0x000fe200078e0a50 */
[----:B------:R-:W-:Y:S01]  /*3d00*/  I2F R51, R51 ;  /* 0x0000003300337306 */ /* 0x000fe20000201400 */
[----:B------:R-:W-:-:S02]  /*3d10*/  IABS R76, R76 ;  /* 0x0000004c004c7213 */ /* 0x000fc40000000000 */
[----:B------:R-:W-:Y:S01]  /*3d20*/  IMAD.MOV.U32 R41, RZ, RZ, R36 ;  /* 0x000000ffff297224 */ /* 0x000fe200078e0024 */
[----:B------:R-:W-:Y:S01]  /*3d30*/  IABS R36, R37 ;  /* 0x0000002500247213 */ /* 0x000fe20000000000 */
[C---:B------:R-:W-:Y:S01]  /*3d40*/  IMAD.IADD R8, R55.reuse, 0x1, -R84 ;  /* 0x0000000137087824 */ /* 0x040fe200078e0a54 */
[----:B------:R-:W-:Y:S02]  /*3d50*/  HMMA.16816.F32.BF16 R24, R44, R10, R24 ;  /* 0x0000000a2c18723c */ /* 0x000fe40000041818 */
[----:B------:R-:W-:Y:S01]  /*3d60*/  I2F R40, R40 ;  /* 0x0000002800287306 */ /* 0x000fe20000201400 */
[----:B------:R-:W-:Y:S01]  /*3d70*/  IMAD.MOV.U32 R42, RZ, RZ, R36 ;  /* 0x000000ffff2a7224 */ /* 0x000fe200078e0024 */
[----:B------:R-:W-:Y:S01]  /*3d80*/  IABS R8, R8 ;  /* 0x0000000800087213 */ /* 0x000fe20000000000 */
[----:B------:R-:W-:-:S03]  /*3d90*/  IMAD.IADD R36, R55, 0x1, -R90 ;  /* 0x0000000137247824 */ /* 0x000fc600078e0a5a */
[----:B------:R-:W-:Y:S01]  /*3da0*/  HMMA.16816.F32.BF16 R60, R12, R38, R60 ;  /* 0x000000260c3c723c */ /* 0x000fe2000004183c */
[----:B------:R-:W3:Y:S01]  /*3db0*/  LDSM.16.M88.4 R12, [R191+0xb000] ;  /* 0x00b00000bf0c783b */ /* 0x000ee20000000200 */
[----:B------:R4:W-:Y:S01]  /*3dc0*/  I2F R43, R8 ;  /* 0x00000008002b7306 */ /* 0x0009e20000201400 */
[----:B------:R-:W-:-:S07]  /*3dd0*/  IABS R36, R36 ;  /* 0x0000002400247213 */ /* 0x000fce0000000000 */
[----:B------:R5:W-:Y:S01]  /*3de0*/  I2F R78, R36 ;  /* 0x00000024004e7306 */ /* 0x000be20000201400 */
[----:B----4-:R-:W4:Y:S07]  /*3df0*/  LDSM.16.M88.4 R8, [R191+0xb800] ;  /* 0x00b80000bf08783b */ /* 0x010f2e0000000200 */
[----:B------:R-:W-:Y:S01]  /*3e00*/  I2F R41, R41 ;  /* 0x0000002900297306 */ /* 0x000fe20000201400 */
[C---:B--2---:R-:W-:Y:S01]  /*3e10*/  HMMA.16816.F32.BF16 R20, R44.reuse, R32, R20 ;  /* 0x000000202c14723c */ /* 0x044fe20000041814 */
[----:B-----5:R-:W-:Y:S06]  /*3e20*/  LDSM.16.M88.4 R36, [R193+0x4000] ;  /* 0x00400000c124783b */ /* 0x020fec0000000200 */
[----:B------:R-:W-:Y:S01]  /*3e30*/  I2F R42, R42 ;  /* 0x0000002a002a7306 */ /* 0x000fe20000201400 */
[C---:B------:R-:W-:Y:S01]  /*3e40*/  HMMA.16816.F32.BF16 R16, R44.reuse, R34, R16 ;  /* 0x000000222c10723c */ /* 0x040fe20000041810 */
[----:B------:R-:W2:Y:S06]  /*3e50*/  LDSM.16.M88.4 R32, [R184+0x4000] ;  /* 0x00400000b820783b */ /* 0x000eac0000000200 */
[----:B------:R-:W-:Y:S01]  /*3e60*/  I2F R55, R85 ;  /* 0x0000005500377306 */ /* 0x000fe20000201400 */
[C---:B---3--:R-:W-:Y:S07]  /*3e70*/  HMMA.16816.F32.BF16 R64, R44.reuse, R12, R64 ;  /* 0x0000000c2c40723c */ /* 0x048fee0000041840 */
[----:B------:R-:W-:Y:S01]  /*3e80*/  I2F R102, R79 ;  /* 0x0000004f00667306 */ /* 0x000fe20000201400 */
[C---:B------:R-:W-:Y:S01]  /*3e90*/  HMMA.16816.F32.BF16 R60, R44.reuse, R14, R60 ;  /* 0x0000000e2c3c723c */ /* 0x040fe2000004183c */
[----:B------:R-:W3:Y:S07]  /*3ea0*/  LDSM.16.M88.4 R12, [R184+0x4800] ;  /* 0x00480000b80c783b */ /* 0x000eee0000000200 */
[C---:B----4-:R-:W-:Y:S07]  /*3eb0*/  HMMA.16816.F32.BF16 R56, R44.reuse, R8, R56 ;  /* 0x000000082c38723c */ /* 0x050fee0000041838 */
[C---:B------:R-:W-:Y:S01]  /*3ec0*/  IMAD.IADD R8, R77.reuse, 0x1, -R2 ;  /* 0x000000014d087824 */ /* 0x040fe200078e0a02 */
[----:B------:R-:W-:Y:S01]  /*3ed0*/  HMMA.16816.F32.BF16 R68, R44, R10, R68 ;  /* 0x0000000a2c44723c */ /* 0x000fe20000041844 */
[----:B------:R-:W-:-:S02]  /*3ee0*/  IMAD.IADD R9, R77, 0x1, -R48 ;  /* 0x000000014d097824 */ /* 0x000fc400078e0a30 */
[----:B------:R-:W-:Y:S01]  /*3ef0*/  IMAD.IADD R2, R77, 0x1, -R72 ;  /* 0x000000014d027824 */ /* 0x000fe200078e0a48 */
[----:B------:R-:W-:-:S04]  /*3f00*/  IABS R8, R8 ;  /* 0x0000000800087213 */ /* 0x000fc80000000000 */
[C---:B--2---:R-:W-:Y:S01]  /*3f10*/  HMMA.16816.F32.BF16 R28, R36.reuse, R32, R28 ;  /* 0x00000020241c723c */ /* 0x044fe2000004181c */
[----:B------:R-:W-:Y:S01]  /*3f20*/  IMAD.MOV.U32 R45, RZ, RZ, R8 ;  /* 0x000000ffff2d7224 */ /* 0x000fe200078e0008 */
[----:B------:R-:W-:Y:S01]  /*3f30*/  IABS R8, R9 ;  /* 0x0000000900087213 */ /* 0x000fe20000000000 */
[C---:B------:R-:W-:Y:S01]  /*3f40*/  IMAD.IADD R9, R77.reuse, 0x1, -R50 ;  /* 0x000000014d097824 */ /* 0x040fe200078e0a32 */
[----:B------:R-:W-:Y:S01]  /*3f50*/  IABS R47, R2 ;  /* 0x00000002002f7213 */ /* 0x000fe20000000000 */
[C---:B------:R-:W-:Y:S02]  /*3f60*/  IMAD.IADD R2, R77.reuse, 0x1, -R74 ;  /* 0x000000014d027824 */ /* 0x040fe400078e0a4a */
[----:B------:R-:W-:Y:S01]  /*3f70*/  IMAD.MOV.U32 R32, RZ, RZ, R8 ;  /* 0x000000ffff207224 */ /* 0x000fe200078e0008 */
[----:B------:R-:W-:Y:S01]  /*3f80*/  IABS R8, R9 ;  /* 0x0000000900087213 */ /* 0x000fe20000000000 */
[----:B------:R-:W-:Y:S01]  /*3f90*/  IMAD.IADD R9, R77, 0x1, -R54 ;  /* 0x000000014d097824 */ /* 0x000fe200078e0a36 */
[----:B------:R-:W-:Y:S01]  /*3fa0*/  HMMA.16816.F32.BF16 R24, R36, R34, R24 ;  /* 0x000000222418723c */ /* 0x000fe20000041818 */
[----:B------:R-:W2:Y:S01]  /*3fb0*/  I2F R45, R45 ;  /* 0x0000002d002d7306 */ /* 0x000ea20000201400 */
[----:B------:R-:W-:-:S05]  /*3fc0*/  IABS R2, R2 ;  /* 0x0000000200027213 */ /* 0x000fca0000000000 */
[----:B------:R-:W-:Y:S01]  /*3fd0*/  IABS R34, R9 ;  /* 0x0000000900227213 */ /* 0x000fe20000000000 */
[C---:B---3--:R-:W-:Y:S01]  /*3fe0*/  HMMA.16816.F32.BF16 R20, R36.reuse, R12, R20 ;  /* 0x0000000c2414723c */ /* 0x048fe20000041814 */
[----:B------:R3:W-:Y:S05]  /*3ff0*/  I2F R35, R8 ;  /* 0x0000000800237306 */ /* 0x0007ea0000201400 */
[----:B-1----:R-:W-:Y:S02]  /*4000*/  FFMA.FTZ R28, R49, -UR4, R28 ;  /* 0x80000004311c7c23 */ /* 0x002fe4000801001c */
[----:B------:R-:W-:Y:S01]  /*4010*/  HMMA.16816.F32.BF16 R16, R36, R14, R16 ;  /* 0x0000000e2410723c */ /* 0x000fe20000041810 */
[----:B------:R-:W1:Y:S01]  /*4020*/  I2F R32, R32 ;  /* 0x0000002000207306 */ /* 0x000e620000201400 */
[----:B------:R-:W4:Y:S01]  /*4030*/  LDSM.16.M88.4 R12, [R184+0x5800] ;  /* 0x00580000b80c783b */ /* 0x000f220000000200 */
[----:B--2---:R-:W-:Y:S01]  /*4040*/  FFMA.FTZ R30, R45, -UR4, R30 ;  /* 0x800000042d1e7c23 */ /* 0x004fe2000801001e */
[----:B------:R-:W-:Y:S01]  /*4050*/  FSEL R33, R28, -INF , !P2 ;  /* 0xff8000001c217808 */ /* 0x000fe20005000000 */
[----:B------:R-:W-:-:S03]  /*4060*/  FFMA.FTZ R29, R6, -UR4, R29 ;  /* 0x80000004061d7c23 */ /* 0x000fc6000801001d */
[----:B------:R-:W-:Y:S01]  /*4070*/  FSEL R28, R30, -INF , !P2 ;  /* 0xff8000001e1c7808 */ /* 0x000fe20005000000 */
[----:B---3--:R-:W2:Y:S01]  /*4080*/  LDSM.16.M88.4 R8, [R184+0x5000] ;  /* 0x00500000b808783b */ /* 0x008ea20000000200 */
[----:B------:R-:W3:Y:S01]  /*4090*/  I2F R34, R34 ;  /* 0x0000002200227306 */ /* 0x000ee20000201400 */
[----:B------:R-:W-:Y:S01]  /*40a0*/  ISETP.GE.AND P2, PT, R80, UR12, PT ;  /* 0x0000000c50007c0c */ /* 0x000fe2000bf46270 */
[----:B------:R-:W-:Y:S01]  /*40b0*/  IMAD.IADD R80, R77, 0x1, -R80 ;  /* 0x000000014d507824 */ /* 0x000fe200078e0a50 */
[----:B------:R-:W-:-:S04]  /*40c0*/  DEPBAR.LE SB0, 0x0 ;  /* 0x000080000000791a */ /* 0x000fc80000000000 */
[----:B-1----:R-:W-:Y:S01]  /*40d0*/  FFMA.FTZ R32, R32, -UR4, R31 ;  /* 0x8000000420207c23 */ /* 0x002fe2000801001f */
[----:B------:R1:W5:Y:S01]  /*40e0*/  I2F R6, R2 ;  /* 0x0000000200067306 */ /* 0x0003620000201400 */
[----:B------:R-:W-:Y:S01]  /*40f0*/  FFMA.FTZ R53, R53, -UR4, R24 ;  /* 0x8000000435357c23 */ /* 0x000fe20008010018 */
[----:B------:R-:W-:Y:S01]  /*4100*/  FSEL R31, R29, -INF , !P1 ;  /* 0xff8000001d1f7808 */ /* 0x000fe20004800000 */
[----:B------:R-:W-:Y:S01]  /*4110*/  FFMA.FTZ R26, R35, -UR4, R26 ;  /* 0x80000004231a7c23 */ /* 0x000fe2000801001a */
[----:B------:R-:W-:Y:S01]  /*4120*/  FSEL R24, R32, -INF , !P1 ;  /* 0xff80000020187808 */ /* 0x000fe20004800000 */
[C---:B------:R-:W-:Y:S01]  /*4130*/  IMAD.IADD R32, R77.reuse, 0x1, -R90 ;  /* 0x000000014d207824 */ /* 0x040fe200078e0a5a */
[----:B------:R-:W-:Y:S01]  /*4140*/  ISETP.GE.AND P1, PT, R84, UR12, PT ;  /* 0x0000000c54007c0c */ /* 0x000fe2000bf26270 */
[----:B------:R-:W-:Y:S01]  /*4150*/  IMAD.IADD R84, R77, 0x1, -R84 ;  /* 0x000000014d547824 */ /* 0x000fe200078e0a54 */
[----:B------:R-:W-:Y:S01]  /*4160*/  FSEL R30, R26, -INF , !P0 ;  /* 0xff8000001a1e7808 */ /* 0x000fe20004000000 */
[----:B---3--:R-:W-:Y:S01]  /*4170*/  FFMA.FTZ R26, R34, -UR4, R27 ;  /* 0x80000004221a7c23 */ /* 0x008fe2000801001b */
[----:B------:R-:W-:Y:S01]  /*4180*/  IABS R32, R32 ;  /* 0x0000002000207213 */ /* 0x000fe20000000000 */
[----:B------:R-:W-:Y:S01]  /*4190*/  FFMA.FTZ R20, R51, -UR4, R20 ;  /* 0x8000000433147c23 */ /* 0x000fe20008010014 */
[----:B------:R-:W-:Y:S01]  /*41a0*/  IABS R35, R84 ;  /* 0x0000005400237213 */ /* 0x000fe20000000000 */
[----:B------:R-:W3:Y:S01]  /*41b0*/  I2F R47, R47 ;  /* 0x0000002f002f7306 */ /* 0x000ee20000201400 */
[----:B------:R-:W-:Y:S01]  /*41c0*/  FSEL R29, R53, -INF , !P0 ;  /* 0xff800000351d7808 */ /* 0x000fe20004000000 */
[----:B------:R-:W-:Y:S01]  /*41d0*/  FFMA.FTZ R25, R52, -UR4, R25 ;  /* 0x8000000434197c23 */ /* 0x000fe20008010019 */
[----:B-1----:R-:W-:Y:S01]  /*41e0*/  IABS R2, R80 ;  /* 0x0000005000027213 */ /* 0x002fe20000000000 */
[----:B-----5:R-:W-:Y:S01]  /*41f0*/  FFMA.FTZ R23, R6, -UR4, R23 ;  /* 0x8000000406177c23 */ /* 0x020fe20008010017 */
[----:B------:R-:W-:-:S02]  /*4200*/  ISETP.GE.AND P0, PT, R90, UR12, PT ;  /* 0x0000000c5a007c0c */ /* 0x000fc4000bf06270 */
[----:B------:R-:W-:Y:S01]  /*4210*/  FSEL R25, R25, -INF , !P6 ;  /* 0xff80000019197808 */ /* 0x000fe20007000000 */
[----:B------:R-:W-:Y:S01]  /*4220*/  I2F R27, R35 ;  /* 0x00000023001b7306 */ /* 0x000fe20000201400 */
[----:B------:R-:W-:Y:S01]  /*4230*/  FSEL R26, R26, -INF , !P6 ;  /* 0xff8000001a1a7808 */ /* 0x000fe20007000000 */
[----:B----4-:R-:W-:Y:S01]  /*4240*/  HMMA.16816.F32.BF16 R56, R36, R12, R56 ;  /* 0x0000000c2438723c */ /* 0x010fe20000041838 */
[----:B------:R-:W-:-:S05]  /*4250*/  ISETP.GE.AND P6, PT, R94, UR12, PT ;  /* 0x0000000c5e007c0c */ /* 0x000fca000bfc6270 */
[----:B------:R-:W1:Y:S01]  /*4260*/  I2F R2, R2 ;  /* 0x0000000200027306 */ /* 0x000e620000201400 */
[----:B---3--:R-:W-:Y:S01]  /*4270*/  FFMA.FTZ R22, R47, -UR4, R22 ;  /* 0x800000042f167c23 */ /* 0x008fe20008010016 */
[----:B--2---:R-:W-:Y:S01]  /*4280*/  HMMA.16816.F32.BF16 R64, R36, R8, R64 ;  /* 0x000000082440723c */ /* 0x004fe20000041840 */
[----:B------:R-:W-:-:S03]  /*4290*/  FFMA.FTZ R13, R42, -UR4, R17 ;  /* 0x800000042a0d7c23 */ /* 0x000fc60008010011 */
[----:B------:R-:W-:Y:S02]  /*42a0*/  FSEL R6, R22, -INF , !P5 ;  /* 0xff80000016067808 */ /* 0x000fe40006800000 */
[----:B------:R-:W2:Y:S01]  /*42b0*/  I2F R32, R32 ;  /* 0x0000002000207306 */ /* 0x000ea20000201400 */
[----:B------:R-:W-:Y:S01]  /*42c0*/  FSEL R13, R13, -INF , !P2 ;  /* 0xff8000000d0d7808 */ /* 0x000fe20005000000 */
[C---:B------:R-:W-:Y:S01]  /*42d0*/  IMAD.IADD R9, R77.reuse, 0x1, -R92 ;  /* 0x000000014d097824 */ /* 0x040fe200078e0a5c */
[----:B------:R-:W-:Y:S01]  /*42e0*/  HMMA.16816.F32.BF16 R60, R36, R10, R60 ;  /* 0x0000000a243c723c */ /* 0x000fe2000004183c */
[----:B------:R-:W-:-:S03]  /*42f0*/  IMAD.IADD R8, R77, 0x1, -R94 ;  /* 0x000000014d087824 */ /* 0x000fc600078e0a5e */
[----:B------:R-:W-:Y:S01]  /*4300*/  IABS R9, R9 ;  /* 0x0000000900097213 */ /* 0x000fe20000000000 */
[----:B-1----:R-:W-:Y:S01]  /*4310*/  FFMA.FTZ R2, R2, -UR4, R19 ;  /* 0x8000000402027c23 */ /* 0x002fe20008010013 */
[----:B------:R-:W-:Y:S01]  /*4320*/  IABS R8, R8 ;  /* 0x0000000800087213 */ /* 0x000fe20000000000 */
[C---:B------:R-:W-:Y:S01]  /*4330*/  IMAD.IADD R10, R77.reuse, 0x1, -R100 ;  /* 0x000000014d0a7824 */ /* 0x040fe200078e0a64 */
[----:B------:R-:W-:Y:S01]  /*4340*/  HMMA.16816.F32.BF16 R68, R36, R14, R68 ;  /* 0x0000000e2444723c */ /* 0x000fe20000041844 */
[----:B------:R-:W-:Y:S01]  /*4350*/  IMAD.MOV.U32 R34, RZ, RZ, R9 ;  /* 0x000000ffff227224 */ /* 0x000fe200078e0009 */
[----:B------:R1:W-:Y:S01]  /*4360*/  I2F R35, R8 ;  /* 0x0000000800237306 */ /* 0x0003e20000201400 */
[----:B------:R-:W-:Y:S01]  /*4370*/  FFMA.FTZ R11, R40, -UR4, R21 ;  /* 0x80000004280b7c23 */ /* 0x000fe20008010015 */
[----:B------:R-:W-:Y:S01]  /*4380*/  IABS R9, R10 ;  /* 0x0000000a00097213 */ /* 0x000fe20000000000 */
[----:B------:R-:W-:Y:S01]  /*4390*/  IMAD.IADD R10, R77, 0x1, -R88 ;  /* 0x000000014d0a7824 */ /* 0x000fe200078e0a58 */
[----:B------:R-:W-:Y:S01]  /*43a0*/  FSEL R21, R20, -INF , !P5 ;  /* 0xff80000014157808 */ /* 0x000fe20006800000 */
[----:B------:R-:W-:Y:S01]  /*43b0*/  FFMA.FTZ R56, R75, -UR4, R56 ;  /* 0x800000044b387c23 */ /* 0x000fe20008010038 */
[----:B------:R-:W-:Y:S01]  /*43c0*/  FSEL R11, R11, -INF , !P4 ;  /* 0xff8000000b0b7808 */ /* 0x000fe20006000000 */
[----:B------:R-:W-:Y:S01]  /*43d0*/  FFMA.FTZ R65, R78, -UR4, R65 ;  /* 0x800000044e417c23 */ /* 0x000fe20008010041 */
[----:B------:R-:W3:Y:S01]  /*43e0*/  I2F R45, R76 ;  /* 0x0000004c002d7306 */ /* 0x000ee20000201400 */
[----:B--2---:R-:W-:Y:S01]  /*43f0*/  FFMA.FTZ R32, R32, -UR4, R67 ;  /* 0x8000000420207c23 */ /* 0x004fe20008010043 */
[----:B------:R-:W-:Y:S01]  /*4400*/  ISETP.GE.AND P5, PT, R92, UR12, PT ;  /* 0x0000000c5c007c0c */ /* 0x000fe2000bfa6270 */
[----:B------:R-:W-:Y:S01]  /*4410*/  FFMA.FTZ R43, R43, -UR4, R64 ;  /* 0x800000042b2b7c23 */ /* 0x000fe20008010040 */
[----:B------:R-:W-:Y:S01]  /*4420*/  FSEL R145, R65, -INF , !P0 ;  /* 0xff80000041917808 */ /* 0x000fe20004000000 */
[----:B------:R-:W-:Y:S01]  /*4430*/  FFMA.FTZ R27, R27, -UR4, R66 ;  /* 0x800000041b1b7c23 */ /* 0x000fe20008010042 */
[----:B------:R-:W-:Y:S01]  /*4440*/  FSEL R138, R32, -INF , !P0 ;  /* 0xff800000208a7808 */ /* 0x000fe20004000000 */
[----:B------:R-:W-:Y:S01]  /*4450*/  FFMA.FTZ R60, R73, -UR4, R60 ;  /* 0x80000004493c7c23 */ /* 0x000fe2000801003c */
[----:B-1----:R-:W-:Y:S01]  /*4460*/  FSEL R8, R23, -INF , !P4 ;  /* 0xff80000017087808 */ /* 0x002fe20006000000 */
[----:B------:R-:W-:Y:S01]  /*4470*/  IMAD.MOV.U32 R23, RZ, RZ, R9 ;  /* 0x000000ffff177224 */ /* 0x000fe200078e0009 */
[----:B------:R-:W1:Y:S01]  /*4480*/  I2F R20, R34 ;  /* 0x0000002200147306 */ /* 0x000e620000201400 */
[----:B------:R-:W-:Y:S01]  /*4490*/  FFMA.FTZ R9, R41, -UR4, R16 ;  /* 0x8000000429097c23 */ /* 0x000fe20008010010 */
[----:B------:R-:W-:Y:S01]  /*44a0*/  IABS R16, R10 ;  /* 0x0000000a00107213 */ /* 0x000fe20000000000 */
[C---:B------:R-:W-:Y:S01]  /*44b0*/  IMAD.IADD R10, R77.reuse, 0x1, -R86 ;  /* 0x000000014d0a7824 */ /* 0x040fe200078e0a56 */
[----:B------:R-:W-:Y:S01]  /*44c0*/  PLOP3.LUT P0, PT, PT, PT, UP0, 0x80, 0x0 ;  /* 0x000000000000781c */ /* 0x000fe20003f0f008 */
[----:B------:R-:W-:Y:S01]  /*44d0*/  IMAD.IADD R77, R77, 0x1, -R96 ;  /* 0x000000014d4d7824 */ /* 0x000fe200078e0a60 */
[----:B------:R-:W-:Y:S01]  /*44e0*/  FSEL R9, R9, -INF , !P3 ;  /* 0xff80000009097808 */ /* 0x000fe20005800000 */
[----:B---3--:R-:W-:Y:S01]  /*44f0*/  FFMA.FTZ R12, R45, -UR4, R18 ;  /* 0x800000042d0c7c23 */ /* 0x008fe20008010012 */
[----:B------:R-:W-:Y:S01]  /*4500*/  IABS R10, R10 ;  /* 0x0000000a000a7213 */ /* 0x000fe20000000000 */
[----:B------:R-:W2:Y:S01]  /*4510*/  I2F R23, R23 ;  /* 0x0000001700177306 */ /* 0x000ea20000201400 */
[----:B------:R-:W-:Y:S01]  /*4520*/  IABS R77, R77 ;  /* 0x0000004d004d7213 */ /* 0x000fe20000000000 */
[----:B------:R-:W-:Y:S01]  /*4530*/  FFMA.FTZ R61, R82, -UR4, R61 ;  /* 0x80000004523d7c23 */ /* 0x000fe2000801003d */
[----:B------:R-:W-:Y:S01]  /*4540*/  FSEL R12, R12, -INF , !P3 ;  /* 0xff8000000c0c7808 */ /* 0x000fe20005800000 */
[----:B------:R-:W-:Y:S01]  /*4550*/  FFMA.FTZ R57, R98, -UR4, R57 ;  /* 0x8000000462397c23 */ /* 0x000fe20008010039 */
[----:B------:R-:W-:Y:S01]  /*4560*/  FSEL R147, R43, -INF , !P1 ;  /* 0xff8000002b937808 */ /* 0x000fe20004800000 */
[----:B------:R-:W-:Y:S01]  /*4570*/  FFMA.FTZ R55, R55, -UR4, R68 ;  /* 0x8000000437377c23 */ /* 0x000fe20008010044 */
[----:B------:R-:W-:Y:S01]  /*4580*/  FSEL R172, R27, -INF , !P1 ;  /* 0xff8000001bac7808 */ /* 0x000fe20004800000 */
[----:B------:R3:W4:Y:S01]  /*4590*/  I2F R15, R10 ;  /* 0x0000000a000f7306 */ /* 0x0007220000201400 */
[----:B------:R-:W-:Y:S01]  /*45a0*/  FFMA.FTZ R69, R102, -UR4, R69 ;  /* 0x8000000466457c23 */ /* 0x000fe20008010045 */
[----:B------:R-:W-:Y:S01]  /*45b0*/  ISETP.GE.AND P4, PT, R100, UR12, PT ;  /* 0x0000000c64007c0c */ /* 0x000fe2000bf86270 */
[----:B------:R-:W-:Y:S01]  /*45c0*/  FFMA.FTZ R35, R35, -UR4, R62 ;  /* 0x8000000423237c23 */ /* 0x000fe2000801003e */
[----:B------:R-:W-:Y:S01]  /*45d0*/  ISETP.GE.AND P3, PT, R88, UR12, PT ;  /* 0x0000000c58007c0c */ /* 0x000fe2000bf66270 */
[----:B-1----:R-:W-:Y:S01]  /*45e0*/  FFMA.FTZ R20, R20, -UR4, R63 ;  /* 0x8000000414147c23 */ /* 0x002fe2000801003f */
[----:B------:R-:W-:-:S02]  /*45f0*/  ISETP.GE.AND P1, PT, R96, UR12, PT ;  /* 0x0000000c60007c0c */ /* 0x000fc4000bf26270 */
[----:B------:R-:W1:Y:S01]  /*4600*/  I2F R16, R16 ;  /* 0x0000001000107306 */ /* 0x000e620000201400 */
[----:B--2---:R-:W-:Y:S01]  /*4610*/  FFMA.FTZ R23, R23, -UR4, R58 ;  /* 0x8000000417177c23 */ /* 0x004fe2000801003a */
[----:B------:R-:W-:Y:S02]  /*4620*/  FSEL R139, R60, -INF , !P6 ;  /* 0xff8000003c8b7808 */ /* 0x000fe40007000000 */
[----:B------:R-:W-:Y:S02]  /*4630*/  FSEL R136, R35, -INF , !P6 ;  /* 0xff80000023887808 */ /* 0x000fe40007000000 */
[----:B------:R-:W-:Y:S02]  /*4640*/  FSEL R137, R61, -INF , !P5 ;  /* 0xff8000003d897808 */ /* 0x000fe40006800000 */
[----:B---3--:R-:W-:Y:S01]  /*4650*/  FSEL R10, R2, -INF , !P2 ;  /* 0xff800000020a7808 */ /* 0x008fe20005000000 */
[----:B----4-:R-:W-:Y:S01]  /*4660*/  FFMA.FTZ R15, R15, -UR4, R70 ;  /* 0x800000040f0f7c23 */ /* 0x010fe20008010046 */
[----:B------:R-:W2:Y:S01]  /*4670*/  I2F R2, R77 ;  /* 0x0000004d00027306 */ /* 0x000ea20000201400 */
[----:B------:R-:W-:-:S02]  /*4680*/  ISETP.GE.AND P2, PT, R86, UR12, PT ;  /* 0x0000000c56007c0c */ /* 0x000fc4000bf46270 */
[----:B------:R-:W-:Y:S02]  /*4690*/  FSEL R216, R20, -INF , !P5 ;  /* 0xff80000014d87808 */ /* 0x000fe40006800000 */
[----:B------:R-:W-:Y:S01]  /*46a0*/  FSEL R217, R56, -INF , !P4 ;  /* 0xff80000038d97808 */ /* 0x000fe20006000000 */
[----:B-1----:R-:W-:Y:S01]  /*46b0*/  FFMA.FTZ R16, R16, -UR4, R59 ;  /* 0x8000000410107c23 */ /* 0x002fe2000801003b */
[----:B------:R-:W-:Y:S02]  /*46c0*/  FSEL R174, R23, -INF , !P4 ;  /* 0xff80000017ae7808 */ /* 0x000fe40006000000 */
[----:B------:R-:W-:Y:S02]  /*46d0*/  FSEL R215, R57, -INF , !P3 ;  /* 0xff80000039d77808 */ /* 0x000fe40005800000 */
[----:B------:R-:W-:Y:S02]  /*46e0*/  FSEL R170, R16, -INF , !P3 ;  /* 0xff80000010aa7808 */ /* 0x000fe40005800000 */
[----:B------:R-:W-:-:S02]  /*46f0*/  FSEL R213, R55, -INF , !P2 ;  /* 0xff80000037d57808 */ /* 0x000fc40005000000 */
[----:B------:R-:W-:Y:S01]  /*4700*/  FSEL R169, R15, -INF , !P2 ;  /* 0xff8000000fa97808 */ /* 0x000fe20005000000 */
[----:B--2---:R-:W-:Y:S01]  /*4710*/  FFMA.FTZ R2, R2, -UR4, R71 ;  /* 0x8000000402027c23 */ /* 0x004fe20008010047 */
[----:B------:R-:W-:-:S04]  /*4720*/  FSEL R203, R69, -INF , !P1 ;  /* 0xff80000045cb7808 */ /* 0x000fc80004800000 */
        /* <DEDUP_REMOVED lines=104> */
.L_x_697:
[----:B------:R-:W-:Y:S05]  /*4db0*/  BSYNC B0 ;  /* 0x0000000000007941 */ /* 0x000fea0003800000 */
.L_x_696:
[----:B------:R-:W0:Y:S02]  /*4dc0*/  LDGDEPBAR ;  /* 0x00000000000079af */ /* 0x000e240000000000 */
.L_x_695:
[----:B------:R-:W-:Y:S01]  /*4dd0*/  FMNMX.FTZ R2, R33, R31, !PT ;  /* 0x0000001f21027209 */ /* 0x000fe20007810000 */
[----:B------:R-:W-:Y:S01]  /*4de0*/  ULEA.HI.SX32 UR7, UR8, 0xffffffff, 0x1a ;  /* 0xffffffff08077891 */ /* 0x000fe2000f8fd23f */
[----:B-1----:R-:W-:Y:S01]  /*4df0*/  FMNMX.FTZ R17, R28, R24, !PT ;  /* 0x000000181c117209 */ /* 0x002fe20007810000 */
[----:B------:R-:W-:Y:S01]  /*4e00*/  IMAD.WIDE.U32 R220, R134, -0x2daee0ad, RZ ;  /* 0xd2511f5386dc7825 */ /* 0x000fe200078e00ff */
[----:B------:R-:W-:Y:S01]  /*4e10*/  FMNMX.FTZ R2, R29, R2, !PT ;  /* 0x000000021d027209 */ /* 0x000fe20007810000 */
[----:B------:R-:W-:Y:S01]  /*4e20*/  USHF.L.U32 UR7, UR7, 0x1, URZ ;  /* 0x0000000107077899 */ /* 0x000fe2000800063f */
[----:B------:R-:W-:Y:S01]  /*4e30*/  FMNMX.FTZ R17, R30, R17, !PT ;  /* 0x000000111e117209 */ /* 0x000fe20007810000 */
[----:B------:R-:W-:Y:S01]  /*4e40*/  UIADD3 UR28, UR19, -0x4498517b, URZ ;  /* 0xbb67ae85131c7890 */ /* 0x000fe2000fffe03f */
        /* <DEDUP_REMOVED lines=40> */
[----:B--2---:R-:W-:Y:S01]  /*50d0*/  FMNMX.FTZ R14, R170, R17, !PT ;  /* 0x00000011aa0e7209 */ /* 0x004fe20007810000 */
[----:B------:R-:W-:Y:S01]  /*50e0*/  LDSM.16.MT88.4 R88, [R188+0xe000] ;  /* 0x00e00000bc58783b */ /* 0x000fe20000004200 */
[----:B------:R-:W-:Y:S02]  /*50f0*/  FMNMX.FTZ R2, R213, R2, !PT ;  /* 0x00000002d5027209 */ /* 0x000fe40007810000 */
[----:B------:R-:W-:Y:S01]  /*5100*/  FMNMX.FTZ R17, R169, R14, !PT ;  /* 0x0000000ea9117209 */ /* 0x000fe20007810000 */
[----:B------:R-:W-:Y:S01]  /*5110*/  LDSM.16.MT88.4 R104, [R190+0x10000] ;  /* 0x01000000be68783b */ /* 0x000fe20000004200 */
[----:B------:R-:W-:Y:S01]  /*5120*/  FMNMX.FTZ R15, R203, R2, !PT ;  /* 0x00000002cb0f7209 */ /* 0x000fe20007810000 */
[----:B------:R-:W-:Y:S01]  /*5130*/  IMAD.U32 R2, RZ, RZ, UR10 ;  /* 0x0000000aff027e24 */ /* 0x000fe2000f8e00ff */
[----:B------:R-:W-:Y:S01]  /*5140*/  FMNMX.FTZ R16, R168, R17, !PT ;  /* 0x00000011a8107209 */ /* 0x000fe20007810000 */
[----:B------:R-:W-:Y:S01]  /*5150*/  LDSM.16.MT88.4 R96, [R192+0x10000] ;  /* 0x01000000c060783b */ /* 0x000fe20000004200 */
[----:B------:R-:W-:Y:S01]  /*5160*/  LOP3.LUT R135, R3, UR18, RZ, 0x3c, !PT ;  /* 0x0000001203877c12 */ /* 0x000fe2000f8e3cff */
[----:B------:R-:W-:-:S02]  /*5170*/  IMAD R2, R2, 0x4, R83 ;  /* 0x0000000402027824 */ /* 0x000fc400078e0253 */
[----:B------:R-:W1:Y:S01]  /*5180*/  SHFL.BFLY PT, R132, R15, 0x2, 0x1f ;  /* 0x0c401f000f847f89 */ /* 0x000e6200000e0000 */
[----:B------:R-:W-:Y:S01]  /*5190*/  IMAD.U32 R3, RZ, RZ, UR7 ;  /* 0x00000007ff037e24 */ /* 0x000fe2000f8e00ff */
[----:B------:R-:W-:Y:S01]  /*51a0*/  UIADD3 UR7, UR7, 0x1, URZ ;  /* 0x0000000107077890 */ /* 0x000fe2000fffe03f */
[----:B------:R-:W-:Y:S01]  /*51b0*/  IMAD.WIDE.U32 R218, R2, -0x326172a9, RZ ;  /* 0xcd9e8d5702da7825 */ /* 0x000fe200078e00ff */
[----:B------:R-:W2:Y:S02]  /*51c0*/  SHFL.BFLY PT, R17, R16, 0x2, 0x1f ;  /* 0x0c401f0010117f89 */ /* 0x000ea400000e0000 */
[----:B------:R-:W-:Y:S02]  /*51d0*/  LOP3.LUT R3, R221, UR19, R3, 0x96, !PT ;  /* 0x00000013dd037c12 */ /* 0x000fe4000f8e9603 */
[----:B------:R-:W-:Y:S01]  /*51e0*/  LOP3.LUT R164, R219, R135, RZ, 0x3c, !PT ;  /* 0x00000087dba47212 */ /* 0x000fe200078e3cff */
[----:B------:R-:W-:Y:S02]  /*51f0*/  LDSM.16.MT88.4 R80, [R189+0xe000] ;  /* 0x00e00000bd50783b */ /* 0x000fe40000004200 */
[----:B------:R-:W-:-:S02]  /*5200*/  IMAD.WIDE.U32 R22, R3, -0x326172a9, RZ ;  /* 0xcd9e8d5703167825 */ /* 0x000fc400078e00ff */
[----:B------:R-:W-:Y:S02]  /*5210*/  LDSM.16.MT88.4 R108, [R189+0x10000] ;  /* 0x01000000bd6c783b */ /* 0x000fe40000004200 */
[----:B------:R-:W-:Y:S01]  /*5220*/  IMAD.WIDE.U32 R164, R164, -0x2daee0ad, RZ ;  /* 0xd2511f53a4a47825 */ /* 0x000fe200078e00ff */
[----:B------:R-:W-:Y:S01]  /*5230*/  LOP3.LUT R3, R23, UR29, R218, 0x96, !PT ;  /* 0x0000001d17037c12 */ /* 0x000fe2000f8e96da */
[----:B------:R-:W-:Y:S03]  /*5240*/  LDSM.16.MT88.4 R56, [R188+0xc000] ;  /* 0x00c00000bc38783b */ /* 0x000fe60000004200 */
[----:B------:R-:W-:Y:S01]  /*5250*/  LOP3.LUT R166, R165, UR28, R220, 0x96, !PT ;  /* 0x0000001ca5a67c12 */ /* 0x000fe2000f8e96dc */
[----:B------:R-:W-:Y:S01]  /*5260*/  IMAD.WIDE.U32 R18, R3, -0x2daee0ad, RZ ;  /* 0xd2511f5303127825 */ /* 0x000fe200078e00ff */
[----:B------:R-:W-:Y:S01]  /*5270*/  LDSM.16.MT88.4 R40, [R190+0xc000] ;  /* 0x00c00000be28783b */ /* 0x000fe20000004200 */
[----:B-1----:R-:W-:-:S02]  /*5280*/  FMNMX.FTZ R132, R15, R132, !PT ;  /* 0x000000840f847209 */ /* 0x002fc40007810000 */
[----:B------:R-:W-:Y:S01]  /*5290*/  IMAD.WIDE.U32 R166, R166, -0x326172a9, RZ ;  /* 0xcd9e8d57a6a67825 */ /* 0x000fe200078e00ff */
[----:B------:R-:W-:Y:S01]  /*52a0*/  LOP3.LUT R14, R19, UR26, R164, 0x96, !PT ;  /* 0x0000001a130e7c12 */ /* 0x000fe2000f8e96a4 */
[----:B------:R-:W-:Y:S01]  /*52b0*/  LDSM.16.MT88.4 R48, [R189+0xc000] ;  /* 0x00c00000bd30783b */ /* 0x000fe20000004200 */
[----:B--2---:R-:W-:Y:S01]  /*52c0*/  FMNMX.FTZ R16, R16, R17, !PT ;  /* 0x0000001110107209 */ /* 0x004fe20007810000 */
[----:B------:R-:W-:Y:S01]  /*52d0*/  IMAD.U32 R220, RZ, RZ, UR7 ;  /* 0x00000007ffdc7e24 */ /* 0x000fe2000f8e00ff */
[----:B------:R-:W-:Y:S01]  /*52e0*/  LOP3.LUT R22, R167, UR27, R22, 0x96, !PT ;  /* 0x0000001ba7167c12 */ /* 0x000fe2000f8e9616 */
[----:B------:R-:W1:Y:S03]  /*52f0*/  SHFL.BFLY PT, R15, R132, 0x1, 0x1f ;  /* 0x0c201f00840f7f89 */ /* 0x000e6600000e0000 */
[----:B------:R-:W-:Y:S01]  /*5300*/  LOP3.LUT R220, R221, UR19, R220, 0x96, !PT ;  /* 0x00000013dddc7c12 */ /* 0x000fe2000f8e96dc */
[----:B------:R-:W2:Y:S01]  /*5310*/  SHFL.BFLY PT, R3, R16, 0x1, 0x1f ;  /* 0x0c201f0010037f89 */ /* 0x000ea200000e0000 */
[----:B------:R-:W-:-:S04]  /*5320*/  IMAD.WIDE.U32 R22, R22, -0x2daee0ad, RZ ;  /* 0xd2511f5316167825 */ /* 0x000fc800078e00ff */
[----:B------:R-:W-:Y:S01]  /*5330*/  IMAD.WIDE.U32 R220, R220, -0x326172a9, RZ ;  /* 0xcd9e8d57dcdc7825 */ /* 0x000fe200078e00ff */
[----:B------:R-:W-:-:S04]  /*5340*/  LOP3.LUT R18, R23, UR24, R18, 0x96, !PT ;  /* 0x0000001817127c12 */ /* 0x000fc8000f8e9612 */
[----:B------:R-:W-:Y:S01]  /*5350*/  LOP3.LUT R218, R221, UR29, R218, 0x96, !PT ;  /* 0x0000001dddda7c12 */ /* 0x000fe2000f8e96da */
[----:B------:R-:W-:-:S04]  /*5360*/  IMAD.WIDE.U32 R18, R18, -0x326172a9, RZ ;  /* 0xcd9e8d5712127825 */ /* 0x000fc800078e00ff */
[----:B------:R-:W-:Y:S01]  /*5370*/  IMAD.WIDE.U32 R218, R218, -0x2daee0ad, RZ ;  /* 0xd2511f53dada7825 */ /* 0x000fe200078e00ff */
[----:B-1----:R-:W-:-:S03]  /*5380*/  FMNMX.FTZ R132, R132, R15, !PT ;  /* 0x0000000f84847209 */ /* 0x002fc60007810000 */
[----:B------:R-:W-:Y:S01]  /*5390*/  IMAD.WIDE.U32 R14, R14, -0x326172a9, RZ ;  /* 0xcd9e8d570e0e7825 */ /* 0x000fe200078e00ff */
[----:B------:R-:W-:-:S03]  /*53a0*/  FSETP.NEU.FTZ.AND P1, PT, R132, -INF , PT ;  /* 0xff8000008400780b */ /* 0x000fc60003f3d000 */
[----:B------:R-:W-:Y:S01]  /*53b0*/  FMUL.FTZ R214, R132, c[0x0][0x23c] ;  /* 0x00008f0084d67a20 */ /* 0x000fe20000410000 */
[----:B------:R-:W-:Y:S02]  /*53c0*/  LOP3.LUT R15, R15, UR25, R166, 0x96, !PT ;  /* 0x000000190f0f7c12 */ /* 0x000fe4000f8e96a6 */
[----:B------:R-:W-:Y:S02]  /*53d0*/  LOP3.LUT R14, R19, UR21, R14, 0x96, !PT ;  /* 0x00000015130e7c12 */ /* 0x000fe4000f8e960e */
[----:B------:R-:W-:Y:S02]  /*53e0*/  FSEL R214, R214, RZ, P1 ;  /* 0x000000ffd6d67208 */ /* 0x000fe40000800000 */
[----:B--2---:R-:W-:-:S03]  /*53f0*/  FMNMX.FTZ R3, R16, R3, !PT ;  /* 0x0000000310037209 */ /* 0x004fc60007810000 */
[----:B------:R-:W-:Y:S01]  /*5400*/  FFMA.FTZ R159, R33, c[0x0][0x23c], -R214 ;  /* 0x00008f00219f7a23 */ /* 0x000fe200000108d6 */
[----:B------:R-:W-:Y:S01]  /*5410*/  FSETP.NEU.FTZ.AND P1, PT, R3, -INF , PT ;  /* 0xff8000000300780b */ /* 0x000fe20003f3d000 */
[----:B------:R-:W-:-:S04]  /*5420*/  IMAD.WIDE.U32 R32, R15, -0x2daee0ad, RZ ;  /* 0xd2511f530f207825 */ /* 0x000fc800078e00ff */
[----:B------:R-:W-:Y:S01]  /*5430*/  IMAD.WIDE.U32 R14, R14, -0x2daee0ad, RZ ;  /* 0xd2511f530e0e7825 */ /* 0x000fe200078e00ff */
[----:B------:R-:W-:Y:S01]  /*5440*/  LOP3.LUT R16, R33, UR11, R22, 0x96, !PT ;  /* 0x0000000b21107c12 */ /* 0x000fe2000f8e9616 */
[----:B------:R-:W-:Y:S02]  /*5450*/  MUFU.EX2 R159, R159 ;  /* 0x0000009f009f7308 */ /* 0x000fe40000000800 */
[----:B------:R-:W-:Y:S01]  /*5460*/  FMUL.FTZ R171, R3, c[0x0][0x23c] ;  /* 0x00008f0003ab7a20 */ /* 0x000fe20000410000 */
[----:B------:R-:W-:Y:S01]  /*5470*/  LOP3.LUT R22, R15, UR5, R32, 0x96, !PT ;  /* 0x000000050f167c12 */ /* 0x000fe2000f8e9620 */
[----:B------:R-:W-:Y:S01]  /*5480*/  IMAD.WIDE.U32 R16, R16, -0x326172a9, RZ ;  /* 0xcd9e8d5710107825 */ /* 0x000fe200078e00ff */
[----:B------:R-:W1:Y:S02]  /*5490*/  LDSM.16.MT88.4 R32, [R188+0x10000] ;  /* 0x01000000bc20783b */ /* 0x000e640000004200 */
[----:B------:R-:W-:Y:S01]  /*54a0*/  FSEL R171, R171, RZ, P1 ;  /* 0x000000ffabab7208 */ /* 0x000fe20000800000 */
[----:B------:R-:W-:-:S04]  /*54b0*/  IMAD.WIDE.U32 R22, R22, -0x326172a9, RZ ;  /* 0xcd9e8d5716167825 */ /* 0x000fc800078e00ff */
[--C-:B------:R-:W-:Y:S01]  /*54c0*/  FFMA.FTZ R161, R30, c[0x0][0x23c], -R171.reuse ;  /* 0x00008f001ea17a23 */ /* 0x100fe200000108ab */
[----:B------:R-:W-:Y:S01]  /*54d0*/  LOP3.LUT R16, R23, UR6, R16, 0x96, !PT ;  /* 0x0000000617107c12 */ /* 0x000fe2000f8e9610 */
[--C-:B------:R-:W-:Y:S01]  /*54e0*/  FFMA.FTZ R154, R26, c[0x0][0x23c], -R171.reuse ;  /* 0x00008f001a9a7a23 */ /* 0x100fe200000108ab */
[----:B------:R-:W-:Y:S01]  /*54f0*/  SHF.R.U32.HI R19, RZ, 0x10, R22 ;  /* 0x00000010ff137819 */ /* 0x000fe20000011616 */
[----:B------:R-:W-:Y:S01]  /*5500*/  FFMA.FTZ R158, R31, c[0x0][0x23c], -R214 ;  /* 0x00008f001f9e7a23 */ /* 0x000fe200000108d6 */
[----:B------:R-:W-:Y:S01]  /*5510*/  SHF.R.U32.HI R5, RZ, 0x10, R16 ;  /* 0x00000010ff057819 */ /* 0x000fe20000011610 */
[----:B------:R-:W-:Y:S01]  /*5520*/  MUFU.EX2 R161, R161 ;  /* 0x000000a100a17308 */ /* 0x000fe20000000800 */
[----:B------:R-:W-:Y:S01]  /*5530*/  LOP3.LUT R7, R16, 0xffff, RZ, 0xc0, !PT ;  /* 0x0000ffff10077812 */ /* 0x000fe200078ec0ff */
[--C-:B------:R-:W-:Y:S01]  /*5540*/  FFMA.FTZ R156, R28, c[0x0][0x23c], -R171.reuse ;  /* 0x00008f001c9c7a23 */ /* 0x100fe200000108ab */
[----:B------:R-:W-:Y:S01]  /*5550*/  LOP3.LUT R4, R16, 0xff, RZ, 0xc0, !PT ;  /* 0x000000ff10047812 */ /* 0x000fe200078ec0ff */
[----:B------:R-:W-:Y:S01]  /*5560*/  FFMA.FTZ R163, R24, c[0x0][0x23c], -R171 ;  /* 0x00008f0018a37a23 */ /* 0x000fe200000108ab */
[----:B------:R-:W-:Y:S01]  /*5570*/  SHF.R.U32.HI R15, RZ, 0x18, R22 ;  /* 0x00000018ff0f7819 */ /* 0x000fe20000011616 */
[----:B------:R-:W-:Y:S01]  /*5580*/  FFMA.FTZ R157, R29, c[0x0][0x23c], -R214 ;  /* 0x00008f001d9d7a23 */ /* 0x000fe200000108d6 */
[----:B------:R-:W-:Y:S01]  /*5590*/  LOP3.LUT R0, R19, 0xff, RZ, 0xc0, !PT ;  /* 0x000000ff13007812 */ /* 0x000fe200078ec0ff */
[----:B------:R-:W2:Y:S01]  /*55a0*/  MUFU.EX2 R154, R154 ;  /* 0x0000009a009a7308 */ /* 0x000ea20000000800 */
[----:B------:R-:W-:Y:S01]  /*55b0*/  SHF.R.U32.HI R16, RZ, 0x18, R16 ;  /* 0x00000018ff107819 */ /* 0x000fe20000011610 */
[--C-:B------:R-:W-:Y:S01]  /*55c0*/  FFMA.FTZ R152, R25, c[0x0][0x23c], -R214.reuse ;  /* 0x00008f0019987a23 */ /* 0x100fe200000108d6 */
[----:B------:R-:W-:Y:S01]  /*55d0*/  LOP3.LUT R5, R5, 0xff, RZ, 0xc0, !PT ;  /* 0x000000ff05057812 */ /* 0x000fe200078ec0ff */
[----:B------:R-:W-:Y:S01]  /*55e0*/  FFMA.FTZ R151, R9, c[0x0][0x23c], -R214 ;  /* 0x00008f0009977a23 */ /* 0x000fe200000108d6 */
[----:B------:R-:W-:Y:S01]  /*55f0*/  PRMT R15, R0, 0x5410, R15 ;  /* 0x00005410000f7816 */ /* 0x000fe2000000000f */
[----:B------:R-:W-:Y:S01]  /*5600*/  FFMA.FTZ R153, R6, c[0x0][0x23c], -R171 ;  /* 0x00008f0006997a23 */ /* 0x000fe200000108ab */
[----:B------:R-:W-:Y:S01]  /*5610*/  PRMT R5, R5, 0x5410, R16 ;  /* 0x0000541005057816 */ /* 0x000fe20000000010 */
[----:B------:R-:W3:Y:S01]  /*5620*/  MUFU.EX2 R158, R158 ;  /* 0x0000009e009e7308 */ /* 0x000ee20000000800 */
[----:B------:R-:W-:Y:S01]  /*5630*/  SHF.R.U32.HI R7, RZ, 0x8, R7 ;  /* 0x00000008ff077819 */ /* 0x000fe20000011607 */
[--C-:B------:R-:W-:Y:S01]  /*5640*/  HSET2.LE.AND R115, R15, R162.reuse, PT ;  /* 0x000000a20f737233 */ /* 0x100fe20003803000 */
[----:B------:R-:W-:Y:S01]  /*5650*/  LOP3.LUT R16, R17, UR8, R18, 0x96, !PT ;  /* 0x0000000811107c12 */ /* 0x000fe2000f8e9612 */
[--C-:B------:R-:W-:Y:S01]  /*5660*/  HSET2.LE.AND R113, R5, R162.reuse, PT ;  /* 0x000000a205717233 */ /* 0x100fe20003803000 */
[----:B------:R-:W-:Y:S01]  /*5670*/  PRMT R7, R4, 0x5410, R7 ;  /* 0x0000541004077816 */ /* 0x000fe20000000007 */
[--C-:B------:R-:W-:Y:S01]  /*5680*/  FFMA.FTZ R155, R21, c[0x0][0x23c], -R214.reuse ;  /* 0x00008f00159b7a23 */ /* 0x100fe200000108d6 */
[----:B------:R-:W-:Y:S01]  /*5690*/  LOP3.LUT R20, R22, 0xffff, RZ, 0xc0, !PT ;  /* 0x0000ffff16147812 */ /* 0x000fe200078ec0ff */
[----:B------:R-:W-:Y:S01]  /*56a0*/  IMAD.WIDE.U32 R16, R16, -0x2daee0ad, RZ ;  /* 0xd2511f5310107825 */ /* 0x000fe200078e00ff */
[----:B--2---:R-:W-:Y:S01]  /*56b0*/  F2FP.BF16.PACK_AB R4, R154, R161 ;  /* 0x000000a19a04723e */ /* 0x004fe200000010ff */
[----:B------:R-:W-:Y:S01]  /*56c0*/  MUFU.EX2 R156, R156 ;  /* 0x0000009c009c7308 */ /* 0x000fe20000000800 */
[----:B------:R-:W-:Y:S01]  /*56d0*/  LOP3.LUT R23, R22, 0xff, RZ, 0xc0, !PT ;  /* 0x000000ff16177812 */ /* 0x000fe200078ec0ff */
[--C-:B------:R-:W-:Y:S01]  /*56e0*/  HSET2.LE.AND R112, R7, R162.reuse, PT ;  /* 0x000000a207707233 */ /* 0x100fe20003803000 */
[----:B------:R-:W-:Y:S01]  /*56f0*/  LOP3.LUT R115, R115, R4, RZ, 0xc0, !PT ;  /* 0x0000000473737212 */ /* 0x000fe200078ec0ff */
[--C-:B------:R-:W-:Y:S01]  /*5700*/  FFMA.FTZ R150, R11, c[0x0][0x23c], -R214.reuse ;  /* 0x00008f000b967a23 */ /* 0x100fe200000108d6 */
[----:B------:R-:W-:Y:S01]  /*5710*/  LOP3.LUT R4, R16, 0xffff, RZ, 0xc0, !PT ;  /* 0x0000ffff10047812 */ /* 0x000fe200078ec0ff */
[----:B------:R-:W-:Y:S01]  /*5720*/  FFMA.FTZ R148, R13, c[0x0][0x23c], -R214 ;  /* 0x00008f000d947a23 */ /* 0x000fe200000108d6 */
[----:B------:R-:W-:Y:S01]  /*5730*/  SHF.R.U32.HI R20, RZ, 0x8, R20 ;  /* 0x00000008ff147819 */ /* 0x000fe20000011614 */
[----:B------:R-:W2:Y:S01]  /*5740*/  MUFU.EX2 R163, R163 ;  /* 0x000000a300a37308 */ /* 0x000ea20000000800 */
[----:B---3--:R-:W-:Y:S01]  /*5750*/  F2FP.BF16.PACK_AB R5, R158, R159 ;  /* 0x0000009f9e05723e */ /* 0x008fe200000010ff */
[--C-:B------:R-:W-:Y:S01]  /*5760*/  FFMA.FTZ R149, R12, c[0x0][0x23c], -R171.reuse ;  /* 0x00008f000c957a23 */ /* 0x100fe200000108ab */
[----:B------:R-:W-:Y:S01]  /*5770*/  SHF.R.U32.HI R4, RZ, 0x8, R4 ;  /* 0x00000008ff047819 */ /* 0x000fe20000011604 */
[--C-:B------:R-:W-:Y:S01]  /*5780*/  FFMA.FTZ R160, R8, c[0x0][0x23c], -R171.reuse ;  /* 0x00008f0008a07a23 */ /* 0x100fe200000108ab */
[----:B------:R-:W-:Y:S01]  /*5790*/  LOP3.LUT R9, R16, 0xff, RZ, 0xc0, !PT ;  /* 0x000000ff10097812 */ /* 0x000fe200078ec0ff */
[--C-:B------:R-:W-:Y:S01]  /*57a0*/  FFMA.FTZ R212, R172, c[0x0][0x23c], -R171.reuse ;  /* 0x00008f00acd47a23 */ /* 0x100fe200000108ab */
[----:B------:R-:W-:Y:S01]  /*57b0*/  PRMT R23, R23, 0x5410, R20 ;  /* 0x0000541017177816 */ /* 0x000fe20000000014 */
[----:B------:R-:W-:Y:S01]  /*57c0*/  MUFU.EX2 R157, R157 ;  /* 0x0000009d009d7308 */ /* 0x000fe20000000800 */
[----:B------:R-:W-:Y:S01]  /*57d0*/  LOP3.LUT R112, R112, R5, RZ, 0xc0, !PT ;  /* 0x0000000570707212 */ /* 0x000fe200078ec0ff */
[--C-:B------:R-:W-:Y:S01]  /*57e0*/  FFMA.FTZ R173, R138, c[0x0][0x23c], -R171.reuse ;  /* 0x00008f008aad7a23 */ /* 0x100fe200000108ab */
[----:B------:R-:W-:Y:S01]  /*57f0*/  PRMT R9, R9, 0x5410, R4 ;  /* 0x0000541009097816 */ /* 0x000fe20000000004 */
[--C-:B------:R-:W-:Y:S01]  /*5800*/  HSET2.LE.AND R23, R23, R162.reuse, PT ;  /* 0x000000a217177233 */ /* 0x100fe20003803000 */
[----:B------:R-:W3:Y:S01]  /*5810*/  LDSM.16.MT88.4 R4, [R192+0xc800] ;  /* 0x00c80000c004783b */ /* 0x000ee20000004200 */
[----:B------:R-:W-:Y:S01]  /*5820*/  LOP3.LUT R11, R17, UR30, R14, 0x96, !PT ;  /* 0x0000001e110b7c12 */ /* 0x000fe2000f8e960e */
[--C-:B------:R-:W-:Y:S01]  /*5830*/  FFMA.FTZ R17, R10, c[0x0][0x23c], -R171.reuse ;  /* 0x00008f000a117a23 */ /* 0x100fe200000108ab */
[----:B------:R-:W4:Y:S01]  /*5840*/  MUFU.EX2 R152, R152 ;  /* 0x0000009800987308 */ /* 0x000f220000000800 */
[----:B--2---:R-:W-:Y:S01]  /*5850*/  F2FP.BF16.PACK_AB R0, R163, R156 ;  /* 0x0000009ca300723e */ /* 0x004fe200000010ff */
[--C-:B------:R-:W-:Y:S01]  /*5860*/  HSET2.LE.AND R142, R9, R162.reuse, PT ;  /* 0x000000a2098e7233 */ /* 0x100fe20003803000 */
[--C-:B------:R-:W-:Y:S01]  /*5870*/  SHF.R.U32.HI R143, RZ, 0x18, R16.reuse ;  /* 0x00000018ff8f7819 */ /* 0x100fe20000011610 */
[----:B------:R-:W-:Y:S01]  /*5880*/  LDSM.16.MT88.4 R12, [R192+0xe800] ;  /* 0x00e80000c00c783b */ /* 0x000fe20000004200 */
[----:B------:R-:W-:Y:S01]  /*5890*/  LOP3.LUT R113, R113, R0, RZ, 0xc0, !PT ;  /* 0x0000000071717212 */ /* 0x000fe200078ec0ff */
[--C-:B------:R-:W-:Y:S01]  /*58a0*/  FFMA.FTZ R172, R136, c[0x0][0x23c], -R171.reuse ;  /* 0x00008f0088ac7a23 */ /* 0x100fe200000108ab */
[----:B------:R-:W-:Y:S01]  /*58b0*/  SHF.R.U32.HI R0, RZ, 0x10, R16 ;  /* 0x00000010ff007819 */ /* 0x000fe20000011610 */
[----:B------:R-:W-:Y:S01]  /*58c0*/  MUFU.EX2 R155, R155 ;  /* 0x0000009b009b7308 */ /* 0x000fe20000000800 */
[----:B------:R-:W-:Y:S01]  /*58d0*/  LOP3.LUT R16, R11, 0xffff, RZ, 0xc0, !PT ;  /* 0x0000ffff0b107812 */ /* 0x000fe200078ec0ff */
[----:B------:R-:W-:Y:S01]  /*58e0*/  FFMA.FTZ R175, R216, c[0x0][0x23c], -R171 ;  /* 0x00008f00d8af7a23 */ /* 0x000fe200000108ab */
[----:B------:R-:W-:Y:S01]  /*58f0*/  LOP3.LUT R10, R0, 0xff, RZ, 0xc0, !PT ;  /* 0x000000ff000a7812 */ /* 0x000fe200078ec0ff */
[----:B------:R-:W-:Y:S01]  /*5900*/  LDSM.16.MT88.4 R24, [R189+0xc800] ;  /* 0x00c80000bd18783b */ /* 0x000fe20000004200 */
[--C-:B------:R-:W-:Y:S01]  /*5910*/  SHF.R.U32.HI R141, RZ, 0x10, R11.reuse ;  /* 0x00000010ff8d7819 */ /* 0x100fe2000001160b */
[--C-:B------:R-:W-:Y:S01]  /*5920*/  FFMA.FTZ R216, R217, c[0x0][0x23c], -R214.reuse ;  /* 0x00008f00d9d87a23 */ /* 0x100fe200000108d6 */
[----:B------:R-:W-:Y:S01]  /*5930*/  LOP3.LUT R165, R11, 0xff, RZ, 0xc0, !PT ;  /* 0x000000ff0ba57812 */ /* 0x000fe200078ec0ff */
[----:B------:R-:W-:Y:S01]  /*5940*/  MUFU.EX2 R150, R150 ;  /* 0x0000009600967308 */ /* 0x000fe20000000800 */
[----:B----4-:R-:W-:Y:S01]  /*5950*/  F2FP.BF16.PACK_AB R114, R152, R157 ;  /* 0x0000009d9872723e */ /* 0x010fe200000010ff */
[----:B------:R-:W-:Y:S01]  /*5960*/  LDSM.16.MT88.4 R28, [R190+0xc800] ;  /* 0x00c80000be1c783b */ /* 0x000fe20000004200 */
[----:B------:R-:W-:Y:S01]  /*5970*/  SHF.R.U32.HI R8, RZ, 0x18, R11 ;  /* 0x00000018ff087819 */ /* 0x000fe2000001160b */
[--C-:B------:R-:W-:Y:S01]  /*5980*/  FFMA.FTZ R215, R215, c[0x0][0x23c], -R214.reuse ;  /* 0x00008f00d7d77a23 */ /* 0x100fe200000108d6 */
[----:B------:R-:W-:Y:S01]  /*5990*/  LOP3.LUT R114, R23, R114, RZ, 0xc0, !PT ;  /* 0x0000007217727212 */ /* 0x000fe200078ec0ff */
[----:B------:R-:W-:Y:S01]  /*59a0*/  FFMA.FTZ R213, R213, c[0x0][0x23c], -R214 ;  /* 0x00008f00d5d57a23 */ /* 0x000fe200000108d6 */
[----:B------:R-:W-:Y:S01]  /*59b0*/  SHF.R.U32.HI R16, RZ, 0x8, R16 ;  /* 0x00000008ff107819 */ /* 0x000fe20000011610 */
[----:B------:R-:W-:Y:S01]  /*59c0*/  MUFU.EX2 R151, R151 ;  /* 0x0000009700977308 */ /* 0x000fe20000000800 */
[----:B------:R-:W-:Y:S01]  /*59d0*/  LOP3.LUT R141, R141, 0xff, RZ, 0xc0, !PT ;  /* 0x000000ff8d8d7812 */ /* 0x000fe200078ec0ff */
[----:B------:R-:W-:Y:S01]  /*59e0*/  LDSM.16.MT88.4 R20, [R188+0xc800] ;  /* 0x00c80000bc14783b */ /* 0x000fe20000004200 */
[----:B------:R-:W-:Y:S01]  /*59f0*/  PRMT R143, R10, 0x5410, R143 ;  /* 0x000054100a8f7816 */ /* 0x000fe2000000008f */
[C---:B------:R-:W-:Y:S01]  /*5a00*/  HMMA.16816.F32.BF16 R128, R112.reuse, R124, RZ ;  /* 0x0000007c7080723c */ /* 0x040fe200000418ff */
[----:B------:R-:W-:Y:S01]  /*5a10*/  PRMT R165, R165, 0x5410, R16 ;  /* 0x00005410a5a57816 */ /* 0x000fe20000000010 */
[--C-:B------:R-:W-:Y:S01]  /*5a20*/  FFMA.FTZ R174, R174, c[0x0][0x23c], -R171.reuse ;  /* 0x00008f00aeae7a23 */ /* 0x100fe200000108ab */
[----:B------:R-:W-:Y:S01]  /*5a30*/  PRMT R141, R141, 0x5410, R8 ;  /* 0x000054108d8d7816 */ /* 0x000fe20000000008 */
[----:B------:R-:W2:Y:S01]  /*5a40*/  MUFU.EX2 R148, R148 ;  /* 0x0000009400947308 */ /* 0x000ea20000000800 */
[--C-:B------:R-:W-:Y:S01]  /*5a50*/  HSET2.LE.AND R143, R143, R162.reuse, PT ;  /* 0x000000a28f8f7233 */ /* 0x100fe20003803000 */
[--C-:B------:R-:W-:Y:S01]  /*5a60*/  FFMA.FTZ R169, R169, c[0x0][0x23c], -R171.reuse ;  /* 0x00008f00a9a97a23 */ /* 0x100fe200000108ab */
[--C-:B------:R-:W-:Y:S01]  /*5a70*/  HSET2.LE.AND R140, R165, R162.reuse, PT ;  /* 0x000000a2a58c7233 */ /* 0x100fe20003803000 */
[----:B------:R-:W-:Y:S01]  /*5a80*/  HMMA.16816.F32.BF16 R124, R112, R126, RZ ;  /* 0x0000007e707c723c */ /* 0x000fe200000418ff */
[----:B------:R-:W-:Y:S01]  /*5a90*/  HSET2.LE.AND R141, R141, R162, PT ;  /* 0x000000a28d8d7233 */ /* 0x000fe20003803000 */
[----:B------:R-:W-:Y:S01]  /*5aa0*/  LOP3.LUT R165, R219, UR26, R164, 0x96, !PT ;  /* 0x0000001adba57c12 */ /* 0x000fe2000f8e96a4 */
[----:B------:R-:W-:Y:S01]  /*5ab0*/  FFMA.FTZ R164, R147, c[0x0][0x23c], -R214 ;  /* 0x00008f0093a47a23 */ /* 0x000fe200000108d6 */
[----:B------:R-:W-:Y:S01]  /*5ac0*/  MUFU.EX2 R153, R153 ;  /* 0x0000009900997308 */ /* 0x000fe20000000800 */
[----:B------:R-:W-:-:S02]  /*5ad0*/  FFMA.FTZ R168, R168, c[0x0][0x23c], -R171 ;  /* 0x00008f00a8a87a23 */ /* 0x000fc400000108ab */
[----:B------:R-:W-:Y:S01]  /*5ae0*/  FADD.FTZ R158, R159, R158 ;  /* 0x0000009e9f9e7221 */ /* 0x000fe20000010000 */
[C---:B-1----:R-:W-:Y:S01]  /*5af0*/  HMMA.16816.F32.BF16 R116, R112.reuse, R32, RZ ;  /* 0x000000207074723c */ /* 0x042fe200000418ff */
[----:B------:R-:W-:Y:S02]  /*5b00*/  FADD.FTZ R156, R156, R163 ;  /* 0x000000a39c9c7221 */ /* 0x000fe40000010000 */
[----:B------:R-:W-:Y:S01]  /*5b10*/  FADD.FTZ R157, R157, R158 ;  /* 0x0000009e9d9d7221 */ /* 0x000fe20000010000 */
[----:B------:R-:W-:Y:S01]  /*5b20*/  MUFU.EX2 R149, R149 ;  /* 0x0000009500957308 */ /* 0x000fe20000000800 */
[----:B--2---:R-:W-:Y:S01]  /*5b30*/  F2FP.BF16.PACK_AB R9, R148, R151 ;  /* 0x000000979409723e */ /* 0x004fe200000010ff */
[----:B------:R-:W-:Y:S01]  /*5b40*/  FADD.FTZ R161, R161, R156 ;  /* 0x0000009ca1a17221 */ /* 0x000fe20000010000 */
[----:B------:R-:W-:Y:S01]  /*5b50*/  F2FP.BF16.PACK_AB R33, R150, R155 ;  /* 0x0000009b9621723e */ /* 0x000fe200000010ff */
[----:B------:R-:W-:Y:S01]  /*5b60*/  HMMA.16816.F32.BF16 R76, R112, R80, RZ ;  /* 0x00000050704c723c */ /* 0x000fe200000418ff */
[----:B------:R-:W-:Y:S01]  /*5b70*/  LOP3.LUT R142, R142, R9, RZ, 0xc0, !PT ;  /* 0x000000098e8e7212 */ /* 0x000fe200078ec0ff */
[----:B------:R-:W-:Y:S01]  /*5b80*/  FADD.FTZ R152, R152, R157 ;  /* 0x0000009d98987221 */ /* 0x000fe20000010000 */
[----:B------:R-:W-:Y:S01]  /*5b90*/  LOP3.LUT R140, R140, R33, RZ, 0xc0, !PT ;  /* 0x000000218c8c7212 */ /* 0x000fe200078ec0ff */
[----:B------:R-:W1:Y:S01]  /*5ba0*/  MUFU.EX2 R0, R17 ;  /* 0x0000001100007308 */ /* 0x000e620000000800 */
[----:B------:R-:W2:Y:S01]  /*5bb0*/  LDSM.16.MT88.4 R8, [R189+0xe800] ;  /* 0x00e80000bd08783b */ /* 0x000ea20000004200 */
[----:B------:R-:W-:-:S02]  /*5bc0*/  FADD.FTZ R154, R154, R161 ;  /* 0x000000a19a9a7221 */ /* 0x000fc40000010000 */
[----:B------:R-:W-:Y:S01]  /*5bd0*/  HMMA.16816.F32.BF16 R80, R112, R82, RZ ;  /* 0x000000527050723c */ /* 0x000fe200000418ff */
[----:B------:R-:W-:-:S03]  /*5be0*/  FADD.FTZ R155, R155, R152 ;  /* 0x000000989b9b7221 */ /* 0x000fc60000010000 */
[----:B------:R-:W4:Y:S01]  /*5bf0*/  MUFU.EX2 R160, R160 ;  /* 0x000000a000a07308 */ /* 0x000f220000000800 */
[----:B------:R-:W-:-:S03]  /*5c00*/  FADD.FTZ R150, R150, R155 ;  /* 0x0000009b96967221 */ /* 0x000fc60000010000 */
[C---:B------:R-:W-:Y:S01]  /*5c10*/  HMMA.16816.F32.BF16 R68, R112.reuse, R72, RZ ;  /* 0x000000487044723c */ /* 0x040fe200000418ff */
[----:B------:R-:W-:Y:S01]  /*5c20*/  FADD.FTZ R151, R151, R150 ;  /* 0x0000009697977221 */ /* 0x000fe20000010000 */
[----:B-1----:R-:W-:Y:S01]  /*5c30*/  F2FP.BF16.PACK_AB R144, R0, R149 ;  /* 0x000000950090723e */ /* 0x002fe200000010ff */
[----:B------:R-:W1:Y:S01]  /*5c40*/  LDSM.16.MT88.4 R16, [R190+0xe800] ;  /* 0x00e80000be10783b */ /* 0x000e620000004200 */
[----:B------:R-:W-:Y:S01]  /*5c50*/  MUFU.EX2 R164, R164 ;  /* 0x000000a400a47308 */ /* 0x000fe20000000800 */
[----:B------:R-:W-:Y:S01]  /*5c60*/  FADD.FTZ R151, R148, R151 ;  /* 0x0000009794977221 */ /* 0x000fe20000010000 */
[----:B------:R-:W-:Y:S02]  /*5c70*/  LOP3.LUT R143, R143, R144, RZ, 0xc0, !PT ;  /* 0x000000908f8f7212 */ /* 0x000fe400078ec0ff */
[----:B------:R-:W-:Y:S01]  /*5c80*/  HMMA.16816.F32.BF16 R60, R112, R64, RZ ;  /* 0x00000040703c723c */ /* 0x000fe200000418ff */
[----:B----4-:R-:W-:Y:S01]  /*5c90*/  F2FP.BF16.PACK_AB R32, R160, R153 ;  /* 0x00000099a020723e */ /* 0x010fe200000010ff */
[----:B------:R-:W-:-:S02]  /*5ca0*/  FADD.FTZ R153, R153, R154 ;  /* 0x0000009a99997221 */ /* 0x000fc40000010000 */
[----:B------:R-:W-:Y:S01]  /*5cb0*/  MUFU.EX2 R212, R212 ;  /* 0x000000d400d47308 */ /* 0x000fe20000000800 */
[----:B------:R-:W-:-:S03]  /*5cc0*/  LOP3.LUT R141, R141, R32, RZ, 0xc0, !PT ;  /* 0x000000208d8d7212 */ /* 0x000fc600078ec0ff */
[----:B------:R-:W-:Y:S01]  /*5cd0*/  HMMA.16816.F32.BF16 R84, R112, R88, RZ ;  /* 0x000000587054723c */ /* 0x000fe200000418ff */
[----:B------:R-:W-:-:S03]  /*5ce0*/  FADD.FTZ R160, R160, R153 ;  /* 0x00000099a0a07221 */ /* 0x000fc60000010000 */
[----:B------:R-:W-:Y:S01]  /*5cf0*/  MUFU.EX2 R173, R173 ;  /* 0x000000ad00ad7308 */ /* 0x000fe20000000800 */
[----:B------:R-:W-:-:S03]  /*5d00*/  FADD.FTZ R149, R149, R160 ;  /* 0x000000a095957221 */ /* 0x000fc60000010000 */
[----:B---3--:R-:W-:Y:S01]  /*5d10*/  HMMA.16816.F32.BF16 R128, R140, R4, R128 ;  /* 0x000000048c80723c */ /* 0x008fe20000041880 */
[----:B------:R-:W-:-:S03]  /*5d20*/  FADD.FTZ R149, R0, R149 ;  /* 0x0000009500957221 */ /* 0x000fc60000010000 */
[----:B------:R-:W-:Y:S04]  /*5d30*/  MUFU.EX2 R172, R172 ;  /* 0x000000ac00ac7308 */ /* 0x000fe80000000800 */
[----:B------:R-:W-:Y:S01]  /*5d40*/  HMMA.16816.F32.BF16 R124, R140, R6, R124 ;  /* 0x000000068c7c723c */ /* 0x000fe2000004187c */
[----:B------:R-:W3:Y:S03]  /*5d50*/  LDSM.16.MT88.4 R4, [R188+0xe800] ;  /* 0x00e80000bc04783b */ /* 0x000ee60000004200 */
[----:B------:R-:W-:Y:S04]  /*5d60*/  MUFU.EX2 R175, R175 ;  /* 0x000000af00af7308 */ /* 0x000fe80000000800 */
[C---:B------:R-:W-:Y:S04]  /*5d70*/  HMMA.16816.F32.BF16 R64, R112.reuse, R66, RZ ;  /* 0x000000427040723c */ /* 0x040fe800000418ff */
[----:B------:R-:W-:Y:S04]  /*5d80*/  MUFU.EX2 R216, R216 ;  /* 0x000000d800d87308 */ /* 0x000fe80000000800 */
[----:B------:R-:W-:Y:S04]  /*5d90*/  HMMA.16816.F32.BF16 R88, R112, R90, RZ ;  /* 0x0000005a7058723c */ /* 0x000fe800000418ff */
[----:B------:R-:W-:Y:S04]  /*5da0*/  MUFU.EX2 R215, R215 ;  /* 0x000000d700d77308 */ /* 0x000fe80000000800 */
[C---:B--2---:R-:W-:Y:S04]  /*5db0*/  HMMA.16816.F32.BF16 R76, R140.reuse, R8, R76 ;  /* 0x000000088c4c723c */ /* 0x044fe8000004184c */
[----:B------:R-:W-:Y:S04]  /*5dc0*/  MUFU.EX2 R213, R213 ;  /* 0x000000d500d57308 */ /* 0x000fe80000000800 */
[C---:B------:R-:W-:Y:S01]  /*5dd0*/  HMMA.16816.F32.BF16 R80, R140.reuse, R10, R80 ;  /* 0x0000000a8c50723c */ /* 0x040fe20000041850 */
[----:B------:R-:W2:Y:S03]  /*5de0*/  LDSM.16.MT88.4 R8, [R190+0x10800] ;  /* 0x01080000be08783b */ /* 0x000ea60000004200 */
[----:B------:R-:W-:Y:S04]  /*5df0*/  MUFU.EX2 R174, R174 ;  /* 0x000000ae00ae7308 */ /* 0x000fe80000000800 */
[----:B-1----:R-:W-:Y:S04]  /*5e00*/  HMMA.16816.F32.BF16 R68, R140, R16, R68 ;  /* 0x000000108c44723c */ /* 0x002fe80000041844 */
[----:B------:R-:W-:Y:S03]  /*5e10*/  MUFU.EX2 R169, R169 ;  /* 0x000000a900a97308 */ /* 0x000fe60000000800 */
[----:B------:R-:W-:Y:S01]  /*5e20*/  LOP3.LUT R16, R167, UR27, R220, 0x96, !PT ;  /* 0x0000001ba7107c12 */ /* 0x000fe2000f8e96dc */
[----:B------:R-:W-:Y:S01]  /*5e30*/  HMMA.16816.F32.BF16 R72, R112, R74, RZ ;  /* 0x0000004a7048723c */ /* 0x000fe200000418ff */
[----:B------:R-:W-:-:S03]  /*5e40*/  FFMA.FTZ R167, R137, c[0x0][0x23c], -R214 ;  /* 0x00008f0089a77a23 */ /* 0x000fc600000108d6 */
[----:B------:R-:W-:Y:S01]  /*5e50*/  IMAD.WIDE.U32 R16, R16, -0x2daee0ad, RZ ;  /* 0xd2511f5310107825 */ /* 0x000fe200078e00ff */
[----:B------:R-:W-:Y:S03]  /*5e60*/  MUFU.EX2 R168, R168 ;  /* 0x000000a800a87308 */ /* 0x000fe60000000800 */
[----:B------:R-:W-:Y:S01]  /*5e70*/  HMMA.16816.F32.BF16 R60, R140, R12, R60 ;  /* 0x0000000c8c3c723c */ /* 0x000fe2000004183c */
[----:B------:R-:W-:Y:S01]  /*5e80*/  LOP3.LUT R220, R17, UR24, R218, 0x96, !PT ;  /* 0x0000001811dc7c12 */ /* 0x000fe2000f8e96da */
[----:B------:R-:W-:-:S03]  /*5e90*/  IMAD.WIDE.U32 R218, R165, -0x326172a9, RZ ;  /* 0xcd9e8d57a5da7825 */ /* 0x000fc600078e00ff */
[----:B------:R-:W-:Y:S01]  /*5ea0*/  MUFU.EX2 R167, R167 ;  /* 0x000000a700a77308 */ /* 0x000fe20000000800 */
[----:B------:R-:W-:Y:S01]  /*5eb0*/  IMAD.WIDE.U32 R220, R220, -0x326172a9, RZ ;  /* 0xcd9e8d57dcdc7825 */ /* 0x000fe200078e00ff */
[----:B------:R-:W-:Y:S01]  /*5ec0*/  LOP3.LUT R166, R219, UR25, R166, 0x96, !PT ;  /* 0x00000019dba67c12 */ /* 0x000fe2000f8e96a6 */
[C---:B------:R-:W-:Y:S01]  /*5ed0*/  HMMA.16816.F32.BF16 R64, R140.reuse, R14, R64 ;  /* 0x0000000e8c40723c */ /* 0x040fe20000041840 */
[----:B------:R-:W1:Y:S01]  /*5ee0*/  LDSM.16.MT88.4 R12, [R192+0x10800] ;  /* 0x01080000c00c783b */ /* 0x000e620000004200 */
[----:B------:R-:W-:Y:S01]  /*5ef0*/  FFMA.FTZ R165, R145, c[0x0][0x23c], -R214 ;  /* 0x00008f0091a57a23 */ /* 0x000fe200000108d6 */
[----:B------:R-:W-:Y:S02]  /*5f00*/  LOP3.LUT R218, R221, UR21, R218, 0x96, !PT ;  /* 0x00000015ddda7c12 */ /* 0x000fe4000f8e96da */
[----:B------:R-:W-:Y:S03]  /*5f10*/  LDSM.16.MT88.4 R144, [R188+0x10800] ;  /* 0x01080000bc90783b */ /* 0x000fe60000004200 */
[C---:B---3--:R-:W-:Y:S01]  /*5f20*/  HMMA.16816.F32.BF16 R84, R140.reuse, R4, R84 ;  /* 0x000000048c54723c */ /* 0x048fe20000041854 */
[----:B------:R-:W-:Y:S01]  /*5f30*/  IMAD.WIDE.U32 R218, R218, -0x2daee0ad, RZ ;  /* 0xd2511f53dada7825 */ /* 0x000fe200078e00ff */
[----:B------:R-:W3:Y:S06]  /*5f40*/  MUFU.EX2 R165, R165 ;  /* 0x000000a500a57308 */ /* 0x000eec0000000800 */
        /* <DEDUP_REMOVED lines=190> */
[----:B------:R-:W1:Y:S01]  /*6b30*/  S2R R0, SR_TID.X ;  /* 0x0000000000007919 */ /* 0x000e620000002100 */
[----:B------:R-:W2:Y:S01]  /*6b40*/  LDC.U8 R212, c[0x0][0x2d8] ;  /* 0x0000b600ffd47b82 */ /* 0x000ea20000000000 */
[----:B------:R-:W-:Y:S01]  /*6b50*/  IMAD.WIDE.U32 R218, R2, -0x326172a9, RZ ;  /* 0xcd9e8d5702da7825 */ /* 0x000fe200078e00ff */
[----:B------:R-:W-:Y:S01]  /*6b60*/  UIADD3 UR14, UR12, 0x3f, URZ ;  /* 0x0000003f0c0e7890 */ /* 0x000fe2000fffe03f */
[----:B------:R-:W-:Y:S01]  /*6b70*/  ISETP.GE.AND P4, PT, R210, c[0x0][0x220], PT ;  /* 0x00008800d2007a0c */ /* 0x000fe20003f86270 */
[----:B------:R-:W-:Y:S01]  /*6b80*/  ULDC.64 UR6, c[0x0][0x1a0] ;  /* 0x0000680000067ab9 */ /* 0x000fe20000000a00 */
[----:B------:R-:W-:Y:S01]  /*6b90*/  IMAD.U32 R203, RZ, RZ, UR12 ;  /* 0x0000000cffcb7e24 */ /* 0x000fe2000f8e00ff */
[----:B------:R-:W-:Y:S01]  /*6ba0*/  USHF.R.S32.HI UR34, URZ, 0x1f, UR14 ;  /* 0x0000001f3f227899 */ /* 0x000fe2000801140e */
[----:B------:R-:W-:Y:S01]  /*6bb0*/  LOP3.LUT R216, R219, R135, RZ, 0x3c, !PT ;  /* 0x00000087dbd87212 */ /* 0x000fe200078e3cff */
[----:B------:R-:W-:Y:S01]  /*6bc0*/  IMAD.WIDE.U32 R220, R134, -0x2daee0ad, RZ ;  /* 0xd2511f5386dc7825 */ /* 0x000fe200078e00ff */
[----:B------:R-:W-:Y:S01]  /*6bd0*/  ISETP.GE.AND P3, PT, R202, c[0x0][0x220], PT ;  /* 0x00008800ca007a0c */ /* 0x000fe20003f66270 */
[----:B------:R-:W-:Y:S01]  /*6be0*/  ULEA.HI UR34, UR34, UR14, URZ, 0x6 ;  /* 0x0000000e22227291 */ /* 0x000fe2000f8f303f */
[----:B------:R-:W-:Y:S01]  /*6bf0*/  ISETP.GE.AND P2, PT, R201, c[0x0][0x220], PT ;  /* 0x00008800c9007a0c */ /* 0x000fe20003f46270 */
[----:B------:R-:W-:Y:S01]  /*6c00*/  IMAD.WIDE.U32 R216, R216, -0x2daee0ad, RZ ;  /* 0xd2511f53d8d87825 */ /* 0x000fe200078e00ff */
[----:B------:R-:W-:-:S02]  /*6c10*/  USHF.L.U64.HI UR31, UR6, 0x4, UR7 ;  /* 0x00000004061f7899 */ /* 0x000fc40008010207 */
[----:B------:R-:W-:Y:S02]  /*6c20*/  USHF.L.U32 UR32, UR6, 0x4, URZ ;  /* 0x0000000406207899 */ /* 0x000fe4000800063f */
[----:B------:R-:W-:Y:S01]  /*6c30*/  ULEA.HI.SX32 UR34, UR34, 0xfffffffe, 0x1a ;  /* 0xfffffffe22227891 */ /* 0x000fe2000f8fd23f */
[----:B-1----:R-:W-:Y:S02]  /*6c40*/  LOP3.LUT R0, R0, 0x3, RZ, 0xc0, !PT ;  /* 0x0000000300007812 */ /* 0x002fe400078ec0ff */
[----:B--2---:R-:W-:-:S03]  /*6c50*/  PRMT R212, R212, 0x7054, R212 ;  /* 0x00007054d4d47816 */ /* 0x004fc600000000d4 */
[----:B------:R-:W-:Y:S02]  /*6c60*/  IMAD R0, R0, -0x2, R133 ;  /* 0xfffffffe00007824 */ /* 0x000fe400078e0285 */
[----:B------:R-:W-:-:S03]  /*6c70*/  IMAD.MOV.U32 R133, RZ, RZ, R132 ;  /* 0x000000ffff857224 */ /* 0x000fc600078e0084 */
[----:B------:R-:W-:Y:S01]  /*6c80*/  IADD3 R203, R203, -UR13, R0 ;  /* 0x8000000dcbcb7c10 */ /* 0x000fe2000fffe000 */
[----:B------:R-:W-:Y:S01]  /*6c90*/  IMAD.MOV.U32 R0, RZ, RZ, R3 ;  /* 0x000000ffff007224 */ /* 0x000fe200078e0003 */
[----:B------:R-:W-:Y:S05]  /*6ca0*/  BRA `(.L_x_699) ;  /* 0x0000068000007947 */ /* 0x000fea0003800000 */
.L_x_701:
        /* <DEDUP_REMOVED lines=104> */
.L_x_699:
        /* <DEDUP_REMOVED lines=263> */
.L_x_700:
[----:B-1----:R-:W-:Y:S01]  /*83a0*/  MOV R144, UR34 ;  /* 0x0000002200907c02 */ /* 0x002fe20008000f00 */
[----:B------:R-:W-:Y:S01]  /*83b0*/  USHF.L.U32 UR14, UR34, 0x1, URZ ;  /* 0x00000001220e7899 */ /* 0x000fe2000800063f */
[----:B------:R-:W-:Y:S01]  /*83c0*/  LOP3.LUT R226, R217, UR28, R220, 0x96, !PT ;  /* 0x0000001cd9e27c12 */ /* 0x000fe2000f8e96dc */
[----:B------:R-:W-:Y:S01]  /*83d0*/  UIADD3 UR12, UR18, -0x4ab325aa, URZ ;  /* 0xb54cda56120c7890 */ /* 0x000fe2000fffe03f */
[----:B------:R-:W-:Y:S01]  /*83e0*/  LDSM.16.MT88.4 R152, [R190+0xe800] ;  /* 0x00e80000be98783b */ /* 0x000fe20000004200 */
[----:B------:R-:W-:Y:S01]  /*83f0*/  IMAD R144, R144, -0x40, R203 ;  /* 0xffffffc090907824 */ /* 0x000fe200078e02cb */
[----:B------:R-:W-:Y:S01]  /*8400*/  UIADD3 UR34, UR34, -0x1, URZ ;  /* 0xffffffff22227890 */ /* 0x000fe2000fffe03f */
[----:B------:R-:W-:Y:S03]  /*8410*/  IMAD.WIDE.U32 R226, R226, -0x326172a9, RZ ;  /* 0xcd9e8d57e2e27825 */ /* 0x000fe600078e00ff */
[C---:B------:R-:W-:Y:S02]  /*8420*/  IADD3 R142, R144.reuse, -0x1, RZ ;  /* 0xffffffff908e7810 */ /* 0x040fe40007ffe0ff */
[----:B------:R-:W-:Y:S01]  /*8430*/  IADD3 R143, R144, -0x8, RZ ;  /* 0xfffffff8908f7810 */ /* 0x000fe20007ffe0ff */
[----:B------:R-:W-:Y:S01]  /*8440*/  LDSM.16.MT88.4 R156, [R189+0xe800] ;  /* 0x00e80000bd9c783b */ /* 0x000fe20000004200 */
[----:B------:R-:W-:Y:S02]  /*8450*/  ISETP.GE.AND P0, PT, R142, RZ, PT ;  /* 0x000000ff8e00720c */ /* 0x000fe40003f06270 */
[----:B------:R-:W-:Y:S02]  /*8460*/  ISETP.GE.AND P1, PT, R143, RZ, PT ;  /* 0x000000ff8f00720c */ /* 0x000fe40003f26270 */
[C---:B------:R-:W-:Y:S02]  /*8470*/  IADD3 R140, R144.reuse, -0x9, RZ ;  /* 0xfffffff7908c7810 */ /* 0x040fe40007ffe0ff */
[C---:B------:R-:W-:Y:S02]  /*8480*/  IADD3 R141, R144.reuse, -0x10, RZ ;  /* 0xfffffff0908d7810 */ /* 0x040fe40007ffe0ff */
[C---:B------:R-:W-:Y:S02]  /*8490*/  IADD3 R138, R144.reuse, -0x11, RZ ;  /* 0xffffffef908a7810 */ /* 0x040fe40007ffe0ff */
[C---:B------:R-:W-:Y:S02]  /*84a0*/  IADD3 R139, R144.reuse, -0x18, RZ ;  /* 0xffffffe8908b7810 */ /* 0x040fe40007ffe0ff */
[C---:B------:R-:W-:Y:S02]  /*84b0*/  IADD3 R136, R144.reuse, -0x19, RZ ;  /* 0xffffffe790887810 */ /* 0x040fe40007ffe0ff */
[----:B------:R-:W-:Y:S02]  /*84c0*/  @!P0 IADD3 R142, -R144, 0x1, RZ ;  /* 0x00000001908e8810 */ /* 0x000fe40007ffe1ff */
[----:B------:R-:W-:Y:S02]  /*84d0*/  ISETP.GE.AND P0, PT, R140, RZ, PT ;  /* 0x000000ff8c00720c */ /* 0x000fe40003f06270 */
[C---:B------:R-:W-:Y:S02]  /*84e0*/  @!P1 IADD3 R143, -R144.reuse, 0x8, RZ ;  /* 0x00000008908f9810 */ /* 0x040fe40007ffe1ff */
[----:B------:R-:W-:Y:S01]  /*84f0*/  ISETP.GE.AND P1, PT, R141, RZ, PT ;  /* 0x000000ff8d00720c */ /* 0x000fe20003f26270 */
[----:B------:R-:W-:Y:S01]  /*8500*/  I2F R142, R142 ;  /* 0x0000008e008e7306 */ /* 0x000fe20000201400 */
[C---:B------:R-:W-:Y:S02]  /*8510*/  IADD3 R137, R144.reuse, -0x20, RZ ;  /* 0xffffffe090897810 */ /* 0x040fe40007ffe0ff */
[C---:B------:R-:W-:Y:S02]  /*8520*/  IADD3 R149, R144.reuse, 0x8, RZ ;  /* 0x0000000890957810 */ /* 0x040fe40007ffe0ff */
[----:B------:R-:W-:Y:S02]  /*8530*/  IABS R147, R144 ;  /* 0x0000009000937213 */ /* 0x000fe40000000000 */
[C---:B------:R-:W-:Y:S02]  /*8540*/  IADD3 R134, R144.reuse, -0x21, RZ ;  /* 0xffffffdf90867810 */ /* 0x040fe40007ffe0ff */
[----:B------:R-:W-:Y:S01]  /*8550*/  @!P0 IADD3 R140, -R144, 0x9, RZ ;  /* 0x00000009908c8810 */ /* 0x000fe20007ffe1ff */
[----:B------:R-:W-:Y:S01]  /*8560*/  I2F R143, R143 ;  /* 0x0000008f008f7306 */ /* 0x000fe20000201400 */
[----:B------:R-:W-:Y:S02]  /*8570*/  ISETP.GE.AND P0, PT, R138, RZ, PT ;  /* 0x000000ff8a00720c */ /* 0x000fe40003f06270 */
[C---:B------:R-:W-:Y:S02]  /*8580*/  @!P1 IADD3 R141, -R144.reuse, 0x10, RZ ;  /* 0x00000010908d9810 */ /* 0x040fe40007ffe1ff */
[----:B------:R-:W-:Y:S02]  /*8590*/  ISETP.GE.AND P1, PT, R139, RZ, PT ;  /* 0x000000ff8b00720c */ /* 0x000fe40003f26270 */
[C---:B------:R-:W-:Y:S02]  /*85a0*/  IADD3 R146, R144.reuse, 0x7, RZ ;  /* 0x0000000790927810 */ /* 0x040fe40007ffe0ff */
[C---:B------:R-:W-:Y:S01]  /*85b0*/  IADD3 R135, R144.reuse, -0x28, RZ ;  /* 0xffffffd890877810 */ /* 0x040fe20007ffe0ff */
[----:B------:R-:W-:Y:S01]  /*85c0*/  I2F R147, R147 ;  /* 0x0000009300937306 */ /* 0x000fe20000201400 */
[C---:B------:R-:W-:Y:S02]  /*85d0*/  IADD3 R132, R144.reuse, -0x29, RZ ;  /* 0xffffffd790847810 */ /* 0x040fe40007ffe0ff */
[C---:B------:R-:W-:Y:S02]  /*85e0*/  IADD3 R3, R144.reuse, -0x30, RZ ;  /* 0xffffffd090037810 */ /* 0x040fe40007ffe0ff */
[----:B------:R-:W-:Y:S02]  /*85f0*/  @!P0 IADD3 R138, -R144, 0x11, RZ ;  /* 0x00000011908a8810 */ /* 0x000fe40007ffe1ff */
[----:B------:R-:W-:Y:S02]  /*8600*/  ISETP.GE.AND P0, PT, R136, RZ, PT ;  /* 0x000000ff8800720c */ /* 0x000fe40003f06270 */
[C---:B------:R-:W-:Y:S01]  /*8610*/  @!P1 IADD3 R139, -R144.reuse, 0x18, RZ ;  /* 0x00000018908b9810 */ /* 0x040fe20007ffe1ff */
[----:B------:R-:W-:Y:S01]  /*8620*/  I2F R140, R140 ;  /* 0x0000008c008c7306 */ /* 0x000fe20000201400 */
[----:B------:R-:W-:Y:S02]  /*8630*/  ISETP.GE.AND P1, PT, R137, RZ, PT ;  /* 0x000000ff8900720c */ /* 0x000fe40003f26270 */
[C---:B------:R-:W-:Y:S02]  /*8640*/  IADD3 R2, R144.reuse, -0x31, RZ ;  /* 0xffffffcf90027810 */ /* 0x040fe40007ffe0ff */
[C---:B------:R-:W-:Y:S05]  /*8650*/  IADD3 R145, R144.reuse, -0x38, RZ ;  /* 0xffffffc890917810 */ /* 0x040fea0007ffe0ff */
[C---:B------:R-:W-:Y:S01]  /*8660*/  @!P0 IADD3 R136, -R144.reuse, 0x19, RZ ;  /* 0x0000001990888810 */ /* 0x040fe20007ffe1ff */
[----:B------:R-:W-:Y:S01]  /*8670*/  I2F R141, R141 ;  /* 0x0000008d008d7306 */ /* 0x000fe20000201400 */
[----:B------:R-:W-:Y:S02]  /*8680*/  ISETP.GE.AND P0, PT, R149, RZ, PT ;  /* 0x000000ff9500720c */ /* 0x000fe40003f06270 */
[----:B------:R-:W-:Y:S02]  /*8690*/  @!P1 IADD3 R137, -R144, 0x20, RZ ;  /* 0x0000002090899810 */ /* 0x000fe40007ffe1ff */
[----:B------:R-:W-:Y:S05]  /*86a0*/  ISETP.GE.AND P1, PT, R134, RZ, PT ;  /* 0x000000ff8600720c */ /* 0x000fea0003f26270 */
[----:B------:R-:W-:Y:S04]  /*86b0*/  I2F R138, R138 ;  /* 0x0000008a008a7306 */ /* 0x000fe80000201400 */
[----:B------:R-:W-:Y:S02]  /*86c0*/  @!P0 IADD3 R149, -R144, -0x8, RZ ;  /* 0xfffffff890958810 */ /* 0x000fe40007ffe1ff */
[----:B------:R-:W-:Y:S02]  /*86d0*/  ISETP.GE.AND P0, PT, R146, RZ, PT ;  /* 0x000000ff9200720c */ /* 0x000fe40003f06270 */
[C---:B------:R-:W-:Y:S02]  /*86e0*/  @!P1 IADD3 R134, -R144.reuse, 0x21, RZ ;  /* 0x0000002190869810 */ /* 0x040fe40007ffe1ff */
[----:B------:R-:W-:Y:S01]  /*86f0*/  ISETP.GE.AND P1, PT, R135, RZ, PT ;  /* 0x000000ff8700720c */ /* 0x000fe20003f26270 */
[----:B------:R-:W-:Y:S08]  /*8700*/  I2F R139, R139 ;  /* 0x0000008b008b7306 */ /* 0x000ff00000201400 */
[----:B------:R-:W-:Y:S02]  /*8710*/  @!P0 IADD3 R146, -R144, -0x7, RZ ;  /* 0xfffffff990928810 */ /* 0x000fe40007ffe1ff */
[----:B------:R-:W-:Y:S01]  /*8720*/  ISETP.GE.AND P0, PT, R132, RZ, PT ;  /* 0x000000ff8400720c */ /* 0x000fe20003f06270 */
[----:B------:R-:W-:Y:S01]  /*8730*/  I2F R136, R136 ;  /* 0x0000008800887306 */ /* 0x000fe20000201400 */
[C---:B------:R-:W-:Y:S02]  /*8740*/  @!P1 IADD3 R135, -R144.reuse, 0x28, RZ ;  /* 0x0000002890879810 */ /* 0x040fe40007ffe1ff */
[----:B------:R-:W-:Y:S07]  /*8750*/  ISETP.GE.AND P1, PT, R3, RZ, PT ;  /* 0x000000ff0300720c */ /* 0x000fee0003f26270 */
[----:B------:R-:W-:Y:S02]  /*8760*/  I2F R137, R137 ;  /* 0x0000008900897306 */ /* 0x000fe40000201400 */
[----:B------:R-:W-:Y:S02]  /*8770*/  @!P0 IADD3 R132, -R144, 0x29, RZ ;  /* 0x0000002990848810 */ /* 0x000fe40007ffe1ff */
[----:B------:R-:W-:Y:S02]  /*8780*/  ISETP.GE.AND P0, PT, R2, RZ, PT ;  /* 0x000000ff0200720c */ /* 0x000fe40003f06270 */
[C---:B------:R-:W-:Y:S02]  /*8790*/  @!P1 IADD3 R3, -R144.reuse, 0x30, RZ ;  /* 0x0000003090039810 */ /* 0x040fe40007ffe1ff */
[----:B------:R-:W-:Y:S02]  /*87a0*/  ISETP.GE.AND P1, PT, R145, RZ, PT ;  /* 0x000000ff9100720c */ /* 0x000fe40003f26270 */
[----:B------:R-:W-:Y:S07]  /*87b0*/  I2F R149, R149 ;  /* 0x0000009500957306 */ /* 0x000fee0000201400 */
[C---:B------:R-:W-:Y:S03]  /*87c0*/  @!P0 IADD3 R2, -R144.reuse, 0x31, RZ ;  /* 0x0000003190028810 */ /* 0x040fe60007ffe1ff */
[----:B------:R-:W-:Y:S01]  /*87d0*/  I2F R134, R134 ;  /* 0x0000008600867306 */ /* 0x000fe20000201400 */
[----:B------:R-:W-:Y:S09]  /*87e0*/  @!P1 IADD3 R145, -R144, 0x38, RZ ;  /* 0x0000003890919810 */ /* 0x000ff20007ffe1ff */
[----:B------:R-:W-:Y:S10]  /*87f0*/  I2F R146, R146 ;  /* 0x0000009200927306 */ /* 0x000ff40000201400 */
[----:B------:R-:W-:Y:S10]  /*8800*/  I2F R135, R135 ;  /* 0x0000008700877306 */ /* 0x000ff40000201400 */
[----:B------:R-:W-:Y:S10]  /*8810*/  I2F R132, R132 ;  /* 0x0000008400847306 */ /* 0x000ff40000201400 */
[----:B------:R-:W-:Y:S10]  /*8820*/  I2F R3, R3 ;  /* 0x0000000300037306 */ /* 0x000ff40000201400 */
[----:B------:R-:W-:Y:S10]  /*8830*/  I2F R2, R2 ;  /* 0x0000000200027306 */ /* 0x000ff40000201400 */
[----:B------:R-:W1:Y:S02]  /*8840*/  I2F R145, R145 ;  /* 0x0000009100917306 */ /* 0x000e640000201400 */
[----:B-1----:R-:W-:Y:S02]  /*8850*/  FFMA.FTZ R32, R145, -UR4, R32 ;  /* 0x8000000491207c23 */ /* 0x002fe40008010020 */
[----:B------:R-:W-:Y:S02]  /*8860*/  FFMA.FTZ R4, R147, -UR4, R4 ;  /* 0x8000000493047c23 */ /* 0x000fe40008010004 */
[----:B------:R-:W-:Y:S02]  /*8870*/  FFMA.FTZ R5, R142, -UR4, R5 ;  /* 0x800000048e057c23 */ /* 0x000fe40008010005 */
[----:B------:R-:W-:Y:S01]  /*8880*/  FFMA.FTZ R8, R143, -UR4, R8 ;  /* 0x800000048f087c23 */ /* 0x000fe20008010008 */
[----:B------:R-:W-:Y:S01]  /*8890*/  FMNMX.FTZ R148, R4, R133, !PT ;  /* 0x0000008504947209 */ /* 0x000fe20007810000 */
[----:B------:R-:W-:Y:S02]  /*88a0*/  FFMA.FTZ R9, R140, -UR4, R9 ;  /* 0x800000048c097c23 */ /* 0x000fe40008010009 */
[----:B------:R-:W-:Y:S01]  /*88b0*/  FFMA.FTZ R12, R141, -UR4, R12 ;  /* 0x800000048d0c7c23 */ /* 0x000fe2000801000c */
[----:B------:R-:W-:Y:S01]  /*88c0*/  FMNMX.FTZ R151, R5, R148, !PT ;  /* 0x0000009405977209 */ /* 0x000fe20007810000 */
[----:B------:R-:W-:Y:S01]  /*88d0*/  FFMA.FTZ R13, R138, -UR4, R13 ;  /* 0x800000048a0d7c23 */ /* 0x000fe2000801000d */
[----:B------:R-:W-:Y:S01]  /*88e0*/  IADD3 R148, R144, -0x39, RZ ;  /* 0xffffffc790947810 */ /* 0x000fe20007ffe0ff */
[----:B------:R-:W-:Y:S01]  /*88f0*/  FFMA.FTZ R16, R139, -UR4, R16 ;  /* 0x800000048b107c23 */ /* 0x000fe20008010010 */
[----:B------:R-:W-:Y:S01]  /*8900*/  FMNMX.FTZ R150, R8, R151, !PT ;  /* 0x0000009708967209 */ /* 0x000fe20007810000 */
[----:B------:R-:W-:Y:S01]  /*8910*/  FFMA.FTZ R17, R136, -UR4, R17 ;  /* 0x8000000488117c23 */ /* 0x000fe20008010011 */
[----:B------:R-:W-:Y:S01]  /*8920*/  ISETP.GE.AND P0, PT, R148, RZ, PT ;  /* 0x000000ff9400720c */ /* 0x000fe20003f06270 */
[----:B------:R-:W-:Y:S01]  /*8930*/  FFMA.FTZ R20, R137, -UR4, R20 ;  /* 0x8000000489147c23 */ /* 0x000fe20008010014 */
[----:B------:R-:W-:Y:S01]  /*8940*/  FMNMX.FTZ R151, R9, R150, !PT ;  /* 0x0000009609977209 */ /* 0x000fe20007810000 */
[----:B------:R-:W-:Y:S02]  /*8950*/  FFMA.FTZ R6, R149, -UR4, R6 ;  /* 0x8000000495067c23 */ /* 0x000fe40008010006 */
[----:B------:R-:W-:Y:S01]  /*8960*/  FFMA.FTZ R21, R134, -UR4, R21 ;  /* 0x8000000486157c23 */ /* 0x000fe20008010015 */
[----:B------:R-:W-:Y:S01]  /*8970*/  FMNMX.FTZ R150, R12, R151, !PT ;  /* 0x000000970c967209 */ /* 0x000fe20007810000 */
        /* <DEDUP_REMOVED lines=9> */
[----:B------:R-:W-:Y:S01]  /*8a10*/  @!P0 IADD3 R148, -R144, 0x39, RZ ;  /* 0x0000003990948810 */ /* 0x000fe20007ffe1ff */
[----:B------:R-:W-:Y:S01]  /*8a20*/  FFMA.FTZ R28, R3, -UR4, R28 ;  /* 0x80000004031c7c23 */ /* 0x000fe2000801001c */
[----:B------:R-:W-:Y:S01]  /*8a30*/  FMNMX.FTZ R151, R17, R150, !PT ;  /* 0x0000009611977209 */ /* 0x000fe20007810000 */
[----:B------:R-:W-:Y:S01]  /*8a40*/  FFMA.FTZ R14, R143, -UR4, R14 ;  /* 0x800000048f0e7c23 */ /* 0x000fe2000801000e */
[----:B------:R-:W1:Y:S01]  /*8a50*/  I2F R144, R148 ;  /* 0x0000009400907306 */ /* 0x000e620000201400 */
        /* <DEDUP_REMOVED lines=15> */
[----:B------:R-:W-:Y:S02]  /*8b50*/  FFMA.FTZ R27, R134, -UR4, R27 ;  /* 0x80000004861b7c23 */ /* 0x000fe4000801001b */
[----:B------:R-:W-:Y:S01]  /*8b60*/  FFMA.FTZ R30, R135, -UR4, R30 ;  /* 0x80000004871e7c23 */ /* 0x000fe2000801001e */
[----:B------:R-:W-:Y:S01]  /*8b70*/  FMNMX.FTZ R142, R28, R147, !PT ;  /* 0x000000931c8e7209 */ /* 0x000fe20007810000 */
[----:B------:R-:W-:Y:S02]  /*8b80*/  FFMA.FTZ R31, R132, -UR4, R31 ;  /* 0x80000004841f7c23 */ /* 0x000fe4000801001f */
[----:B------:R-:W-:Y:S01]  /*8b90*/  FFMA.FTZ R34, R3, -UR4, R34 ;  /* 0x8000000403227c23 */ /* 0x000fe20008010022 */
[----:B------:R-:W-:Y:S01]  /*8ba0*/  FMNMX.FTZ R143, R29, R142, !PT ;  /* 0x0000008e1d8f7209 */ /* 0x000fe20007810000 */
[----:B-1----:R-:W-:Y:S01]  /*8bb0*/  FFMA.FTZ R33, R144, -UR4, R33 ;  /* 0x8000000490217c23 */ /* 0x002fe20008010021 */
[----:B------:R-:W-:Y:S01]  /*8bc0*/  FMNMX.FTZ R142, R18, R141, !PT ;  /* 0x0000008d128e7209 */ /* 0x000fe20007810000 */
[----:B------:R-:W-:Y:S01]  /*8bd0*/  FFMA.FTZ R35, R2, -UR4, R35 ;  /* 0x8000000402237c23 */ /* 0x000fe20008010023 */
[----:B------:R-:W-:Y:S01]  /*8be0*/  FMNMX.FTZ R140, R32, R143, !PT ;  /* 0x0000008f208c7209 */ /* 0x000fe20007810000 */
[----:B------:R-:W-:Y:S01]  /*8bf0*/  LDSM.16.MT88.4 R144, [R190+0xc000] ;  /* 0x00c00000be90783b */ /* 0x000fe20000004200 */
[----:B------:R-:W-:Y:S02]  /*8c00*/  FMNMX.FTZ R141, R19, R142, !PT ;  /* 0x0000008e138d7209 */ /* 0x000fe40007810000 */
[----:B------:R-:W-:Y:S02]  /*8c10*/  FMNMX.FTZ R138, R33, R140, !PT ;  /* 0x0000008c218a7209 */ /* 0x000fe40007810000 */
[----:B------:R-:W-:Y:S03]  /*8c20*/  FMNMX.FTZ R136, R22, R141, !PT ;  /* 0x0000008d16887209 */ /* 0x000fe60007810000 */
[----:B------:R-:W1:Y:S01]  /*8c30*/  SHFL.BFLY PT, R139, R138, 0x2, 0x1f ;  /* 0x0c401f008a8b7f89 */ /* 0x000e6200000e0000 */
[----:B------:R-:W-:Y:S04]  /*8c40*/  FMNMX.FTZ R137, R23, R136, !PT ;  /* 0x0000008817897209 */ /* 0x000fe80007810000 */
[----:B------:R-:W-:Y:S02]  /*8c50*/  FMNMX.FTZ R134, R26, R137, !PT ;  /* 0x000000891a867209 */ /* 0x000fe40007810000 */
[----:B------:R-:W-:Y:S01]  /*8c60*/  MOV R137, UR19 ;  /* 0x0000001300897c02 */ /* 0x000fe20008000f00 */
[----:B------:R-:W-:Y:S01]  /*8c70*/  LDSM.16.MT88.4 R140, [R192+0xc000] ;  /* 0x00c00000c08c783b */ /* 0x000fe20000004200 */
[----:B------:R-:W-:Y:S02]  /*8c80*/  FMNMX.FTZ R135, R27, R134, !PT ;  /* 0x000000861b877209 */ /* 0x000fe40007810000 */
[----:B------:R-:W-:Y:S01]  /*8c90*/  LOP3.LUT R137, R221, UR14, R137, 0x96, !PT ;  /* 0x0000000edd897c12 */ /* 0x000fe2000f8e9689 */
[----:B------:R-:W-:Y:S01]  /*8ca0*/  UIADD3 UR14, UR14, 0x1, URZ ;  /* 0x000000010e0e7890 */ /* 0x000fe2000fffe03f */
[----:B------:R-:W-:Y:S03]  /*8cb0*/  FMNMX.FTZ R132, R30, R135, !PT ;  /* 0x000000871e847209 */ /* 0x000fe60007810000 */
[----:B------:R-:W-:Y:S01]  /*8cc0*/  IMAD.WIDE.U32 R150, R137, -0x326172a9, RZ ;  /* 0xcd9e8d5789967825 */ /* 0x000fe200078e00ff */
[----:B------:R-:W-:Y:S04]  /*8cd0*/  FMNMX.FTZ R135, R31, R132, !PT ;  /* 0x000000841f877209 */ /* 0x000fe80007810000 */
[----:B------:R-:W-:Y:S02]  /*8ce0*/  FMNMX.FTZ R2, R34, R135, !PT ;  /* 0x0000008722027209 */ /* 0x000fe40007810000 */
[----:B------:R-:W-:Y:S02]  /*8cf0*/  LOP3.LUT R150, R227, UR27, R150, 0x96, !PT ;  /* 0x0000001be3967c12 */ /* 0x000fe4000f8e9696 */
[----:B-1----:R-:W-:Y:S02]  /*8d00*/  FMNMX.FTZ R139, R138, R139, !PT ;  /* 0x0000008b8a8b7209 */ /* 0x002fe40007810000 */
[----:B------:R-:W-:Y:S03]  /*8d10*/  FMNMX.FTZ R3, R35, R2, !PT ;  /* 0x0000000223037209 */ /* 0x000fe60007810000 */
[----:B------:R-:W1:Y:S08]  /*8d20*/  SHFL.BFLY PT, R132, R139, 0x1, 0x1f ;  /* 0x0c201f008b847f89 */ /* 0x000e7000000e0000 */
[----:B------:R-:W2:Y:S01]  /*8d30*/  SHFL.BFLY PT, R2, R3, 0x2, 0x1f ;  /* 0x0c401f0003027f89 */ /* 0x000ea200000e0000 */
[----:B-1----:R-:W-:Y:S04]  /*8d40*/  FMNMX.FTZ R132, R139, R132, !PT ;  /* 0x000000848b847209 */ /* 0x002fe80007810000 */
[C---:B------:R-:W-:Y:S01]  /*8d50*/  FSETP.NEU.FTZ.AND P0, PT, R132.reuse, -INF , PT ;  /* 0xff8000008400780b */ /* 0x040fe20003f1d000 */
[C---:B------:R-:W-:Y:S02]  /*8d60*/  FADD.FTZ R133, -R132.reuse, R133 ;  /* 0x0000008584857221 */ /* 0x040fe40000010100 */
[----:B------:R-:W-:Y:S01]  /*8d70*/  FMUL.FTZ R172, R132, c[0x0][0x23c] ;  /* 0x00008f0084ac7a20 */ /* 0x000fe20000410000 */
[----:B--2---:R-:W-:Y:S01]  /*8d80*/  FMNMX.FTZ R134, R3, R2, !PT ;  /* 0x0000000203867209 */ /* 0x004fe20007810000 */
[----:B------:R-:W-:Y:S01]  /*8d90*/  FMUL.FTZ R135, R133, c[0x0][0x23c] ;  /* 0x00008f0085877a20 */ /* 0x000fe20000410000 */
[----:B------:R-:W-:Y:S01]  /*8da0*/  LOP3.LUT R3, R151, UR29, R218, 0x96, !PT ;  /* 0x0000001d97037c12 */ /* 0x000fe2000f8e96da */
[----:B------:R-:W-:Y:S01]  /*8db0*/  IMAD.WIDE.U32 R150, R150, -0x2daee0ad, RZ ;  /* 0xd2511f5396967825 */ /* 0x000fe200078e00ff */
[----:B------:R-:W-:Y:S01]  /*8dc0*/  FSEL R172, R172, RZ, P0 ;  /* 0x000000ffacac7208 */ /* 0x000fe20000000000 */
[----:B------:R-:W1:Y:S01]  /*8dd0*/  SHFL.BFLY PT, R133, R134, 0x1, 0x1f ;  /* 0x0c201f0086857f89 */ /* 0x000e6200000e0000 */
[----:B------:R-:W2:Y:S03]  /*8de0*/  MUFU.EX2 R2, R135 ;  /* 0x0000008700027308 */ /* 0x000ea60000000800 */
[--C-:B------:R-:W-:Y:S02]  /*8df0*/  FFMA.FTZ R165, R8, c[0x0][0x23c], -R172.reuse ;  /* 0x00008f0008a57a23 */ /* 0x100fe400000108ac */
[--C-:B------:R-:W-:Y:S02]  /*8e00*/  FFMA.FTZ R164, R9, c[0x0][0x23c], -R172.reuse ;  /* 0x00008f0009a47a23 */ /* 0x100fe400000108ac */
[----:B------:R-:W-:Y:S03]  /*8e10*/  IMAD.WIDE.U32 R8, R3, -0x2daee0ad, RZ ;  /* 0xd2511f5303087825 */ /* 0x000fe600078e00ff */
[----:B------:R-:W-:Y:S01]  /*8e20*/  MUFU.EX2 R165, R165 ;  /* 0x000000a500a57308 */ /* 0x000fe20000000800 */
[----:B------:R-:W-:Y:S01]  /*8e30*/  FFMA.FTZ R170, R4, c[0x0][0x23c], -R172 ;  /* 0x00008f0004aa7a23 */ /* 0x000fe200000108ac */
[----:B------:R-:W-:Y:S01]  /*8e40*/  LOP3.LUT R4, R9, UR26, R216, 0x96, !PT ;  /* 0x0000001a09047c12 */ /* 0x000fe2000f8e96d8 */
[--C-:B------:R-:W-:Y:S02]  /*8e50*/  FFMA.FTZ R169, R5, c[0x0][0x23c], -R172.reuse ;  /* 0x00008f0005a97a23 */ /* 0x100fe400000108ac */
[--C-:B------:R-:W-:Y:S02]  /*8e60*/  FFMA.FTZ R173, R16, c[0x0][0x23c], -R172.reuse ;  /* 0x00008f0010ad7a23 */ /* 0x100fe400000108ac */
[----:B------:R-:W-:Y:S03]  /*8e70*/  IMAD.WIDE.U32 R148, R4, -0x326172a9, RZ ;  /* 0xcd9e8d5704947825 */ /* 0x000fe600078e00ff */
[----:B------:R-:W3:Y:S01]  /*8e80*/  MUFU.EX2 R164, R164 ;  /* 0x000000a400a47308 */ /* 0x000ee20000000800 */
[----:B------:R-:W-:Y:S01]  /*8e90*/  FFMA.FTZ R174, R17, c[0x0][0x23c], -R172 ;  /* 0x00008f0011ae7a23 */ /* 0x000fe200000108ac */
[----:B------:R-:W-:Y:S01]  /*8ea0*/  LOP3.LUT R4, R149, UR25, R226, 0x96, !PT ;  /* 0x0000001995047c12 */ /* 0x000fe2000f8e96e2 */
[----:B------:R-:W-:Y:S01]  /*8eb0*/  FFMA.FTZ R175, R12, c[0x0][0x23c], -R172 ;  /* 0x00008f000caf7a23 */ /* 0x000fe200000108ac */
[----:B-1----:R-:W-:Y:S01]  /*8ec0*/  FMNMX.FTZ R3, R134, R133, !PT ;  /* 0x0000008586037209 */ /* 0x002fe20007810000 */
[----:B--2---:R-:W-:Y:S01]  /*8ed0*/  FMUL.FTZ R36, R2, R36 ;  /* 0x0000002402247220 */ /* 0x004fe20000410000 */
[----:B------:R-:W-:Y:S01]  /*8ee0*/  LOP3.LUT R134, R151, UR24, R8, 0x96, !PT ;  /* 0x0000001897867c12 */ /* 0x000fe2000f8e9608 */
[----:B------:R-:W-:Y:S01]  /*8ef0*/  IMAD.WIDE.U32 R8, R4, -0x2daee0ad, RZ ;  /* 0xd2511f5304087825 */ /* 0x000fe200078e00ff */
[C---:B------:R-:W-:Y:S02]  /*8f00*/  FSETP.NEU.FTZ.AND P0, PT, R3.reuse, -INF , PT ;  /* 0xff8000000300780b */ /* 0x040fe40003f1d000 */
[----:B------:R-:W-:Y:S01]  /*8f10*/  MUFU.EX2 R170, R170 ;  /* 0x000000aa00aa7308 */ /* 0x000fe20000000800 */
[----:B------:R-:W-:Y:S01]  /*8f20*/  FMUL.FTZ R171, R3, c[0x0][0x23c] ;  /* 0x00008f0003ab7a20 */ /* 0x000fe20000410000 */
[----:B------:R-:W-:Y:S01]  /*8f30*/  LOP3.LUT R150, R9, UR11, R150, 0x96, !PT ;  /* 0x0000000b09967c12 */ /* 0x000fe2000f8e9696 */
[----:B------:R-:W-:Y:S03]  /*8f40*/  IMAD.WIDE.U32 R134, R134, -0x326172a9, RZ ;  /* 0xcd9e8d5786867825 */ /* 0x000fe600078e00ff */
[----:B------:R-:W-:Y:S01]  /*8f50*/  FSEL R171, R171, RZ, P0 ;  /* 0x000000ffabab7208 */ /* 0x000fe20000000000 */
[----:B------:R-:W-:Y:S01]  /*8f60*/  FADD.FTZ R4, -R3, R0 ;  /* 0x0000000003047221 */ /* 0x000fe20000010100 */
[----:B------:R-:W-:Y:S01]  /*8f70*/  LOP3.LUT R148, R135, UR21, R148, 0x96, !PT ;  /* 0x0000001587947c12 */ /* 0x000fe2000f8e9694 */
[----:B------:R-:W-:Y:S01]  /*8f80*/  IMAD.WIDE.U32 R150, R150, -0x326172a9, RZ ;  /* 0xcd9e8d5796967825 */ /* 0x000fe200078e00ff */
[----:B------:R-:W1:Y:S03]  /*8f90*/  MUFU.EX2 R169, R169 ;  /* 0x000000a900a97308 */ /* 0x000e660000000800 */
[--C-:B------:R-:W-:Y:S01]  /*8fa0*/  FFMA.FTZ R5, R11, c[0x0][0x23c], -R171.reuse ;  /* 0x00008f000b057a23 */ /* 0x100fe200000108ab */
[----:B------:R-:W-:Y:S01]  /*8fb0*/  LOP3.LUT R134, R151, UR8, R134, 0x96, !PT ;  /* 0x0000000897867c12 */ /* 0x000fe2000f8e9686 */
[----:B------:R-:W-:Y:S04]  /*8fc0*/  IMAD.WIDE.U32 R148, R148, -0x2daee0ad, RZ ;  /* 0xd2511f5394947825 */ /* 0x000fe800078e00ff */
[--C-:B------:R-:W-:Y:S01]  /*8fd0*/  FFMA.FTZ R166, R10, c[0x0][0x23c], -R171.reuse ;  /* 0x00008f000aa67a23 */ /* 0x100fe200000108ab */
[----:B------:R2:W-:Y:S01]  /*8fe0*/  MUFU.EX2 R135, R5 ;  /* 0x0000000500877308 */ /* 0x0005e20000000800 */
[--C-:B------:R-:W-:Y:S01]  /*8ff0*/  FFMA.FTZ R168, R6, c[0x0][0x23c], -R171.reuse ;  /* 0x00008f0006a87a23 */ /* 0x100fe200000108ab */
[----:B------:R-:W-:Y:S01]  /*9000*/  LOP3.LUT R10, R149, UR5, R8, 0x96, !PT ;  /* 0x00000005950a7c12 */ /* 0x000fe2000f8e9608 */
[----:B------:R-:W-:Y:S02]  /*9010*/  FFMA.FTZ R167, R7, c[0x0][0x23c], -R171 ;  /* 0x00008f0007a77a23 */ /* 0x000fe400000108ab */
[----:B------:R-:W-:Y:S02]  /*9020*/  FMUL.FTZ R0, R4, c[0x0][0x23c] ;  /* 0x00008f0004007a20 */ /* 0x000fe40000410000 */
[----:B------:R-:W-:Y:S03]  /*9030*/  IMAD.WIDE.U32 R10, R10, -0x326172a9, RZ ;  /* 0xcd9e8d570a0a7825 */ /* 0x000fe600078e00ff */
[----:B------:R-:W4:Y:S01]  /*9040*/  MUFU.EX2 R166, R166 ;  /* 0x000000a600a67308 */ /* 0x000f220000000800 */
[C---:B------:R-:W-:Y:S01]  /*9050*/  FMUL.FTZ R37, R2.reuse, R37 ;  /* 0x0000002502257220 */ /* 0x040fe20000410000 */
[----:B------:R-:W-:Y:S01]  /*9060*/  LOP3.LUT R9, R11, UR12, R150, 0x96, !PT ;  /* 0x0000000c0b097c12 */ /* 0x000fe2000f8e9696 */
[----:B------:R-:W-:Y:S01]  /*9070*/  FMUL.FTZ R40, R2, R40 ;  /* 0x0000002802287220 */ /* 0x000fe20000410000 */
[----:B------:R-:W-:Y:S01]  /*9080*/  LOP3.LUT R8, R10, 0xffff, RZ, 0xc0, !PT ;  /* 0x0000ffff0a087812 */ /* 0x000fe200078ec0ff */
[C---:B------:R-:W-:Y:S01]  /*9090*/  FMUL.FTZ R41, R2.reuse, R41 ;  /* 0x0000002902297220 */ /* 0x040fe20000410000 */
[--C-:B------:R-:W-:Y:S01]  /*90a0*/  SHF.R.U32.HI R137, RZ, 0x10, R9.reuse ;  /* 0x00000010ff897819 */ /* 0x100fe20000011609 */
[C---:B------:R-:W-:Y:S01]  /*90b0*/  FMUL.FTZ R44, R2.reuse, R44 ;  /* 0x0000002c022c7220 */ /* 0x040fe20000410000 */
[--C-:B------:R-:W-:Y:S01]  /*90c0*/  SHF.R.U32.HI R139, RZ, 0x10, R10.reuse ;  /* 0x00000010ff8b7819 */ /* 0x100fe2000001160a */
[----:B------:R-:W-:Y:S01]  /*90d0*/  FMUL.FTZ R45, R2, R45 ;  /* 0x0000002d022d7220 */ /* 0x000fe20000410000 */
[----:B------:R-:W-:Y:S01]  /*90e0*/  MUFU.EX2 R168, R168 ;  /* 0x000000a800a87308 */ /* 0x000fe20000000800 */
[----:B------:R-:W-:Y:S01]  /*90f0*/  LOP3.LUT R7, R10, 0xff, RZ, 0xc0, !PT ;  /* 0x000000ff0a077812 */ /* 0x000fe200078ec0ff */
[C---:B------:R-:W-:Y:S01]  /*9100*/  FMUL.FTZ R48, R2.reuse, R48 ;  /* 0x0000003002307220 */ /* 0x040fe20000410000 */
[----:B------:R-:W-:Y:S01]  /*9110*/  SHF.R.U32.HI R6, RZ, 0x18, R10 ;  /* 0x00000018ff067819 */ /* 0x000fe2000001160a */
[C---:B------:R-:W-:Y:S01]  /*9120*/  FMUL.FTZ R49, R2.reuse, R49 ;  /* 0x0000003102317220 */ /* 0x040fe20000410000 */
[C---:B------:R-:W-:Y:S01]  /*9130*/  LOP3.LUT R10, R9.reuse, 0xffff, RZ, 0xc0, !PT ;  /* 0x0000ffff090a7812 */ /* 0x040fe200078ec0ff */
[C---:B------:R-:W-:Y:S01]  /*9140*/  FMUL.FTZ R52, R2.reuse, R52 ;  /* 0x0000003402347220 */ /* 0x040fe20000410000 */
[----:B------:R-:W-:Y:S01]  /*9150*/  SHF.R.U32.HI R8, RZ, 0x8, R8 ;  /* 0x00000008ff087819 */ /* 0x000fe20000011608 */
[C---:B------:R-:W-:Y:S01]  /*9160*/  FMUL.FTZ R53, R2.reuse, R53 ;  /* 0x0000003502357220 */ /* 0x040fe20000410000 */
[----:B--2---:R-:W-:Y:S01]  /*9170*/  LOP3.LUT R5, R9, 0xff, RZ, 0xc0, !PT ;  /* 0x000000ff09057812 */ /* 0x004fe200078ec0ff */
[----:B------:R-:W2:Y:S01]  /*9180*/  MUFU.EX2 R167, R167 ;  /* 0x000000a700a77308 */ /* 0x000ea20000000800 */
[----:B------:R-:W-:Y:S01]  /*9190*/  SHF.R.U32.HI R4, RZ, 0x18, R9 ;  /* 0x00000018ff047819 */ /* 0x000fe20000011609 */
[C---:B------:R-:W-:Y:S01]  /*91a0*/  FMUL.FTZ R9, R2.reuse, R125 ;  /* 0x0000007d02097220 */ /* 0x040fe20000410000 */
[----:B------:R-:W-:Y:S01]  /*91b0*/  SHF.R.U32.HI R10, RZ, 0x8, R10 ;  /* 0x00000008ff0a7819 */ /* 0x000fe2000001160a */
[C---:B------:R-:W-:Y:S01]  /*91c0*/  FMUL.FTZ R56, R2.reuse, R56 ;  /* 0x0000003802387220 */ /* 0x040fe20000410000 */
[----:B------:R-:W-:Y:S01]  /*91d0*/  LOP3.LUT R139, R139, 0xff, RZ, 0xc0, !PT ;  /* 0x000000ff8b8b7812 */ /* 0x000fe200078ec0ff */
[C---:B------:R-:W-:Y:S01]  /*91e0*/  FMUL.FTZ R57, R2.reuse, R57 ;  /* 0x0000003902397220 */ /* 0x040fe20000410000 */
[----:B------:R-:W-:Y:S01]  /*91f0*/  LOP3.LUT R137, R137, 0xff, RZ, 0xc0, !PT ;  /* 0x000000ff89897812 */ /* 0x000fe200078ec0ff */
[C---:B------:R-:W-:Y:S01]  /*9200*/  FMUL.FTZ R16, R2.reuse, R120 ;  /* 0x0000007802107220 */ /* 0x040fe20000410000 */
[----:B------:R-:W-:Y:S01]  /*9210*/  PRMT R7, R7, 0x5410, R8 ;  /* 0x0000541007077816 */ /* 0x000fe20000000008 */
[----:B------:R-:W5:Y:S01]  /*9220*/  MUFU.EX2 R0, R0 ;  /* 0x0000000000007308 */ /* 0x000f620000000800 */
[----:B------:R-:W-:Y:S01]  /*9230*/  PRMT R5, R5, 0x5410, R10 ;  /* 0x0000541005057816 */ /* 0x000fe2000000000a */
[----:B------:R-:W-:Y:S01]  /*9240*/  FMUL.FTZ R8, R2, R124 ;  /* 0x0000007c02087220 */ /* 0x000fe20000410000 */
[----:B------:R-:W-:Y:S01]  /*9250*/  PRMT R139, R139, 0x5410, R6 ;  /* 0x000054108b8b7816 */ /* 0x000fe20000000006 */
[--C-:B------:R-:W-:Y:S01]  /*9260*/  HSET2.LE.AND R138, R7, R212.reuse, PT ;  /* 0x000000d4078a7233 */ /* 0x100fe20003803000 */
[----:B------:R-:W-:Y:S01]  /*9270*/  PRMT R137, R137, 0x5410, R4 ;  /* 0x0000541089897816 */ /* 0x000fe20000000004 */
[--C-:B------:R-:W-:Y:S01]  /*9280*/  HSET2.LE.AND R136, R5, R212.reuse, PT ;  /* 0x000000d405887233 */ /* 0x100fe20003803000 */
[----:B---3--:R-:W-:Y:S01]  /*9290*/  F2FP.BF16.PACK_AB R7, R164, R165 ;  /* 0x000000a5a407723e */ /* 0x008fe200000010ff */
[--C-:B------:R-:W-:Y:S01]  /*92a0*/  HSET2.LE.AND R139, R139, R212.reuse, PT ;  /* 0x000000d48b8b7233 */ /* 0x100fe20003803000 */
[----:B-1----:R-:W-:Y:S01]  /*92b0*/  F2FP.BF16.PACK_AB R5, R169, R170 ;  /* 0x000000aaa905723e */ /* 0x002fe200000010ff */
[--C-:B------:R-:W-:Y:S01]  /*92c0*/  HSET2.LE.AND R137, R137, R212.reuse, PT ;  /* 0x000000d489897233 */ /* 0x100fe20003803000 */
[----:B----4-:R-:W-:Y:S01]  /*92d0*/  F2FP.BF16.PACK_AB R6, R135, R166 ;  /* 0x000000a68706723e */ /* 0x010fe200000010ff */
[----:B------:R-:W-:Y:S01]  /*92e0*/  FMUL.FTZ R17, R2, R121 ;  /* 0x0000007902117220 */ /* 0x000fe20000410000 */
[----:B------:R-:W-:Y:S01]  /*92f0*/  LOP3.LUT R138, R138, R7, RZ, 0xc0, !PT ;  /* 0x000000078a8a7212 */ /* 0x000fe200078ec0ff */
[C---:B------:R-:W-:Y:S01]  /*9300*/  FMUL.FTZ R60, R2.reuse, R60 ;  /* 0x0000003c023c7220 */ /* 0x040fe20000410000 */
[----:B--2---:R-:W-:Y:S01]  /*9310*/  F2FP.BF16.PACK_AB R4, R167, R168 ;  /* 0x000000a8a704723e */ /* 0x004fe200000010ff */
[----:B------:R-:W-:Y:S01]  /*9320*/  FMUL.FTZ R61, R2, R61 ;  /* 0x0000003d023d7220 */ /* 0x000fe20000410000 */
[----:B------:R-:W-:Y:S01]  /*9330*/  LOP3.LUT R136, R136, R5, RZ, 0xc0, !PT ;  /* 0x0000000588887212 */ /* 0x000fe200078ec0ff */
[C---:B------:R-:W-:Y:S01]  /*9340*/  FMUL.FTZ R5, R2.reuse, R129 ;  /* 0x0000008102057220 */ /* 0x040fe20000410000 */
[----:B------:R-:W-:Y:S01]  /*9350*/  LOP3.LUT R139, R139, R6, RZ, 0xc0, !PT ;  /* 0x000000068b8b7212 */ /* 0x000fe200078ec0ff */
[C---:B------:R-:W-:Y:S01]  /*9360*/  FMUL.FTZ R64, R2.reuse, R64 ;  /* 0x0000004002407220 */ /* 0x040fe20000410000 */
[----:B------:R-:W-:Y:S01]  /*9370*/  LOP3.LUT R137, R137, R4, RZ, 0xc0, !PT ;  /* 0x0000000489897212 */ /* 0x000fe200078ec0ff */
[----:B------:R-:W-:Y:S01]  /*9380*/  FMUL.FTZ R4, R2, R128 ;  /* 0x0000008002047220 */ /* 0x000fe20000410000 */
[----:B------:R-:W-:Y:S01]  /*9390*/  MUFU.EX2 R173, R173 ;  /* 0x000000ad00ad7308 */ /* 0x000fe20000000800 */
[C---:B-----5:R-:W-:Y:S02]  /*93a0*/  FMUL.FTZ R6, R0.reuse, R130 ;  /* 0x0000008200067220 */ /* 0x060fe40000410000 */
[C---:B------:R-:W-:Y:S02]  /*93b0*/  FMUL.FTZ R7, R0.reuse, R131 ;  /* 0x0000008300077220 */ /* 0x040fe40000410000 */
[----:B------:R-:W1:Y:S01]  /*93c0*/  LDSM.16.MT88.4 R128, [R189+0xc000] ;  /* 0x00c00000bd80783b */ /* 0x000e620000004200 */
[C---:B------:R-:W-:Y:S02]  /*93d0*/  FMUL.FTZ R10, R0.reuse, R126 ;  /* 0x0000007e000a7220 */ /* 0x040fe40000410000 */
[C---:B------:R-:W-:Y:S02]  /*93e0*/  FMUL.FTZ R11, R0.reuse, R127 ;  /* 0x0000007f000b7220 */ /* 0x040fe40000410000 */
[C---:B------:R-:W-:Y:S01]  /*93f0*/  HMMA.16816.F32.BF16 R4, R136.reuse, R140, R4 ;  /* 0x0000008c8804723c */ /* 0x040fe20000041804 */
[C---:B------:R-:W-:Y:S01]  /*9400*/  FMUL.FTZ R38, R0.reuse, R38 ;  /* 0x0000002600267220 */ /* 0x040fe20000410000 */
[----:B------:R-:W2:Y:S01]  /*9410*/  MUFU.EX2 R174, R174 ;  /* 0x000000ae00ae7308 */ /* 0x000ea20000000800 */
[----:B------:R-:W3:Y:S01]  /*9420*/  LDSM.16.MT88.4 R124, [R188+0xc000] ;  /* 0x00c00000bc7c783b */ /* 0x000ee20000004200 */
[C---:B------:R-:W-:Y:S02]  /*9430*/  FMUL.FTZ R39, R0.reuse, R39 ;  /* 0x0000002700277220 */ /* 0x040fe40000410000 */
[C---:B------:R-:W-:Y:S02]  /*9440*/  FMUL.FTZ R42, R0.reuse, R42 ;  /* 0x0000002a002a7220 */ /* 0x040fe40000410000 */
[C---:B------:R-:W-:Y:S01]  /*9450*/  HMMA.16816.F32.BF16 R8, R136.reuse, R142, R8 ;  /* 0x0000008e8808723c */ /* 0x040fe20000041808 */
[C---:B------:R-:W-:Y:S02]  /*9460*/  FMUL.FTZ R43, R0.reuse, R43 ;  /* 0x0000002b002b7220 */ /* 0x040fe40000410000 */
[----:B------:R-:W4:Y:S01]  /*9470*/  LDSM.16.MT88.4 R140, [R192+0xe000] ;  /* 0x00e00000c08c783b */ /* 0x000f220000004200 */
[C---:B------:R-:W-:Y:S01]  /*9480*/  FMUL.FTZ R46, R0.reuse, R46 ;  /* 0x0000002e002e7220 */ /* 0x040fe20000410000 */
[----:B------:R-:W-:Y:S01]  /*9490*/  MUFU.EX2 R175, R175 ;  /* 0x000000af00af7308 */ /* 0x000fe20000000800 */
[C---:B------:R-:W-:Y:S02]  /*94a0*/  FMUL.FTZ R47, R0.reuse, R47 ;  /* 0x0000002f002f7220 */ /* 0x040fe40000410000 */
[C---:B------:R-:W-:Y:S01]  /*94b0*/  HMMA.16816.F32.BF16 R36, R136.reuse, R144, R36 ;  /* 0x000000908824723c */ /* 0x040fe20000041824 */
[C---:B------:R-:W-:Y:S03]  /*94c0*/  FMUL.FTZ R50, R0.reuse, R50 ;  /* 0x0000003200327220 */ /* 0x040fe60000410000 */
[C---:B------:R-:W-:Y:S02]  /*94d0*/  FMUL.FTZ R51, R0.reuse, R51 ;  /* 0x0000003300337220 */ /* 0x040fe40000410000 */
[C---:B------:R-:W-:Y:S02]  /*94e0*/  FMUL.FTZ R54, R0.reuse, R54 ;  /* 0x0000003600367220 */ /* 0x040fe40000410000 */
[C---:B------:R-:W-:Y:S01]  /*94f0*/  HMMA.16816.F32.BF16 R40, R136.reuse, R146, R40 ;  /* 0x000000928828723c */ /* 0x040fe20000041828 */
[----:B------:R-:W-:Y:S03]  /*9500*/  LDSM.16.MT88.4 R144, [R189+0xc800] ;  /* 0x00c80000bd90783b */ /* 0x000fe60000004200 */
[C---:B------:R-:W-:Y:S02]  /*9510*/  FMUL.FTZ R55, R0.reuse, R55 ;  /* 0x0000003700377220 */ /* 0x040fe40000410000 */
[C---:B------:R-:W-:Y:S02]  /*9520*/  FMUL.FTZ R58, R0.reuse, R58 ;  /* 0x0000003a003a7220 */ /* 0x040fe40000410000 */
[C---:B------:R-:W-:Y:S01]  /*9530*/  FMUL.FTZ R59, R0.reuse, R59 ;  /* 0x0000003b003b7220 */ /* 0x040fe20000410000 */
[C---:B-1----:R-:W-:Y:S03]  /*9540*/  HMMA.16816.F32.BF16 R44, R136.reuse, R128, R44 ;  /* 0x00000080882c723c */ /* 0x042fe6000004182c */
[C---:B------:R-:W-:Y:S02]  /*9550*/  FMUL.FTZ R62, R0.reuse, R62 ;  /* 0x0000003e003e7220 */ /* 0x040fe40000410000 */
[----:B------:R-:W-:Y:S02]  /*9560*/  FMUL.FTZ R63, R0, R63 ;  /* 0x0000003f003f7220 */ /* 0x000fe40000410000 */
[----:B------:R-:W-:Y:S02]  /*9570*/  FMUL.FTZ R65, R2, R65 ;  /* 0x0000004102417220 */ /* 0x000fe40000410000 */
[C---:B------:R-:W-:Y:S01]  /*9580*/  FMUL.FTZ R66, R0.reuse, R66 ;  /* 0x0000004200427220 */ /* 0x040fe20000410000 */
[C---:B------:R-:W-:Y:S01]  /*9590*/  HMMA.16816.F32.BF16 R48, R136.reuse, R130, R48 ;  /* 0x000000828830723c */ /* 0x040fe20000041830 */
[----:B------:R-:W1:Y:S01]  /*95a0*/  LDSM.16.MT88.4 R128, [R190+0xe000] ;  /* 0x00e00000be80783b */ /* 0x000e620000004200 */
[----:B------:R-:W-:Y:S02]  /*95b0*/  FMUL.FTZ R67, R0, R67 ;  /* 0x0000004300437220 */ /* 0x000fe40000410000 */
[C---:B------:R-:W-:Y:S04]  /*95c0*/  FMUL.FTZ R68, R2.reuse, R68 ;  /* 0x0000004402447220 */ /* 0x040fe80000410000 */
[C---:B---3--:R-:W-:Y:S01]  /*95d0*/  HMMA.16816.F32.BF16 R52, R136.reuse, R124, R52 ;  /* 0x0000007c8834723c */ /* 0x048fe20000041834 */
[----:B------:R-:W-:Y:S03]  /*95e0*/  FMUL.FTZ R69, R2, R69 ;  /* 0x0000004502457220 */ /* 0x000fe60000410000 */
[C---:B------:R-:W-:Y:S02]  /*95f0*/  FMUL.FTZ R70, R0.reuse, R70 ;  /* 0x0000004600467220 */ /* 0x040fe40000410000 */
[----:B------:R-:W-:Y:S02]  /*9600*/  FMUL.FTZ R71, R0, R71 ;  /* 0x0000004700477220 */ /* 0x000fe40000410000 */
[C---:B------:R-:W-:Y:S01]  /*9610*/  HMMA.16816.F32.BF16 R56, R136.reuse, R126, R56 ;  /* 0x0000007e8838723c */ /* 0x040fe20000041838 */
[----:B------:R-:W3:Y:S03]  /*9620*/  LDSM.16.MT88.4 R124, [R189+0xe000] ;  /* 0x00e00000bd7c783b */ /* 0x000ee60000004200 */
[C---:B------:R-:W-:Y:S02]  /*9630*/  FMUL.FTZ R72, R2.reuse, R72 ;  /* 0x0000004802487220 */ /* 0x040fe40000410000 */
[----:B------:R-:W-:Y:S02]  /*9640*/  FMUL.FTZ R73, R2, R73 ;  /* 0x0000004902497220 */ /* 0x000fe40000410000 */
[C---:B----4-:R-:W-:Y:S01]  /*9650*/  HMMA.16816.F32.BF16 R60, R136.reuse, R140, R60 ;  /* 0x0000008c883c723c */ /* 0x050fe2000004183c */
[C---:B------:R-:W-:Y:S03]  /*9660*/  FMUL.FTZ R74, R0.reuse, R74 ;  /* 0x0000004a004a7220 */ /* 0x040fe60000410000 */
[----:B------:R-:W-:Y:S02]  /*9670*/  FMUL.FTZ R75, R0, R75 ;  /* 0x0000004b004b7220 */ /* 0x000fe40000410000 */
[C---:B------:R-:W-:Y:S02]  /*9680*/  FMUL.FTZ R76, R2.reuse, R76 ;  /* 0x0000004c024c7220 */ /* 0x040fe40000410000 */
[C---:B------:R-:W-:Y:S01]  /*9690*/  HMMA.16816.F32.BF16 R64, R136.reuse, R142, R64 ;  /* 0x0000008e8840723c */ /* 0x040fe20000041840 */
[----:B------:R-:W4:Y:S03]  /*96a0*/  LDSM.16.MT88.4 R140, [R188+0xe000] ;  /* 0x00e00000bc8c783b */ /* 0x000f260000004200 */
        /* <DEDUP_REMOVED lines=23> */
[----:B------:R-:W-:Y:S03]  /*9820*/  FMUL.FTZ R93, R2, R93 ;  /* 0x0000005d025d7220 */ /* 0x000fe60000410000 */
[C---:B------:R-:W-:Y:S01]  /*9830*/  HMMA.16816.F32.BF16 R88, R136.reuse, R142, R88 ;  /* 0x0000008e8858723c */ /* 0x040fe20000041858 */
[C---:B------:R-:W-:Y:S02]  /*9840*/  FMUL.FTZ R94, R0.reuse, R94 ;  /* 0x0000005e005e7220 */ /* 0x040fe40000410000 */
[----:B------:R-:W-:Y:S02]  /*9850*/  FMUL.FTZ R95, R0, R95 ;  /* 0x0000005f005f7220 */ /* 0x000fe40000410000 */
[C---:B------:R-:W-:Y:S02]  /*9860*/  FMUL.FTZ R96, R2.reuse, R96 ;  /* 0x0000006002607220 */ /* 0x040fe40000410000 */
[----:B------:R-:W-:Y:S02]  /*9870*/  FMUL.FTZ R97, R2, R97 ;  /* 0x0000006102617220 */ /* 0x000fe40000410000 */
[C---:B------:R-:W-:Y:S01]  /*9880*/  FMUL.FTZ R98, R0.reuse, R98 ;  /* 0x0000006200627220 */ /* 0x040fe20000410000 */
[C---:B-1----:R-:W-:Y:S02]  /*9890*/  HMMA.16816.F32.BF16 R92, R136.reuse, R128, R92 ;  /* 0x00000080885c723c */ /* 0x042fe4000004185c */
[----:B------:R-:W-:Y:S02]  /*98a0*/  FMUL.FTZ R99, R0, R99 ;  /* 0x0000006300637220 */ /* 0x000fe40000410000 */
[C---:B------:R-:W-:Y:S02]  /*98b0*/  FMUL.FTZ R100, R2.reuse, R100 ;  /* 0x0000006402647220 */ /* 0x040fe40000410000 */
[----:B------:R-:W-:Y:S02]  /*98c0*/  FMUL.FTZ R101, R2, R101 ;  /* 0x0000006502657220 */ /* 0x000fe40000410000 */
[C---:B------:R-:W-:Y:S01]  /*98d0*/  FMUL.FTZ R102, R0.reuse, R102 ;  /* 0x0000006600667220 */ /* 0x040fe20000410000 */
[C---:B------:R-:W-:Y:S01]  /*98e0*/  HMMA.16816.F32.BF16 R96, R136.reuse, R130, R96 ;  /* 0x000000828860723c */ /* 0x040fe20000041860 */
[----:B------:R-:W1:Y:S02]  /*98f0*/  LDSM.16.MT88.4 R128, [R189+0x10000] ;  /* 0x01000000bd80783b */ /* 0x000e640000004200 */
[----:B------:R-:W-:Y:S02]  /*9900*/  FMUL.FTZ R103, R0, R103 ;  /* 0x0000006700677220 */ /* 0x000fe40000410000 */
[C---:B------:R-:W-:Y:S02]  /*9910*/  FMUL.FTZ R104, R2.reuse, R104 ;  /* 0x0000006802687220 */ /* 0x040fe40000410000 */
[----:B------:R-:W-:Y:S02]  /*9920*/  FMUL.FTZ R105, R2, R105 ;  /* 0x0000006902697220 */ /* 0x000fe40000410000 */
[C---:B------:R-:W-:Y:S01]  /*9930*/  FMUL.FTZ R106, R0.reuse, R106 ;  /* 0x0000006a006a7220 */ /* 0x040fe20000410000 */
[C---:B---3--:R-:W-:Y:S02]  /*9940*/  HMMA.16816.F32.BF16 R100, R136.reuse, R124, R100 ;  /* 0x0000007c8864723c */ /* 0x048fe40000041864 */
[----:B------:R-:W-:Y:S02]  /*9950*/  FMUL.FTZ R107, R0, R107 ;  /* 0x0000006b006b7220 */ /* 0x000fe40000410000 */
[--C-:B------:R-:W-:Y:S02]  /*9960*/  FFMA.FTZ R223, R18, c[0x0][0x23c], -R171.reuse ;  /* 0x00008f0012df7a23 */ /* 0x100fe400000108ab */
[----:B------:R-:W-:Y:S02]  /*9970*/  FMUL.FTZ R18, R0, R122 ;  /* 0x0000007a00127220 */ /* 0x000fe40000410000 */
[--C-:B------:R-:W-:Y:S01]  /*9980*/  FFMA.FTZ R222, R19, c[0x0][0x23c], -R171.reuse ;  /* 0x00008f0013de7a23 */ /* 0x100fe200000108ab */
[C---:B------:R-:W-:Y:S01]  /*9990*/  HMMA.16816.F32.BF16 R104, R136.reuse, R126, R104 ;  /* 0x0000007e8868723c */ /* 0x040fe20000041868 */
[----:B------:R-:W3:Y:S01]  /*99a0*/  LDSM.16.MT88.4 R124, [R188+0x10000] ;  /* 0x01000000bc7c783b */ /* 0x000ee20000004200 */
[----:B------:R-:W-:Y:S01]  /*99b0*/  MUFU.EX2 R223, R223 ;  /* 0x000000df00df7308 */ /* 0x000fe20000000800 */
[----:B------:R-:W-:Y:S02]  /*99c0*/  FFMA.FTZ R214, R13, c[0x0][0x23c], -R172 ;  /* 0x00008f000dd67a23 */ /* 0x000fe400000108ac */
[----:B------:R-:W-:Y:S04]  /*99d0*/  IMAD.WIDE.U32 R12, R134, -0x2daee0ad, RZ ;  /* 0xd2511f53860c7825 */ /* 0x000fe800078e00ff */
[----:B------:R-:W-:Y:S02]  /*99e0*/  FMUL.FTZ R19, R0, R123 ;  /* 0x0000007b00137220 */ /* 0x000fe40000410000 */
[----:B------:R-:W4:Y:S01]  /*99f0*/  LDSM.16.MT88.4 R120, [R192+0xc800] ;  /* 0x00c80000c078783b */ /* 0x000f220000004200 */
[--C-:B------:R-:W-:Y:S01]  /*9a00*/  FFMA.FTZ R224, R14, c[0x0][0x23c], -R171.reuse ;  /* 0x00008f000ee07a23 */ /* 0x100fe200000108ab */
[----:B------:R-:W-:Y:S01]  /*9a10*/  LOP3.LUT R140, R12, 0xffff, RZ, 0xc0, !PT ;  /* 0x0000ffff0c8c7812 */ /* 0x000fe200078ec0ff */
[----:B------:R-:W-:Y:S01]  /*9a20*/  FFMA.FTZ R225, R15, c[0x0][0x23c], -R171 ;  /* 0x00008f000fe17a23 */ /* 0x000fe200000108ab */
[----:B------:R-:W-:Y:S01]  /*9a30*/  LOP3.LUT R148, R13, UR30, R148, 0x96, !PT ;  /* 0x0000001e0d947c12 */ /* 0x000fe2000f8e9694 */
[----:B------:R-:W5:Y:S01]  /*9a40*/  MUFU.EX2 R214, R214 ;  /* 0x000000d600d67308 */ /* 0x000f620000000800 */
[----:B------:R-:W-:Y:S01]  /*9a50*/  SHF.R.U32.HI R140, RZ, 0x8, R140 ;  /* 0x00000008ff8c7819 */ /* 0x000fe2000001168c */
[----:B------:R-:W-:Y:S01]  /*9a60*/  FMUL.FTZ R108, R2, R108 ;  /* 0x0000006c026c7220 */ /* 0x000fe20000410000 */
[----:B------:R-:W-:Y:S01]  /*9a70*/  LOP3.LUT R13, R12, 0xff, RZ, 0xc0, !PT ;  /* 0x000000ff0c0d7812 */ /* 0x000fe200078ec0ff */
[----:B------:R-:W-:Y:S01]  /*9a80*/  FMUL.FTZ R109, R2, R109 ;  /* 0x0000006d026d7220 */ /* 0x000fe20000410000 */
[--C-:B------:R-:W-:Y:S01]  /*9a90*/  SHF.R.U32.HI R161, RZ, 0x18, R12.reuse ;  /* 0x00000018ffa17819 */ /* 0x100fe2000001160c */
[C---:B-1----:R-:W-:Y:S01]  /*9aa0*/  HMMA.16816.F32.BF16 R16, R136.reuse, R128, R16 ;  /* 0x000000808810723c */ /* 0x042fe20000041810 */
[C---:B------:R-:W-:Y:S01]  /*9ab0*/  FMUL.FTZ R110, R0.reuse, R110 ;  /* 0x0000006e006e7220 */ /* 0x040fe20000410000 */
[----:B------:R-:W-:Y:S01]  /*9ac0*/  SHF.R.U32.HI R134, RZ, 0x10, R12 ;  /* 0x00000010ff867819 */ /* 0x000fe2000001160c */
[----:B------:R-:W-:Y:S01]  /*9ad0*/  FMUL.FTZ R111, R0, R111 ;  /* 0x0000006f006f7220 */ /* 0x000fe20000410000 */
[----:B------:R-:W-:Y:S01]  /*9ae0*/  MUFU.EX2 R224, R224 ;  /* 0x000000e000e07308 */ /* 0x000fe20000000800 */
[----:B------:R-:W-:Y:S01]  /*9af0*/  LOP3.LUT R12, R148, 0xffff, RZ, 0xc0, !PT ;  /* 0x0000ffff940c7812 */ /* 0x000fe200078ec0ff */
[C---:B------:R-:W-:Y:S01]  /*9b00*/  FMUL.FTZ R14, R0.reuse, R118 ;  /* 0x00000076000e7220 */ /* 0x040fe20000410000 */
[----:B------:R-:W-:Y:S01]  /*9b10*/  PRMT R13, R13, 0x5410, R140 ;  /* 0x000054100d0d7816 */ /* 0x000fe2000000008c */
[----:B------:R-:W-:Y:S01]  /*9b20*/  FMUL.FTZ R15, R0, R119 ;  /* 0x00000077000f7220 */ /* 0x000fe20000410000 */
[----:B------:R-:W-:Y:S01]  /*9b30*/  LOP3.LUT R134, R134, 0xff, RZ, 0xc0, !PT ;  /* 0x000000ff86867812 */ /* 0x000fe200078ec0ff */
[C---:B------:R-:W-:Y:S01]  /*9b40*/  HMMA.16816.F32.BF16 R108, R136.reuse, R130, R108 ;  /* 0x00000082886c723c */ /* 0x040fe2000004186c */
[----:B------:R-:W1:Y:S01]  /*9b50*/  LDSM.16.MT88.4 R140, [R190+0xc800] ;  /* 0x00c80000be8c783b */ /* 0x000e620000004200 */
[----:B------:R-:W-:Y:S01]  /*9b60*/  LOP3.LUT R133, R148, 0xff, RZ, 0xc0, !PT ;  /* 0x000000ff94857812 */ /* 0x000fe200078ec0ff */
[C---:B------:R-:W-:Y:S01]  /*9b70*/  FMUL.FTZ R112, R2.reuse, R112 ;  /* 0x0000007002707220 */ /* 0x040fe20000410000 */
[----:B------:R-:W4:Y:S01]  /*9b80*/  MUFU.EX2 R225, R225 ;  /* 0x000000e100e17308 */ /* 0x000f220000000800 */
[----:B------:R-:W-:Y:S01]  /*9b90*/  SHF.R.U32.HI R12, RZ, 0x8, R12 ;  /* 0x00000008ff0c7819 */ /* 0x000fe2000001160c */
[----:B------:R-:W-:Y:S01]  /*9ba0*/  FMUL.FTZ R113, R2, R113 ;  /* 0x0000007102717220 */ /* 0x000fe20000410000 */
[----:B------:R-:W-:Y:S01]  /*9bb0*/  PRMT R161, R134, 0x5410, R161 ;  /* 0x0000541086a17816 */ /* 0x000fe200000000a1 */
[--C-:B------:R-:W-:Y:S01]  /*9bc0*/  HSET2.LE.AND R134, R13, R212.reuse, PT ;  /* 0x000000d40d867233 */ /* 0x100fe20003803000 */
[----:B------:R-:W-:Y:S01]  /*9bd0*/  SHF.R.U32.HI R163, RZ, 0x10, R148 ;  /* 0x00000010ffa37819 */ /* 0x000fe20000011694 */
[----:B------:R-:W1:Y:S02]  /*9be0*/  LDSM.16.MT88.4 R128, [R188+0xc800] ;  /* 0x00c80000bc80783b */ /* 0x000e640000004200 */
[C---:B------:R-:W-:Y:S01]  /*9bf0*/  FMUL.FTZ R13, R2.reuse, R117 ;  /* 0x00000075020d7220 */ /* 0x040fe20000410000 */
[----:B------:R-:W-:Y:S01]  /*9c00*/  PRMT R133, R133, 0x5410, R12 ;  /* 0x0000541085857816 */ /* 0x000fe2000000000c */
[----:B------:R-:W4:Y:S01]  /*9c10*/  MUFU.EX2 R222, R222 ;  /* 0x000000de00de7308 */ /* 0x000f220000000800 */
[----:B------:R-:W-:Y:S01]  /*9c20*/  FMUL.FTZ R12, R2, R116 ;  /* 0x00000074020c7220 */ /* 0x000fe20000410000 */
[----:B------:R-:W-:Y:S01]  /*9c30*/  SHF.R.U32.HI R148, RZ, 0x18, R148 ;  /* 0x00000018ff947819 */ /* 0x000fe20000011694 */
[--C-:B------:R-:W-:Y:S01]  /*9c40*/  HSET2.LE.AND R119, R161, R212.reuse, PT ;  /* 0x000000d4a1777233 */ /* 0x100fe20003803000 */
[----:B------:R-:W-:Y:S01]  /*9c50*/  LOP3.LUT R163, R163, 0xff, RZ, 0xc0, !PT ;  /* 0x000000ffa3a37812 */ /* 0x000fe200078ec0ff */
[----:B------:R-:W-:Y:S01]  /*9c60*/  FMUL.FTZ R114, R0, R114 ;  /* 0x0000007200727220 */ /* 0x000fe20000410000 */
[----:B--2---:R-:W-:Y:S01]  /*9c70*/  F2FP.BF16.PACK_AB R117, R174, R173 ;  /* 0x000000adae75723e */ /* 0x004fe200000010ff */
[----:B------:R-:W-:Y:S01]  /*9c80*/  FMUL.FTZ R115, R0, R115 ;  /* 0x0000007300737220 */ /* 0x000fe20000410000 */
[C---:B---3--:R-:W-:Y:S01]  /*9c90*/  HMMA.16816.F32.BF16 R12, R136.reuse, R124, R12 ;  /* 0x0000007c880c723c */ /* 0x048fe2000004180c */
[----:B------:R-:W-:Y:S01]  /*9ca0*/  PRMT R163, R163, 0x5410, R148 ;  /* 0x00005410a3a37816 */ /* 0x000fe20000000094 */
[--C-:B------:R-:W-:Y:S01]  /*9cb0*/  HSET2.LE.AND R133, R133, R212.reuse, PT ;  /* 0x000000d485857233 */ /* 0x100fe20003803000 */
[----:B------:R-:W-:Y:S01]  /*9cc0*/  LOP3.LUT R118, R134, R117, RZ, 0xc0, !PT ;  /* 0x0000007586767212 */ /* 0x000fe200078ec0ff */
[----:B------:R-:W2:Y:S01]  /*9cd0*/  LDSM.16.MT88.4 R148, [R192+0xe800] ;  /* 0x00e80000c094783b */ /* 0x000ea20000004200 */
[----:B-----5:R-:W-:Y:S01]  /*9ce0*/  F2FP.BF16.PACK_AB R116, R214, R175 ;  /* 0x000000afd674723e */ /* 0x020fe200000010ff */
[--C-:B------:R-:W-:Y:S01]  /*9cf0*/  HSET2.LE.AND R117, R163, R212.reuse, PT ;  /* 0x000000d4a3757233 */ /* 0x100fe20003803000 */
[----:B----4-:R-:W-:Y:S01]  /*9d00*/  F2FP.BF16.PACK_AB R124, R225, R224 ;  /* 0x000000e0e17c723e */ /* 0x010fe200000010ff */
[----:B------:R-:W-:Y:S01]  /*9d10*/  HMMA.16816.F32.BF16 R112, R136, R126, R112 ;  /* 0x0000007e8870723c */ /* 0x000fe20000041870 */
[----:B------:R-:W-:Y:S03]  /*9d20*/  LOP3.LUT R116, R133, R116, RZ, 0xc0, !PT ;  /* 0x0000007485747212 */ /* 0x000fe600078ec0ff */
[----:B------:R-:W-:Y:S01]  /*9d30*/  LOP3.LUT R117, R117, R124, RZ, 0xc0, !PT ;  /* 0x0000007c75757212 */ /* 0x000fe200078ec0ff */
[----:B------:R-:W3:Y:S01]  /*9d40*/  LDSM.16.MT88.4 R160, [R188+0xe800] ;  /* 0x00e80000bca0783b */ /* 0x000ee20000004200 */
[----:B------:R-:W-:Y:S01]  /*9d50*/  FFMA.FTZ R133, R24, c[0x0][0x23c], -R172 ;  /* 0x00008f0018857a23 */ /* 0x000fe200000108ac */
[----:B------:R-:W-:Y:S01]  /*9d60*/  F2FP.BF16.PACK_AB R134, R222, R223 ;  /* 0x000000dfde86723e */ /* 0x000fe200000010ff */
[----:B------:R-:W-:Y:S04]  /*9d70*/  FFMA.FTZ R170, R2, R215, R170 ;  /* 0x000000d702aa7223 */ /* 0x000fe800000100aa */
[----:B------:R-:W-:Y:S01]  /*9d80*/  LOP3.LUT R119, R119, R134, RZ, 0xc0, !PT ;  /* 0x0000008677777212 */ /* 0x000fe200078ec0ff */
[----:B------:R-:W-:Y:S01]  /*9d90*/  LDSM.16.MT88.4 R124, [R190+0x10800] ;  /* 0x01080000be7c783b */ /* 0x000fe20000004200 */
[----:B------:R-:W-:Y:S01]  /*9da0*/  FFMA.FTZ R134, R25, c[0x0][0x23c], -R172 ;  /* 0x00008f0019867a23 */ /* 0x000fe200000108ac */
[----:B------:R-:W-:Y:S01]  /*9db0*/  MUFU.EX2 R133, R133 ;  /* 0x0000008500857308 */ /* 0x000fe20000000800 */
[----:B------:R-:W-:Y:S02]  /*9dc0*/  FFMA.FTZ R168, R0, R213, R168 ;  /* 0x000000d500a87223 */ /* 0x000fe400000100a8 */
[----:B------:R-:W-:Y:S01]  /*9dd0*/  FADD.FTZ R170, R169, R170 ;  /* 0x000000aaa9aa7221 */ /* 0x000fe20000010000 */
[C---:B------:R-:W-:Y:S01]  /*9de0*/  HMMA.16816.F32.BF16 R4, R116.reuse, R120, R4 ;  /* 0x000000787404723c */ /* 0x040fe20000041804 */
[----:B------:R-:W-:Y:S01]  /*9df0*/  FADD.FTZ R167, R167, R168 ;  /* 0x000000a8a7a77221 */ /* 0x000fe20000010000 */
[----:B------:R-:W-:Y:S01]  /*9e00*/  LDSM.16.MT88.4 R136, [R188+0xd000] ;  /* 0x00d00000bc88783b */ /* 0x000fe20000004200 */
[----:B------:R-:W-:Y:S02]  /*9e10*/  FADD.FTZ R165, R165, R170 ;  /* 0x000000aaa5a57221 */ /* 0x000fe40000010000 */
[----:B------:R-:W-:Y:S01]  /*9e20*/  FADD.FTZ R166, R166, R167 ;  /* 0x000000a7a6a67221 */ /* 0x000fe20000010000 */
[----:B------:R-:W-:Y:S01]  /*9e30*/  MUFU.EX2 R134, R134 ;  /* 0x0000008600867308 */ /* 0x000fe20000000800 */
[----:B------:R-:W-:Y:S01]  /*9e40*/  FADD.FTZ R164, R164, R165 ;  /* 0x000000a5a4a47221 */ /* 0x000fe20000010000 */
[C---:B------:R-:W-:Y:S01]  /*9e50*/  HMMA.16816.F32.BF16 R8, R116.reuse, R122, R8 ;  /* 0x0000007a7408723c */ /* 0x040fe20000041808 */
[----:B------:R-:W-:Y:S01]  /*9e60*/  FADD.FTZ R135, R135, R166 ;  /* 0x000000a687877221 */ /* 0x000fe20000010000 */
[----:B------:R-:W4:Y:S02]  /*9e70*/  LDSM.16.MT88.4 R120, [R192+0x10800] ;  /* 0x01080000c078783b */ /* 0x000f240000004200 */
[----:B------:R-:W-:Y:S02]  /*9e80*/  FADD.FTZ R175, R175, R164 ;  /* 0x000000a4afaf7221 */ /* 0x000fe40000010000 */
[----:B------:R-:W-:Y:S02]  /*9e90*/  FADD.FTZ R0, R224, R135 ;  /* 0x00000087e0007221 */ /* 0x000fe40000010000 */
[C---:B-1----:R-:W-:Y:S01]  /*9ea0*/  HMMA.16816.F32.BF16 R36, R116.reuse, R140, R36 ;  /* 0x0000008c7424723c */ /* 0x042fe20000041824 */
[----:B------:R-:W-:Y:S03]  /*9eb0*/  FADD.FTZ R214, R214, R175 ;  /* 0x000000afd6d67221 */ /* 0x000fe60000010000 */
[----:B------:R-:W-:Y:S04]  /*9ec0*/  FADD.FTZ R0, R225, R0 ;  /* 0x00000000e1007221 */ /* 0x000fe80000010000 */
[C---:B------:R-:W-:Y:S08]  /*9ed0*/  HMMA.16816.F32.BF16 R40, R116.reuse, R142, R40 ;  /* 0x0000008e7428723c */ /* 0x040ff00000041828 */
[C---:B------:R-:W-:Y:S08]  /*9ee0*/  HMMA.16816.F32.BF16 R44, R116.reuse, R144, R44 ;  /* 0x00000090742c723c */ /* 0x040ff0000004182c */
[C---:B------:R-:W-:Y:S08]  /*9ef0*/  HMMA.16816.F32.BF16 R48, R116.reuse, R146, R48 ;  /* 0x000000927430723c */ /* 0x040ff00000041830 */
[C---:B------:R-:W-:Y:S07]  /*9f00*/  HMMA.16816.F32.BF16 R52, R116.reuse, R128, R52 ;  /* 0x000000807434723c */ /* 0x040fee0000041834 */
[----:B------:R-:W-:Y:S01]  /*9f10*/  MOV R129, UR14 ;  /* 0x0000000e00817c02 */ /* 0x000fe20008000f00 */
[C---:B------:R-:W-:Y:S04]  /*9f20*/  HMMA.16816.F32.BF16 R56, R116.reuse, R130, R56 ;  /* 0x000000827438723c */ /* 0x040fe80000041838 */
[----:B------:R-:W-:Y:S04]  /*9f30*/  LOP3.LUT R129, R221, UR19, R129, 0x96, !PT ;  /* 0x00000013dd817c12 */ /* 0x000fe8000f8e9681 */
[C---:B--2---:R-:W-:Y:S01]  /*9f40*/  HMMA.16816.F32.BF16 R60, R116.reuse, R148, R60 ;  /* 0x00000094743c723c */ /* 0x044fe2000004183c */
[----:B------:R-:W-:Y:S05]  /*9f50*/  IMAD.WIDE.U32 R128, R129, -0x326172a9, RZ ;  /* 0xcd9e8d5781807825 */ /* 0x000fea00078e00ff */
[----:B------:R-:W-:Y:S02]  /*9f60*/  LOP3.LUT R25, R129, UR29, R218, 0x96, !PT ;  /* 0x0000001d81197c12 */ /* 0x000fe4000f8e96da */
[C---:B------:R-:W-:Y:S01]  /*9f70*/  HMMA.16816.F32.BF16 R64, R116.reuse, R150, R64 ;  /* 0x000000967440723c */ /* 0x040fe20000041840 */
[----:B------:R-:W-:Y:S02]  /*9f80*/  LOP3.LUT R24, R227, UR27, R128, 0x96, !PT ;  /* 0x0000001be3187c12 */ /* 0x000fe4000f8e9680 */
[----:B------:R-:W1:Y:S01]  /*9f90*/  LDSM.16.MT88.4 R128, [R189+0x10800] ;  /* 0x01080000bd80783b */ /* 0x000e620000004200 */
[----:B------:R-:W-:Y:S04]  /*9fa0*/  IMAD.WIDE.U32 R146, R25, -0x2daee0ad, RZ ;  /* 0xd2511f5319927825 */ /* 0x000fe800078e00ff */
[C---:B------:R-:W-:Y:S01]  /*9fb0*/  HMMA.16816.F32.BF16 R68, R116.reuse, R152, R68 ;  /* 0x000000987444723c */ /* 0x040fe20000041844 */
[----:B------:R-:W-:Y:S05]  /*9fc0*/  IMAD.WIDE.U32 R24, R24, -0x2daee0ad, RZ ;  /* 0xd2511f5318187825 */ /* 0x000fea00078e00ff */
[----:B------:R-:W-:Y:S01]  /*9fd0*/  LOP3.LUT R146, R25, UR24, R146, 0x96, !PT ;  /* 0x0000001819927c12 */ /* 0x000fe2000f8e9692 */
[--C-:B------:R-:W-:Y:S01]  /*9fe0*/  FFMA.FTZ R153, R21, c[0x0][0x23c], -R172.reuse ;  /* 0x00008f0015997a23 */ /* 0x100fe200000108ac */
[C---:B------:R-:W-:Y:S01]  /*9ff0*/  HMMA.16816.F32.BF16 R72, R116.reuse, R154, R72 ;  /* 0x0000009a7448723c */ /* 0x040fe20000041848 */
[----:B------:R-:W-:Y:S03]  /*a000*/  FFMA.FTZ R152, R20, c[0x0][0x23c], -R172 ;  /* 0x00008f0014987a23 */ /* 0x000fe600000108ac */
[----:B------:R-:W-:Y:S01]  /*a010*/  LOP3.LUT R20, R147, UR26, R216, 0x96, !PT ;  /* 0x0000001a93147c12 */ /* 0x000fe2000f8e96d8 */
[----:B------:R-:W-:Y:S01]  /*a020*/  IMAD.WIDE.U32 R146, R146, -0x326172a9, RZ ;  /* 0xcd9e8d5792927825 */ /* 0x000fe200078e00ff */
[----:B------:R-:W-:Y:S02]  /*a030*/  MUFU.EX2 R153, R153 ;  /* 0x0000009900997308 */ /* 0x000fe40000000800 */
[C---:B------:R-:W-:Y:S01]  /*a040*/  HMMA.16816.F32.BF16 R76, R116.reuse, R156, R76 ;  /* 0x0000009c744c723c */ /* 0x040fe2000004184c */
[--C-:B------:R-:W-:Y:S03]  /*a050*/  FFMA.FTZ R154, R26, c[0x0][0x23c], -R171.reuse ;  /* 0x00008f001a9a7a23 */ /* 0x100fe600000108ab */
[--C-:B------:R-:W-:Y:S02]  /*a060*/  FFMA.FTZ R155, R27, c[0x0][0x23c], -R171.reuse ;  /* 0x00008f001b9b7a23 */ /* 0x100fe400000108ab */
[----:B------:R-:W-:Y:S02]  /*a070*/  IMAD.WIDE.U32 R144, R20, -0x326172a9, RZ ;  /* 0xcd9e8d5714907825 */ /* 0x000fe400078e00ff */
[C---:B------:R-:W-:Y:S01]  /*a080*/  HMMA.16816.F32.BF16 R80, R116.reuse, R158, R80 ;  /* 0x0000009e7450723c */ /* 0x040fe20000041850 */
[----:B------:R-:W2:Y:S03]  /*a090*/  MUFU.EX2 R152, R152 ;  /* 0x0000009800987308 */ /* 0x000ea60000000800 */
[----:B------:R-:W-:Y:S01]  /*a0a0*/  LOP3.LUT R144, R147, UR21, R144, 0x96, !PT ;  /* 0x0000001593907c12 */ /* 0x000fe2000f8e9690 */
[--C-:B------:R-:W-:Y:S01]  /*a0b0*/  FFMA.FTZ R156, R22, c[0x0][0x23c], -R171.reuse ;  /* 0x00008f00169c7a23 */ /* 0x100fe200000108ab */
[----:B------:R-:W-:Y:S01]  /*a0c0*/  LOP3.LUT R226, R145, UR25, R226, 0x96, !PT ;  /* 0x0000001991e27c12 */ /* 0x000fe2000f8e96e2 */
[--C-:B------:R-:W-:Y:S01]  /*a0d0*/  FFMA.FTZ R158, R28, c[0x0][0x23c], -R172.reuse ;  /* 0x00008f001c9e7a23 */ /* 0x100fe200000108ac */
[C---:B---3--:R-:W-:Y:S01]  /*a0e0*/  HMMA.16816.F32.BF16 R84, R116.reuse, R160, R84 ;  /* 0x000000a07454723c */ /* 0x048fe20000041854 */
[----:B------:R-:W-:Y:S02]  /*a0f0*/  IMAD.WIDE.U32 R144, R144, -0x2daee0ad, RZ ;  /* 0xd2511f5390907825 */ /* 0x000fe400078e00ff */
[----:B------:R-:W-:Y:S02]  /*a100*/  MUFU.EX2 R156, R156 ;  /* 0x0000009c009c7308 */ /* 0x000fe40000000800 */
[----:B------:R-:W-:Y:S02]  /*a110*/  FFMA.FTZ R159, R29, c[0x0][0x23c], -R172 ;  /* 0x00008f001d9f7a23 */ /* 0x000fe400000108ac */
[----:B------:R-:W-:Y:S01]  /*a120*/  IMAD.WIDE.U32 R226, R226, -0x2daee0ad, RZ ;  /* 0xd2511f53e2e27825 */ /* 0x000fe200078e00ff */
[C---:B------:R-:W-:Y:S04]  /*a130*/  HMMA.16816.F32.BF16 R88, R116.reuse, R162, R88 ;  /* 0x000000a27458723c */ /* 0x040fe80000041858 */
[----:B------:R-:W-:Y:S01]  /*a140*/  LOP3.LUT R20, R145, UR5, R226, 0x96, !PT ;  /* 0x0000000591147c12 */ /* 0x000fe2000f8e96e2 */
[--C-:B------:R-:W-:Y:S01]  /*a150*/  FFMA.FTZ R157, R23, c[0x0][0x23c], -R171.reuse ;  /* 0x00008f00179d7a23 */ /* 0x100fe200000108ab */
[----:B------:R-:W-:Y:S01]  /*a160*/  LOP3.LUT R148, R227, UR11, R24, 0x96, !PT ;  /* 0x0000000be3947c12 */ /* 0x000fe2000f8e9618 */
[--C-:B------:R-:W-:Y:S01]  /*a170*/  FFMA.FTZ R162, R30, c[0x0][0x23c], -R171.reuse ;  /* 0x00008f001ea27a23 */ /* 0x100fe200000108ab */
[C---:B----4-:R-:W-:Y:S01]  /*a180*/  HMMA.16816.F32.BF16 R92, R116.reuse, R120, R92 ;  /* 0x00000078745c723c */ /* 0x050fe2000004185c */
[----:B------:R-:W-:Y:S01]  /*a190*/  IMAD.WIDE.U32 R24, R20, -0x326172a9, RZ ;  /* 0xcd9e8d5714187825 */ /* 0x000fe200078e00ff */
[----:B------:R-:W-:Y:S03]  /*a1a0*/  MUFU.EX2 R154, R154 ;  /* 0x0000009a009a7308 */ /* 0x000fe60000000800 */
[----:B------:R-:W-:Y:S01]  /*a1b0*/  IMAD.WIDE.U32 R148, R148, -0x326172a9, RZ ;  /* 0xcd9e8d5794947825 */ /* 0x000fe200078e00ff */
[C---:B------:R-:W-:Y:S02]  /*a1c0*/  LOP3.LUT R22, R24.reuse, 0xffff, RZ, 0xc0, !PT ;  /* 0x0000ffff18167812 */ /* 0x040fe400078ec0ff */
[C---:B------:R-:W-:Y:S01]  /*a1d0*/  HMMA.16816.F32.BF16 R96, R116.reuse, R122, R96 ;  /* 0x0000007a7460723c */ /* 0x040fe20000041860 */
[----:B------:R-:W3:Y:S03]  /*a1e0*/  LDSM.16.MT88.4 R120, [R188+0x10800] ;  /* 0x01080000bc78783b */ /* 0x000ee60000004200 */
[----:B------:R-:W-:Y:S01]  /*a1f0*/  LOP3.LUT R20, R25, UR12, R148, 0x96, !PT ;  /* 0x0000000c19147c12 */ /* 0x000fe2000f8e9694 */
[----:B------:R-:W-:Y:S01]  /*a200*/  FFMA.FTZ R163, R31, c[0x0][0x23c], -R171 ;  /* 0x00008f001fa37a23 */ /* 0x000fe200000108ab */
[----:B------:R-:W-:Y:S01]  /*a210*/  LOP3.LUT R141, R24, 0xff, RZ, 0xc0, !PT ;  /* 0x000000ff188d7812 */ /* 0x000fe200078ec0ff */
[----:B------:R-:W-:Y:S01]  /*a220*/  MUFU.EX2 R157, R157 ;  /* 0x0000009d009d7308 */ /* 0x000fe20000000800 */
[C---:B------:R-:W-:Y:S01]  /*a230*/  HMMA.16816.F32.BF16 R100, R116.reuse, R124, R100 ;  /* 0x0000007c7464723c */ /* 0x040fe20000041864 */
[----:B------:R-:W-:Y:S03]  /*a240*/  LDSM.16.MT88.4 R28, [R188+0x11000] ;  /* 0x01100000bc1c783b */ /* 0x000fe60000004200 */
[----:B------:R-:W-:Y:S01]  /*a250*/  SHF.R.U32.HI R21, RZ, 0x18, R24 ;  /* 0x00000018ff157819 */ /* 0x000fe20000011618 */
[----:B------:R-:W-:Y:S01]  /*a260*/  FFMA.FTZ R160, R32, c[0x0][0x23c], -R172 ;  /* 0x00008f0020a07a23 */ /* 0x000fe200000108ac */
[----:B------:R-:W-:Y:S01]  /*a270*/  LOP3.LUT R146, R149, UR8, R146, 0x96, !PT ;  /* 0x0000000895927c12 */ /* 0x000fe2000f8e9692 */
[----:B------:R-:W-:Y:S01]  /*a280*/  FFMA.FTZ R172, R33, c[0x0][0x23c], -R172 ;  /* 0x00008f0021ac7a23 */ /* 0x000fe200000108ac */
[C---:B------:R-:W-:Y:S01]  /*a290*/  HMMA.16816.F32.BF16 R104, R116.reuse, R126, R104 ;  /* 0x0000007e7468723c */ /* 0x040fe20000041868 */
[----:B------:R-:W-:Y:S01]  /*a2a0*/  LDSM.16.MT88.4 R124, [R190+0xd000] ;  /* 0x00d00000be7c783b */ /* 0x000fe20000004200 */
[----:B------:R-:W4:Y:S02]  /*a2b0*/  MUFU.EX2 R155, R155 ;  /* 0x0000009b009b7308 */ /* 0x000f240000000800 */
[--C-:B------:R-:W-:Y:S02]  /*a2c0*/  SHF.R.U32.HI R140, RZ, 0x10, R20.reuse ;  /* 0x00000010ff8c7819 */ /* 0x100fe40000011614 */
[----:B------:R-:W-:Y:S02]  /*a2d0*/  SHF.R.U32.HI R143, RZ, 0x18, R20 ;  /* 0x00000018ff8f7819 */ /* 0x000fe40000011614 */
[C---:B-1----:R-:W-:Y:S01]  /*a2e0*/  HMMA.16816.F32.BF16 R16, R116.reuse, R128, R16 ;  /* 0x000000807410723c */ /* 0x042fe20000041810 */
[----:B------:R-:W-:Y:S03]  /*a2f0*/  LDSM.16.MT88.4 R148, [R188+0xf800] ;  /* 0x00f80000bc94783b */ /* 0x000fe60000004200 */
[----:B------:R-:W-:Y:S01]  /*a300*/  LOP3.LUT R140, R140, 0xff, RZ, 0xc0, !PT ;  /* 0x000000ff8c8c7812 */ /* 0x000fe200078ec0ff */
[----:B------:R1:W-:Y:S02]  /*a310*/  MUFU.EX2 R161, R172 ;  /* 0x000000ac00a17308 */ /* 0x0003e40000000800 */
[----:B------:R-:W-:Y:S01]  /*a320*/  SHF.R.U32.HI R128, RZ, 0x10, R24 ;  /* 0x00000010ff807819 */ /* 0x000fe20000011618 */
[C---:B------:R-:W-:Y:S01]  /*a330*/  HMMA.16816.F32.BF16 R108, R116.reuse, R130, R108 ;  /* 0x00000082746c723c */ /* 0x040fe2000004186c */
[----:B------:R-:W5:Y:S03]  /*a340*/  LDSM.16.MT88.4 R24, [R192+0xd000] ;  /* 0x00d00000c018783b */ /* 0x000f660000004200 */
[----:B------:R-:W-:Y:S02]  /*a350*/  LOP3.LUT R129, R20, 0xffff, RZ, 0xc0, !PT ;  /* 0x0000ffff14817812 */ /* 0x000fe400078ec0ff */
[----:B------:R-:W-:Y:S01]  /*a360*/  LOP3.LUT R128, R128, 0xff, RZ, 0xc0, !PT ;  /* 0x000000ff80807812 */ /* 0x000fe200078ec0ff */
[----:B------:R-:W-:Y:S01]  /*a370*/  MUFU.EX2 R158, R158 ;  /* 0x0000009e009e7308 */ /* 0x000fe20000000800 */
[----:B------:R-:W-:Y:S01]  /*a380*/  SHF.R.U32.HI R130, RZ, 0x8, R22 ;  /* 0x00000008ff827819 */ /* 0x000fe20000011616 */
[C---:B---3--:R-:W-:Y:S03]  /*a390*/  HMMA.16816.F32.BF16 R12, R116.reuse, R120, R12 ;  /* 0x00000078740c723c */ /* 0x048fe6000004180c */
[----:B------:R-:W-:Y:S02]  /*a3a0*/  SHF.R.U32.HI R129, RZ, 0x8, R129 ;  /* 0x00000008ff817819 */ /* 0x000fe40000011681 */
[----:B------:R-:W-:Y:S02]  /*a3b0*/  LOP3.LUT R22, R20, 0xff, RZ, 0xc0, !PT ;  /* 0x000000ff14167812 */ /* 0x000fe400078ec0ff */
[----:B------:R-:W-:Y:S01]  /*a3c0*/  PRMT R23, R128, 0x5410, R21 ;  /* 0x0000541080177816 */ /* 0x000fe20000000015 */
[----:B------:R-:W-:Y:S01]  /*a3d0*/  HMMA.16816.F32.BF16 R112, R116, R122, R112 ;  /* 0x0000007a7470723c */ /* 0x000fe20000041870 */
[----:B------:R-:W-:Y:S01]  /*a3e0*/  PRMT R21, R22, 0x5410, R129 ;  /* 0x0000541016157816 */ /* 0x000fe20000000081 */
[----:B------:R-:W-:Y:S01]  /*a3f0*/  LDSM.16.MT88.4 R116, [R190+0xf000] ;  /* 0x00f00000be74783b */ /* 0x000fe20000004200 */
[----:B------:R-:W-:Y:S01]  /*a400*/  MUFU.EX2 R159, R159 ;  /* 0x0000009f009f7308 */ /* 0x000fe20000000800 */
[----:B------:R-:W-:Y:S01]  /*a410*/  PRMT R141, R141, 0x5410, R130 ;  /* 0x000054108d8d7816 */ /* 0x000fe20000000082 */
[--C-:B------:R-:W-:Y:S01]  /*a420*/  HSET2.LE.AND R23, R23, R212.reuse, PT ;  /* 0x000000d417177233 */ /* 0x100fe20003803000 */
[----:B------:R-:W-:Y:S01]  /*a430*/  PRMT R143, R140, 0x5410, R143 ;  /* 0x000054108c8f7816 */ /* 0x000fe2000000008f */
[--C-:B------:R-:W-:Y:S01]  /*a440*/  HSET2.LE.AND R20, R21, R212.reuse, PT ;  /* 0x000000d415147233 */ /* 0x100fe20003803000 */
[----:B--2---:R-:W-:Y:S01]  /*a450*/  F2FP.BF16.PACK_AB R21, R153, R152 ;  /* 0x000000989915723e */ /* 0x004fe200000010ff */
[--C-:B------:R-:W-:Y:S01]  /*a460*/  HSET2.LE.AND R22, R141, R212.reuse, PT ;  /* 0x000000d48d167233 */ /* 0x100fe20003803000 */
[----:B------:R-:W2:Y:S02]  /*a470*/  LDSM.16.MT88.4 R128, [R189+0xd000] ;  /* 0x00d00000bd80783b */ /* 0x000ea40000004200 */
[----:B----4-:R-:W-:Y:S01]  /*a480*/  F2FP.BF16.PACK_AB R120, R155, R154 ;  /* 0x0000009a9b78723e */ /* 0x010fe200000010ff */
[--C-:B-1----:R-:W-:Y:S01]  /*a490*/  FFMA.FTZ R172, R34, c[0x0][0x23c], -R171.reuse ;  /* 0x00008f0022ac7a23 */ /* 0x102fe200000108ab */
[----:B------:R-:W-:Y:S01]  /*a4a0*/  LOP3.LUT R20, R20, R21, RZ, 0xc0, !PT ;  /* 0x0000001514147212 */ /* 0x000fe200078ec0ff */
[--C-:B------:R-:W-:Y:S01]  /*a4b0*/  HSET2.LE.AND R21, R143, R212.reuse, PT ;  /* 0x000000d48f157233 */ /* 0x100fe20003803000 */
[----:B------:R-:W-:Y:S01]  /*a4c0*/  F2FP.BF16.PACK_AB R121, R134, R133 ;  /* 0x000000858679723e */ /* 0x000fe200000010ff */
[----:B------:R-:W-:Y:S01]  /*a4d0*/  FFMA.FTZ R171, R35, c[0x0][0x23c], -R171 ;  /* 0x00008f0023ab7a23 */ /* 0x000fe200000108ab */
[----:B------:R-:W-:Y:S01]  /*a4e0*/  LOP3.LUT R23, R23, R120, RZ, 0xc0, !PT ;  /* 0x0000007817177212 */ /* 0x000fe200078ec0ff */
[----:B------:R-:W1:Y:S01]  /*a4f0*/  LDSM.16.MT88.4 R140, [R192+0xf000] ;  /* 0x00f00000c08c783b */ /* 0x000e620000004200 */
[----:B------:R-:W-:Y:S01]  /*a500*/  F2FP.BF16.PACK_AB R120, R157, R156 ;  /* 0x0000009c9d78723e */ /* 0x000fe200000010ff */
[----:B------:R-:W-:Y:S01]  /*a510*/  MUFU.EX2 R162, R162 ;  /* 0x000000a200a27308 */ /* 0x000fe20000000800 */
[----:B------:R-:W-:Y:S02]  /*a520*/  LOP3.LUT R22, R22, R121, RZ, 0xc0, !PT ;  /* 0x0000007916167212 */ /* 0x000fe400078ec0ff */
[----:B------:R-:W-:Y:S03]  /*a530*/  LOP3.LUT R21, R21, R120, RZ, 0xc0, !PT ;  /* 0x0000007815157212 */ /* 0x000fe600078ec0ff */
[----:B------:R-:W-:Y:S04]  /*a540*/  LDSM.16.MT88.4 R120, [R188+0xf000] ;  /* 0x00f00000bc78783b */ /* 0x000fe80000004200 */
[C---:B-----5:R-:W-:Y:S01]  /*a550*/  HMMA.16816.F32.BF16 R4, R20.reuse, R24, R4 ;  /* 0x000000181404723c */ /* 0x060fe20000041804 */
[----:B------:R-:W3:Y:S07]  /*a560*/  MUFU.EX2 R163, R163 ;  /* 0x000000a300a37308 */ /* 0x000eee0000000800 */
[C---:B------:R-:W-:Y:S01]  /*a570*/  HMMA.16816.F32.BF16 R8, R20.reuse, R26, R8 ;  /* 0x0000001a1408723c */ /* 0x040fe20000041808 */
[----:B------:R-:W4:Y:S02]  /*a580*/  LDSM.16.MT88.4 R24, [R189+0xf000] ;  /* 0x00f00000bd18783b */ /* 0x000f240000004200 */
[----:B------:R-:W5:Y:S05]  /*a590*/  MUFU.EX2 R160, R160 ;  /* 0x000000a000a07308 */ /* 0x000f6a0000000800 */
[C---:B------:R-:W-:Y:S05]  /*a5a0*/  HMMA.16816.F32.BF16 R36, R20.reuse, R124, R36 ;  /* 0x0000007c1424723c */ /* 0x040fea0000041824 */
[----:B------:R-:W-:Y:S03]  /*a5b0*/  MUFU.EX2 R172, R172 ;  /* 0x000000ac00ac7308 */ /* 0x000fe60000000800 */
[C---:B------:R-:W-:Y:S01]  /*a5c0*/  HMMA.16816.F32.BF16 R40, R20.reuse, R126, R40 ;  /* 0x0000007e1428723c */ /* 0x040fe20000041828 */
[----:B------:R-:W4:Y:S06]  /*a5d0*/  LDSM.16.MT88.4 R124, [R192+0x11000] ;  /* 0x01100000c07c783b */ /* 0x000f2c0000004200 */
[----:B------:R-:W1:Y:S01]  /*a5e0*/  MUFU.EX2 R171, R171 ;  /* 0x000000ab00ab7308 */ /* 0x000e620000000800 */
[C---:B--2---:R-:W-:Y:S07]  /*a5f0*/  HMMA.16816.F32.BF16 R44, R20.reuse, R128, R44 ;  /* 0x00000080142c723c */ /* 0x044fee000004182c */
[----:B---3--:R-:W-:Y:S01]  /*a600*/  F2FP.BF16.PACK_AB R128, R163, R162 ;  /* 0x000000a2a380723e */ /* 0x008fe200000010ff */
[C---:B------:R-:W-:Y:S08]  /*a610*/  HMMA.16816.F32.BF16 R48, R20.reuse, R130, R48 ;  /* 0x000000821430723c */ /* 0x040ff00000041830 */
[C---:B------:R-:W-:Y:S08]  /*a620*/  HMMA.16816.F32.BF16 R52, R20.reuse, R136, R52 ;  /* 0x000000881434723c */ /* 0x040ff00000041834 */
[C---:B------:R-:W-:Y:S01]  /*a630*/  HMMA.16816.F32.BF16 R56, R20.reuse, R138, R56 ;  /* 0x0000008a1438723c */ /* 0x040fe20000041838 */
[----:B------:R-:W-:Y:S07]  /*a640*/  LDSM.16.MT88.4 R136, [R192+0xf800] ;  /* 0x00f80000c088783b */ /* 0x000fee0000004200 */
[C---:B-1----:R-:W-:Y:S08]  /*a650*/  HMMA.16816.F32.BF16 R60, R20.reuse, R140, R60 ;  /* 0x0000008c143c723c */ /* 0x042ff0000004183c */
[C---:B------:R-:W-:Y:S08]  /*a660*/  HMMA.16816.F32.BF16 R64, R20.reuse, R142, R64 ;  /* 0x0000008e1440723c */ /* 0x040ff00000041840 */
[C---:B------:R-:W-:Y:S08]  /*a670*/  HMMA.16816.F32.BF16 R68, R20.reuse, R116, R68 ;  /* 0x000000741444723c */ /* 0x040ff00000041844 */
[C---:B------:R-:W-:Y:S01]  /*a680*/  HMMA.16816.F32.BF16 R72, R20.reuse, R118, R72 ;  /* 0x000000761448723c */ /* 0x040fe20000041848 */
[----:B------:R-:W1:Y:S07]  /*a690*/  LDSM.16.MT88.4 R116, [R190+0x11000] ;  /* 0x01100000be74783b */ /* 0x000e6e0000004200 */
[C---:B----4-:R-:W-:Y:S08]  /*a6a0*/  HMMA.16816.F32.BF16 R76, R20.reuse, R24, R76 ;  /* 0x00000018144c723c */ /* 0x050ff0000004184c */
[C---:B------:R-:W-:Y:S01]  /*a6b0*/  HMMA.16816.F32.BF16 R80, R20.reuse, R26, R80 ;  /* 0x0000001a1450723c */ /* 0x040fe20000041850 */
[----:B------:R-:W2:Y:S07]  /*a6c0*/  LDSM.16.MT88.4 R24, [R189+0x11000] ;  /* 0x01100000bd18783b */ /* 0x000eae0000004200 */
[C---:B------:R-:W-:Y:S08]  /*a6d0*/  HMMA.16816.F32.BF16 R84, R20.reuse, R120, R84 ;  /* 0x000000781454723c */ /* 0x040ff00000041854 */
[C---:B------:R-:W-:Y:S01]  /*a6e0*/  HMMA.16816.F32.BF16 R88, R20.reuse, R122, R88 ;  /* 0x0000007a1458723c */ /* 0x040fe20000041858 */
[----:B------:R-:W-:Y:S07]  /*a6f0*/  LDSM.16.MT88.4 R120, [R188+0xd800] ;  /* 0x00d80000bc78783b */ /* 0x000fee0000004200 */
[C---:B------:R-:W-:Y:S08]  /*a700*/  HMMA.16816.F32.BF16 R92, R20.reuse, R124, R92 ;  /* 0x0000007c145c723c */ /* 0x040ff0000004185c */
[C---:B------:R-:W-:Y:S01]  /*a710*/  HMMA.16816.F32.BF16 R96, R20.reuse, R126, R96 ;  /* 0x0000007e1460723c */ /* 0x040fe20000041860 */
[----:B------:R-:W3:Y:S07]  /*a720*/  LDSM.16.MT88.4 R124, [R192+0xd800] ;  /* 0x00d80000c07c783b */ /* 0x000eee0000004200 */
[C---:B-1----:R-:W-:Y:S07]  /*a730*/  HMMA.16816.F32.BF16 R100, R20.reuse, R116, R100 ;  /* 0x000000741464723c */ /* 0x042fee0000041864 */
[----:B------:R-:W-:Y:S01]  /*a740*/  IMAD.WIDE.U32 R116, R146, -0x2daee0ad, RZ ;  /* 0xd2511f5392747825 */ /* 0x000fe200078e00ff */
[C---:B------:R-:W-:Y:S04]  /*a750*/  HMMA.16816.F32.BF16 R104, R20.reuse, R118, R104 ;  /* 0x000000761468723c */ /* 0x040fe80000041868 */
[C---:B------:R-:W-:Y:S02]  /*a760*/  LOP3.LUT R32, R116.reuse, 0xffff, RZ, 0xc0, !PT ;  /* 0x0000ffff74207812 */ /* 0x040fe400078ec0ff */
[----:B------:R-:W-:Y:S02]  /*a770*/  SHF.R.U32.HI R33, RZ, 0x10, R116 ;  /* 0x00000010ff217819 */ /* 0x000fe40000011674 */
[C---:B--2---:R-:W-:Y:S01]  /*a780*/  HMMA.16816.F32.BF16 R16, R20.reuse, R24, R16 ;  /* 0x000000181410723c */ /* 0x044fe20000041810 */
[----:B------:R-:W-:Y:S03]  /*a790*/  SHF.R.U32.HI R34, RZ, 0x8, R32 ;  /* 0x00000008ff227819 */ /* 0x000fe60000011620 */
[----:B------:R-:W-:Y:S02]  /*a7a0*/  LOP3.LUT R32, R33, 0xff, RZ, 0xc0, !PT ;  /* 0x000000ff21207812 */ /* 0x000fe400078ec0ff */
[----:B------:R-:W-:Y:S02]  /*a7b0*/  LOP3.LUT R141, R116, 0xff, RZ, 0xc0, !PT ;  /* 0x000000ff748d7812 */ /* 0x000fe400078ec0ff */
[C---:B------:R-:W-:Y:S01]  /*a7c0*/  HMMA.16816.F32.BF16 R108, R20.reuse, R26, R108 ;  /* 0x0000001a146c723c */ /* 0x040fe2000004186c */
[----:B------:R-:W-:Y:S03]  /*a7d0*/  SHF.R.U32.HI R131, RZ, 0x18, R116 ;  /* 0x00000018ff837819 */ /* 0x000fe60000011674 */
[----:B------:R-:W-:Y:S02]  /*a7e0*/  LOP3.LUT R144, R117, UR30, R144, 0x96, !PT ;  /* 0x0000001e75907c12 */ /* 0x000fe4000f8e9690 */
[----:B------:R-:W-:Y:S02]  /*a7f0*/  PRMT R141, R141, 0x5410, R34 ;  /* 0x000054108d8d7816 */ /* 0x000fe40000000022 */
[C---:B------:R-:W-:Y:S01]  /*a800*/  HMMA.16816.F32.BF16 R12, R20.reuse, R28, R12 ;  /* 0x0000001c140c723c */ /* 0x040fe2000004180c */
[----:B------:R-:W-:Y:S02]  /*a810*/  PRMT R131, R32, 0x5410, R131 ;  /* 0x0000541020837816 */ /* 0x000fe40000000083 */
[----:B------:R-:W1:Y:S01]  /*a820*/  LDSM.16.MT88.4 R32, [R190+0xd800] ;  /* 0x00d80000be20783b */ /* 0x000e620000004200 */
[C---:B------:R-:W-:Y:S01]  /*a830*/  LOP3.LUT R116, R144.reuse, 0xffff, RZ, 0xc0, !PT ;  /* 0x0000ffff90747812 */ /* 0x040fe200078ec0ff */
[--C-:B------:R-:W-:Y:S01]  /*a840*/  HSET2.LE.AND R26, R141, R212.reuse, PT ;  /* 0x000000d48d1a7233 */ /* 0x100fe20003803000 */
[--C-:B------:R-:W-:Y:S02]  /*a850*/  SHF.R.U32.HI R24, RZ, 0x10, R144.reuse ;  /* 0x00000010ff187819 */ /* 0x100fe40000011690 */
[----:B------:R-:W-:Y:S01]  /*a860*/  HMMA.16816.F32.BF16 R112, R20, R30, R112 ;  /* 0x0000001e1470723c */ /* 0x000fe20000041870 */
[----:B------:R-:W-:Y:S02]  /*a870*/  LOP3.LUT R129, R144, 0xff, RZ, 0xc0, !PT ;  /* 0x000000ff90817812 */ /* 0x000fe400078ec0ff */
[----:B------:R-:W-:Y:S01]  /*a880*/  LDSM.16.MT88.4 R140, [R190+0xf800] ;  /* 0x00f80000be8c783b */ /* 0x000fe20000004200 */
[----:B------:R-:W-:Y:S02]  /*a890*/  SHF.R.U32.HI R25, RZ, 0x18, R144 ;  /* 0x00000018ff197819 */ /* 0x000fe40000011690 */
[----:B------:R-:W-:Y:S02]  /*a8a0*/  SHF.R.U32.HI R116, RZ, 0x8, R116 ;  /* 0x00000008ff747819 */ /* 0x000fe40000011674 */
[----:B------:R-:W-:Y:S03]  /*a8b0*/  LOP3.LUT R24, R24, 0xff, RZ, 0xc0, !PT ;  /* 0x000000ff18187812 */ /* 0x000fe600078ec0ff */
[----:B------:R-:W-:Y:S01]  /*a8c0*/  LDSM.16.MT88.4 R144, [R189+0xf800] ;  /* 0x00f80000bd90783b */ /* 0x000fe20000004200 */
[----:B------:R-:W-:Y:S02]  /*a8d0*/  PRMT R129, R129, 0x5410, R116 ;  /* 0x0000541081817816 */ /* 0x000fe40000000074 */
[----:B------:R-:W-:Y:S02]  /*a8e0*/  PRMT R25, R24, 0x5410, R25 ;  /* 0x0000541018197816 */ /* 0x000fe40000000019 */
[----:B-----5:R-:W-:Y:S01]  /*a8f0*/  F2FP.BF16.PACK_AB R27, R161, R160 ;  /* 0x000000a0a11b723e */ /* 0x020fe200000010ff */
[--C-:B------:R-:W-:Y:S01]  /*a900*/  HSET2.LE.AND R24, R129, R212.reuse, PT ;  /* 0x000000d481187233 */ /* 0x100fe20003803000 */
[----:B------:R-:W-:Y:S01]  /*a910*/  F2FP.BF16.PACK_AB R129, R159, R158 ;  /* 0x0000009e9f81723e */ /* 0x000fe200000010ff */
[--C-:B------:R-:W-:Y:S01]  /*a920*/  HSET2.LE.AND R25, R25, R212.reuse, PT ;  /* 0x000000d419197233 */ /* 0x100fe20003803000 */
[----:B------:R-:W-:Y:S01]  /*a930*/  LOP3.LUT R26, R26, R27, RZ, 0xc0, !PT ;  /* 0x0000001b1a1a7212 */ /* 0x000fe200078ec0ff */
[----:B------:R-:W-:Y:S01]  /*a940*/  HSET2.LE.AND R27, R131, R212, PT ;  /* 0x000000d4831b7233 */ /* 0x000fe20003803000 */
[----:B------:R-:W-:Y:S01]  /*a950*/  F2FP.BF16.PACK_AB R28, R171, R172 ;  /* 0x000000acab1c723e */ /* 0x000fe200000010ff */
[----:B------:R-:W2:Y:S01]  /*a960*/  LDSM.16.MT88.4 R116, [R189+0xd800] ;  /* 0x00d80000bd74783b */ /* 0x000ea20000004200 */
[----:B------:R-:W-:Y:S02]  /*a970*/  LOP3.LUT R24, R24, R129, RZ, 0xc0, !PT ;  /* 0x0000008118187212 */ /* 0x000fe400078ec0ff */
[----:B------:R-:W-:Y:S02]  /*a980*/  LOP3.LUT R25, R25, R128, RZ, 0xc0, !PT ;  /* 0x0000008019197212 */ /* 0x000fe400078ec0ff */
[----:B------:R-:W-:Y:S03]  /*a990*/  LOP3.LUT R27, R27, R28, RZ, 0xc0, !PT ;  /* 0x0000001c1b1b7212 */ /* 0x000fe600078ec0ff */
[----:B------:R-:W4:Y:S04]  /*a9a0*/  LDSM.16.MT88.4 R20, [R192+0x11800] ;  /* 0x01180000c014783b */ /* 0x000f280000004200 */
[C---:B---3--:R-:W-:Y:S04]  /*a9b0*/  HMMA.16816.F32.BF16 R128, R24.reuse, R124, R4 ;  /* 0x0000007c1880723c */ /* 0x048fe80000041804 */
[----:B------:R-:W3:Y:S04]  /*a9c0*/  LDSM.16.MT88.4 R4, [R190+0x11800] ;  /* 0x01180000be04783b */ /* 0x000ee80000004200 */
[C---:B------:R-:W-:Y:S04]  /*a9d0*/  HMMA.16816.F32.BF16 R124, R24.reuse, R126, R8 ;  /* 0x0000007e187c723c */ /* 0x040fe80000041808 */
[----:B------:R-:W5:Y:S04]  /*a9e0*/  LDSM.16.MT88.4 R8, [R189+0x11800] ;  /* 0x01180000bd08783b */ /* 0x000f680000004200 */
[C---:B-1----:R-:W-:Y:S08]  /*a9f0*/  HMMA.16816.F32.BF16 R36, R24.reuse, R32, R36 ;  /* 0x000000201824723c */ /* 0x042ff00000041824 */
[C---:B------:R-:W-:Y:S08]  /*aa00*/  HMMA.16816.F32.BF16 R40, R24.reuse, R34, R40 ;  /* 0x000000221828723c */ /* 0x040ff00000041828 */
[C---:B--2---:R-:W-:Y:S08]  /*aa10*/  HMMA.16816.F32.BF16 R44, R24.reuse, R116, R44 ;  /* 0x00000074182c723c */ /* 0x044ff0000004182c */
        /* <DEDUP_REMOVED lines=14> */
[C---:B---3--:R-:W-:Y:S07]  /*ab00*/  HMMA.16816.F32.BF16 R100, R24.reuse, R4, R100 ;  /* 0x000000041864723c */ /* 0x048fee0000041864 */
[----:B------:R-:W-:Y:S01]  /*ab10*/  FADD.FTZ R5, R173, R214 ;  /* 0x000000d6ad057221 */ /* 0x000fe20000010000 */
[C---:B------:R-:W-:Y:S04]  /*ab20*/  HMMA.16816.F32.BF16 R104, R24.reuse, R6, R104 ;  /* 0x000000061868723c */ /* 0x040fe80000041868 */
[----:B------:R-:W-:Y:S03]  /*ab30*/  FADD.FTZ R5, R174, R5 ;  /* 0x00000005ae057221 */ /* 0x000fe60000010000 */
[----:B------:R-:W-:Y:S01]  /*ab40*/  FADD.FTZ R7, R223, R0 ;  /* 0x00000000df077221 */ /* 0x000fe20000010000 */
[C---:B-----5:R-:W-:Y:S01]  /*ab50*/  HMMA.16816.F32.BF16 R120, R24.reuse, R8, R16 ;  /* 0x000000081878723c */ /* 0x060fe20000041810 */
[----:B------:R-:W-:Y:S03]  /*ab60*/  FADD.FTZ R0, R152, R5 ;  /* 0x0000000598007221 */ /* 0x000fe60000010000 */
[----:B------:R-:W-:Y:S02]  /*ab70*/  FADD.FTZ R7, R222, R7 ;  /* 0x00000007de077221 */ /* 0x000fe40000010000 */
[----:B------:R-:W-:Y:S02]  /*ab80*/  FADD.FTZ R0, R153, R0 ;  /* 0x0000000099007221 */ /* 0x000fe40000010000 */
[----:B------:R-:W-:Y:S01]  /*ab90*/  FADD.FTZ R156, R156, R7 ;  /* 0x000000079c9c7221 */ /* 0x000fe20000010000 */
[C---:B------:R-:W-:Y:S03]  /*aba0*/  HMMA.16816.F32.BF16 R108, R24.reuse, R10, R108 ;  /* 0x0000000a186c723c */ /* 0x040fe6000004186c */
[----:B------:R-:W-:Y:S02]  /*abb0*/  FADD.FTZ R157, R157, R156 ;  /* 0x0000009c9d9d7221 */ /* 0x000fe40000010000 */
[----:B------:R-:W-:Y:S01]  /*abc0*/  FADD.FTZ R5, R133, R0 ;  /* 0x0000000085057221 */ /* 0x000fe20000010000 */
[----:B------:R-:W-:Y:S01]  /*abd0*/  MOV R133, R132 ;  /* 0x0000008400857202 */ /* 0x000fe20000000f00 */
[----:B------:R-:W-:Y:S01]  /*abe0*/  FADD.FTZ R154, R154, R157 ;  /* 0x0000009d9a9a7221 */ /* 0x000fe20000010000 */
[C---:B-1----:R-:W-:Y:S01]  /*abf0*/  HMMA.16816.F32.BF16 R116, R24.reuse, R20, R12 ;  /* 0x000000141874723c */ /* 0x042fe2000004180c */
[----:B------:R-:W-:Y:S03]  /*ac00*/  FADD.FTZ R5, R134, R5 ;  /* 0x0000000586057221 */ /* 0x000fe60000010000 */
[----:B------:R-:W-:Y:S01]  /*ac10*/  FADD.FTZ R155, R155, R154 ;  /* 0x0000009a9b9b7221 */ /* 0x000fe20000010000 */
[----:B------:R-:W-:Y:S01]  /*ac20*/  MOV R0, R3 ;  /* 0x0000000300007202 */ /* 0x000fe20000000f00 */
[----:B------:R-:W-:Y:S02]  /*ac30*/  FADD.FTZ R158, R158, R5 ;  /* 0x000000059e9e7221 */ /* 0x000fe40000010000 */
[----:B------:R-:W-:Y:S01]  /*ac40*/  FADD.FTZ R162, R162, R155 ;  /* 0x0000009ba2a27221 */ /* 0x000fe20000010000 */
[----:B------:R-:W-:Y:S03]  /*ac50*/  HMMA.16816.F32.BF16 R112, R24, R22, R112 ;  /* 0x000000161870723c */ /* 0x000fe60000041870 */
[----:B------:R-:W-:Y:S02]  /*ac60*/  FADD.FTZ R159, R159, R158 ;  /* 0x0000009e9f9f7221 */ /* 0x000fe40000010000 */
[----:B------:R-:W-:Y:S02]  /*ac70*/  FADD.FTZ R163, R163, R162 ;  /* 0x000000a2a3a37221 */ /* 0x000fe40000010000 */
[----:B------:R-:W-:Y:S02]  /*ac80*/  FADD.FTZ R160, R160, R159 ;  /* 0x0000009fa0a07221 */ /* 0x000fe40000010000 */
[----:B------:R-:W-:Y:S03]  /*ac90*/  FADD.FTZ R172, R172, R163 ;  /* 0x000000a3acac7221 */ /* 0x000fe60000010000 */
[----:B------:R-:W-:Y:S02]  /*aca0*/  FADD.FTZ R215, R161, R160 ;  /* 0x000000a0a1d77221 */ /* 0x000fe40000010000 */
[----:B------:R-:W-:Y:S01]  /*acb0*/  FADD.FTZ R213, R171, R172 ;  /* 0x000000acabd57221 */ /* 0x000fe20000010000 */
[----:B------:R-:W-:-:S05]  /*acc0*/  @P5 BRA `(.L_x_699) ;  /* 0xffffc66000005947 */ /* 0x000fca000383ffff */
.L_x_698:
        /* <DEDUP_REMOVED lines=341> */
.L_x_703:
[----:B----4-:R-:W-:Y:S05]  /*c220*/  BSYNC B0 ;  /* 0x0000000000007941 */ /* 0x010fea0003800000 */
.L_x_702:
        /* <DEDUP_REMOVED lines=34> */
.L_x_705:
[----:B------:R-:W-:Y:S05]  /*c450*/  BSYNC B0 ;  /* 0x0000000000007941 */ /* 0x000fea0003800000 */
.L_x_704:
[----:B------:R-:W-:Y:S01]  /*c460*/  LEA.HI.SX32 R5, R5, 0x10, 0x1d ;  /* 0x0000001005057811 */ /* 0x000fe200078feaff */
        /* <DEDUP_REMOVED lines=17> */
[----:B-1----:R4:W-:Y:S04]  /*c580*/  @!P1 STG.E.128 [R2.64+0x80], R32 ;  /* 0x0000802002009986 */ /* 0x0029e8000c101d10 */
[----:B------:R4:W-:Y:S02]  /*c590*/  @!P0 STG.E.128 [R2.64+0x100], R16 ;  /* 0x0001001002008986 */ /* 0x0009e4000c101d10 */
.L_x_707:
[----:B------:R-:W-:Y:S05]  /*c5a0*/  BSYNC B0 ;  /* 0x0000000000007941 */ /* 0x000fea0003800000 */
.L_x_706:
[----:B------:R-:W-:Y:S01]  /*c5b0*/  IADD3 R0, R6, 0x20, RZ ;  /* 0x0000002006007810 */ /* 0x000fe20007ffe0ff */
[----:B------:R-:W-:Y:S03]  /*c5c0*/  BSSY B0, `(.L_x_708) ;  /* 0x0000013000007945 */ /* 0x000fe60003800000 */
[----:B------:R-:W-:-:S13]  /*c5d0*/  ISETP.GE.AND P0, PT, R0, UR22, PT ;  /* 0x0000001600007c0c */ /* 0x000fda000bf06270 */
[----:B------:R-:W-:Y:S05]  /*c5e0*/  @P0 BRA `(.L_x_709) ;  /* 0x0000010000000947 */ /* 0x000fea0003800000 */
[----:B----4-:R-:W-:Y:S01]  /*c5f0*/  IADD3 R2, P0, R10, 0x20, RZ ;  /* 0x000000200a027810 */ /* 0x010fe20007f1e0ff */
        /* <DEDUP_REMOVED lines=13> */
[----:B-1----:R3:W-:Y:S04]  /*c6d0*/  @!P1 STG.E.128 [R2.64+0x80], R28 ;  /* 0x0000801c02009986 */ /* 0x0027e8000c101d10 */
[----:B------:R3:W-:Y:S02]  /*c6e0*/  @!P0 STG.E.128 [R2.64+0x100], R12 ;  /* 0x0001000c02008986 */ /* 0x0007e4000c101d10 */
.L_x_709:
[----:B------:R-:W-:Y:S05]  /*c6f0*/  BSYNC B0 ;  /* 0x0000000000007941 */ /* 0x000fea0003800000 */
.L_x_708:
        /* <DEDUP_REMOVED lines=10> */
[----:B---34-:R-:W-:Y:S01]  /*c7a0*/  IMAD R3, R10, c[0x0][0x1e8], RZ ;  /* 0x00007a000a037a24 */ /* 0x018fe200078e02ff */
[----:B------:R-:W-:-:S03]  /*c7b0*/  LEA R2, P2, R4, c[0x0][0x1d0], 0x1 ;  /* 0x0000740004027a11 */ /* 0x000fc600078408ff */
[----:B------:R-:W-:-:S04]  /*c7c0*/  IMAD R3, R0, c[0x0][0x1ec], R3 ;  /* 0x00007b0000037a24 */ /* 0x000fc800078e0203 */
[----:B------:R-:W-:-:S05]  /*c7d0*/  IMAD.IADD R3, R5, 0x1, R3 ;  /* 0x0000000105037824 */ /* 0x000fca00078e0203 */
[----:B------:R-:W-:-:S05]  /*c7e0*/  LEA.HI.X R3, R4, c[0x0][0x1d4], R3, 0x1, P2 ;  /* 0x0000750004037a11 */ /* 0x000fca00010f0c03 */
[----:B-1----:R1:W-:Y:S01]  /*c7f0*/  @!P0 STG.E.128 [R2.64+0x80], R24 ;  /* 0x0000801802008986 */ /* 0x0023e2000c101d10 */
[----:B------:R-:W-:-:S03]  /*c800*/  ISETP.GE.AND P0, PT, R201, c[0x0][0x220], PT ;  /* 0x00008800c9007a0c */ /* 0x000fc60003f06270 */
[----:B------:R1:W-:Y:S10]  /*c810*/  @!P1 STG.E.128 [R2.64], R40 ;  /* 0x0000002802009986 */ /* 0x0003f4000c101d10 */
[----:B------:R-:W-:Y:S05]  /*c820*/  @P0 EXIT ;  /* 0x000000000000094d */ /* 0x000fea0003800000 */
[----:B------:R-:W-:Y:S01]  /*c830*/  STG.E.128 [R2.64+0x100], R56 ;  /* 0x0001003802007986 */ /* 0x000fe2000c101d10 */
[----:B------:R-:W-:Y:S05]  /*c840*/  EXIT ;  /* 0x000000000000794d */ /* 0x000fea0003800000 */
.L_x_668:
[----:B------:R-:W1:Y:S01]  /*c850*/  S2R R0, SR_TID.X ;  /* 0x0000000000007919 */ /* 0x000e620000002100 */
[----:B------:R-:W-:Y:S01]  /*c860*/  UISETP.NE.AND UP4, UPT, UR9, -0x1, UPT ;  /* 0xffffffff0900788c */ /* 0x000fe2000bf85270 */
[----:B------:R-:W-:Y:S01]  /*c870*/  IMAD.U32 R17, RZ, RZ, UR10 ;  /* 0x0000000aff117e24 */ /* 0x000fe2000f8e00ff */
[----:B------:R-:W-:Y:S01]  /*c880*/  ULDC.U8 UR20, c[0x0][0x329] ;  /* 0x0000ca4000147ab9 */ /* 0x000fe20000000000 */
[----:B------:R-:W2:Y:S01]  /*c890*/  S2R R10, SR_CTAID.Z ;  /* 0x00000000000a7919 */ /* 0x000ea20000002700 */
[----:B------:R-:W-:Y:S01]  /*c8a0*/  UISETP.NE.AND UP3, UPT, UR20, URZ, UPT ;  /* 0x0000003f1400728c */ /* 0x000fe2000bf65270 */
[----:B------:R-:W-:Y:S01]  /*c8b0*/  BSSY B0, `(.L_x_710) ;  /* 0x0000049000007945 */ /* 0x000fe20003800000 */
[----:B------:R-:W-:-:S02]  /*c8c0*/  ULDC.64 UR6, c[0x0][0x1e8] ;  /* 0x00007a0000067ab9 */ /* 0x000fc40000000a00 */
[----:B------:R-:W-:Y:S02]  /*c8d0*/  ULDC.U8 UR21, c[0x0][0x328] ;  /* 0x0000ca0000157ab9 */ /* 0x000fe40000000000 */
[----:B------:R-:W-:Y:S02]  /*c8e0*/  UISETP.NE.AND UP2, UPT, UR21, URZ, UPT ;  /* 0x0000003f1500728c */ /* 0x000fe4000bf45270 */
[----:B------:R-:W-:Y:S02]  /*c8f0*/  @UP4 UIMAD.WIDE.U32 UR18, UR9, UR6, URZ ;  /* 0x00000006091242a5 */ /* 0x000fe4000f8e003f */
[----:B------:R-:W-:Y:S02]  /*c900*/  @!UP4 USHF.R.S32.HI UR22, URZ, 0x1f, UR15 ;  /* 0x0000001f3f16c899 */ /* 0x000fe4000801140f */
[----:B------:R-:W-:Y:S02]  /*c910*/  ULDC.64 UR4, c[0x0][0x1e0] ;  /* 0x0000780000047ab9 */ /* 0x000fe40000000a00 */
[----:B------:R-:W-:-:S02]  /*c920*/  @!UP4 UIMAD UR22, UR22, UR4, URZ ;  /* 0x000000041616c2a4 */ /* 0x000fc4000f8e023f */
[----:B------:R-:W-:Y:S02]  /*c930*/  @UP4 UIMAD UR7, UR9, UR7, UR19 ;  /* 0x00000007090742a4 */ /* 0x000fe4000f8e0213 */
[----:B------:R-:W-:Y:S01]  /*c940*/  USHF.R.S32.HI UR19, URZ, 0x1f, UR14 ;  /* 0x0000001f3f137899 */ /* 0x000fe2000801140e */
[----:B-1----:R-:W-:Y:S01]  /*c950*/  LEA.HI R14, R7, R0, RZ, 0x3 ;  /* 0x00000000070e7211 */ /* 0x002fe200078f18ff */
[----:B------:R-:W-:Y:S02]  /*c960*/  @UP4 UMOV UR23, UR18 ;  /* 0x0000001200174c82 */ /* 0x000fe40008000000 */
[----:B------:R-:W-:Y:S01]  /*c970*/  UISETP.EQ.AND UP2, UPT, UR20, URZ, UP2 ;  /* 0x0000003f1400728c */ /* 0x000fe20009742270 */
[----:B------:R-:W-:Y:S01]  /*c980*/  LOP3.LUT R7, R14, 0xfffffff8, RZ, 0xc0, !PT ;  /* 0xfffffff80e077812 */ /* 0x000fe200078ec0ff */
[----:B------:R-:W-:Y:S01]  /*c990*/  @!UP3 UISETP.NE.AND UP1, UPT, UR21, URZ, UPT ;  /* 0x0000003f1500b28c */ /* 0x000fe2000bf25270 */
[----:B------:R-:W-:Y:S01]  /*c9a0*/  SHF.R.S32.HI R14, RZ, 0x3, R14 ;  /* 0x00000003ff0e7819 */ /* 0x000fe2000001140e */
[----:B------:R-:W-:-:S02]  /*c9b0*/  ULDC UR12, c[0x0][0x214] ;  /* 0x00008500000c7ab9 */ /* 0x000fc40000000800 */
[----:B------:R-:W-:Y:S01]  /*c9c0*/  @UP3 ULDC UR18, c[0x0][0x210] ;  /* 0x0000840000123ab9 */ /* 0x000fe20000000800 */
[----:B------:R-:W-:Y:S01]  /*c9d0*/  IMAD.IADD R7, R0, 0x1, -R7 ;  /* 0x0000000100077824 */ /* 0x000fe200078e0a07 */
[----:B------:R-:W-:Y:S01]  /*c9e0*/  @!UP4 UIMAD.WIDE.U32 UR24, UR15, UR4, URZ ;  /* 0x000000040f18c2a5 */ /* 0x000fe2000f8e003f */
[--C-:B------:R-:W-:Y:S01]  /*c9f0*/  SHF.R.S32.HI R15, RZ, 0x1f, R14.reuse ;  /* 0x0000001fff0f7819 */ /* 0x100fe2000001140e */
[----:B------:R-:W-:Y:S01]  /*ca00*/  ULDC UR8, c[0x0][0x234] ;  /* 0x00008d0000087ab9 */ /* 0x000fe20000000800 */
[----:B------:R-:W-:Y:S01]  /*ca10*/  IMAD.SHL.U32 R6, R7, 0x8, RZ ;  /* 0x0000000807067824 */ /* 0x000fe200078e00ff */
[----:B------:R-:W-:Y:S02]  /*ca20*/  @!UP4 UIMAD UR22, UR15, UR5, UR22 ;  /* 0x000000050f16c2a4 */ /* 0x000fe4000f8e0216 */
[----:B------:R-:W-:Y:S01]  /*ca30*/  @UP3 UIMAD UR18, UR18, UR12, URZ ;  /* 0x0000000c121232a4 */ /* 0x000fe2000f8e023f */
[----:B------:R-:W-:Y:S01]  /*ca40*/  IMAD.WIDE R16, R17, 0x40, R14 ;  /* 0x0000004011107825 */ /* 0x000fe200078e020e */
[----:B------:R-:W-:Y:S01]  /*ca50*/  ULDC.64 UR4, c[0x0][0x1f0] ;  /* 0x00007c0000047ab9 */ /* 0x000fe20000000a00 */
[C---:B------:R-:W-:Y:S01]  /*ca60*/  IADD3 R5, R6.reuse, 0x40, RZ ;  /* 0x0000004006057810 */ /* 0x040fe20007ffe0ff */
[----:B------:R-:W-:Y:S01]  /*ca70*/  UISETP.NE.OR UP0, UPT, UR9, -0x1, !UP2 ;  /* 0xffffffff0900788c */ /* 0x000fe2000d705670 */
[----:B------:R-:W-:Y:S01]  /*ca80*/  IADD3 R4, R6, 0x80, RZ ;  /* 0x0000008006047810 */ /* 0x000fe20007ffe0ff */
[----:B------:R-:W-:-:S02]  /*ca90*/  @!UP3 USEL UR18, UR12, UR8, !UP1 ;  /* 0x000000080c12b287 */ /* 0x000fc4000c800000 */
[----:B------:R-:W-:Y:S02]  /*caa0*/  ULDC UR6, c[0x0][0x1c0] ;  /* 0x0000700000067ab9 */ /* 0x000fe40000000800 */
[----:B------:R-:W-:Y:S02]  /*cab0*/  UIMAD UR4, UR19, UR4, URZ ;  /* 0x00000004130472a4 */ /* 0x000fe4000f8e023f */
[----:B------:R-:W-:Y:S02]  /*cac0*/  @!UP4 UMOV UR23, UR24 ;  /* 0x000000180017cc82 */ /* 0x000fe40008000000 */
[----:B------:R-:W-:Y:S01]  /*cad0*/  @UP3 UMOV UR19, 0x1 ;  /* 0x0000000100133882 */ /* 0x000fe20000000000 */
[----:B------:R-:W-:Y:S01]  /*cae0*/  IADD3 R2, P0, R6, UR23, RZ ;  /* 0x0000001706027c10 */ /* 0x000fe2000ff1e0ff */
[----:B------:R-:W-:Y:S02]  /*caf0*/  @!UP3 UIMAD UR19, UR18, UR6, URZ ;  /* 0x000000061213b2a4 */ /* 0x000fe4000f8e023f */
[----:B------:R-:W-:-:S02]  /*cb00*/  @!UP4 UIADD3 UR7, UR25, UR22, URZ ;  /* 0x000000161907c290 */ /* 0x000fc4000fffe03f */
[----:B------:R-:W-:Y:S02]  /*cb10*/  UIADD3 UR13, -UR11, UR13, URZ ;  /* 0x0000000d0b0d7290 */ /* 0x000fe4000fffe13f */
[----:B------:R-:W-:Y:S02]  /*cb20*/  UIMAD UR19, UR15, UR19, URZ ;  /* 0x000000130f1372a4 */ /* 0x000fe4000f8e023f */
[----:B------:R-:W-:Y:S01]  /*cb30*/  @!UP0 UIMAD UR9, UR15, UR12, URZ ;  /* 0x0000000c0f0982a4 */ /* 0x000fe2000f8e023f */
[----:B------:R-:W-:Y:S01]  /*cb40*/  LEA.HI.X.SX32 R3, R6, UR7, 0x1, P0 ;  /* 0x0000000706037c11 */ /* 0x000fe200080f0eff */
[----:B------:R-:W-:Y:S01]  /*cb50*/  @UP3 ULDC UR26, c[0x0][0x210] ;  /* 0x00008400001a3ab9 */ /* 0x000fe20000000800 */
[----:B------:R-:W-:Y:S01]  /*cb60*/  ISETP.GE.AND P0, PT, R14, UR13, PT ;  /* 0x0000000d0e007c0c */ /* 0x000fe2000bf06270 */
[----:B------:R-:W-:Y:S02]  /*cb70*/  USEL UR19, UR19, URZ, !UP2 ;  /* 0x0000003f13137287 */ /* 0x000fe4000d000000 */
[----:B------:R-:W-:Y:S01]  /*cb80*/  @!UP3 UMOV UR26, 0x1 ;  /* 0x00000001001ab882 */ /* 0x000fe20000000000 */
[----:B--2---:R-:W-:Y:S01]  /*cb90*/  IMAD.WIDE.U32 R10, R10, c[0x0][0x1f0], R2 ;  /* 0x00007c000a0a7a25 */ /* 0x004fe200078e0002 */
[----:B------:R-:W-:-:S02]  /*cba0*/  UIMAD UR11, UR11, UR26, URZ ;  /* 0x0000001a0b0b72a4 */ /* 0x000fc4000f8e023f */
[----:B------:R-:W-:Y:S02]  /*cbb0*/  UIMAD UR18, UR14, UR18, UR19 ;  /* 0x000000120e1272a4 */ /* 0x000fe4000f8e0213 */
        /* <DEDUP_REMOVED lines=24> */
.L_x_711:
[----:B------:R-:W-:Y:S05]  /*cd40*/  BSYNC B0 ;  /* 0x0000000000007941 */ /* 0x000fea0003800000 */
.L_x_710:
        /* <DEDUP_REMOVED lines=20> */
.L_x_713:
[----:B------:R-:W-:Y:S05]  /*ce90*/  BSYNC B0 ;  /* 0x0000000000007941 */ /* 0x000fea0003800000 */
.L_x_712:
        /* <DEDUP_REMOVED lines=20> */
.L_x_715:
[----:B------:R-:W-:Y:S05]  /*cfe0*/  BSYNC B0 ;  /* 0x0000000000007941 */ /* 0x000fea0003800000 */
.L_x_714:
[----:B------:R-:W-:Y:S01]  /*cff0*/  IADD3 R0, R14, 0x30, RZ ;  /* 0x000000300e007810 */ /* 0x000fe20007ffe0ff */
[----:B------:R-:W-:Y:S03]  /*d000*/  BSSY B0, `(.L_x_716) ;  /* 0x0000012000007945 */ /* 0x000fe60003800000 */
[----:B------:R-:W-:-:S13]  /*d010*/  ISETP.GE.AND P0, PT, R0, UR13, PT ;  /* 0x0000000d00007c0c */ /* 0x000fda000bf06270 */
        /* <DEDUP_REMOVED lines=16> */
.L_x_717:
[----:B------:R-:W-:Y:S05]  /*d120*/  BSYNC B0 ;  /* 0x0000000000007941 */ /* 0x000fea0003800000 */
.L_x_716:
[----:B------:R-:W-:-:S04]  /*d130*/  ISETP.NE.AND P6, PT, R7, RZ, PT ;  /* 0x000000ff0700720c */ /* 0x000fc80003fc5270 */
[----:B------:R-:W-:Y:S02]  /*d140*/  ISETP.GE.OR P5, PT, R14, UR13, P6 ;  /* 0x0000000d0e007c0c */ /* 0x000fe4000b7a6670 */
[----:B------:R-:W-:Y:S02]  /*d150*/  ISETP.GE.OR P4, PT, R3, UR13, P6 ;  /* 0x0000000d03007c0c */ /* 0x000fe4000b786670 */
[----:B------:R-:W-:Y:S02]  /*d160*/  ISETP.GE.OR P3, PT, R2, UR13, P6 ;  /* 0x0000000d02007c0c */ /* 0x000fe4000b766670 */
[----:B------:R-:W-:-:S07]  /*d170*/  ISETP.GE.OR P6, PT, R0, UR13, P6 ;  /* 0x0000000d00007c0c */ /* 0x000fce000b7c6670 */
[----:B------:R-:W-:Y:S02]  /*d180*/  @!P5 IMAD R7, R14, UR26, RZ ;  /* 0x0000001a0e07dc24 */ /* 0x000fe4000f8e02ff */
[----:B-1----:R-:W-:Y:S02]  /*d190*/  @!P4 IMAD R8, R3, UR26, RZ ;  /* 0x0000001a0308cc24 */ /* 0x002fe4000f8e02ff */
        /* <DEDUP_REMOVED lines=21> */
[----:B-1----:R-:W-:-:S03]  /*d2f0*/  IMAD.MOV.U32 R5, RZ, RZ, 0x7f800000 ;  /* 0x7f800000ff057424 */ /* 0x002fc600078e00ff */
[----:B------:R-:W-:-:S04]  /*d300*/  IADD3 R3, P0, R0, UR11, RZ ;  /* 0x0000000b00037c10 */ /* 0x000fc8000ff1e0ff */
[----:B------:R-:W-:Y:S02]  /*d310*/  LEA.HI.X.SX32 R0, R0, UR6, 0x1, P0 ;  /* 0x0000000600007c11 */ /* 0x000fe400080f0eff */
[----:B------:R-:W-:-:S04]  /*d320*/  LEA R2, P0, R3, c[0x0][0x200], 0x2 ;  /* 0x0000800003027a11 */ /* 0x000fc800078010ff */
[----:B------:R-:W-:-:S05]  /*d330*/  LEA.HI.X R3, R3, c[0x0][0x204], R0, 0x2, P0 ;  /* 0x0000810003037a11 */ /* 0x000fca00000f1400 */
[----:B------:R-:W-:Y:S01]  /*d340*/  STG.E [R2.64], R5 ;  /* 0x0000000502007986 */ /* 0x000fe2000c101910 */
[----:B------:R-:W-:Y:S05]  /*d350*/  EXIT ;  /* 0x000000000000794d */ /* 0x000fea0003800000 */
.L_x_718:
        /* <DEDUP_REMOVED lines=10> */
.L_x_1290:


//--------------------- .text._ZN5flash16flash_fwd_kernelI23Flash_fwd_kernel_traitsILi192ELi64ELi64ELi4ELb0ELb0EN7cutlass10bfloat16_tE19Flash_kernel_traitsILi192ELi64ELi64ELi4ES3_EELb1ELb0ELb0ELb0ELb0ELb0ELb0ELb1EEEvNS_16Flash_fwd_paramsE --------------------------
	.section	.text._ZN5flash16flash_fwd_kernelI23Flash_fwd_kernel_traitsILi192ELi64ELi64ELi4ELb0ELb0EN7cutlass10bfloat16_tE19Flash_kernel_traitsILi192ELi64ELi64ELi4ES3_EELb1ELb0ELb0ELb0ELb0ELb0ELb0ELb1EEEvNS_16Flash_fwd_paramsE,"ax",@progbits
	.sectioninfo	@"SHI_REGISTERS=255"
	.align	128
        .global         _ZN5flash16flash_fwd_kernelI23Flash_fwd_kernel_traitsILi192ELi64ELi64ELi4ELb0ELb0EN7cutlass10bfloat16_tE19Flash_kernel_traitsILi192ELi64ELi64ELi4ES3_EELb1ELb0ELb0ELb0ELb0ELb0ELb0ELb1EEEvNS_16Flash_fwd_paramsE
        .type           _ZN5flash16flash_fwd_kernelI23Flash_fwd_kernel_traitsILi192ELi64ELi64ELi4ELb0ELb0EN7cutlass10bfloat16_tE19Flash_kernel_traitsILi192ELi64ELi64ELi4ES3_EELb1ELb0ELb0ELb0ELb0ELb0ELb0ELb1EEEvNS_16Flash_fwd_paramsE,@function
        .size           _ZN5flash16flash_fwd_kernelI23Flash_fwd_kernel_traitsILi192ELi64ELi64ELi4ELb0ELb0EN7cutlass10bfloat16_tE19Flash_kernel_traitsILi192ELi64ELi64ELi4ES3_EELb1ELb0ELb0ELb0ELb0ELb0ELb0ELb1EEEvNS_16Flash_fwd_paramsE,(.L_x_1291 - _ZN5flash16flash_fwd_kernelI23Flash_fwd_kernel_traitsILi192ELi64ELi64ELi4ELb0ELb0EN7cutlass10bfloat16_tE19Flash_kernel_traitsILi192ELi64ELi64ELi4ES3_EELb1ELb0ELb0ELb0ELb0ELb0ELb0ELb1EEEvNS_16Flash_fwd_paramsE)
        .other          _ZN5flash16flash_fwd_kernelI23Flash_fwd_kernel_traitsILi192ELi64ELi64ELi4ELb0ELb0EN7cutlass10bfloat16_tE19Flash_kernel_traitsILi192ELi64ELi64ELi4ES3_EELb1ELb0ELb0ELb0ELb0ELb0ELb0ELb1EEEvNS_16Flash_fwd_paramsE,@"STO_CUDA_ENTRY STV_DEFAULT"
_ZN5flash16flash_fwd_kernelI23Flash_fwd_kernel_traitsILi192ELi64ELi64ELi4ELb0ELb0EN7cutlass10bfloat16_tE19Flash_kernel_traitsILi192ELi64ELi64ELi4ES3_EELb1ELb0ELb0ELb0ELb0ELb0ELb0ELb1EEEvNS_16Flash_fwd_paramsE:
.text._ZN5flash16flash_fwd_kernelI23Flash_fwd_kernel_traitsILi192ELi64ELi64ELi4ELb0ELb0EN7cutlass10bfloat16_tE19Flash_kernel_traitsILi192ELi64ELi64ELi4ES3_EELb1ELb0ELb0ELb0ELb0ELb0ELb0ELb1EEEvNS_16Flash_fwd_paramsE:
[----:B------:R-:W-:Y:S02]  /*0000*/  MOV R1, c[0x0][0x28] ;  /* 0x00000a0000017a02 */ /* 0x000fe40000000f00 */
[----:B------:R-:W-:Y:S01]  /*0010*/  ULDC.U8 UR4, c[0x0][0x304] ;  /* 0x0000c10000047ab9 */ /* 0x000fe20000000000 */
[----:B------:R-:W-:Y:S01]  /*0020*/  IMAD.MOV.U32 R8, RZ, RZ, c[0x0][0x2f8] ;  /* 0x0000be00ff087624 */ /* 0x000fe200078e00ff */
[----:B------:R-:W-:Y:S01]  /*0030*/  ISETP.NE.AND P1, PT, RZ, UR4, PT ;  /* 0x00000004ff007c0c */ /* 0x000fe2000bf25270 */
[----:B------:R-:W-:Y:S01]  /*0040*/  IMAD.MOV.U32 R9, RZ, RZ, c[0x0][0x2fc] ;  /* 0x0000bf00ff097624 */ /* 0x000fe200078e00ff */
[----:B------:R-:W-:Y:S01]  /*0050*/  ULDC.64 UR6, c[0x0][0x118] ;  /* 0x0000460000067ab9 */ /* 0x000fe20000000a00 */
[----:B------:R-:W-:-:S10]  /*0060*/  IADD3 R1, R1, -0x98, RZ ;  /* 0xffffff6801017810 */ /* 0x000fd40007ffe0ff */
[----:B------:R-:W-:Y:S02]  /*0070*/  @P1 IMAD.MOV.U32 R2, RZ, RZ, R8 ;  /* 0x000000ffff021224 */ /* 0x000fe400078e0008 */
[----:B------:R-:W-:-:S06]  /*0080*/  @P1 IMAD.MOV.U32 R3, RZ, RZ, R9 ;  /* 0x000000ffff031224 */ /* 0x000fcc00078e0009 */
[----:B------:R-:W2:Y:S01]  /*0090*/  @P1 LDG.E.64 R2, [R2.64] ;  /* 0x0000000602021981 */ /* 0x000ea2000c1e1b00 */
[----:B------:R-:W-:Y:S01]  /*00a0*/  IMAD.MOV.U32 R200, RZ, RZ, c[0x0][0x2f0] ;  /* 0x0000bc00ffc87624 */ /* 0x000fe200078e00ff */
[----:B------:R-:W-:-:S06]  /*00b0*/  MOV R201, c[0x0][0x2f4] ;  /* 0x0000bd0000c97a02 */ /* 0x000fcc0000000f00 */
[----:B------:R-:W3:Y:S01]  /*00c0*/  @P1 LDG.E.64 R200, [R200.64] ;  /* 0x00000006c8c81981 */ /* 0x000ee2000c1e1b00 */
[----:B------:R-:W1:Y:S01]  /*00d0*/  LDC.U8 R4, c[0x0][0x312] ;  /* 0x0000c480ff047b82 */ /* 0x000e620000000000 */
[----:B------:R-:W-:Y:S01]  /*00e0*/  ISETP.NE.U32.AND P2, PT, RZ, c[0x0][0x240], PT ;  /* 0x00009000ff007a0c */ /* 0x000fe20003f45070 */
[----:B------:R-:W-:Y:S01]  /*00f0*/  IMAD.MOV.U32 R26, RZ, RZ, 0x4 ;  /* 0x00000004ff1a7424 */ /* 0x000fe200078e00ff */
[----:B------:R-:W4:Y:S01]  /*0100*/  S2R R116, SR_CTAID.X ;  /* 0x0000000000747919 */ /* 0x000f220000002500 */
[----:B------:R-:W-:Y:S02]  /*0110*/  MOV R13, 0xffffffff ;  /* 0xffffffff000d7802 */ /* 0x000fe40000000f00 */
[----:B------:R-:W-:Y:S01]  /*0120*/  ISETP.NE.AND.EX P2, PT, RZ, c[0x0][0x244], PT, P2 ;  /* 0x00009100ff007a0c */ /* 0x000fe20003f45320 */
[----:B------:R-:W4:Y:S04]  /*0130*/  S2R R19, SR_CTAID.Y ;  /* 0x0000000000137919 */ /* 0x000f280000002600 */
[----:B------:R-:W4:Y:S04]  /*0140*/  S2R R25, SR_CTAID.Z ;  /* 0x0000000000197919 */ /* 0x000f280000002700 */
[----:B------:R-:W4:Y:S01]  /*0150*/  S2R R38, SR_TID.X ;  /* 0x0000000000267919 */ /* 0x000f220000002100 */
[----:B-1----:R-:W-:Y:S01]  /*0160*/  ISETP.NE.AND P3, PT, R4, RZ, PT ;  /* 0x000000ff0400720c */ /* 0x002fe20003f65270 */
[----:B----4-:R-:W-:Y:S01]  /*0170*/  IMAD.WIDE R4, R19, R26, c[0x0][0x240] ;  /* 0x0000900013047625 */ /* 0x010fe200078e021a */
[----:B------:R-:W-:-:S04]  /*0180*/  LOP3.LUT R0, R25, R116, R19, 0xfe, !PT ;  /* 0x0000007419007212 */ /* 0x000fc800078efe13 */
[----:B------:R-:W-:-:S13]  /*0190*/  LOP3.LUT P4, RZ, R0, R38, RZ, 0xfc, !PT ;  /* 0x0000002600ff7212 */ /* 0x000fda000788fcff */
[----:B------:R-:W-:Y:S02]  /*01a0*/  @!P4 IMAD.MOV.U32 R6, RZ, RZ, c[0x0][0x308] ;  /* 0x0000c200ff06c624 */ /* 0x000fe400078e00ff */
[----:B------:R-:W-:Y:S01]  /*01b0*/  @!P4 IMAD.MOV.U32 R7, RZ, RZ, c[0x0][0x30c] ;  /* 0x0000c300ff07c624 */ /* 0x000fe200078e00ff */
[----:B------:R-:W-:Y:S02]  /*01c0*/  MOV R10, 0xffffffff ;  /* 0xffffffff000a7802 */ /* 0x000fe40000000f00 */
[----:B--2---:R-:W-:-:S05]  /*01d0*/  @P1 IADD3 R8, P0, R2, c[0x0][0x300], RZ ;  /* 0x0000c00002081a10 */ /* 0x004fca0007f1e0ff */
[----:B------:R-:W-:Y:S01]  /*01e0*/  @P1 IMAD.X R9, RZ, RZ, R3, P0 ;  /* 0x000000ffff091224 */ /* 0x000fe200000e0603 */
[----:B------:R-:W-:Y:S01]  /*01f0*/  ISETP.EQ.U32.AND P1, PT, RZ, c[0x0][0x248], PT ;  /* 0x00009200ff007a0c */ /* 0x000fe20003f22070 */
[----:B------:R-:W-:Y:S01]  /*0200*/  @!P4 IMAD.MOV.U32 R2, RZ, RZ, R8 ;  /* 0x000000ffff02c224 */ /* 0x000fe200078e0008 */
[----:B---3--:R-:W-:Y:S01]  /*0210*/  @!P4 STG.E.64 [R6.64], R200 ;  /* 0x000000c80600c986 */ /* 0x008fe2000c101b06 */
[----:B------:R-:W-:Y:S01]  /*0220*/  @!P4 IMAD.MOV.U32 R3, RZ, RZ, R9 ;  /* 0x000000ffff03c224 */ /* 0x000fe200078e0009 */
[----:B------:R-:W-:Y:S02]  /*0230*/  ISETP.EQ.OR.EX P1, PT, RZ, c[0x0][0x24c], !P3, P1 ;  /* 0x00009300ff007a0c */ /* 0x000fe40005f22710 */
[----:B------:R-:W-:Y:S02]  /*0240*/  ISETP.NE.U32.AND P0, PT, RZ, c[0x0][0x250], PT ;  /* 0x00009400ff007a0c */ /* 0x000fe40003f05070 */
[----:B------:R1:W-:Y:S02]  /*0250*/  @!P4 STG.E.64 [R6.64+0x8], R2 ;  /* 0x000008020600c986 */ /* 0x0003e4000c101b06 */
[----:B------:R-:W-:-:S02]  /*0260*/  ISETP.NE.AND.EX P0, PT, RZ, c[0x0][0x254], PT, P0 ;  /* 0x00009500ff007a0c */ /* 0x000fc40003f05300 */
[----:B------:R2:W3:Y:S04]  /*0270*/  @P2 LDG.E R13, [R4.64] ;  /* 0x00000006040d2981 */ /* 0x0004e8000c1e1900 */
[----:B------:R2:W4:Y:S01]  /*0280*/  @P2 LDG.E R0, [R4.64+0x4] ;  /* 0x0000040604002981 */ /* 0x000522000c1e1900 */
[----:B------:R-:W2:Y:S01]  /*0290*/  LDC.U8 R119, c[0x0][0x2d8] ;  /* 0x0000b600ff777b82 */ /* 0x000ea20000000000 */
[----:B-1----:R-:W-:-:S05]  /*02a0*/  IMAD.MOV.U32 R6, RZ, RZ, RZ ;  /* 0x000000ffff067224 */ /* 0x002fca00078e00ff */
[----:B------:R-:W-:-:S04]  /*02b0*/  @P0 IMAD.WIDE R2, R19, R26, c[0x0][0x250] ;  /* 0x0000940013020625 */ /* 0x000fc800078e021a */
[----:B--2---:R-:W-:Y:S01]  /*02c0*/  IMAD.WIDE R4, R19, R26, c[0x0][0x248] ;  /* 0x0000920013047625 */ /* 0x004fe200078e021a */
[----:B------:R1:W5:Y:S04]  /*02d0*/  @P0 LDG.E R6, [R2.64] ;  /* 0x0000000602060981 */ /* 0x000368000c1e1900 */
[----:B------:R1:W5:Y:S01]  /*02e0*/  @!P1 LDG.E R10, [R4.64] ;  /* 0x00000006040a9981 */ /* 0x000362000c1e1900 */
[----:B------:R-:W-:Y:S02]  /*02f0*/  ISETP.NE.U32.AND P0, PT, RZ, c[0x0][0x248], PT ;  /* 0x00009200ff007a0c */ /* 0x000fe40003f05070 */
[----:B------:R-:W-:Y:S02]  /*0300*/  SHF.R.S32.HI R17, RZ, 0x1f, R38 ;  /* 0x0000001fff117819 */ /* 0x000fe40000011426 */
[----:B------:R-:W-:-:S02]  /*0310*/  ISETP.NE.AND.EX P0, PT, RZ, c[0x0][0x24c], PT, P0 ;  /* 0x00009300ff007a0c */ /* 0x000fc40003f05300 */
[----:B------:R-:W-:Y:S01]  /*0320*/  LEA.HI R16, R17, R38, RZ, 0x5 ;  /* 0x0000002611107211 */ /* 0x000fe200078f28ff */
[----:B---3--:R1:W-:Y:S01]  /*0330*/  STL [R1+0x60], R13 ;  /* 0x0000600d01007387 */ /* 0x0083e20000100800 */
[----:B----4-:R-:W-:Y:S02]  /*0340*/  @P2 IMAD.IADD R33, R0, 0x1, -R13 ;  /* 0x0000000100212824 */ /* 0x010fe400078e0a0d */
[----:B------:R-:W-:-:S05]  /*0350*/  @!P2 IMAD.MOV.U32 R33, RZ, RZ, c[0x0][0x214] ;  /* 0x00008500ff21a624 */ /* 0x000fca00078e00ff */
[----:B------:R1:W-:Y:S02]  /*0360*/  STL [R1+0x7c], R33 ;  /* 0x00007c2101007387 */ /* 0x0003e40000100800 */
[----:B------:R-:W-:Y:S05]  /*0370*/  @!P0 BRA `(.L_x_719) ;  /* 0x0000004000008947 */ /* 0x000fea0003800000 */
[----:B------:R-:W2:Y:S02]  /*0380*/  @P3 LDG.E R0, [R4.64+0x4] ;  /* 0x0000040604003981 */ /* 0x000ea4000c1e1900 */
[----:B--2--5:R-:W-:-:S06]  /*0390*/  @P3 IADD3 R0, R0, -R10, RZ ;  /* 0x8000000a00003210 */ /* 0x024fcc0007ffe0ff */
[----:B------:R2:W5:Y:S01]  /*03a0*/  @!P3 LDG.E R0, [R4.64] ;  /* 0x000000060400b981 */ /* 0x000562000c1e1900 */
[----:B------:R-:W-:Y:S05]  /*03b0*/  BRA `(.L_x_720) ;  /* 0x0000001000007947 */ /* 0x000fea0003800000 */
.L_x_719:
[----:B------:R-:W-:Y:S02]  /*03c0*/  MOV R0, c[0x0][0x218] ;  /* 0x0000860000007a02 */ /* 0x000fe40000000f00 */
.L_x_720:
[----:B------:R-:W-:-:S04]  /*03d0*/  ISETP.NE.U32.AND P2, PT, RZ, c[0x0][0x258], PT ;  /* 0x00009600ff007a0c */ /* 0x000fc80003f45070 */
[----:B------:R-:W-:-:S13]  /*03e0*/  ISETP.NE.AND.EX P2, PT, RZ, c[0x0][0x25c], PT, P2 ;  /* 0x00009700ff007a0c */ /* 0x000fda0003f45320 */
[----:B-1----:R-:W-:-:S06]  /*03f0*/  @P2 IMAD.WIDE R2, R19, R26, c[0x0][0x258] ;  /* 0x0000960013022625 */ /* 0x002fcc00078e021a */
[----:B------:R-:W3:Y:S01]  /*0400*/  @P2 LDG.E R3, [R2.64] ;  /* 0x0000000602032981 */ /* 0x000ee2000c1e1900 */
[----:B------:R-:W-:Y:S01]  /*0410*/  IMAD.SHL.U32 R27, R116, 0x40, RZ ;  /* 0x00000040741b7824 */ /* 0x000fe200078e00ff */
[----:B------:R-:W-:-:S04]  /*0420*/  @!P2 ISETP.NE.U32.AND P1, PT, RZ, c[0x0][0x268], PT ;  /* 0x00009a00ff00aa0c */ /* 0x000fc80003f25070 */
[----:B------:R-:W-:Y:S02]  /*0430*/  ISETP.GT.AND P0, PT, R33, R27, PT ;  /* 0x0000001b2100720c */ /* 0x000fe40003f04270 */
[----:B------:R-:W-:-:S04]  /*0440*/  @!P2 ISETP.NE.AND.EX P1, PT, RZ, c[0x0][0x26c], PT, P1 ;  /* 0x00009b00ff00aa0c */ /* 0x000fc80003f25310 */
[----:B------:R-:W-:Y:S01]  /*0450*/  @!P2 SEL R2, RZ, c[0x0][0x21c], !P1 ;  /* 0x00008700ff02aa07 */ /* 0x000fe20004800000 */
[----:B---3-5:R-:W-:-:S03]  /*0460*/  @P2 IMAD.IADD R36, R3, 0x1, -R6 ;  /* 0x0000000103242824 */ /* 0x028fc600078e0a06 */
[----:B------:R-:W-:-:S03]  /*0470*/  @!P2 IADD3 R36, R2, R0, -R6 ;  /* 0x000000000224a210 */ /* 0x000fc60007ffe806 */
[----:B------:R-:W-:Y:S05]  /*0480*/  @!P0 EXIT ;  /* 0x000000000000894d */ /* 0x000fea0003800000 */
[C---:B------:R-:W-:Y:S02]  /*0490*/  ISETP.GE.AND P0, PT, R36.reuse, 0x1, PT ;  /* 0x000000012400780c */ /* 0x040fe40003f06270 */
[----:B------:R-:W-:-:S04]  /*04a0*/  IADD3 R0, R36, 0x3f, RZ ;  /* 0x0000003f24007810 */ /* 0x000fc80007ffe0ff */
[----:B------:R-:W-:-:S04]  /*04b0*/  SHF.R.S32.HI R2, RZ, 0x1f, R0 ;  /* 0x0000001fff027819 */ /* 0x000fc80000011400 */
[----:B------:R-:W-:-:S03]  /*04c0*/  LEA.HI R11, R2, R0, RZ, 0x6 ;  /* 0x00000000020b7211 */ /* 0x000fc600078f30ff */
[----:B------:R-:W-:Y:S05]  /*04d0*/  @!P0 BRA `(.L_x_721) ;  /* 0x0000d98000008947 */ /* 0x000fea0003800000 */
[----:B------:R-:W-:Y:S01]  /*04e0*/  IMAD R12, R19, c[0x0][0x1c0], R25 ;  /* 0x00007000130c7a24 */ /* 0x000fe200078e0219 */
[----:B------:R-:W-:Y:S02]  /*04f0*/  LOP3.LUT R0, R16, 0xffffffe0, RZ, 0xc0, !PT ;  /* 0xffffffe010007812 */ /* 0x000fe400078ec0ff */
[----:B------:R-:W-:Y:S02]  /*0500*/  ISETP.NE.AND P3, PT, R13, -0x1, PT ;  /* 0xffffffff0d00780c */ /* 0x000fe40003f65270 */
[----:B------:R-:W-:Y:S02]  /*0510*/  IADD3 R21, R38, -R0, RZ ;  /* 0x8000000026157210 */ /* 0x000fe40007ffe0ff */
[----:B--2---:R-:W-:Y:S02]  /*0520*/  SHF.L.U32 R4, R12, 0x5, RZ ;  /* 0x000000050c047819 */ /* 0x004fe400000006ff */
[----:B------:R-:W-:Y:S02]  /*0530*/  ISETP.NE.AND P0, PT, R10, -0x1, PT ;  /* 0xffffffff0a00780c */ /* 0x000fe40003f05270 */
[----:B------:R-:W-:-:S02]  /*0540*/  IADD3 R120, P2, P1, R4, R8, R21 ;  /* 0x0000000804787210 */ /* 0x000fc4000795e015 */
[----:B------:R-:W-:Y:S02]  /*0550*/  SHF.R.S32.HI R121, RZ, 0x6, R11 ;  /* 0x00000006ff797819 */ /* 0x000fe4000001140b */
[----:B------:R-:W-:Y:S01]  /*0560*/  SHF.R.S32.HI R4, RZ, 0x1f, R4 ;  /* 0x0000001fff047819 */ /* 0x000fe20000011404 */
[----:B------:R1:W-:Y:S01]  /*0570*/  STL [R1+0x80], R120 ;  /* 0x0000807801007387 */ /* 0x0003e20000100800 */
[C---:B------:R-:W-:Y:S01]  /*0580*/  @P3 IMAD.WIDE.U32 R2, R13.reuse, c[0x0][0x190], RZ ;  /* 0x000064000d023a25 */ /* 0x040fe200078e00ff */
[----:B------:R-:W-:Y:S02]  /*0590*/  @!P3 SHF.R.S32.HI R7, RZ, 0x1f, R19 ;  /* 0x0000001fff07b819 */ /* 0x000fe40000011413 */
[----:B------:R1:W-:Y:S01]  /*05a0*/  STL [R1+0x24], R121 ;  /* 0x0000247901007387 */ /* 0x0003e20000100800 */
[----:B------:R-:W-:Y:S01]  /*05b0*/  @P3 IMAD R18, R13, c[0x0][0x194], R3 ;  /* 0x000065000d123a24 */ /* 0x000fe200078e0203 */
[----:B------:R-:W-:Y:S01]  /*05c0*/  SHF.R.S32.HI R5, RZ, 0x1f, R21 ;  /* 0x0000001fff057819 */ /* 0x000fe20000011415 */
[----:B------:R-:W-:Y:S01]  /*05d0*/  @P0 IMAD.IADD R0, R6, 0x1, R10 ;  /* 0x0000000106000824 */ /* 0x000fe200078e020a */
[----:B------:R-:W-:Y:S01]  /*05e0*/  @P3 MOV R15, R2 ;  /* 0x00000002000f3202 */ /* 0x000fe20000000f00 */
[----:B------:R-:W-:Y:S01]  /*05f0*/  @!P3 IMAD R7, R7, c[0x0][0x178], RZ ;  /* 0x00005e000707ba24 */ /* 0x000fe200078e02ff */
[----:B------:R-:W-:Y:S01]  /*0600*/  IADD3.X R171, R4, R9, R5, P2, P1 ;  /* 0x0000000904ab7210 */ /* 0x000fe200017e2405 */
[----:B------:R-:W-:-:S04]  /*0610*/  @P0 IMAD.WIDE.U32 R2, R0, c[0x0][0x198], RZ ;  /* 0x0000660000020a25 */ /* 0x000fc800078e00ff */
[----:B------:R-:W-:-:S04]  /*0620*/  @!P3 IMAD.WIDE.U32 R4, R19, c[0x0][0x178], RZ ;  /* 0x00005e001304ba25 */ /* 0x000fc800078e00ff */
[----:B------:R-:W-:Y:S01]  /*0630*/  @P0 IMAD R20, R0, c[0x0][0x19c], R3 ;  /* 0x0000670000140a24 */ /* 0x000fe200078e0203 */
[----:B------:R-:W-:Y:S01]  /*0640*/  @!P3 MOV R15, R4 ;  /* 0x00000004000fb202 */ /* 0x000fe20000000f00 */
[----:B------:R-:W-:Y:S02]  /*0650*/  @!P3 IMAD R7, R19, c[0x0][0x17c], R7 ;  /* 0x00005f001307ba24 */ /* 0x000fe400078e0207 */
[----:B------:R-:W-:Y:S02]  /*0660*/  IMAD R0, R12, c[0x0][0x224], R27 ;  /* 0x000089000c007a24 */ /* 0x000fe400078e021b */
[----:B------:R-:W-:Y:S02]  /*0670*/  @P0 IMAD.MOV.U32 R14, RZ, RZ, R2 ;  /* 0x000000ffff0e0224 */ /* 0x000fe400078e0002 */
[----:B------:R-:W-:Y:S02]  /*0680*/  @!P3 IMAD.IADD R18, R5, 0x1, R7 ;  /* 0x000000010512b824 */ /* 0x000fe400078e0207 */
[----:B------:R-:W-:Y:S01]  /*0690*/  IMAD R23, R0, c[0x0][0x228], RZ ;  /* 0x00008a0000177a24 */ /* 0x000fe200078e02ff */
[----:B------:R-:W-:Y:S05]  /*06a0*/  @P0 BRA `(.L_x_722) ;  /* 0x000000b000000947 */ /* 0x000fea0003800000 */
[----:B-1----:R-:W-:Y:S01]  /*06b0*/  SHF.R.S32.HI R0, RZ, 0x1f, R6 ;  /* 0x0000001fff007819 */ /* 0x002fe20000011406 */
[----:B------:R-:W-:Y:S01]  /*06c0*/  IMAD.WIDE.U32 R2, R6, c[0x0][0x198], RZ ;  /* 0x0000660006027a25 */ /* 0x000fe200078e00ff */
[----:B------:R-:W-:-:S03]  /*06d0*/  SHF.R.S32.HI R4, RZ, 0x1f, R19 ;  /* 0x0000001fff047819 */ /* 0x000fc60000011413 */
[----:B------:R-:W-:Y:S02]  /*06e0*/  IMAD R0, R0, c[0x0][0x198], RZ ;  /* 0x0000660000007a24 */ /* 0x000fe400078e02ff */
[----:B------:R-:W-:Y:S02]  /*06f0*/  IMAD R4, R4, c[0x0][0x180], RZ ;  /* 0x0000600004047a24 */ /* 0x000fe400078e02ff */
[----:B------:R-:W-:-:S05]  /*0700*/  IMAD R0, R6, c[0x0][0x19c], R0 ;  /* 0x0000670006007a24 */ /* 0x000fca00078e0200 */
[----:B------:R-:W-:Y:S01]  /*0710*/  IADD3 R3, R3, R0, RZ ;  /* 0x0000000003037210 */ /* 0x000fe20007ffe0ff */
[----:B------:R-:W-:-:S04]  /*0720*/  IMAD R0, R19, c[0x0][0x184], R4 ;  /* 0x0000610013007a24 */ /* 0x000fc800078e0204 */
[----:B------:R-:W-:-:S05]  /*0730*/  IMAD.WIDE.U32 R2, R19, c[0x0][0x180], R2 ;  /* 0x0000600013027a25 */ /* 0x000fca00078e0002 */
[----:B------:R-:W-:Y:S02]  /*0740*/  IADD3 R20, R3, R0, RZ ;  /* 0x0000000003147210 */ /* 0x000fe40007ffe0ff */
[----:B------:R-:W-:Y:S02]  /*0750*/  MOV R14, R2 ;  /* 0x00000002000e7202 */ /* 0x000fe40000000f00 */
.L_x_722:
[----:B-1----:R-:W-:Y:S02]  /*0760*/  IABS R4, c[0x0][0x1c8] ;  /* 0x0000720000047a13 */ /* 0x002fe40000000000 */
[----:B------:R-:W-:Y:S02]  /*0770*/  IABS R5, R25 ;  /* 0x0000001900057213 */ /* 0x000fe40000000000 */
[----:B------:R-:W1:Y:S01]  /*0780*/  I2F.RP R2, R4 ;  /* 0x0000000400027306 */ /* 0x000e620000209400 */
[----:B------:R-:W-:-:S07]  /*0790*/  SHF.R.S32.HI R28, RZ, 0x1f, R25 ;  /* 0x0000001fff1c7819 */ /* 0x000fce0000011419 */
[----:B-1----:R-:W1:Y:S02]  /*07a0*/  MUFU.RCP R2, R2 ;  /* 0x0000000200027308 */ /* 0x002e640000001000 */
[----:B-1----:R-:W-:-:S06]  /*07b0*/  IADD3 R2, R2, 0xffffffe, RZ ;  /* 0x0ffffffe02027810 */ /* 0x002fcc0007ffe0ff */
[----:B------:R-:W1:Y:S02]  /*07c0*/  F2I.FTZ.U32.TRUNC.NTZ R3, R2 ;  /* 0x0000000200037305 */ /* 0x000e64000021f000 */
[----:B-1----:R-:W-:Y:S02]  /*07d0*/  IMAD.MOV R0, RZ, RZ, -R3 ;  /* 0x000000ffff007224 */ /* 0x002fe400078e0a03 */
[----:B------:R-:W-:Y:S02]  /*07e0*/  IMAD.MOV.U32 R2, RZ, RZ, RZ ;  /* 0x000000ffff027224 */ /* 0x000fe400078e00ff */
[----:B------:R-:W-:-:S04]  /*07f0*/  IMAD R0, R0, R4, RZ ;  /* 0x0000000400007224 */ /* 0x000fc800078e02ff */
[----:B------:R-:W-:-:S04]  /*0800*/  IMAD.HI.U32 R0, R3, R0, R2 ;  /* 0x0000000003007227 */ /* 0x000fc800078e0002 */
[----:B------:R-:W-:-:S04]  /*0810*/  IMAD.MOV.U32 R3, RZ, RZ, R5 ;  /* 0x000000ffff037224 */ /* 0x000fc800078e0005 */
[----:B------:R-:W-:-:S05]  /*0820*/  IMAD.HI.U32 R0, R0, R3, RZ ;  /* 0x0000000300007227 */ /* 0x000fca00078e00ff */
[----:B------:R-:W-:-:S05]  /*0830*/  IADD3 R2, -R0, RZ, RZ ;  /* 0x000000ff00027210 */ /* 0x000fca0007ffe1ff */
[----:B------:R-:W-:-:S05]  /*0840*/  IMAD R2, R4, R2, R3 ;  /* 0x0000000204027224 */ /* 0x000fca00078e0203 */
[----:B------:R-:W-:-:S13]  /*0850*/  ISETP.GT.U32.AND P2, PT, R4, R2, PT ;  /* 0x000000020400720c */ /* 0x000fda0003f44070 */
[----:B------:R-:W-:Y:S01]  /*0860*/  @!P2 IMAD.IADD R2, R2, 0x1, -R4 ;  /* 0x000000010202a824 */ /* 0x000fe200078e0a04 */
[----:B------:R-:W-:Y:S02]  /*0870*/  @!P2 IADD3 R0, R0, 0x1, RZ ;  /* 0x000000010000a810 */ /* 0x000fe40007ffe0ff */
[----:B------:R-:W-:Y:S02]  /*0880*/  ISETP.NE.AND P2, PT, RZ, c[0x0][0x1c8], PT ;  /* 0x00007200ff007a0c */ /* 0x000fe40003f45270 */
[----:B------:R-:W-:Y:S01]  /*0890*/  ISETP.GE.U32.AND P3, PT, R2, R4, PT ;  /* 0x000000040200720c */ /* 0x000fe20003f66070 */
[----:B------:R-:W-:Y:S01]  /*08a0*/  @P0 IMAD.IADD R4, R6, 0x1, R10 ;  /* 0x0000000106040824 */ /* 0x000fe200078e020a */
[----:B------:R-:W-:-:S04]  /*08b0*/  LOP3.LUT R2, R25, c[0x0][0x1c8], RZ, 0x3c, !PT ;  /* 0x0000720019027a12 */ /* 0x000fc800078e3cff */
[----:B------:R-:W-:Y:S01]  /*08c0*/  ISETP.GE.AND P1, PT, R2, RZ, PT ;  /* 0x000000ff0200720c */ /* 0x000fe20003f26270 */
[----:B------:R-:W-:-:S04]  /*08d0*/  @P0 IMAD.WIDE.U32 R2, R4, c[0x0][0x1a0], RZ ;  /* 0x0000680004020a25 */ /* 0x000fc800078e00ff */
[----:B------:R-:W-:Y:S01]  /*08e0*/  @P0 IMAD R13, R4, c[0x0][0x1a4], R3 ;  /* 0x00006900040d0a24 */ /* 0x000fe200078e0203 */
[----:B------:R-:W-:Y:S02]  /*08f0*/  @P0 MOV R12, R2 ;  /* 0x00000002000c0202 */ /* 0x000fe40000000f00 */
[----:B------:R-:W-:-:S04]  /*0900*/  @P3 IADD3 R0, R0, 0x1, RZ ;  /* 0x0000000100003810 */ /* 0x000fc80007ffe0ff */
[----:B------:R-:W-:-:S05]  /*0910*/  MOV R10, R0 ;  /* 0x00000000000a7202 */ /* 0x000fca0000000f00 */
        /* <DEDUP_REMOVED lines=14> */
.L_x_723:
[CC--:B------:R-:W-:Y:S01]  /*0a00*/  LEA.HI R2, R17.reuse, R38.reuse, RZ, 0x3 ;  /* 0x0000002611027211 */ /* 0x0c0fe200078f18ff */
[----:B------:R-:W-:Y:S01]  /*0a10*/  BSSY B0, `(.L_x_724) ;  /* 0x0000077000007945 */ /* 0x000fe20003800000 */
[----:B------:R-:W-:Y:S02]  /*0a20*/  SHF.R.S32.HI R4, RZ, 0x1f, R21 ;  /* 0x0000001fff047819 */ /* 0x000fe40000011415 */
[--C-:B------:R-:W-:Y:S02]  /*0a30*/  SHF.R.S32.HI R111, RZ, 0x5, R16.reuse ;  /* 0x00000005ff6f7819 */ /* 0x100fe40000011410 */
[----:B------:R-:W-:Y:S02]  /*0a40*/  SHF.R.S32.HI R3, RZ, 0x1f, R16 ;  /* 0x0000001fff037819 */ /* 0x000fe40000011410 */
[----:B------:R-:W-:-:S02]  /*0a50*/  LEA.HI R5, R17, R38, RZ, 0x4 ;  /* 0x0000002611057211 */ /* 0x000fc400078f20ff */
[----:B------:R-:W-:Y:S02]  /*0a60*/  SHF.R.S32.HI R16, RZ, 0x3, R2 ;  /* 0x00000003ff107819 */ /* 0x000fe40000011402 */
[----:B------:R-:W-:Y:S02]  /*0a70*/  LOP3.LUT R0, R2, 0xfffffff8, RZ, 0xc0, !PT ;  /* 0xfffffff802007812 */ /* 0x000fe400078ec0ff */
[----:B------:R-:W-:Y:S02]  /*0a80*/  LEA.HI R22, R4, R21, RZ, 0x2 ;  /* 0x0000001504167211 */ /* 0x000fe400078f10ff */
[----:B------:R-:W-:Y:S01]  /*0a90*/  LEA.HI R2, R3, R111, RZ, 0x2 ;  /* 0x0000006f03027211 */ /* 0x000fe200078f10ff */
[----:B------:R-:W-:Y:S01]  /*0aa0*/  IMAD.SHL.U32 R3, R16, 0x40, RZ ;  /* 0x0000004010037824 */ /* 0x000fe200078e00ff */
[----:B------:R-:W-:Y:S01]  /*0ab0*/  SHF.R.S32.HI R4, RZ, 0x4, R5 ;  /* 0x00000004ff047819 */ /* 0x000fe20000011405 */
[----:B------:R-:W-:Y:S01]  /*0ac0*/  IMAD.IADD R32, R38, 0x1, -R0 ;  /* 0x0000000126207824 */ /* 0x000fe200078e0a00 */
[----:B------:R-:W-:-:S02]  /*0ad0*/  LOP3.LUT R6, R5, 0xfffffff0, RZ, 0xc0, !PT ;  /* 0xfffffff005067812 */ /* 0x000fc400078ec0ff */
[----:B------:R-:W-:Y:S01]  /*0ae0*/  LEA.HI R0, R5, R4, RZ, 0x1 ;  /* 0x0000000405007211 */ /* 0x000fe200078f08ff */
[----:B------:R-:W-:Y:S01]  /*0af0*/  IMAD.SHL.U32 R124, R32, 0x8, RZ ;  /* 0x00000008207c7824 */ /* 0x000fe200078e00ff */
[----:B------:R-:W-:Y:S01]  /*0b00*/  LOP3.LUT R2, R2, 0xffffffc, RZ, 0xc0, !PT ;  /* 0x0ffffffc02027812 */ /* 0x000fe200078ec0ff */
[----:B------:R-:W-:Y:S01]  /*0b10*/  IMAD.IADD R6, R38, 0x1, -R6 ;  /* 0x0000000126067824 */ /* 0x000fe200078e0a06 */
[----:B------:R-:W-:Y:S02]  /*0b20*/  LOP3.LUT R8, R3, 0x1c0, RZ, 0xc0, !PT ;  /* 0x000001c003087812 */ /* 0x000fe400078ec0ff */
[----:B------:R-:W-:Y:S02]  /*0b30*/  SHF.R.S32.HI R5, RZ, 0x2, R22 ;  /* 0x00000002ff057819 */ /* 0x000fe40000011416 */
[----:B------:R-:W-:Y:S01]  /*0b40*/  LOP3.LUT R3, R0, 0xfffffffe, RZ, 0xc0, !PT ;  /* 0xfffffffe00037812 */ /* 0x000fe200078ec0ff */
[----:B------:R-:W-:Y:S01]  /*0b50*/  IMAD.IADD R0, R111, 0x1, -R2 ;  /* 0x000000016f007824 */ /* 0x000fe200078e0a02 */
[----:B------:R-:W-:-:S02]  /*0b60*/  LOP3.LUT R2, R8, 0x38, R124, 0xf8, !PT ;  /* 0x0000003808027812 */ /* 0x000fc400078ef87c */
[----:B------:R-:W-:Y:S01]  /*0b70*/  SHF.R.U32.HI R8, RZ, 0x3, R8 ;  /* 0x00000003ff087819 */ /* 0x000fe20000011608 */
[----:B------:R-:W-:Y:S01]  /*0b80*/  IMAD R29, R0, 0x10, R5 ;  /* 0x00000010001d7824 */ /* 0x000fe200078e0205 */
[----:B------:R-:W-:Y:S01]  /*0b90*/  SHF.R.S32.HI R0, RZ, 0x1f, R6 ;  /* 0x0000001fff007819 */ /* 0x000fe20000011406 */
[----:B------:R-:W-:Y:S01]  /*0ba0*/  IMAD.IADD R24, R4, 0x1, -R3 ;  /* 0x0000000104187824 */ /* 0x000fe200078e0a03 */
[----:B------:R-:W-:Y:S02]  /*0bb0*/  LEA.HI R9, R17, R38, RZ, 0x6 ;  /* 0x0000002611097211 */ /* 0x000fe400078f30ff */
[----:B------:R-:W-:Y:S01]  /*0bc0*/  LEA.HI R11, R0, R6, RZ, 0x3 ;  /* 0x00000006000b7211 */ /* 0x000fe200078f18ff */
[----:B------:R1:W-:Y:S01]  /*0bd0*/  STL [R1+0x84], R29 ;  /* 0x0000841d01007387 */ /* 0x0003e20000100800 */
[----:B------:R-:W-:Y:S01]  /*0be0*/  SHF.R.S32.HI R17, RZ, 0x1f, R16 ;  /* 0x0000001fff117819 */ /* 0x000fe20000011410 */
[----:B------:R-:W-:Y:S01]  /*0bf0*/  IMAD.SHL.U32 R9, R9, 0x8, RZ ;  /* 0x0000000809097824 */ /* 0x000fe200078e00ff */
[----:B------:R-:W-:-:S02]  /*0c00*/  SHF.R.S32.HI R125, RZ, 0x1f, R124 ;  /* 0x0000001fff7d7819 */ /* 0x000fc4000001147c */
[----:B------:R-:W-:Y:S01]  /*0c10*/  LOP3.LUT R0, R11, 0xfffffff8, RZ, 0xc0, !PT ;  /* 0xfffffff80b007812 */ /* 0x000fe200078ec0ff */
[----:B------:R-:W-:Y:S01]  /*0c20*/  IMAD R7, R17, c[0x0][0x198], RZ ;  /* 0x0000660011077a24 */ /* 0x000fe200078e02ff */
[----:B------:R-:W-:Y:S01]  /*0c30*/  LOP3.LUT R8, R2, R8, RZ, 0x3c, !PT ;  /* 0x0000000802087212 */ /* 0x000fe200078e3cff */
[----:B------:R-:W-:Y:S01]  /*0c40*/  IMAD.WIDE.U32 R4, R16, c[0x0][0x198], R124 ;  /* 0x0000660010047a25 */ /* 0x000fe200078e007c */
[----:B------:R-:W-:Y:S01]  /*0c50*/  IADD3 R2, P0, R124, R15, RZ ;  /* 0x0000000f7c027210 */ /* 0x000fe20007f1e0ff */
[----:B------:R1:W-:Y:S01]  /*0c60*/  STL.64 [R1+0x30], R124 ;  /* 0x0000307c01007387 */ /* 0x0003e20000100a00 */
[----:B------:R-:W-:Y:S01]  /*0c70*/  LOP3.LUT R199, R8, 0xfffffe00, R9, 0xf8, !PT ;  /* 0xfffffe0008c77812 */ /* 0x000fe200078ef809 */
[----:B------:R-:W-:Y:S01]  /*0c80*/  IMAD.IADD R0, R6, 0x1, -R0 ;  /* 0x0000000106007824 */ /* 0x000fe200078e0a00 */
[----:B------:R-:W-:Y:S01]  /*0c90*/  IADD3 R118, R124, 0x40, RZ ;  /* 0x000000407c767810 */ /* 0x000fe20007ffe0ff */
[----:B------:R-:W-:Y:S01]  /*0ca0*/  IMAD.X R3, R125, 0x1, R18, P0 ;  /* 0x000000017d037824 */ /* 0x000fe200000e0612 */
[----:B------:R-:W-:Y:S01]  /*0cb0*/  IADD3 R8, P0, R14, R4, RZ ;  /* 0x000000040e087210 */ /* 0x000fe20007f1e0ff */
[----:B------:R-:W-:Y:S01]  /*0cc0*/  IMAD R6, R16, c[0x0][0x19c], R7 ;  /* 0x0000670010067a24 */ /* 0x000fe200078e0207 */
[C---:B------:R-:W-:Y:S01]  /*0cd0*/  LOP3.LUT P2, RZ, R0.reuse, 0x4, RZ, 0xc0, !PT ;  /* 0x0000000400ff7812 */ /* 0x040fe2000784c0ff */
[----:B------:R-:W-:Y:S01]  /*0ce0*/  IMAD.WIDE.U32 R18, R25, c[0x0][0x1a8], R2 ;  /* 0x00006a0019127a25 */ /* 0x000fe200078e0002 */
[----:B------:R-:W-:-:S02]  /*0cf0*/  LOP3.LUT P1, RZ, R0, 0x2, RZ, 0xc0, !PT ;  /* 0x0000000200ff7812 */ /* 0x000fc4000782c0ff */
[----:B------:R-:W-:Y:S01]  /*0d00*/  IADD3.X R9, R20, R5, R6, P0, !PT ;  /* 0x0000000514097210 */ /* 0x000fe200007fe406 */
[----:B------:R-:W-:Y:S01]  /*0d10*/  IMAD.SHL.U32 R0, R0, 0x40, RZ ;  /* 0x0000004000007824 */ /* 0x000fe200078e00ff */
[----:B------:R-:W-:Y:S01]  /*0d20*/  IADD3 R117, R124, 0x80, RZ ;  /* 0x000000807c757810 */ /* 0x000fe20007ffe0ff */
[----:B------:R-:W-:Y:S02]  /*0d30*/  IMAD R5, R17, c[0x0][0x1a0], RZ ;  /* 0x0000680011057a24 */ /* 0x000fe400078e02ff */
[----:B------:R-:W-:Y:S01]  /*0d40*/  IMAD.WIDE.U32 R2, R16, c[0x0][0x1a0], R124 ;  /* 0x0000680010027a25 */ /* 0x000fe200078e007c */
[----:B------:R-:W-:Y:S02]  /*0d50*/  LOP3.LUT R4, R0, 0x1c0, RZ, 0xc0, !PT ;  /* 0x000001c000047812 */ /* 0x000fe400078ec0ff */
[----:B------:R-:W-:Y:S01]  /*0d60*/  SHF.R.S32.HI R0, RZ, 0x1f, R10 ;  /* 0x0000001fff007819 */ /* 0x000fe2000001140a */
[----:B------:R-:W-:Y:S01]  /*0d70*/  IMAD.SHL.U32 R6, R24, 0x8, RZ ;  /* 0x0000000818067824 */ /* 0x000fe200078e00ff */
[----:B------:R-:W-:Y:S01]  /*0d80*/  IADD3 R2, P0, R12, R2, RZ ;  /* 0x000000020c027210 */ /* 0x000fe20007f1e0ff */
[----:B------:R-:W-:Y:S01]  /*0d90*/  IMAD R7, R16, c[0x0][0x1a4], R5 ;  /* 0x0000690010077a24 */ /* 0x000fe200078e0205 */
[----:B------:R-:W-:Y:S01]  /*0da0*/  SHF.R.U32.HI R5, RZ, 0x3, R4 ;  /* 0x00000003ff057819 */ /* 0x000fe20000011604 */
[----:B------:R-:W-:Y:S01]  /*0db0*/  IMAD.WIDE.U32 R34, R10, c[0x0][0x1b0], R8 ;  /* 0x00006c000a227a25 */ /* 0x000fe200078e0008 */
[----:B------:R-:W-:-:S02]  /*0dc0*/  LOP3.LUT R6, R4, 0x8, R6, 0xf8, !PT ;  /* 0x0000000804067812 */ /* 0x000fc400078ef806 */
[----:B------:R-:W-:Y:S01]  /*0dd0*/  IADD3.X R3, R13, R3, R7, P0, !PT ;  /* 0x000000030d037210 */ /* 0x000fe200007fe407 */
[C---:B------:R-:W-:Y:S01]  /*0de0*/  IMAD R4, R0.reuse, c[0x0][0x1b0], RZ ;  /* 0x00006c0000047a24 */ /* 0x040fe200078e02ff */
[----:B------:R1:W-:Y:S01]  /*0df0*/  STL.64 [R1+0x50], R34 ;  /* 0x0000502201007387 */ /* 0x0003e20000100a00 */
[----:B------:R-:W-:Y:S01]  /*0e00*/  IMAD R0, R0, c[0x0][0x1b8], RZ ;  /* 0x00006e0000007a24 */ /* 0x000fe200078e02ff */
[----:B------:R-:W-:Y:S01]  /*0e10*/  LOP3.LUT R5, R6, R5, RZ, 0x3c, !PT ;  /* 0x0000000506057212 */ /* 0x000fe200078e3cff */
[----:B------:R-:W-:-:S04]  /*0e20*/  IMAD.WIDE.U32 R30, R10, c[0x0][0x1b8], R2 ;  /* 0x00006e000a1e7a25 */ /* 0x000fc800078e0002 */
[C---:B------:R-:W-:Y:S01]  /*0e30*/  IMAD R12, R10.reuse, c[0x0][0x1bc], R0 ;  /* 0x00006f000a0c7a24 */ /* 0x040fe200078e0200 */
[----:B------:R1:W-:Y:S01]  /*0e40*/  STL.64 [R1+0x48], R30 ;  /* 0x0000481e01007387 */ /* 0x0003e20000100a00 */
[----:B------:R-:W-:Y:S02]  /*0e50*/  IMAD R13, R10, c[0x0][0x1b4], R4 ;  /* 0x00006d000a0d7a24 */ /* 0x000fe400078e0204 */
[----:B------:R-:W-:Y:S01]  /*0e60*/  IMAD R15, R28, c[0x0][0x1a8], RZ ;  /* 0x00006a001c0f7a24 */ /* 0x000fe200078e02ff */
[----:B------:R1:W-:Y:S01]  /*0e70*/  STL [R1+0x40], R118 ;  /* 0x0000407601007387 */ /* 0x0003e20000100800 */
[----:B------:R-:W-:Y:S02]  /*0e80*/  IMAD.IADD R28, R31, 0x1, R12 ;  /* 0x000000011f1c7824 */ /* 0x000fe400078e020c */
[----:B------:R-:W-:Y:S01]  /*0e90*/  IMAD.IADD R41, R35, 0x1, R13 ;  /* 0x0000000123297824 */ /* 0x000fe200078e020d */
[----:B------:R1:W-:Y:S01]  /*0ea0*/  STL [R1+0x44], R117 ;  /* 0x0000447501007387 */ /* 0x0003e20000100800 */
[----:B------:R-:W-:-:S02]  /*0eb0*/  IMAD.IADD R20, R33, 0x1, -R27 ;  /* 0x0000000121147824 */ /* 0x000fc400078e0a1b */
[----:B------:R-:W-:Y:S01]  /*0ec0*/  IMAD.SHL.U32 R0, R11, 0x40, RZ ;  /* 0x000000400b007824 */ /* 0x000fe200078e00ff */
[----:B------:R1:W-:Y:S01]  /*0ed0*/  STL [R1+0x58], R28 ;  /* 0x0000581c01007387 */ /* 0x0003e20000100800 */
[----:B------:R-:W-:Y:S01]  /*0ee0*/  IMAD.MOV.U32 R2, RZ, RZ, 0x20 ;  /* 0x00000020ff027424 */ /* 0x000fe200078e00ff */
[----:B------:R-:W-:Y:S01]  /*0ef0*/  ISETP.GE.AND P0, PT, R16, R20, PT ;  /* 0x000000141000720c */ /* 0x000fe20003f06270 */
[----:B------:R-:W-:Y:S01]  /*0f00*/  IMAD.MOV.U32 R27, RZ, RZ, 0x10 ;  /* 0x00000010ff1b7424 */ /* 0x000fe200078e00ff */
[----:B------:R1:W-:Y:S01]  /*0f10*/  STL [R1+0x3c], R41 ;  /* 0x00003c2901007387 */ /* 0x0003e20000100800 */
[----:B------:R-:W-:Y:S01]  /*0f20*/  IMAD R14, R25, c[0x0][0x1ac], R15 ;  /* 0x00006b00190e7a24 */ /* 0x000fe200078e020f */
[----:B------:R-:W-:Y:S01]  /*0f30*/  LOP3.LUT R5, R5, 0xfffffe00, R0, 0xf8, !PT ;  /* 0xfffffe0005057812 */ /* 0x000fe200078ef800 */
[----:B------:R-:W-:Y:S01]  /*0f40*/  IMAD.WIDE R6, R116, 0x40, R16 ;  /* 0x0000004074067825 */ /* 0x000fe200078e0210 */
[----:B------:R-:W-:Y:S02]  /*0f50*/  SEL R2, R2, 0xffffffe0, !P2 ;  /* 0xffffffe002027807 */ /* 0x000fe40005000000 */
[----:B------:R-:W-:Y:S01]  /*0f60*/  SEL R4, R27, 0xfffffff0, !P1 ;  /* 0xfffffff01b047807 */ /* 0x000fe20004800000 */
[----:B------:R-:W-:-:S02]  /*0f70*/  IMAD.SHL.U32 R199, R199, 0x2, RZ ;  /* 0x00000002c7c77824 */ /* 0x000fc400078e00ff */
[----:B------:R-:W-:Y:S02]  /*0f80*/  IMAD.IADD R11, R19, 0x1, R14 ;  /* 0x00000001130b7824 */ /* 0x000fe400078e020e */
        /* <DEDUP_REMOVED lines=31> */
.L_x_725:
[----:B------:R-:W-:Y:S05]  /*1180*/  BSYNC B0 ;  /* 0x0000000000007941 */ /* 0x000fea0003800000 */
.L_x_724:
[----:B------:R-:W-:Y:S01]  /*1190*/  LOP3.LUT R0, R22, 0x7ffffffc, RZ, 0xc0, !PT ;  /* 0x7ffffffc16007812 */ /* 0x000fe200078ec0ff */
[----:B------:R-:W-:Y:S01]  /*11a0*/  IMAD R3, R121, 0x40, R23 ;  /* 0x0000004079037824 */ /* 0x000fe200078e0217 */
[----:B------:R-:W-:Y:S01]  /*11b0*/  IADD3 R23, R16, 0x10, RZ ;  /* 0x0000001010177810 */ /* 0x000fe20007ffe0ff */
[----:B------:R-:W-:Y:S02]  /*11c0*/  BSSY B0, `(.L_x_726) ;  /* 0x000002b000007945 */ /* 0x000fe40003800000 */
[----:B------:R-:W-:Y:S01]  /*11d0*/  IMAD.IADD R0, R21, 0x1, -R0 ;  /* 0x0000000115007824 */ /* 0x000fe200078e0a00 */
[----:B------:R-:W-:Y:S02]  /*11e0*/  ISETP.GE.AND P1, PT, R23, R20, PT ;  /* 0x000000141700720c */ /* 0x000fe40003f26270 */
[----:B------:R-:W-:Y:S01]  /*11f0*/  IADD3 R3, R3, -0x40, RZ ;  /* 0xffffffc003037810 */ /* 0x000fe20007ffe0ff */
[----:B------:R-:W-:-:S04]  /*1200*/  IMAD.SHL.U32 R0, R0, 0x2, RZ ;  /* 0x0000000200007824 */ /* 0x000fc800078e00ff */
[----:B------:R-:W-:-:S05]  /*1210*/  IMAD R0, R29, c[0x0][0x228], R0 ;  /* 0x00008a001d007a24 */ /* 0x000fca00078e0200 */
[----:B------:R-:W-:Y:S02]  /*1220*/  IADD3 R172, P0, R3, R0, RZ ;  /* 0x0000000003ac7210 */ /* 0x000fe40007f1e0ff */
[----:B------:R-:W-:-:S04]  /*1230*/  SHF.R.S32.HI R0, RZ, 0x1f, R0 ;  /* 0x0000001fff007819 */ /* 0x000fc80000011400 */
[----:B------:R-:W-:Y:S01]  /*1240*/  LEA.HI.X.SX32 R128, R3, R0, 0x1, P0 ;  /* 0x0000000003807211 */ /* 0x000fe200000f0eff */
[----:B------:R-:W-:Y:S05]  /*1250*/  @P1 BRA `(.L_x_727) ;  /* 0x0000021000001947 */ /* 0x000fea0003800000 */
[----:B------:R-:W-:Y:S01]  /*1260*/  IADD3 R0, P0, R6, 0x10, RZ ;  /* 0x0000001006007810 */ /* 0x000fe20007f1e0ff */
[----:B--2---:R-:W-:Y:S01]  /*1270*/  IMAD.MOV.U32 R8, RZ, RZ, R18 ;  /* 0x000000ffff087224 */ /* 0x004fe200078e0012 */
        /* <DEDUP_REMOVED lines=31> */
.L_x_727:
[----:B------:R-:W-:Y:S05]  /*1470*/  BSYNC B0 ;  /* 0x0000000000007941 */ /* 0x000fea0003800000 */
.L_x_726:
[----:B------:R-:W-:Y:S01]  /*1480*/  IADD3 R22, R16, 0x20, RZ ;  /* 0x0000002010167810 */ /* 0x000fe20007ffe0ff */
[----:B------:R-:W-:Y:S03]  /*1490*/  BSSY B0, `(.L_x_728) ;  /* 0x0000024000007945 */ /* 0x000fe60003800000 */
[----:B------:R-:W-:-:S13]  /*14a0*/  ISETP.GE.AND P0, PT, R22, R20, PT ;  /* 0x000000141600720c */ /* 0x000fda0003f06270 */
        /* <DEDUP_REMOVED lines=34> */
.L_x_729:
[----:B------:R-:W-:Y:S05]  /*16d0*/  BSYNC B0 ;  /* 0x0000000000007941 */ /* 0x000fea0003800000 */
.L_x_728:
[----:B------:R-:W-:Y:S01]  /*16e0*/  IADD3 R21, R16, 0x30, RZ ;  /* 0x0000003010157810 */ /* 0x000fe20007ffe0ff */
[----:B------:R-:W-:Y:S01]  /*16f0*/  IMAD.MOV.U32 R25, RZ, RZ, c[0x0][0x198] ;  /* 0x00006600ff197624 */ /* 0x000fe200078e00ff */
[----:B------:R-:W-:Y:S01]  /*1700*/  BSSY B0, `(.L_x_730) ;  /* 0x0000026000007945 */ /* 0x000fe20003800000 */
[----:B------:R-:W-:Y:S01]  /*1710*/  IMAD.MOV.U32 R112, RZ, RZ, 0x6 ;  /* 0x00000006ff707424 */ /* 0x000fe200078e00ff */
[----:B------:R-:W-:Y:S01]  /*1720*/  ISETP.GE.AND P0, PT, R21, R20, PT ;  /* 0x000000141500720c */ /* 0x000fe20003f06270 */
[----:B------:R-:W-:-:S03]  /*1730*/  IMAD.SHL.U32 R113, R25, 0x40, RZ ;  /* 0x0000004019717824 */ /* 0x000fc600078e00ff */
[----:B------:R-:W-:-:S09]  /*1740*/  SHF.L.U64.HI R112, R25, R112, c[0x0][0x19c] ;  /* 0x0000670019707619 */ /* 0x000fd20000010270 */
        /* <DEDUP_REMOVED lines=10> */
[C---:B--2---:R-:W-:Y:S01]  /*17f0*/  @!P3 LEA R8, P4, R10.reuse, c[0x0][0x160], 0x1 ;  /* 0x000058000a08ba11 */ /* 0x044fe200078808ff */
        /* <DEDUP_REMOVED lines=22> */
.L_x_731:
[----:B------:R-:W-:Y:S05]  /*1960*/  BSYNC B0 ;  /* 0x0000000000007941 */ /* 0x000fea0003800000 */
.L_x_730:
[----:B------:R-:W-:Y:S01]  /*1970*/  MOV R122, R40 ;  /* 0x00000028007a7202 */ /* 0x000fe20000000f00 */
[----:B------:R-:W-:Y:S01]  /*1980*/  BSSY B0, `(.L_x_732) ;  /* 0x0000026000007945 */ /* 0x000fe20003800000 */
[----:B------:R-:W-:Y:S02]  /*1990*/  MOV R123, R41 ;  /* 0x00000029007b7202 */ /* 0x000fe40000000f00 */
[----:B------:R-:W-:Y:S02]  /*19a0*/  IADD3 R37, R121, -0x1, RZ ;  /* 0xffffffff79257810 */ /* 0x000fe40007ffe0ff */
[----:B------:R-:W-:Y:S02]  /*19b0*/  MOV R122, R34 ;  /* 0x00000022007a7202 */ /* 0x000fe40000000f00 */
[----:B--2---:R-:W-:Y:S01]  /*19c0*/  SHF.R.S32.HI R15, RZ, 0x1f, R37 ;  /* 0x0000001fff0f7819 */ /* 0x004fe20000011425 */
[----:B------:R-:W-:Y:S02]  /*19d0*/  IMAD R14, R37, -0x40, R36 ;  /* 0xffffffc0250e7824 */ /* 0x000fe400078e0224 */
[----:B------:R2:W-:Y:S01]  /*19e0*/  STL.64 [R1+0x38], R122 ;  /* 0x0000387a01007387 */ /* 0x0005e20000100a00 */
[----:B------:R-:W-:-:S02]  /*19f0*/  IMAD R8, R112, R37, RZ ;  /* 0x0000002570087224 */ /* 0x000fc400078e02ff */
[----:B------:R-:W-:Y:S01]  /*1a00*/  ISETP.GE.AND P0, PT, R16, R14, PT ;  /* 0x0000000e1000720c */ /* 0x000fe20003f06270 */
[----:B------:R-:W-:-:S04]  /*1a10*/  IMAD.WIDE.U32 R6, R37, R113, R122 ;  /* 0x0000007125067225 */ /* 0x000fc800078e007a */
[----:B------:R-:W-:-:S05]  /*1a20*/  IMAD R8, R15, R113, R8 ;  /* 0x000000710f087224 */ /* 0x000fca00078e0208 */
[----:B------:R-:W-:-:S03]  /*1a30*/  IADD3 R9, R7, R8, RZ ;  /* 0x0000000807097210 */ /* 0x000fc60007ffe0ff */
        /* <DEDUP_REMOVED lines=26> */
.L_x_733:
[----:B------:R-:W-:Y:S05]  /*1be0*/  BSYNC B0 ;  /* 0x0000000000007941 */ /* 0x000fea0003800000 */
.L_x_732:
[----:B------:R-:W-:Y:S01]  /*1bf0*/  ISETP.GE.AND P0, PT, R23, R14, PT ;  /* 0x0000000e1700720c */ /* 0x000fe20003f06270 */
[----:B------:R-:W-:Y:S01]  /*1c00*/  BSSY B0, `(.L_x_734) ;  /* 0x000001f000007945 */ /* 0x000fe20003800000 */
[C---:B------:R-:W-:Y:S01]  /*1c10*/  SHF.L.U64.HI R114, R25.reuse, R26, c[0x0][0x19c] ;  /* 0x0000670019727619 */ /* 0x040fe2000001021a */
[----:B------:R-:W-:-:S10]  /*1c20*/  IMAD.SHL.U32 R115, R25, 0x10, RZ ;  /* 0x0000001019737824 */ /* 0x000fd400078e00ff */
[----:B------:R-:W-:Y:S05]  /*1c30*/  @P0 BRA `(.L_x_735) ;  /* 0x000001b000000947 */ /* 0x000fea0003800000 */
[----:B------:R-:W-:Y:S02]  /*1c40*/  ISETP.GE.AND P3, PT, R124, c[0x0][0x220], PT ;  /* 0x000088007c007a0c */ /* 0x000fe40003f66270 */
[----:B------:R-:W-:Y:S02]  /*1c50*/  ISETP.GE.AND P2, PT, R118, c[0x0][0x220], PT ;  /* 0x0000880076007a0c */ /* 0x000fe40003f46270 */
[----:B------:R-:W-:Y:S02]  /*1c60*/  IADD3 R0, P1, R115, R6, RZ ;  /* 0x0000000673007210 */ /* 0x000fe40007f3e0ff */
[----:B------:R-:W-:-:S03]  /*1c70*/  ISETP.GE.AND P0, PT, R117, c[0x0][0x220], PT ;  /* 0x0000880075007a0c */ /* 0x000fc60003f06270 */
[----:B------:R-:W-:-:S04]  /*1c80*/  IMAD.X R3, R114, 0x1, R9, P1 ;  /* 0x0000000172037824 */ /* 0x000fc800008e0609 */
[C---:B---3--:R-:W-:Y:S01]  /*1c90*/  @!P3 LEA R12, P4, R0.reuse, c[0x0][0x168], 0x1 ;  /* 0x00005a00000cba11 */ /* 0x048fe200078808ff */
        /* <DEDUP_REMOVED lines=21> */
.L_x_735:
[----:B------:R-:W-:Y:S05]  /*1df0*/  BSYNC B0 ;  /* 0x0000000000007941 */ /* 0x000fea0003800000 */
.L_x_734:
[----:B------:R-:W-:Y:S01]  /*1e00*/  ISETP.GE.AND P0, PT, R22, R14, PT ;  /* 0x0000000e1600720c */ /* 0x000fe20003f06270 */
[----:B------:R-:W-:-:S12]  /*1e10*/  BSSY B0, `(.L_x_736) ;  /* 0x000001e000007945 */ /* 0x000fd80003800000 */
[----:B------:R-:W-:Y:S05]  /*1e20*/  @P0 BRA `(.L_x_737) ;  /* 0x000001c000000947 */ /* 0x000fea0003800000 */
[----:B------:R-:W-:Y:S01]  /*1e30*/  ISETP.GE.AND P3, PT, R124, c[0x0][0x220], PT ;  /* 0x000088007c007a0c */ /* 0x000fe20003f66270 */
[----:B------:R-:W-:Y:S01]  /*1e40*/  IMAD.MOV.U32 R3, RZ, RZ, c[0x0][0x19c] ;  /* 0x00006700ff037624 */ /* 0x000fe200078e00ff */
[----:B------:R-:W-:Y:S02]  /*1e50*/  ISETP.GE.AND P2, PT, R118, c[0x0][0x220], PT ;  /* 0x0000880076007a0c */ /* 0x000fe40003f46270 */
[----:B------:R-:W-:Y:S02]  /*1e60*/  LEA R0, P1, R25, R6, 0x5 ;  /* 0x0000000619007211 */ /* 0x000fe400078228ff */
[----:B------:R-:W-:Y:S02]  /*1e70*/  ISETP.GE.AND P0, PT, R117, c[0x0][0x220], PT ;  /* 0x0000880075007a0c */ /* 0x000fe40003f06270 */
[----:B------:R-:W-:-:S05]  /*1e80*/  LEA.HI.X R3, R25, R9, R3, 0x5, P1 ;  /* 0x0000000919037211 */ /* 0x000fca00008f2c03 */
        /* <DEDUP_REMOVED lines=22> */
.L_x_737:
[----:B------:R-:W-:Y:S05]  /*1ff0*/  BSYNC B0 ;  /* 0x0000000000007941 */ /* 0x000fea0003800000 */
.L_x_736:
[----:B------:R-:W-:Y:S01]  /*2000*/  ISETP.GE.AND P0, PT, R21, R14, PT ;  /* 0x0000000e1500720c */ /* 0x000fe20003f06270 */
[----:B------:R-:W-:-:S12]  /*2010*/  BSSY B0, `(.L_x_738) ;  /* 0x0000020000007945 */ /* 0x000fd80003800000 */
[----:B------:R-:W-:Y:S05]  /*2020*/  @P0 BRA `(.L_x_739) ;  /* 0x000001e000000947 */ /* 0x000fea0003800000 */
[----:B------:R-:W-:Y:S01]  /*2030*/  ISETP.GE.AND P3, PT, R124, c[0x0][0x220], PT ;  /* 0x000088007c007a0c */ /* 0x000fe20003f66270 */
[----:B------:R-:W-:Y:S01]  /*2040*/  IMAD.MOV.U32 R8, RZ, RZ, R6 ;  /* 0x000000ffff087224 */ /* 0x000fe200078e0006 */
[----:B------:R-:W-:Y:S01]  /*2050*/  ISETP.GE.AND P2, PT, R118, c[0x0][0x220], PT ;  /* 0x0000880076007a0c */ /* 0x000fe20003f46270 */
[----:B------:R-:W-:Y:S01]  /*2060*/  ULDC UR4, c[0x0][0x19c] ;  /* 0x0000670000047ab9 */ /* 0x000fe20000000800 */
[----:B------:R-:W-:Y:S01]  /*2070*/  ISETP.GE.AND P0, PT, R117, c[0x0][0x220], PT ;  /* 0x0000880075007a0c */ /* 0x000fe20003f06270 */
[----:B------:R-:W-:Y:S01]  /*2080*/  UIMAD UR4, UR4, 0x30, URZ ;  /* 0x00000030040478a4 */ /* 0x000fe2000f8e023f */
[----:B---3--:R-:W-:-:S05]  /*2090*/  IMAD.WIDE.U32 R10, R25, 0x30, R8 ;  /* 0x00000030190a7825 */ /* 0x008fca00078e0008 */
[----:B------:R-:W-:Y:S02]  /*20a0*/  IADD3 R0, R11, UR4, RZ ;  /* 0x000000040b007c10 */ /* 0x000fe4000fffe0ff */
        /* <DEDUP_REMOVED lines=22> */
.L_x_739:
[----:B------:R-:W-:Y:S05]  /*2210*/  BSYNC B0 ;  /* 0x0000000000007941 */ /* 0x000fea0003800000 */
.L_x_738:
[----:B------:R-:W0:Y:S01]  /*2220*/  LDGDEPBAR ;  /* 0x00000000000079af */ /* 0x000e220000000000 */
[----:B------:R-:W-:Y:S01]  /*2230*/  ISETP.GE.AND P1, PT, R16, R14, PT ;  /* 0x0000000e1000720c */ /* 0x000fe20003f26270 */
[----:B------:R-:W-:Y:S01]  /*2240*/  IMAD R0, R15, c[0x0][0x1a0], RZ ;  /* 0x000068000f007a24 */ /* 0x000fe200078e02ff */
[----:B------:R-:W-:Y:S01]  /*2250*/  BSSY B0, `(.L_x_740) ;  /* 0x0000025000007945 */ /* 0x000fe20003800000 */
[----:B---3--:R-:W-:-:S04]  /*2260*/  IMAD.WIDE.U32 R8, R37, c[0x0][0x1a0], RZ ;  /* 0x0000680025087a25 */ /* 0x008fc800078e00ff */
        /* <DEDUP_REMOVED lines=29> */
[----:B----4-:R-:W-:-:S04]  /*2440*/  LEA R8, P0, R6, c[0x0][0x170], 0x1 ;  /* 0x00005c0006087a11 */ /* 0x010fc800078008ff */
[----:B------:R-:W-:-:S05]  /*2450*/  LEA.HI.X R9, R6, c[0x0][0x174], R7, 0x1, P0 ;  /* 0x00005d0006097a11 */ /* 0x000fca00000f0c07 */
[----:B------:R-:W-:Y:S01]  /*2460*/  @!PT LDS RZ, [RZ] ;  /* 0x00000000fffff984 */ /* 0x000fe20000000800 */
[----:B------:R-:W-:Y:S01]  /*2470*/  @!PT LDS RZ, [RZ] ;  /* 0x00000000fffff984 */ /* 0x000fe20000000800 */
[----:B------:R-:W-:Y:S01]  /*2480*/  @!PT LDS RZ, [RZ] ;  /* 0x00000000fffff984 */ /* 0x000fe20000000800 */
[----:B------:R4:W-:Y:S04]  /*2490*/  LDGSTS.E.BYPASS.LTC128B.128 [R199+0x10000], [R8.64+0x100] ;  /* 0x1000010008c77fae */ /* 0x0009e8000b901d46 */
.L_x_741:
[----:B------:R-:W-:Y:S05]  /*24a0*/  BSYNC B0 ;  /* 0x0000000000007941 */ /* 0x000fea0003800000 */
.L_x_740:
[----:B------:R-:W-:Y:S01]  /*24b0*/  ISETP.GE.AND P0, PT, R23, R14, PT ;  /* 0x0000000e1700720c */ /* 0x000fe20003f06270 */
[----:B------:R-:W-:-:S12]  /*24c0*/  BSSY B0, `(.L_x_742) ;  /* 0x0000022000007945 */ /* 0x000fd80003800000 */
[----:B------:R1:W-:Y:S04]  /*24d0*/  @P0 STS.128 [R199+0xc800], RZ ;  /* 0x00c800ffc7000388 */ /* 0x0003e80000000c00 */
[----:B------:R1:W-:Y:S04]  /*24e0*/  @P0 STS.128 [R199+0xe800], RZ ;  /* 0x00e800ffc7000388 */ /* 0x0003e80000000c00 */
[----:B------:R1:W-:Y:S01]  /*24f0*/  @P0 STS.128 [R199+0x10800], RZ ;  /* 0x010800ffc7000388 */ /* 0x0003e20000000c00 */
[----:B------:R-:W-:Y:S05]  /*2500*/  @P0 BRA `(.L_x_743) ;  /* 0x000001d000000947 */ /* 0x000fea0003800000 */
[----:B------:R-:W-:Y:S01]  /*2510*/  ISETP.GE.AND P3, PT, R124, c[0x0][0x220], PT ;  /* 0x000088007c007a0c */ /* 0x000fe20003f66270 */
[----:B----4-:R-:W-:Y:S01]  /*2520*/  IMAD.WIDE.U32 R8, R27, c[0x0][0x1a0], RZ ;  /* 0x000068001b087a25 */ /* 0x010fe200078e00ff */
        /* <DEDUP_REMOVED lines=27> */
.L_x_743:
[----:B------:R-:W-:Y:S05]  /*26e0*/  BSYNC B0 ;  /* 0x0000000000007941 */ /* 0x000fea0003800000 */
.L_x_742:
[----:B------:R-:W-:Y:S01]  /*26f0*/  ISETP.GE.AND P0, PT, R22, R14, PT ;  /* 0x0000000e1600720c */ /* 0x000fe20003f06270 */
        /* <DEDUP_REMOVED lines=8> */
[----:B----4-:R-:W-:-:S03]  /*2780*/  IMAD.MOV.U32 R8, RZ, RZ, c[0x0][0x1a4] ;  /* 0x00006900ff087624 */ /* 0x010fc600078e00ff */
        /* <DEDUP_REMOVED lines=25> */
.L_x_745:
[----:B------:R-:W-:Y:S05]  /*2920*/  BSYNC B0 ;  /* 0x0000000000007941 */ /* 0x000fea0003800000 */
.L_x_744:
[----:B------:R-:W-:Y:S01]  /*2930*/  ISETP.GE.AND P0, PT, R21, R14, PT ;  /* 0x0000000e1500720c */ /* 0x000fe20003f06270 */
[----:B------:R-:W-:-:S12]  /*2940*/  BSSY B0, `(.L_x_746) ;  /* 0x0000023000007945 */ /* 0x000fd80003800000 */
[----:B------:R1:W-:Y:S04]  /*2950*/  @P0 STS.128 [R199+0xd800], RZ ;  /* 0x00d800ffc7000388 */ /* 0x0003e80000000c00 */
[----:B------:R1:W-:Y:S04]  /*2960*/  @P0 STS.128 [R199+0xf800], RZ ;  /* 0x00f800ffc7000388 */ /* 0x0003e80000000c00 */
[----:B------:R1:W-:Y:S01]  /*2970*/  @P0 STS.128 [R199+0x11800], RZ ;  /* 0x011800ffc7000388 */ /* 0x0003e20000000c00 */
[----:B------:R-:W-:Y:S05]  /*2980*/  @P0 BRA `(.L_x_747) ;  /* 0x000001e000000947 */ /* 0x000fea0003800000 */
[----:B------:R-:W-:Y:S01]  /*2990*/  ISETP.GE.AND P3, PT, R124, c[0x0][0x220], PT ;  /* 0x000088007c007a0c */ /* 0x000fe20003f66270 */
[----:B----4-:R-:W-:Y:S01]  /*29a0*/  IMAD.MOV.U32 R10, RZ, RZ, c[0x0][0x1a0] ;  /* 0x00006800ff0a7624 */ /* 0x010fe200078e00ff */
[----:B------:R-:W-:Y:S01]  /*29b0*/  ISETP.GE.AND P2, PT, R118, c[0x0][0x220], PT ;  /* 0x0000880076007a0c */ /* 0x000fe20003f46270 */
[----:B------:R-:W-:Y:S01]  /*29c0*/  ULDC UR4, c[0x0][0x1a4] ;  /* 0x0000690000047ab9 */ /* 0x000fe20000000800 */
[----:B------:R-:W-:Y:S01]  /*29d0*/  ISETP.GE.AND P0, PT, R117, c[0x0][0x220], PT ;  /* 0x0000880075007a0c */ /* 0x000fe20003f06270 */
[----:B------:R-:W-:Y:S01]  /*29e0*/  UIMAD UR4, UR4, 0x30, URZ ;  /* 0x00000030040478a4 */ /* 0x000fe2000f8e023f */
[----:B------:R-:W-:-:S05]  /*29f0*/  IMAD.WIDE.U32 R10, R10, 0x30, R6 ;  /* 0x000000300a0a7825 */ /* 0x000fca00078e0006 */
        /* <DEDUP_REMOVED lines=23> */
.L_x_747:
[----:B------:R-:W-:Y:S05]  /*2b70*/  BSYNC B0 ;  /* 0x0000000000007941 */ /* 0x000fea0003800000 */
.L_x_746:
[C---:B------:R-:W-:Y:S01]  /*2b80*/  IMAD.SHL.U32 R0, R32.reuse, 0x40, RZ ;  /* 0x0000004020007824 */ /* 0x040fe200078e00ff */
[----:B------:R-:W-:Y:S01]  /*2b90*/  R2P PR, R32, 0x6 ;  /* 0x0000000620007804 */ /* 0x000fe20000000000 */
[----:B------:R-:W-:Y:S01]  /*2ba0*/  IMAD.SHL.U32 R3, R16, 0x8, RZ ;  /* 0x0000000810037824 */ /* 0x000fe200078e00ff */
[----:B------:R-:W0:Y:S02]  /*2bb0*/  LDGDEPBAR ;  /* 0x00000000000079af */ /* 0x000e240000000000 */
[----:B------:R-:W-:-:S04]  /*2bc0*/  LOP3.LUT R0, R0, 0x1c0, RZ, 0xc0, !PT ;  /* 0x000001c000007812 */ /* 0x000fc800078ec0ff */
[----:B------:R-:W-:Y:S02]  /*2bd0*/  LOP3.LUT R3, R0, 0x8, R3, 0xf8, !PT ;  /* 0x0000000800037812 */ /* 0x000fe400078ef803 */
[----:B------:R-:W-:-:S04]  /*2be0*/  SHF.R.U32.HI R0, RZ, 0x3, R0 ;  /* 0x00000003ff007819 */ /* 0x000fc80000011600 */
[----:B------:R-:W-:Y:S01]  /*2bf0*/  LOP3.LUT R0, R3, R0, RZ, 0x3c, !PT ;  /* 0x0000000003007212 */ /* 0x000fe200078e3cff */
[----:B------:R-:W-:-:S04]  /*2c00*/  IMAD R3, R111, 0x400, R5 ;  /* 0x000004006f037824 */ /* 0x000fc800078e0205 */
[----:B------:R-:W-:Y:S02]  /*2c10*/  IMAD R0, R24, 0x200, R0 ;  /* 0x0000020018007824 */ /* 0x000fe400078e0200 */
[----:B------:R-:W-:Y:S02]  /*2c20*/  IMAD.SHL.U32 R183, R3, 0x2, RZ ;  /* 0x0000000203b77824 */ /* 0x000fe400078e00ff */
[----:B------:R-:W-:Y:S02]  /*2c30*/  IMAD.SHL.U32 R176, R0, 0x2, RZ ;  /* 0x0000000200b07824 */ /* 0x000fe400078e00ff */
[--C-:B------:R-:W-:Y:S01]  /*2c40*/  IMAD R184, R4, 0x2, R183.reuse ;  /* 0x0000000204b87824 */ /* 0x100fe200078e02b7 */
[----:B----4-:R-:W-:Y:S01]  /*2c50*/  LDSM.16.M88.4 R8, [R183] ;  /* 0x00000000b708783b */ /* 0x010fe20000000200 */
[----:B------:R-:W-:Y:S01]  /*2c60*/  IMAD R186, R2, 0x2, R183 ;  /* 0x0000000202ba7824 */ /* 0x000fe200078e02b7 */
[----:B------:R-:W-:Y:S01]  /*2c70*/  IADD3 R0, R176, 0x6000, RZ ;  /* 0x00006000b0007810 */ /* 0x000fe20007ffe0ff */
[----:B------:R-:W-:Y:S01]  /*2c80*/  IMAD R185, R2, 0x2, R184 ;  /* 0x0000000202b97824 */ /* 0x000fe200078e02b8 */
[----:B-1----:R-:W1:Y:S01]  /*2c90*/  LDSM.16.M88.4 R28, [R176+0x6000] ;  /* 0x00600000b01c783b */ /* 0x002e620000000200 */
[----:B------:R-:W-:-:S02]  /*2ca0*/  IADD3 R187, R176, 0x6020, RZ ;  /* 0x00006020b0bb7810 */ /* 0x000fc40007ffe0ff */
[----:B------:R-:W-:Y:S01]  /*2cb0*/  @P1 IADD3 R187, R0, -0x20, RZ ;  /* 0xffffffe000bb1810 */ /* 0x000fe20007ffe0ff */
[----:B------:R-:W4:Y:S01]  /*2cc0*/  LDSM.16.M88.4 R24, [R176+0x6800] ;  /* 0x00680000b018783b */ /* 0x000f220000000200 */
[----:B------:R-:W-:Y:S02]  /*2cd0*/  IMAD.MOV.U32 R0, RZ, RZ, 0x40 ;  /* 0x00000040ff007424 */ /* 0x000fe400078e00ff */
[C---:B------:R-:W-:Y:S01]  /*2ce0*/  IADD3 R198, R187.reuse, 0x800, RZ ;  /* 0x00000800bbc67810 */ /* 0x040fe20007ffe0ff */
[----:B------:R-:W5:Y:S01]  /*2cf0*/  LDSM.16.M88.4 R20, [R176+0x7000] ;  /* 0x00700000b014783b */ /* 0x000f620000000200 */
[C---:B------:R-:W-:Y:S02]  /*2d00*/  IADD3 R197, R187.reuse, 0x1000, RZ ;  /* 0x00001000bbc57810 */ /* 0x040fe40007ffe0ff */
[----:B------:R-:W-:Y:S01]  /*2d10*/  SEL R0, R0, 0xffffffc0, !P2 ;  /* 0xffffffc000007807 */ /* 0x000fe20005000000 */
[----:B------:R-:W2:Y:S01]  /*2d20*/  LDSM.16.M88.4 R12, [R176+0x7800] ;  /* 0x00780000b00c783b */ /* 0x000ea20000000200 */
[----:B------:R-:W-:-:S02]  /*2d30*/  IADD3 R196, R187, 0x1800, RZ ;  /* 0x00001800bbc47810 */ /* 0x000fc40007ffe0ff */
[C---:B------:R-:W-:Y:S01]  /*2d40*/  IADD3 R195, R187.reuse, 0x2000, RZ ;  /* 0x00002000bbc37810 */ /* 0x040fe20007ffe0ff */
[----:B------:R-:W-:Y:S01]  /*2d50*/  LDSM.16.M88.4 R16, [R184] ;  /* 0x00000000b810783b */ /* 0x000fe20000000200 */
[----:B------:R-:W-:Y:S01]  /*2d60*/  IMAD.IADD R182, R176, 0x1, R0 ;  /* 0x00000001b0b67824 */ /* 0x000fe200078e0200 */
[C---:B------:R-:W-:Y:S01]  /*2d70*/  IADD3 R194, R187.reuse, 0x2800, RZ ;  /* 0x00002800bbc27810 */ /* 0x040fe20007ffe0ff */
[----:B------:R-:W-:Y:S01]  /*2d80*/  IMAD.IADD R181, R0, 0x1, R187 ;  /* 0x0000000100b57824 */ /* 0x000fe200078e02bb */
[----:B------:R-:W3:Y:S01]  /*2d90*/  LDSM.16.M88.4 R64, [R187] ;  /* 0x00000000bb40783b */ /* 0x000ee20000000200 */
[----:B------:R-:W-:Y:S01]  /*2da0*/  IMAD.SHL.U32 R0, R38, 0x2, RZ ;  /* 0x0000000226007824 */ /* 0x000fe200078e00ff */
[C---:B------:R-:W-:Y:S02]  /*2db0*/  IADD3 R193, R187.reuse, 0x3000, RZ ;  /* 0x00003000bbc17810 */ /* 0x040fe40007ffe0ff */
[----:B------:R-:W2:Y:S01]  /*2dc0*/  LDSM.16.M88.4 R60, [R187+0x800] ;  /* 0x00080000bb3c783b */ /* 0x000ea20000000200 */
[----:B------:R-:W-:-:S02]  /*2dd0*/  IADD3 R192, R187, 0x3800, RZ ;  /* 0x00003800bbc07810 */ /* 0x000fc40007ffe0ff */
[----:B------:R-:W-:Y:S01]  /*2de0*/  LOP3.LUT R0, R0, 0x6, RZ, 0xc0, !PT ;  /* 0x0000000600007812 */ /* 0x000fe200078ec0ff */
[----:B------:R-:W2:Y:S01]  /*2df0*/  LDSM.16.M88.4 R40, [R187+0x1000] ;  /* 0x00100000bb28783b */ /* 0x000ea20000000200 */
[C---:B------:R-:W-:Y:S02]  /*2e00*/  IADD3 R191, R187.reuse, 0x4000, RZ ;  /* 0x00004000bbbf7810 */ /* 0x040fe40007ffe0ff */
[----:B------:R-:W-:Y:S01]  /*2e10*/  IADD3 R190, R187, 0x4800, RZ ;  /* 0x00004800bbbe7810 */ /* 0x000fe20007ffe0ff */
[----:B------:R-:W-:Y:S01]  /*2e20*/  LDSM.16.M88.4 R88, [R182+0x6800] ;  /* 0x00680000b658783b */ /* 0x000fe20000000200 */
[----:B------:R-:W-:Y:S01]  /*2e30*/  IMAD R0, R37, 0x40, R0 ;  /* 0x0000004025007824 */ /* 0x000fe200078e0200 */
[C---:B------:R-:W-:Y:S02]  /*2e40*/  IADD3 R189, R187.reuse, 0x5000, RZ ;  /* 0x00005000bbbd7810 */ /* 0x040fe40007ffe0ff */
[----:B------:R-:W-:Y:S01]  /*2e50*/  LDSM.16.M88.4 R76, [R182+0x7000] ;  /* 0x00700000b64c783b */ /* 0x000fe20000000200 */
[----:B------:R-:W-:-:S02]  /*2e60*/  IADD3 R188, R187, 0x5800, RZ ;  /* 0x00005800bbbc7810 */ /* 0x000fc40007ffe0ff */
[C---:B------:R-:W-:Y:S01]  /*2e70*/  IADD3 R3, R0.reuse, 0x10, RZ ;  /* 0x0000001000037810 */ /* 0x040fe20007ffe0ff */
[C---:B-1----:R-:W-:Y:S01]  /*2e80*/  HMMA.16816.F32.BF16 R44, R8.reuse, R28, RZ ;  /* 0x0000001c082c723c */ /* 0x042fe200000418ff */
[----:B------:R-:W-:Y:S01]  /*2e90*/  LDSM.16.M88.4 R84, [R182+0x7800] ;  /* 0x00780000b654783b */ /* 0x000fe20000000200 */
[C---:B------:R-:W-:Y:S02]  /*2ea0*/  IADD3 R7, R0.reuse, 0x8, RZ ;  /* 0x0000000800077810 */ /* 0x040fe40007ffe0ff */
[----:B------:R-:W-:Y:S01]  /*2eb0*/  ISETP.GE.AND P5, PT, R3, R36, PT ;  /* 0x000000240300720c */ /* 0x000fe20003fa6270 */
[----:B------:R-:W-:Y:S01]  /*2ec0*/  LDSM.16.M88.4 R92, [R181+0x1000] ;  /* 0x00100000b55c783b */ /* 0x000fe20000000200 */
[C---:B------:R-:W-:Y:S02]  /*2ed0*/  IADD3 R6, R0.reuse, 0x9, RZ ;  /* 0x0000000900067810 */ /* 0x040fe40007ffe0ff */
[----:B------:R-:W-:Y:S01]  /*2ee0*/  HMMA.16816.F32.BF16 R52, R8, R30, RZ ;  /* 0x0000001e0834723c */ /* 0x000fe200000418ff */
[----:B------:R-:W-:-:S02]  /*2ef0*/  IADD3 R3, R0, 0x11, RZ ;  /* 0x0000001100037810 */ /* 0x000fc40007ffe0ff */
[-C--:B------:R-:W-:Y:S02]  /*2f00*/  ISETP.GE.AND P1, PT, R0, R36.reuse, PT ;  /* 0x000000240000720c */ /* 0x080fe40003f26270 */
[-C--:B------:R-:W-:Y:S02]  /*2f10*/  ISETP.GE.AND P0, PT, R7, R36.reuse, PT ;  /* 0x000000240700720c */ /* 0x080fe40003f06270 */
[-C--:B------:R-:W-:Y:S01]  /*2f20*/  ISETP.GE.AND P6, PT, R6, R36.reuse, PT ;  /* 0x000000240600720c */ /* 0x080fe20003fc6270 */
[----:B----4-:R-:W-:Y:S01]  /*2f30*/  HMMA.16816.F32.BF16 R56, R8, R24, RZ ;  /* 0x000000180838723c */ /* 0x010fe200000418ff */
[----:B------:R-:W-:Y:S02]  /*2f40*/  ISETP.GE.AND P3, PT, R3, R36, PT ;  /* 0x000000240300720c */ /* 0x000fe40003f66270 */
[C---:B------:R-:W-:Y:S02]  /*2f50*/  IADD3 R6, R0.reuse, 0x18, RZ ;  /* 0x0000001800067810 */ /* 0x040fe40007ffe0ff */
[----:B------:R-:W-:-:S02]  /*2f60*/  IADD3 R3, R0, 0x19, RZ ;  /* 0x0000001900037810 */ /* 0x000fc40007ffe0ff */
[----:B------:R-:W-:Y:S01]  /*2f70*/  ISETP.GE.AND P2, PT, R6, R36, PT ;  /* 0x000000240600720c */ /* 0x000fe20003f46270 */
[----:B------:R-:W-:Y:S01]  /*2f80*/  HMMA.16816.F32.BF16 R48, R8, R26, RZ ;  /* 0x0000001a0830723c */ /* 0x000fe200000418ff */
[----:B------:R-:W-:-:S07]  /*2f90*/  IADD3 R6, R0, 0x20, RZ ;  /* 0x0000002000067810 */ /* 0x000fce0007ffe0ff */
[C---:B-----5:R-:W-:Y:S08]  /*2fa0*/  HMMA.16816.F32.BF16 R32, R8.reuse, R20, RZ ;  /* 0x000000140820723c */ /* 0x060ff000000418ff */
[C---:B------:R-:W-:Y:S08]  /*2fb0*/  HMMA.16816.F32.BF16 R28, R8.reuse, R22, RZ ;  /* 0x00000016081c723c */ /* 0x040ff000000418ff */
[C---:B--2---:R-:W-:Y:S08]  /*2fc0*/  HMMA.16816.F32.BF16 R24, R8.reuse, R12, RZ ;  /* 0x0000000c0818723c */ /* 0x044ff000000418ff */
[----:B------:R-:W-:Y:S01]  /*2fd0*/  HMMA.16816.F32.BF16 R20, R8, R14, RZ ;  /* 0x0000000e0814723c */ /* 0x000fe200000418ff */
[----:B------:R-:W1:Y:S04]  /*2fe0*/  LDSM.16.M88.4 R8, [R187+0x1800] ;  /* 0x00180000bb08783b */ /* 0x000e680000000200 */
[----:B------:R-:W2:Y:S03]  /*2ff0*/  LDSM.16.M88.4 R12, [R186] ;  /* 0x00000000ba0c783b */ /* 0x000ea60000000200 */
[C---:B---3--:R-:W-:Y:S08]  /*3000*/  HMMA.16816.F32.BF16 R44, R16.reuse, R64, R44 ;  /* 0x00000040102c723c */ /* 0x048ff0000004182c */
[C---:B------:R-:W-:Y:S01]  /*3010*/  HMMA.16816.F32.BF16 R72, R16.reuse, R66, R52 ;  /* 0x000000421048723c */ /* 0x040fe20000041834 */
[----:B------:R-:W3:Y:S04]  /*3020*/  LDSM.16.M88.4 R64, [R182+0x6000] ;  /* 0x00600000b640783b */ /* 0x000ee80000000200 */
[----:B------:R-:W-:Y:S03]  /*3030*/  LDSM.16.M88.4 R52, [R181] ;  /* 0x00000000b534783b */ /* 0x000fe60000000200 */
[C---:B------:R-:W-:Y:S08]  /*3040*/  HMMA.16816.F32.BF16 R80, R16.reuse, R60, R56 ;  /* 0x0000003c1050723c */ /* 0x040ff00000041838 */
[C---:B------:R-:W-:Y:S01]  /*3050*/  HMMA.16816.F32.BF16 R68, R16.reuse, R62, R48 ;  /* 0x0000003e1044723c */ /* 0x040fe20000041830 */
[----:B------:R-:W-:Y:S07]  /*3060*/  LDSM.16.M88.4 R48, [R181+0x800] ;  /* 0x00080000b530783b */ /* 0x000fee0000000200 */
[C---:B------:R-:W-:Y:S08]  /*3070*/  HMMA.16816.F32.BF16 R60, R16.reuse, R40, R32 ;  /* 0x00000028103c723c */ /* 0x040ff00000041820 */
[C---:B------:R-:W-:Y:S08]  /*3080*/  HMMA.16816.F32.BF16 R56, R16.reuse, R42, R28 ;  /* 0x0000002a1038723c */ /* 0x040ff0000004181c */
[C---:B-1----:R-:W-:Y:S08]  /*3090*/  HMMA.16816.F32.BF16 R24, R16.reuse, R8, R24 ;  /* 0x000000081018723c */ /* 0x042ff00000041818 */
[----:B------:R-:W-:Y:S01]  /*30a0*/  HMMA.16816.F32.BF16 R20, R16, R10, R20 ;  /* 0x0000000a1014723c */ /* 0x000fe20000041814 */
[----:B------:R-:W1:Y:S04]  /*30b0*/  LDSM.16.M88.4 R8, [R185] ;  /* 0x00000000b908783b */ /* 0x000e680000000200 */
[----:B------:R-:W-:Y:S03]  /*30c0*/  LDSM.16.M88.4 R16, [R183+0x2000] ;  /* 0x00200000b710783b */ /* 0x000fe60000000200 */
[C---:B--2---:R-:W-:Y:S01]  /*30d0*/  HMMA.16816.F32.BF16 R32, R12.reuse, R88, R80 ;  /* 0x000000580c20723c */ /* 0x044fe20000041850 */
[----:B------:R-:W2:Y:S07]  /*30e0*/  LDSM.16.M88.4 R80, [R181+0x1800] ;  /* 0x00180000b550783b */ /* 0x000eae0000000200 */
[C---:B---3--:R-:W-:Y:S08]  /*30f0*/  HMMA.16816.F32.BF16 R44, R12.reuse, R64, R44 ;  /* 0x000000400c2c723c */ /* 0x048ff0000004182c */
[C---:B------:R-:W-:Y:S01]  /*3100*/  HMMA.16816.F32.BF16 R40, R12.reuse, R66, R72 ;  /* 0x000000420c28723c */ /* 0x040fe20000041848 */
[----:B------:R-:W-:Y:S07]  /*3110*/  LDSM.16.M88.4 R72, [R176+0x8800] ;  /* 0x00880000b048783b */ /* 0x000fee0000000200 */
[C---:B------:R-:W-:Y:S01]  /*3120*/  HMMA.16816.F32.BF16 R28, R12.reuse, R90, R68 ;  /* 0x0000005a0c1c723c */ /* 0x040fe20000041844 */
[----:B------:R-:W-:Y:S07]  /*3130*/  LDSM.16.M88.4 R88, [R182+0x8000] ;  /* 0x00800000b658783b */ /* 0x000fee0000000200 */
[C---:B------:R-:W-:Y:S08]  /*3140*/  HMMA.16816.F32.BF16 R60, R12.reuse, R76, R60 ;  /* 0x0000004c0c3c723c */ /* 0x040ff0000004183c */
[C---:B------:R-:W-:Y:S01]  /*3150*/  HMMA.16816.F32.BF16 R56, R12.reuse, R78, R56 ;  /* 0x0000004e0c38723c */ /* 0x040fe20000041838 */
[----:B------:R-:W3:Y:S07]  /*3160*/  LDSM.16.M88.4 R76, [R176+0x8000] ;  /* 0x00800000b04c783b */ /* 0x000eee0000000200 */
[C---:B------:R-:W-:Y:S08]  /*3170*/  HMMA.16816.F32.BF16 R24, R12.reuse, R84, R24 ;  /* 0x000000540c18723c */ /* 0x040ff00000041818 */
[----:B------:R-:W-:Y:S01]  /*3180*/  HMMA.16816.F32.BF16 R12, R12, R86, R20 ;  /* 0x000000560c0c723c */ /* 0x000fe20000041814 */
[----:B------:R-:W-:Y:S07]  /*3190*/  LDSM.16.M88.4 R84, [R187+0x2800] ;  /* 0x00280000bb54783b */ /* 0x000fee0000000200 */
[C---:B-1----:R-:W-:Y:S08]  /*31a0*/  HMMA.16816.F32.BF16 R68, R8.reuse, R52, R44 ;  /* 0x000000340844723c */ /* 0x042ff0000004182c */
[C---:B------:R-:W-:Y:S01]  /*31b0*/  HMMA.16816.F32.BF16 R40, R8.reuse, R54, R40 ;  /* 0x000000360828723c */ /* 0x040fe20000041828 */
[----:B------:R-:W1:Y:S07]  /*31c0*/  LDSM.16.M88.4 R52, [R176+0x9000] ;  /* 0x00900000b034783b */ /* 0x000e6e0000000200 */
[C---:B------:R-:W-:Y:S01]  /*31d0*/  HMMA.16816.F32.BF16 R64, R8.reuse, R48, R32 ;  /* 0x000000300840723c */ /* 0x040fe20000041820 */
[----:B------:R-:W-:Y:S07]  /*31e0*/  LDSM.16.M88.4 R32, [R187+0x2000] ;  /* 0x00200000bb20783b */ /* 0x000fee0000000200 */
[C---:B--2---:R-:W-:Y:S01]  /*31f0*/  HMMA.16816.F32.BF16 R44, R8.reuse, R80, R24 ;  /* 0x00000050082c723c */ /* 0x044fe20000041818 */
[----:B------:R-:W2:Y:S07]  /*3200*/  LDSM.16.M88.4 R24, [R176+0x9800] ;  /* 0x00980000b018783b */ /* 0x000eae0000000200 */
[C---:B------:R-:W-:Y:S08]  /*3210*/  HMMA.16816.F32.BF16 R48, R8.reuse, R50, R28 ;  /* 0x000000320830723c */ /* 0x040ff0000004181c */
[C---:B------:R-:W-:Y:S08]  /*3220*/  HMMA.16816.F32.BF16 R60, R8.reuse, R92, R60 ;  /* 0x0000005c083c723c */ /* 0x040ff0000004183c */
[C---:B------:R-:W-:Y:S01]  /*3230*/  HMMA.16816.F32.BF16 R56, R8.reuse, R94, R56 ;  /* 0x0000005e0838723c */ /* 0x040fe20000041838 */
[----:B------:R-:W-:Y:S07]  /*3240*/  LDSM.16.M88.4 R92, [R176+0xa800] ;  /* 0x00a80000b05c783b */ /* 0x000fee0000000200 */
[----:B------:R-:W-:Y:S01]  /*3250*/  HMMA.16816.F32.BF16 R20, R8, R82, R12 ;  /* 0x000000520814723c */ /* 0x000fe2000004180c */
[----:B------:R-:W4:Y:S04]  /*3260*/  LDSM.16.M88.4 R8, [R184+0x2000] ;  /* 0x00200000b808783b */ /* 0x000f280000000200 */
[----:B------:R-:W5:Y:S03]  /*3270*/  LDSM.16.M88.4 R80, [R187+0x3000] ;  /* 0x00300000bb50783b */ /* 0x000f660000000200 */
[C---:B---3--:R-:W-:Y:S01]  /*3280*/  HMMA.16816.F32.BF16 R28, R16.reuse, R76, R68 ;  /* 0x0000004c101c723c */ /* 0x048fe20000041844 */
[----:B------:R-:W-:Y:S07]  /*3290*/  LDSM.16.M88.4 R12, [R186+0x2000] ;  /* 0x00200000ba0c783b */ /* 0x000fee0000000200 */
[C---:B------:R-:W-:Y:S01]  /*32a0*/  HMMA.16816.F32.BF16 R40, R16.reuse, R78, R40 ;  /* 0x0000004e1028723c */ /* 0x040fe20000041828 */
[----:B------:R-:W-:Y:S07]  /*32b0*/  LDSM.16.M88.4 R76, [R182+0x9000] ;  /* 0x00900000b64c783b */ /* 0x000fee0000000200 */
[C---:B------:R-:W-:Y:S08]  /*32c0*/  HMMA.16816.F32.BF16 R68, R16.reuse, R72, R64 ;  /* 0x000000481044723c */ /* 0x040ff00000041840 */
[C---:B------:R-:W-:Y:S01]  /*32d0*/  HMMA.16816.F32.BF16 R64, R16.reuse, R74, R48 ;  /* 0x0000004a1040723c */ /* 0x040fe20000041830 */
[----:B------:R-:W3:Y:S07]  /*32e0*/  LDSM.16.M88.4 R72, [R187+0x3800] ;  /* 0x00380000bb48783b */ /* 0x000eee0000000200 */
[C---:B-1----:R-:W-:Y:S08]  /*32f0*/  HMMA.16816.F32.BF16 R60, R16.reuse, R52, R60 ;  /* 0x00000034103c723c */ /* 0x042ff0000004183c */
[C---:B------:R-:W-:Y:S08]  /*3300*/  HMMA.16816.F32.BF16 R56, R16.reuse, R54, R56 ;  /* 0x000000361038723c */ /* 0x040ff00000041838 */
[C---:B--2---:R-:W-:Y:S08]  /*3310*/  HMMA.16816.F32.BF16 R48, R16.reuse, R24, R44 ;  /* 0x000000181030723c */ /* 0x044ff0000004182c */
[----:B------:R-:W-:Y:S08]  /*3320*/  HMMA.16816.F32.BF16 R20, R16, R26, R20 ;  /* 0x0000001a1014723c */ /* 0x000ff00000041814 */
[C---:B----4-:R-:W-:Y:S08]  /*3330*/  HMMA.16816.F32.BF16 R16, R8.reuse, R32, R28 ;  /* 0x000000200810723c */ /* 0x050ff0000004181c */
[C---:B------:R-:W-:Y:S01]  /*3340*/  HMMA.16816.F32.BF16 R28, R8.reuse, R34, R40 ;  /* 0x00000022081c723c */ /* 0x040fe20000041828 */
[----:B------:R-:W1:Y:S07]  /*3350*/  LDSM.16.M88.4 R40, [R182+0x8800] ;  /* 0x00880000b628783b */ /* 0x000e6e0000000200 */
[C---:B------:R-:W-:Y:S01]  /*3360*/  HMMA.16816.F32.BF16 R32, R8.reuse, R84, R68 ;  /* 0x000000540820723c */ /* 0x040fe20000041844 */
[----:B------:R-:W-:Y:S07]  /*3370*/  LDSM.16.M88.4 R68, [R181+0x2000] ;  /* 0x00200000b544783b */ /* 0x000fee0000000200 */
[C---:B------:R-:W-:Y:S01]  /*3380*/  HMMA.16816.F32.BF16 R44, R8.reuse, R86, R64 ;  /* 0x00000056082c723c */ /* 0x040fe20000041840 */
[----:B------:R-:W2:Y:S07]  /*3390*/  LDSM.16.M88.4 R84, [R182+0x9800] ;  /* 0x00980000b654783b */ /* 0x000eae0000000200 */
[C---:B-----5:R-:W-:Y:S08]  /*33a0*/  HMMA.16816.F32.BF16 R64, R8.reuse, R80, R60 ;  /* 0x000000500840723c */ /* 0x060ff0000004183c */
[C---:B------:R-:W-:Y:S01]  /*33b0*/  HMMA.16816.F32.BF16 R60, R8.reuse, R82, R56 ;  /* 0x00000052083c723c */ /* 0x040fe20000041838 */
[----:B------:R-:W-:Y:S07]  /*33c0*/  LDSM.16.M88.4 R80, [R181+0x3000] ;  /* 0x00300000b550783b */ /* 0x000fee0000000200 */
[C---:B---3--:R-:W-:Y:S08]  /*33d0*/  HMMA.16816.F32.BF16 R56, R8.reuse, R72, R48 ;  /* 0x000000480838723c */ /* 0x048ff00000041830 */
[----:B------:R-:W-:Y:S01]  /*33e0*/  HMMA.16816.F32.BF16 R52, R8, R74, R20 ;  /* 0x0000004a0834723c */ /* 0x000fe20000041814 */
[----:B------:R-:W3:Y:S04]  /*33f0*/  LDSM.16.M88.4 R8, [R185+0x2000] ;  /* 0x00200000b908783b */ /* 0x000ee80000000200 */
[----:B------:R-:W4:Y:S03]  /*3400*/  LDSM.16.M88.4 R72, [R181+0x2800] ;  /* 0x00280000b548783b */ /* 0x000f260000000200 */
[C---:B------:R-:W-:Y:S01]  /*3410*/  HMMA.16816.F32.BF16 R24, R12.reuse, R88, R16 ;  /* 0x000000580c18723c */ /* 0x040fe20000041810 */
[----:B------:R-:W-:Y:S07]  /*3420*/  LDSM.16.M88.4 R20, [R183+0x4000] ;  /* 0x00400000b714783b */ /* 0x000fee0000000200 */
[C---:B------:R-:W-:Y:S01]  /*3430*/  HMMA.16816.F32.BF16 R16, R12.reuse, R90, R28 ;  /* 0x0000005a0c10723c */ /* 0x040fe2000004181c */
[----:B------:R-:W-:Y:S07]  /*3440*/  LDSM.16.M88.4 R88, [R176+0xb000] ;  /* 0x00b00000b058783b */ /* 0x000fee0000000200 */
[C---:B-1----:R-:W-:Y:S08]  /*3450*/  HMMA.16816.F32.BF16 R28, R12.reuse, R40, R32 ;  /* 0x000000280c1c723c */ /* 0x042ff00000041820 */
[C---:B------:R-:W-:Y:S01]  /*3460*/  HMMA.16816.F32.BF16 R32, R12.reuse, R42, R44 ;  /* 0x0000002a0c20723c */ /* 0x040fe2000004182c */
[----:B------:R-:W1:Y:S07]  /*3470*/  LDSM.16.M88.4 R44, [R181+0x3800] ;  /* 0x00380000b52c783b */ /* 0x000e6e0000000200 */
[C---:B------:R-:W-:Y:S01]  /*3480*/  HMMA.16816.F32.BF16 R48, R12.reuse, R76, R64 ;  /* 0x0000004c0c30723c */ /* 0x040fe20000041840 */
[----:B------:R-:W-:Y:S07]  /*3490*/  LDSM.16.M88.4 R64, [R176+0xb800] ;  /* 0x00b80000b040783b */ /* 0x000fee0000000200 */
[C---:B------:R-:W-:Y:S01]  /*34a0*/  HMMA.16816.F32.BF16 R60, R12.reuse, R78, R60 ;  /* 0x0000004e0c3c723c */ /* 0x040fe2000004183c */
[----:B------:R-:W5:Y:S07]  /*34b0*/  LDSM.16.M88.4 R76, [R176+0xa000] ;  /* 0x00a00000b04c783b */ /* 0x000f6e0000000200 */
[C---:B--2---:R-:W-:Y:S08]  /*34c0*/  HMMA.16816.F32.BF16 R56, R12.reuse, R84, R56 ;  /* 0x000000540c38723c */ /* 0x044ff00000041838 */
[----:B------:R-:W-:Y:S01]  /*34d0*/  HMMA.16816.F32.BF16 R52, R12, R86, R52 ;  /* 0x000000560c34723c */ /* 0x000fe20000041834 */
[----:B------:R-:W-:Y:S07]  /*34e0*/  LDSM.16.M88.4 R84, [R187+0x5000] ;  /* 0x00500000bb54783b */ /* 0x000fee0000000200 */
[C---:B---3--:R-:W-:Y:S08]  /*34f0*/  HMMA.16816.F32.BF16 R40, R8.reuse, R68, R24 ;  /* 0x000000440828723c */ /* 0x048ff00000041818 */
[C---:B------:R-:W-:Y:S01]  /*3500*/  HMMA.16816.F32.BF16 R24, R8.reuse, R70, R16 ;  /* 0x000000460818723c */ /* 0x040fe20000041810 */
[----:B------:R-:W-:Y:S04]  /*3510*/  LDSM.16.M88.4 R16, [R184+0x4000] ;  /* 0x00400000b810783b */ /* 0x000fe80000000200 */
[----:B------:R-:W2:Y:S03]  /*3520*/  LDSM.16.M88.4 R68, [R187+0x4000] ;  /* 0x00400000bb44783b */ /* 0x000ea60000000200 */
[C---:B----4-:R-:W-:Y:S08]  /*3530*/  HMMA.16816.F32.BF16 R32, R8.reuse, R74, R32 ;  /* 0x0000004a0820723c */ /* 0x050ff00000041820 */
[C---:B------:R-:W-:Y:S08]  /*3540*/  HMMA.16816.F32.BF16 R48, R8.reuse, R80, R48 ;  /* 0x000000500830723c */ /* 0x040ff00000041830 */
[C---:B------:R-:W-:Y:S01]  /*3550*/  HMMA.16816.F32.BF16 R60, R8.reuse, R82, R60 ;  /* 0x00000052083c723c */ /* 0x040fe2000004183c */
[----:B------:R-:W-:Y:S07]  /*3560*/  LDSM.16.M88.4 R80, [R182+0xa000] ;  /* 0x00a00000b650783b */ /* 0x000fee0000000200 */
[C---:B------:R-:W-:Y:S01]  /*3570*/  HMMA.16816.F32.BF16 R12, R8.reuse, R72, R28 ;  /* 0x00000048080c723c */ /* 0x040fe2000004181c */
[----:B------:R-:W3:Y:S07]  /*3580*/  LDSM.16.M88.4 R72, [R187+0x4800] ;  /* 0x00480000bb48783b */ /* 0x000eee0000000200 */
[C---:B-1----:R-:W-:Y:S08]  /*3590*/  HMMA.16816.F32.BF16 R56, R8.reuse, R44, R56 ;  /* 0x0000002c0838723c */ /* 0x042ff00000041838 */
[----:B------:R-:W-:Y:S08]  /*35a0*/  HMMA.16816.F32.BF16 R52, R8, R46, R52 ;  /* 0x0000002e0834723c */ /* 0x000ff00000041834 */
[C---:B-----5:R-:W-:Y:S08]  /*35b0*/  HMMA.16816.F32.BF16 R44, R20.reuse, R76, R40 ;  /* 0x0000004c142c723c */ /* 0x060ff00000041828 */
[C---:B------:R-:W-:Y:S01]  /*35c0*/  HMMA.16816.F32.BF16 R40, R20.reuse, R78, R24 ;  /* 0x0000004e1428723c */ /* 0x040fe20000041818 */
[----:B------:R-:W1:Y:S07]  /*35d0*/  LDSM.16.M88.4 R76, [R187+0x5800] ;  /* 0x00580000bb4c783b */ /* 0x000e6e0000000200 */
        /* <DEDUP_REMOVED lines=8> */
[C---:B--2---:R-:W-:Y:S08]  /*3660*/  HMMA.16816.F32.BF16 R48, R16.reuse, R68, R44 ;  /* 0x000000441030723c */ /* 0x044ff0000004182c */
[C---:B------:R-:W-:Y:S01]  /*3670*/  HMMA.16816.F32.BF16 R32, R16.reuse, R70, R40 ;  /* 0x000000461020723c */ /* 0x040fe20000041828 */
[----:B------:R-:W2:Y:S07]  /*3680*/  LDSM.16.M88.4 R68, [R182+0xb800] ;  /* 0x00b80000b644783b */ /* 0x000eae0000000200 */
[C---:B---3--:R-:W-:Y:S08]  /*3690*/  HMMA.16816.F32.BF16 R40, R16.reuse, R74, R24 ;  /* 0x0000004a1028723c */ /* 0x048ff00000041818 */
[C---:B------:R-:W-:Y:S01]  /*36a0*/  HMMA.16816.F32.BF16 R24, R16.reuse, R84, R8 ;  /* 0x000000541018723c */ /* 0x040fe20000041808 */
[----:B------:R-:W-:Y:S07]  /*36b0*/  LDSM.16.M88.4 R8, [R185+0x4000] ;  /* 0x00400000b908783b */ /* 0x000fee0000000200 */
[C---:B------:R-:W-:Y:S08]  /*36c0*/  HMMA.16816.F32.BF16 R60, R16.reuse, R86, R60 ;  /* 0x00000056103c723c */ /* 0x040ff0000004183c */
[C---:B-1----:R-:W-:Y:S08]  /*36d0*/  HMMA.16816.F32.BF16 R56, R16.reuse, R76, R56 ;  /* 0x0000004c1038723c */ /* 0x042ff00000041838 */
[C---:B------:R-:W-:Y:S01]  /*36e0*/  HMMA.16816.F32.BF16 R44, R16.reuse, R72, R28 ;  /* 0x00000048102c723c */ /* 0x040fe2000004181c */
[----:B------:R-:W1:Y:S04]  /*36f0*/  LDSM.16.M88.4 R28, [R182+0xa800] ;  /* 0x00a80000b61c783b */ /* 0x000e680000000200 */
[----:B------:R-:W3:Y:S03]  /*3700*/  LDSM.16.M88.4 R72, [R181+0x4000] ;  /* 0x00400000b548783b */ /* 0x000ee60000000200 */
[----:B------:R-:W-:Y:S01]  /*3710*/  HMMA.16816.F32.BF16 R20, R16, R78, R20 ;  /* 0x0000004e1014723c */ /* 0x000fe20000041814 */
[----:B------:R-:W5:Y:S07]  /*3720*/  LDSM.16.M88.4 R76, [R181+0x4800] ;  /* 0x00480000b54c783b */ /* 0x000f6e0000000200 */
[C---:B----4-:R-:W-:Y:S07]  /*3730*/  HMMA.16816.F32.BF16 R52, R12.reuse, R64, R24 ;  /* 0x000000400c34723c */ /* 0x050fee0000041818 */
[----:B------:R-:W-:Y:S01]  /*3740*/  IADD3 R24, R0, 0x1, RZ ;  /* 0x0000000100187810 */ /* 0x000fe20007ffe0ff */
[----:B------:R-:W-:Y:S03]  /*3750*/  HMMA.16816.F32.BF16 R60, R12, R66, R60 ;  /* 0x000000420c3c723c */ /* 0x000fe6000004183c */
[----:B------:R-:W-:-:S05]  /*3760*/  ISETP.GE.AND P4, PT, R24, R36, PT ;  /* 0x000000241800720c */ /* 0x000fca0003f86270 */
[C---:B--2---:R-:W-:Y:S08]  /*3770*/  HMMA.16816.F32.BF16 R64, R12.reuse, R68, R56 ;  /* 0x000000440c40723c */ /* 0x044ff00000041838 */
[C---:B------:R-:W-:Y:S01]  /*3780*/  HMMA.16816.F32.BF16 R56, R12.reuse, R70, R20 ;  /* 0x000000460c38723c */ /* 0x040fe20000041814 */
[----:B------:R-:W2:Y:S07]  /*3790*/  LDSM.16.M88.4 R20, [R181+0x5000] ;  /* 0x00500000b514783b */ /* 0x000eae0000000200 */
[----:B------:R-:W-:Y:S01]  /*37a0*/  HMMA.16816.F32.BF16 R16, R12, R80, R48 ;  /* 0x000000500c10723c */ /* 0x000fe20000041830 */
[----:B------:R-:W4:Y:S01]  /*37b0*/  LDSM.16.M88.4 R48, [R181+0x5800] ;  /* 0x00580000b530783b */ /* 0x000f220000000200 */
[----:B------:R-:W-:-:S06]  /*37c0*/  DEPBAR.LE SB0, 0x0 ;  /* 0x000080000000791a */ /* 0x000fcc0000000000 */
[C---:B------:R-:W-:Y:S08]  /*37d0*/  HMMA.16816.F32.BF16 R32, R12.reuse, R82, R32 ;  /* 0x000000520c20723c */ /* 0x040ff00000041820 */
[C---:B-1----:R-:W-:Y:S08]  /*37e0*/  HMMA.16816.F32.BF16 R44, R12.reuse, R28, R44 ;  /* 0x0000001c0c2c723c */ /* 0x042ff0000004182c */
[----:B------:R-:W-:Y:S08]  /*37f0*/  HMMA.16816.F32.BF16 R40, R12, R30, R40 ;  /* 0x0000001e0c28723c */ /* 0x000ff00000041828 */
[C---:B---3--:R-:W-:Y:S08]  /*3800*/  HMMA.16816.F32.BF16 R16, R8.reuse, R72, R16 ;  /* 0x000000480810723c */ /* 0x048ff00000041810 */
[C---:B------:R-:W-:Y:S08]  /*3810*/  HMMA.16816.F32.BF16 R12, R8.reuse, R74, R32 ;  /* 0x0000004a080c723c */ /* 0x040ff00000041820 */
[C---:B-----5:R-:W-:Y:S08]  /*3820*/  HMMA.16816.F32.BF16 R28, R8.reuse, R76, R44 ;  /* 0x0000004c081c723c */ /* 0x060ff0000004182c */
[----:B--2---:R-:W-:Y:S01]  /*3830*/  HMMA.16816.F32.BF16 R24, R8, R20, R52 ;  /* 0x000000140818723c */ /* 0x004fe20000041834 */
[----:B------:R-:W-:-:S06]  /*3840*/  FSEL R38, R18, -INF , !P1 ;  /* 0xff80000012267808 */ /* 0x000fcc0004800000 */
[----:B------:R-:W-:Y:S01]  /*3850*/  FSEL R20, R19, -INF , !P4 ;  /* 0xff80000013147808 */ /* 0x000fe20006000000 */
[----:B------:R-:W-:Y:S01]  /*3860*/  HMMA.16816.F32.BF16 R32, R8, R78, R40 ;  /* 0x0000004e0820723c */ /* 0x000fe20000041828 */
[----:B------:R-:W-:Y:S02]  /*3870*/  FSEL R39, R14, -INF , !P0 ;  /* 0xff8000000e277808 */ /* 0x000fe40004000000 */
[----:B------:R-:W-:-:S04]  /*3880*/  FSEL R21, R15, -INF , !P6 ;  /* 0xff8000000f157808 */ /* 0x000fc80007000000 */
[----:B------:R-:W-:Y:S02]  /*3890*/  FSEL R41, R16, -INF , !P1 ;  /* 0xff80000010297808 */ /* 0x000fe40004800000 */
[----:B------:R-:W-:Y:S02]  /*38a0*/  FSEL R40, R17, -INF , !P4 ;  /* 0xff80000011287808 */ /* 0x000fe40006000000 */
[----:B------:R-:W-:Y:S01]  /*38b0*/  HMMA.16816.F32.BF16 R16, R8, R22, R60 ;  /* 0x000000160810723c */ /* 0x000fe2000004183c */
[----:B------:R-:W-:Y:S02]  /*38c0*/  FSEL R42, R12, -INF , !P0 ;  /* 0xff8000000c2a7808 */ /* 0x000fe40004000000 */
[----:B------:R-:W-:Y:S02]  /*38d0*/  ISETP.GE.AND P1, PT, R3, R36, PT ;  /* 0x000000240300720c */ /* 0x000fe40003f26270 */
[----:B------:R-:W-:Y:S02]  /*38e0*/  IADD3 R3, R0, 0x21, RZ ;  /* 0x0000002100037810 */ /* 0x000fe40007ffe0ff */
[----:B------:R-:W-:-:S02]  /*38f0*/  FSEL R22, R13, -INF , !P6 ;  /* 0xff8000000d167808 */ /* 0x000fc40007000000 */
[C---:B----4-:R-:W-:Y:S01]  /*3900*/  HMMA.16816.F32.BF16 R12, R8.reuse, R48, R64 ;  /* 0x00000030080c723c */ /* 0x050fe20000041840 */
[-C--:B------:R-:W-:Y:S02]  /*3910*/  ISETP.GE.AND P4, PT, R6, R36.reuse, PT ;  /* 0x000000240600720c */ /* 0x080fe40003f86270 */
[----:B------:R-:W-:Y:S02]  /*3920*/  ISETP.GE.AND P0, PT, R3, R36, PT ;  /* 0x000000240300720c */ /* 0x000fe40003f06270 */
[----:B------:R-:W-:Y:S02]  /*3930*/  IADD3 R3, R0, 0x29, RZ ;  /* 0x0000002900037810 */ /* 0x000fe40007ffe0ff */
[----:B------:R-:W-:Y:S01]  /*3940*/  FSEL R30, R30, -INF , !P5 ;  /* 0xff8000001e1e7808 */ /* 0x000fe20006800000 */
[----:B------:R-:W-:Y:S01]  /*3950*/  HMMA.16816.F32.BF16 R8, R8, R50, R56 ;  /* 0x000000320808723c */ /* 0x000fe20000041838 */
[----:B------:R-:W-:Y:S02]  /*3960*/  FSEL R23, R28, -INF , !P5 ;  /* 0xff8000001c177808 */ /* 0x000fe40006800000 */
[----:B------:R-:W-:-:S02]  /*3970*/  FSEL R98, R26, -INF , !P4 ;  /* 0xff8000001a627808 */ /* 0x000fc40006000000 */
[----:B------:R-:W-:Y:S02]  /*3980*/  FSEL R102, R24, -INF , !P4 ;  /* 0xff80000018667808 */ /* 0x000fe40006000000 */
[----:B------:R-:W-:Y:S02]  /*3990*/  ISETP.GE.AND P5, PT, R3, R36, PT ;  /* 0x000000240300720c */ /* 0x000fe40003fa6270 */
[----:B------:R-:W-:Y:S02]  /*39a0*/  ISETP.GE.AND P4, PT, R36, 0x41, PT ;  /* 0x000000412400780c */ /* 0x000fe40003f86270 */
[C---:B------:R-:W-:Y:S02]  /*39b0*/  IADD3 R6, R0.reuse, 0x28, RZ ;  /* 0x0000002800067810 */ /* 0x040fe40007ffe0ff */
[----:B------:R-:W-:Y:S02]  /*39c0*/  IADD3 R3, R0, 0x31, RZ ;  /* 0x0000003100037810 */ /* 0x000fe40007ffe0ff */
[----:B------:R-:W-:-:S02]  /*39d0*/  FSEL R34, R34, -INF , !P2 ;  /* 0xff80000022227808 */ /* 0x000fc40005000000 */
[----:B------:R-:W-:Y:S02]  /*39e0*/  FSEL R32, R32, -INF , !P2 ;  /* 0xff80000020207808 */ /* 0x000fe40005000000 */
[-C--:B------:R-:W-:Y:S02]  /*39f0*/  ISETP.GE.AND P6, PT, R6, R36.reuse, PT ;  /* 0x000000240600720c */ /* 0x080fe40003fc6270 */
[----:B------:R-:W-:Y:S02]  /*3a00*/  ISETP.GE.AND P2, PT, R3, R36, PT ;  /* 0x000000240300720c */ /* 0x000fe40003f46270 */
[C---:B------:R-:W-:Y:S02]  /*3a10*/  IADD3 R6, R0.reuse, 0x30, RZ ;  /* 0x0000003000067810 */ /* 0x040fe40007ffe0ff */
[C---:B------:R-:W-:Y:S02]  /*3a20*/  IADD3 R3, R0.reuse, 0x38, RZ ;  /* 0x0000003800037810 */ /* 0x040fe40007ffe0ff */
[----:B------:R-:W-:-:S02]  /*3a30*/  IADD3 R0, R0, 0x39, RZ ;  /* 0x0000003900007810 */ /* 0x000fc40007ffe0ff */
[----:B------:R-:W-:Y:S02]  /*3a40*/  FSEL R31, R31, -INF , !P3 ;  /* 0xff8000001f1f7808 */ /* 0x000fe40005800000 */
[----:B------:R-:W-:Y:S02]  /*3a50*/  FSEL R29, R29, -INF , !P3 ;  /* 0xff8000001d1d7808 */ /* 0x000fe40005800000 */
[----:B------:R-:W-:Y:S02]  /*3a60*/  FSEL R43, R35, -INF , !P1 ;  /* 0xff800000232b7808 */ /* 0x000fe40004800000 */
[----:B------:R-:W-:Y:S02]  /*3a70*/  FSEL R28, R33, -INF , !P1 ;  /* 0xff800000211c7808 */ /* 0x000fe40004800000 */
[----:B------:R-:W-:Y:S02]  /*3a80*/  FSEL R97, R27, -INF , !P0 ;  /* 0xff8000001b617808 */ /* 0x000fe40004000000 */
[----:B------:R-:W-:-:S02]  /*3a90*/  FSEL R104, R25, -INF , !P0 ;  /* 0xff80000019687808 */ /* 0x000fc40004000000 */
[-C--:B------:R-:W-:Y:S02]  /*3aa0*/  ISETP.GE.AND P3, PT, R6, R36.reuse, PT ;  /* 0x000000240600720c */ /* 0x080fe40003f66270 */
[-C--:B------:R-:W-:Y:S02]  /*3ab0*/  ISETP.GE.AND P1, PT, R3, R36.reuse, PT ;  /* 0x000000240300720c */ /* 0x080fe40003f26270 */
[----:B------:R-:W-:Y:S02]  /*3ac0*/  ISETP.GE.AND P0, PT, R0, R36, PT ;  /* 0x000000240000720c */ /* 0x000fe40003f06270 */
        /* <DEDUP_REMOVED lines=14> */
[----:B------:R-:W-:Y:S01]  /*3bb0*/  IADD3 R6, R121, -0x2, RZ ;  /* 0xfffffffe79067810 */ /* 0x000fe20007ffe0ff */
[----:B------:R-:W-:Y:S01]  /*3bc0*/  BSSY B0, `(.L_x_749) ;  /* 0x0000064000007945 */ /* 0x000fe20003800000 */
[----:B------:R-:W-:-:S02]  /*3bd0*/  ISETP.GE.AND P3, PT, R124, c[0x0][0x220], PT ;  /* 0x000088007c007a0c */ /* 0x000fc40003f66270 */
[----:B------:R-:W-:Y:S01]  /*3be0*/  SHF.R.S32.HI R3, RZ, 0x1f, R6 ;  /* 0x0000001fff037819 */ /* 0x000fe20000011406 */
[----:B------:R-:W-:Y:S01]  /*3bf0*/  IMAD R0, R112, R6, RZ ;  /* 0x0000000670007224 */ /* 0x000fe200078e02ff */
[----:B------:R-:W-:Y:S01]  /*3c00*/  ISETP.GE.AND P2, PT, R118, c[0x0][0x220], PT ;  /* 0x0000880076007a0c */ /* 0x000fe20003f46270 */
[----:B------:R-:W-:Y:S01]  /*3c10*/  IMAD.WIDE.U32 R6, R6, R113, R122 ;  /* 0x0000007106067225 */ /* 0x000fe200078e007a */
[----:B------:R-:W-:-:S03]  /*3c20*/  ISETP.GE.AND P1, PT, R117, c[0x0][0x220], PT ;  /* 0x0000880075007a0c */ /* 0x000fc60003f26270 */
[----:B------:R-:W-:-:S04]  /*3c30*/  IMAD R0, R3, R113, R0 ;  /* 0x0000007103007224 */ /* 0x000fc800078e0200 */
[----:B------:R-:W-:Y:S01]  /*3c40*/  IMAD.IADD R0, R7, 0x1, R0 ;  /* 0x0000000107007824 */ /* 0x000fe200078e0200 */
[C---:B------:R-:W-:Y:S01]  /*3c50*/  @!P3 LEA R8, P6, R6.reuse, c[0x0][0x168], 0x1 ;  /* 0x00005a000608ba11 */ /* 0x040fe200078c08ff */
[----:B------:R1:W-:Y:S02]  /*3c60*/  @P3 STS.128 [R199+0x6000], RZ ;  /* 0x006000ffc7003388 */ /* 0x0003e40000000c00 */
[C---:B------:R-:W-:Y:S02]  /*3c70*/  @!P2 LEA R10, P5, R6.reuse, c[0x0][0x168], 0x1 ;  /* 0x00005a00060aaa11 */ /* 0x040fe400078a08ff */
[C-C-:B------:R-:W-:Y:S02]  /*3c80*/  @!P3 LEA.HI.X R9, R6.reuse, c[0x0][0x16c], R0.reuse, 0x1, P6 ;  /* 0x00005b000609ba11 */ /* 0x140fe400030f0c00 */
[C---:B------:R-:W-:Y:S02]  /*3c90*/  @!P1 LEA R14, P0, R6.reuse, c[0x0][0x168], 0x1 ;  /* 0x00005a00060e9a11 */ /* 0x040fe400078008ff */
[----:B------:R-:W-:Y:S01]  /*3ca0*/  IADD3 R3, P6, R115, R6, RZ ;  /* 0x0000000673037210 */ /* 0x000fe20007fde0ff */
[----:B------:R-:W-:Y:S01]  /*3cb0*/  @!PT LDS RZ, [RZ] ;  /* 0x00000000fffff984 */ /* 0x000fe20000000800 */
[----:B------:R-:W-:Y:S01]  /*3cc0*/  @!PT LDS RZ, [RZ] ;  /* 0x00000000fffff984 */ /* 0x000fe20000000800 */
[----:B------:R-:W-:Y:S01]  /*3cd0*/  @!PT LDS RZ, [RZ] ;  /* 0x00000000fffff984 */ /* 0x000fe20000000800 */
[----:B------:R2:W-:Y:S01]  /*3ce0*/  @!P3 LDGSTS.E.BYPASS.LTC128B.128 [R199+0x6000], [R8.64] ;  /* 0x0600000008c7bfae */ /* 0x0005e2000b901d46 */
[----:B------:R-:W-:-:S02]  /*3cf0*/  @!P2 LEA.HI.X R11, R6, c[0x0][0x16c], R0, 0x1, P5 ;  /* 0x00005b00060baa11 */ /* 0x000fc400028f0c00 */
[--C-:B------:R-:W-:Y:S01]  /*3d00*/  @!P1 LEA.HI.X R15, R6, c[0x0][0x16c], R0.reuse, 0x1, P0 ;  /* 0x00005b00060f9a11 */ /* 0x100fe200000f0c00 */
[----:B------:R-:W-:Y:S01]  /*3d10*/  IMAD.X R6, R114, 0x1, R0, P6 ;  /* 0x0000000172067824 */ /* 0x000fe200030e0600 */
[----:B------:R-:W-:Y:S01]  /*3d20*/  @!P3 LEA R12, P0, R3, c[0x0][0x168], 0x1 ;  /* 0x00005a00030cba11 */ /* 0x000fe200078008ff */
[----:B------:R1:W-:Y:S01]  /*3d30*/  @P2 STS.128 [R199+0x8000], RZ ;  /* 0x008000ffc7002388 */ /* 0x0003e20000000c00 */
[----:B------:R-:W-:Y:S02]  /*3d40*/  IADD3 R0, P5, R115, R3, RZ ;  /* 0x0000000373007210 */ /* 0x000fe40007fbe0ff */
[C---:B------:R-:W-:Y:S01]  /*3d50*/  @!P3 LEA.HI.X R13, R3.reuse, c[0x0][0x16c], R6, 0x1, P0 ;  /* 0x00005b00030dba11 */ /* 0x040fe200000f0c06 */
        /* <DEDUP_REMOVED lines=13> */
[----:B------:R5:W-:Y:S01]  /*3e30*/  @!P3 LDGSTS.E.BYPASS.LTC128B.128 [R199+0x6800], [R12.64] ;  /* 0x068000000cc7bfae */ /* 0x000be2000b901d46 */
[----:B--2---:R-:W-:-:S03]  /*3e40*/  @!P2 LEA R8, P6, R3, c[0x0][0x168], 0x1 ;  /* 0x00005a000308aa11 */ /* 0x004fc600078c08ff */
[----:B------:R1:W-:Y:S01]  /*3e50*/  @P2 STS.128 [R199+0x8800], RZ ;  /* 0x008800ffc7002388 */ /* 0x0003e20000000c00 */
[----:B------:R-:W-:Y:S02]  /*3e60*/  @!P2 LEA.HI.X R9, R3, c[0x0][0x16c], R6, 0x1, P6 ;  /* 0x00005b000309aa11 */ /* 0x000fe400030f0c06 */
[----:B------:R-:W-:-:S03]  /*3e70*/  @!P3 LEA R16, P6, R0, c[0x0][0x168], 0x1 ;  /* 0x00005a000010ba11 */ /* 0x000fc600078c08ff */
[----:B------:R-:W-:Y:S01]  /*3e80*/  @!PT LDS RZ, [RZ] ;  /* 0x00000000fffff984 */ /* 0x000fe20000000800 */
[----:B------:R-:W-:Y:S01]  /*3e90*/  @!PT LDS RZ, [RZ] ;  /* 0x00000000fffff984 */ /* 0x000fe20000000800 */
[----:B------:R-:W-:Y:S01]  /*3ea0*/  @!PT LDS RZ, [RZ] ;  /* 0x00000000fffff984 */ /* 0x000fe20000000800 */
[----:B------:R2:W-:Y:S04]  /*3eb0*/  @!P2 LDGSTS.E.BYPASS.LTC128B.128 [R199+0x8800], [R8.64+0x80] ;  /* 0x0880008008c7afae */ /* 0x0005e8000b901d46 */
[----:B------:R1:W-:Y:S01]  /*3ec0*/  @P1 STS.128 [R199+0xa800], RZ ;  /* 0x00a800ffc7001388 */ /* 0x0003e20000000c00 */
[----:B----4-:R-:W-:-:S04]  /*3ed0*/  @!P1 LEA R14, P0, R3, c[0x0][0x168], 0x1 ;  /* 0x00005a00030e9a11 */ /* 0x010fc800078008ff */
[--C-:B------:R-:W-:Y:S01]  /*3ee0*/  @!P1 LEA.HI.X R15, R3, c[0x0][0x16c], R6.reuse, 0x1, P0 ;  /* 0x00005b00030f9a11 */ /* 0x100fe200000f0c06 */
[----:B------:R-:W-:Y:S01]  /*3ef0*/  IMAD.X R6, R114, 0x1, R6, P5 ;  /* 0x0000000172067824 */ /* 0x000fe200028e0606 */
[C---:B---3--:R-:W-:Y:S02]  /*3f00*/  @!P1 LEA R10, P0, R0.reuse, c[0x0][0x168], 0x1 ;  /* 0x00005a00000a9a11 */ /* 0x048fe400078008ff */
[C---:B-----5:R-:W-:Y:S01]  /*3f10*/  @!P2 LEA R12, P5, R0.reuse, c[0x0][0x168], 0x1 ;  /* 0x00005a00000caa11 */ /* 0x060fe200078a08ff */
[----:B------:R-:W-:Y:S01]  /*3f20*/  @!PT LDS RZ, [RZ] ;  /* 0x00000000fffff984 */ /* 0x000fe20000000800 */
[----:B------:R-:W-:Y:S01]  /*3f30*/  @!PT LDS RZ, [RZ] ;  /* 0x00000000fffff984 */ /* 0x000fe20000000800 */
[----:B------:R-:W-:Y:S01]  /*3f40*/  @!PT LDS RZ, [RZ] ;  /* 0x00000000fffff984 */ /* 0x000fe20000000800 */
[----:B------:R3:W-:Y:S01]  /*3f50*/  @!P1 LDGSTS.E.BYPASS.LTC128B.128 [R199+0xa800], [R14.64+0x100] ;  /* 0x0a8001000ec79fae */ /* 0x0007e2000b901d46 */
[C-C-:B------:R-:W-:Y:S02]  /*3f60*/  @!P3 LEA.HI.X R17, R0.reuse, c[0x0][0x16c], R6.reuse, 0x1, P6 ;  /* 0x00005b000011ba11 */ /* 0x140fe400030f0c06 */
[----:B------:R-:W-:Y:S01]  /*3f70*/  IADD3 R3, P6, R115, R0, RZ ;  /* 0x0000000073037210 */ /* 0x000fe20007fde0ff */
[----:B------:R1:W-:Y:S01]  /*3f80*/  @P3 STS.128 [R199+0x7000], RZ ;  /* 0x007000ffc7003388 */ /* 0x0003e20000000c00 */
[----:B------:R-:W-:-:S02]  /*3f90*/  @!P2 LEA.HI.X R13, R0, c[0x0][0x16c], R6, 0x1, P5 ;  /* 0x00005b00000daa11 */ /* 0x000fc400028f0c06 */
[--C-:B------:R-:W-:Y:S01]  /*3fa0*/  @!P1 LEA.HI.X R11, R0, c[0x0][0x16c], R6.reuse, 0x1, P0 ;  /* 0x00005b00000b9a11 */ /* 0x100fe200000f0c06 */
[----:B------:R-:W-:Y:S01]  /*3fb0*/  IMAD.X R6, R114, 0x1, R6, P6 ;  /* 0x0000000172067824 */ /* 0x000fe200030e0606 */
[C---:B--2---:R-:W-:Y:S01]  /*3fc0*/  @!P2 LEA R8, P0, R3.reuse, c[0x0][0x168], 0x1 ;  /* 0x00005a000308aa11 */ /* 0x044fe200078008ff */
[----:B------:R-:W-:Y:S01]  /*3fd0*/  @!PT LDS RZ, [RZ] ;  /* 0x00000000fffff984 */ /* 0x000fe20000000800 */
[----:B------:R-:W-:Y:S01]  /*3fe0*/  @!PT LDS RZ, [RZ] ;  /* 0x00000000fffff984 */ /* 0x000fe20000000800 */
[----:B------:R-:W-:Y:S01]  /*3ff0*/  @!PT LDS RZ, [RZ] ;  /* 0x00000000fffff984 */ /* 0x000fe20000000800 */
[----:B------:R1:W-:Y:S03]  /*4000*/  @!P3 LDGSTS.E.BYPASS.LTC128B.128 [R199+0x7000], [R16.64] ;  /* 0x0700000010c7bfae */ /* 0x0003e6000b901d46 */
[C---:B------:R-:W-:Y:S01]  /*4010*/  @!P2 LEA.HI.X R9, R3.reuse, c[0x0][0x16c], R6, 0x1, P0 ;  /* 0x00005b000309aa11 */ /* 0x040fe200000f0c06 */
        /* <DEDUP_REMOVED lines=9> */
[----:B------:R1:W-:Y:S01]  /*40b0*/  @!P1 LDGSTS.E.BYPASS.LTC128B.128 [R199+0xb000], [R10.64+0x100] ;  /* 0x0b0001000ac79fae */ /* 0x0003e2000b901d46 */
[----:B---3--:R-:W-:-:S03]  /*40c0*/  @!P3 LEA R14, P5, R3, c[0x0][0x168], 0x1 ;  /* 0x00005a00030eba11 */ /* 0x008fc600078a08ff */
[----:B------:R1:W-:Y:S01]  /*40d0*/  @P3 STS.128 [R199+0x7800], RZ ;  /* 0x007800ffc7003388 */ /* 0x0003e20000000c00 */
[----:B------:R-:W-:-:S05]  /*40e0*/  @!P3 LEA.HI.X R15, R3, c[0x0][0x16c], R6, 0x1, P5 ;  /* 0x00005b00030fba11 */ /* 0x000fca00028f0c06 */
        /* <DEDUP_REMOVED lines=17> */
.L_x_750:
[----:B------:R-:W-:Y:S05]  /*4200*/  BSYNC B0 ;  /* 0x0000000000007941 */ /* 0x000fea0003800000 */
.L_x_749:
[----:B------:R-:W0:Y:S02]  /*4210*/  LDGDEPBAR ;  /* 0x00000000000079af */ /* 0x000e240000000000 */
.L_x_748:
[----:B------:R-:W-:Y:S01]  /*4220*/  FMNMX.FTZ R3, R38, R20, !PT ;  /* 0x0000001426037209 */ /* 0x000fe20007810000 */
[----:B-1----:R-:W-:Y:S01]  /*4230*/  IMAD R9, R116, 0x4, R111 ;  /* 0x0000000474097824 */ /* 0x002fe200078e026f */
[----:B------:R-:W-:Y:S01]  /*4240*/  FMNMX.FTZ R0, R41, R40, !PT ;  /* 0x0000002829007209 */ /* 0x000fe20007810000 */
[----:B------:R-:W-:Y:S01]  /*4250*/  STL [R1+0x90], R182 ;  /* 0x000090b601007387 */ /* 0x000fe20000100800 */
[----:B------:R-:W-:Y:S01]  /*4260*/  FMNMX.FTZ R3, R39, R3, !PT ;  /* 0x0000000327037209 */ /* 0x000fe20007810000 */
[----:B------:R-:W-:Y:S01]  /*4270*/  IMAD.WIDE.U32 R80, R9, -0x326172a9, RZ ;  /* 0xcd9e8d5709507825 */ /* 0x000fe200078e00ff */
[----:B------:R-:W-:Y:S01]  /*4280*/  FMNMX.FTZ R0, R42, R0, !PT ;  /* 0x000000002a007209 */ /* 0x000fe20007810000 */
[----:B------:R-:W-:Y:S01]  /*4290*/  STL [R1+0x8c], R181 ;  /* 0x00008cb501007387 */ /* 0x000fe20000100800 */
[----:B------:R-:W-:Y:S01]  /*42a0*/  FMNMX.FTZ R3, R21, R3, !PT ;  /* 0x0000000315037209 */ /* 0x000fe20007810000 */
[----:B------:R-:W-:Y:S01]  /*42b0*/  IMAD.SHL.U32 R86, R37, 0x2, RZ ;  /* 0x0000000225567824 */ /* 0x000fe200078e00ff */
[----:B------:R-:W-:Y:S01]  /*42c0*/  FMNMX.FTZ R0, R22, R0, !PT ;  /* 0x0000000016007209 */ /* 0x000fe20007810000 */
[----:B------:R-:W-:Y:S01]  /*42d0*/  STL [R1+0x88], R176 ;  /* 0x000088b001007387 */ /* 0x000fe20000100800 */
[----:B------:R-:W-:Y:S01]  /*42e0*/  FMNMX.FTZ R3, R30, R3, !PT ;  /* 0x000000031e037209 */ /* 0x000fe20007810000 */
[----:B------:R-:W-:Y:S01]  /*42f0*/  IMAD.WIDE.U32 R90, R120, -0x2daee0ad, RZ ;  /* 0xd2511f53785a7825 */ /* 0x000fe200078e00ff */
[----:B------:R-:W-:Y:S01]  /*4300*/  FMNMX.FTZ R0, R23, R0, !PT ;  /* 0x0000000017007209 */ /* 0x000fe20007810000 */
[----:B------:R1:W-:Y:S01]  /*4310*/  STL [R1+0x78], R9 ;  /* 0x0000780901007387 */ /* 0x0003e20000100800 */
[----:B------:R-:W-:Y:S01]  /*4320*/  FMNMX.FTZ R3, R31, R3, !PT ;  /* 0x000000031f037209 */ /* 0x000fe20007810000 */
[----:B------:R-:W-:Y:S01]  /*4330*/  IMAD.SHL.U32 R177, R5, 0x2, RZ ;  /* 0x0000000205b17824 */ /* 0x000fe200078e00ff */
[----:B------:R-:W-:Y:S01]  /*4340*/  FMNMX.FTZ R0, R29, R0, !PT ;  /* 0x000000001d007209 */ /* 0x000fe20007810000 */
[----:B------:R-:W-:Y:S01]  /*4350*/  IMAD R119, R119, 0x10000, R119 ;  /* 0x0001000077777824 */ /* 0x000fe200078e0277 */
[----:B------:R-:W-:Y:S01]  /*4360*/  FMNMX.FTZ R3, R34, R3, !PT ;  /* 0x0000000322037209 */ /* 0x000fe20007810000 */
[--C-:B------:R-:W-:Y:S01]  /*4370*/  IMAD R178, R4, 0x2, R177.reuse ;  /* 0x0000000204b27824 */ /* 0x100fe200078e02b1 */
        /* <DEDUP_REMOVED lines=30> */
[----:B------:R-:W-:Y:S01]  /*4560*/  LOP3.LUT R171, R171, R200, RZ, 0x3c, !PT ;  /* 0x000000c8abab7212 */ /* 0x000fe200078e3cff */
[----:B------:R-:W2:Y:S01]  /*4570*/  SHFL.BFLY PT, R6, R3, 0x2, 0x1f ;  /* 0x0c401f0003067f89 */ /* 0x000ea200000e0000 */
[----:B------:R-:W-:Y:S02]  /*4580*/  LOP3.LUT R0, R86, R201, RZ, 0x3c, !PT ;  /* 0x000000c956007212 */ /* 0x000fe400078e3cff */
[----:B-1----:R-:W-:Y:S01]  /*4590*/  LOP3.LUT R9, R81, R171, RZ, 0x3c, !PT ;  /* 0x000000ab51097212 */ /* 0x002fe200078e3cff */
[----:B------:R-:W1:Y:S01]  /*45a0*/  SHFL.BFLY PT, R116, R8, 0x2, 0x1f ;  /* 0x0c401f0008747f89 */ /* 0x000e6200000e0000 */
[----:B------:R-:W-:-:S02]  /*45b0*/  LOP3.LUT R0, R91, R0, RZ, 0x3c, !PT ;  /* 0x000000005b007212 */ /* 0x000fc400078e3cff */
[C---:B------:R-:W-:Y:S01]  /*45c0*/  IADD3 R81, R200.reuse, -0x61c88647, RZ ;  /* 0x9e3779b9c8517810 */ /* 0x040fe20007ffe0ff */
[----:B------:R-:W-:Y:S01]  /*45d0*/  IMAD.WIDE.U32 R84, R9, -0x2daee0ad, RZ ;  /* 0xd2511f5309547825 */ /* 0x000fe200078e00ff */
[C---:B------:R-:W-:Y:S02]  /*45e0*/  IADD3 R87, R200.reuse, 0x3c6ef372, RZ ;  /* 0x3c6ef372c8577810 */ /* 0x040fe40007ffe0ff */
[C---:B------:R-:W-:Y:S02]  /*45f0*/  IADD3 R88, R201.reuse, 0x32370b8f, RZ ;  /* 0x32370b8fc9587810 */ /* 0x040fe40007ffe0ff */
[C---:B------:R-:W-:Y:S02]  /*4600*/  IADD3 R93, R200.reuse, -0x255992d5, RZ ;  /* 0xdaa66d2bc85d7810 */ /* 0x040fe40007ffe0ff */
[----:B------:R-:W-:Y:S02]  /*4610*/  IADD3 R92, R200, 0x78dde6e4, RZ ;  /* 0x78dde6e4c85c7810 */ /* 0x000fe40007ffe0ff */
[----:B------:R-:W-:-:S02]  /*4620*/  IADD3 R89, R201, -0x126145ec, RZ ;  /* 0xed9eba14c9597810 */ /* 0x000fc40007ffe0ff */
[----:B------:R-:W-:Y:S02]  /*4630*/  IADD3 R94, R201, -0x56f99767, RZ ;  /* 0xa9066899c95e7810 */ /* 0x000fe40007ffe0ff */
[----:B------:R-:W-:Y:S02]  /*4640*/  IADD3 R2, R86, 0x1, RZ ;  /* 0x0000000156027810 */ /* 0x000fe40007ffe0ff */
[----:B--2---:R-:W-:Y:S02]  /*4650*/  FMNMX.FTZ R3, R3, R6, !PT ;  /* 0x0000000603037209 */ /* 0x004fe40007810000 */
[----:B------:R-:W-:Y:S02]  /*4660*/  IADD3 R6, R201, -0x4498517b, RZ ;  /* 0xbb67ae85c9067810 */ /* 0x000fe40007ffe0ff */
[----:B-1----:R-:W-:Y:S01]  /*4670*/  FMNMX.FTZ R116, R8, R116, !PT ;  /* 0x0000007408747209 */ /* 0x002fe20007810000 */
[----:B------:R-:W1:Y:S01]  /*4680*/  SHFL.BFLY PT, R7, R3, 0x1, 0x1f ;  /* 0x0c201f0003077f89 */ /* 0x000e6200000e0000 */
[----:B------:R-:W-:-:S02]  /*4690*/  LOP3.LUT R9, R85, R90, R6, 0x96, !PT ;  /* 0x0000005a55097212 */ /* 0x000fc400078e9606 */
[----:B------:R-:W-:Y:S01]  /*46a0*/  IADD3 R85, R201, 0x76cf5d0a, RZ ;  /* 0x76cf5d0ac9557810 */ /* 0x000fe20007ffe0ff */
[----:B------:R-:W2:Y:S01]  /*46b0*/  SHFL.BFLY PT, R14, R116, 0x1, 0x1f ;  /* 0x0c201f00740e7f89 */ /* 0x000ea200000e0000 */
[----:B------:R-:W-:Y:S01]  /*46c0*/  IADD3 R90, R200, 0x1715609d, RZ ;  /* 0x1715609dc85a7810 */ /* 0x000fe20007ffe0ff */
[----:B------:R-:W-:Y:S01]  /*46d0*/  IMAD.WIDE.U32 R36, R9, -0x326172a9, RZ ;  /* 0xcd9e8d5709247825 */ /* 0x000fe200078e00ff */
[----:B------:R-:W-:-:S04]  /*46e0*/  LOP3.LUT R2, R2, R201, RZ, 0x3c, !PT ;  /* 0x000000c902027212 */ /* 0x000fc800078e3cff */
[----:B------:R-:W-:Y:S02]  /*46f0*/  LOP3.LUT R2, R91, R2, RZ, 0x3c, !PT ;  /* 0x000000025b027212 */ /* 0x000fe400078e3cff */
[----:B-1----:R-:W-:Y:S01]  /*4700*/  FMNMX.FTZ R3, R3, R7, !PT ;  /* 0x0000000703037209 */ /* 0x002fe20007810000 */
[----:B------:R-:W-:-:S03]  /*4710*/  IMAD.WIDE.U32 R6, R0, -0x326172a9, RZ ;  /* 0xcd9e8d5700067825 */ /* 0x000fc600078e00ff */
[C---:B------:R-:W-:Y:S01]  /*4720*/  FSETP.NEU.FTZ.AND P0, PT, R3.reuse, -INF , PT ;  /* 0xff8000000300780b */ /* 0x040fe20003f1d000 */
[----:B------:R-:W-:Y:S01]  /*4730*/  FMUL.FTZ R0, R3, c[0x0][0x23c] ;  /* 0x00008f0003007a20 */ /* 0x000fe20000410000 */
[----:B------:R-:W-:Y:S02]  /*4740*/  LOP3.LUT R7, R7, R80, R81, 0x96, !PT ;  /* 0x0000005007077212 */ /* 0x000fe400078e9651 */
[----:B------:R-:W-:Y:S02]  /*4750*/  LOP3.LUT R12, R37, R6, R87, 0x96, !PT ;  /* 0x00000006250c7212 */ /* 0x000fe400078e9657 */
[----:B------:R-:W-:Y:S01]  /*4760*/  FSEL R0, R0, RZ, P0 ;  /* 0x000000ff00007208 */ /* 0x000fe20000000000 */
[----:B------:R-:W-:Y:S01]  /*4770*/  IMAD.WIDE.U32 R6, R7, -0x2daee0ad, RZ ;  /* 0xd2511f5307067825 */ /* 0x000fe200078e00ff */
[----:B--2---:R-:W-:-:S03]  /*4780*/  FMNMX.FTZ R116, R116, R14, !PT ;  /* 0x0000000e74747209 */ /* 0x004fc60007810000 */
[----:B------:R-:W-:Y:S01]  /*4790*/  IMAD.WIDE.U32 R12, R12, -0x2daee0ad, RZ ;  /* 0xd2511f530c0c7825 */ /* 0x000fe200078e00ff */
[----:B------:R-:W-:Y:S02]  /*47a0*/  LOP3.LUT R10, R7, R84, R85, 0x96, !PT ;  /* 0x00000054070a7212 */ /* 0x000fe400078e9655 */
[----:B------:R-:W-:Y:S01]  /*47b0*/  FSETP.NEU.FTZ.AND P0, PT, R116, -INF , PT ;  /* 0xff8000007400780b */ /* 0x000fe20003f1d000 */
[----:B------:R-:W-:Y:S01]  /*47c0*/  FFMA.FTZ R8, R38, c[0x0][0x23c], -R0 ;  /* 0x00008f0026087a23 */ /* 0x000fe20000010800 */
[----:B------:R-:W-:Y:S01]  /*47d0*/  LOP3.LUT R6, R13, R6, R88, 0x96, !PT ;  /* 0x000000060d067212 */ /* 0x000fe200078e9658 */
[----:B------:R-:W-:Y:S02]  /*47e0*/  IMAD.WIDE.U32 R10, R10, -0x326172a9, RZ ;  /* 0xcd9e8d570a0a7825 */ /* 0x000fe400078e00ff */
[----:B------:R1:W2:Y:S02]  /*47f0*/  MUFU.EX2 R126, R8 ;  /* 0x00000008007e7308 */ /* 0x0002a40000000800 */
[----:B------:R-:W-:-:S02]  /*4800*/  FFMA.FTZ R7, R20, c[0x0][0x23c], -R0 ;  /* 0x00008f0014077a23 */ /* 0x000fc40000010800 */
[----:B------:R-:W-:-:S04]  /*4810*/  FFMA.FTZ R9, R39, c[0x0][0x23c], -R0 ;  /* 0x00008f0027097a23 */ /* 0x000fc80000010800 */
[----:B------:R3:W4:Y:S01]  /*4820*/  MUFU.EX2 R127, R7 ;  /* 0x00000007007f7308 */ /* 0x0007220000000800 */
[----:B-1----:R-:W-:-:S07]  /*4830*/  LOP3.LUT R8, R11, R36, R93, 0x96, !PT ;  /* 0x000000240b087212 */ /* 0x002fce00078e965d */
[----:B------:R1:W-:Y:S01]  /*4840*/  MUFU.EX2 R208, R9 ;  /* 0x0000000900d07308 */ /* 0x0003e20000000800 */
[----:B------:R-:W-:Y:S02]  /*4850*/  FFMA.FTZ R11, R21, c[0x0][0x23c], -R0 ;  /* 0x00008f00150b7a23 */ /* 0x000fe40000010800 */
[----:B--2---:R-:W-:Y:S02]  /*4860*/  IMAD.MOV.U32 R86, RZ, RZ, R126 ;  /* 0x000000ffff567224 */ /* 0x004fe400078e007e */
[----:B---3--:R-:W-:-:S03]  /*4870*/  IMAD.WIDE.U32 R6, R6, -0x326172a9, RZ ;  /* 0xcd9e8d5706067825 */ /* 0x008fc600078e00ff */
[----:B------:R2:W-:Y:S01]  /*4880*/  MUFU.EX2 R209, R11 ;  /* 0x0000000b00d17308 */ /* 0x0005e20000000800 */
[----:B----4-:R-:W-:Y:S02]  /*4890*/  F2FP.BF16.PACK_AB R5, R127, R126 ;  /* 0x0000007e7f05723e */ /* 0x010fe400000010ff */
[----:B------:R-:W-:Y:S01]  /*48a0*/  LOP3.LUT R10, R7, R10, R92, 0x96, !PT ;  /* 0x0000000a070a7212 */ /* 0x000fe200078e965c */
[----:B------:R-:W-:Y:S01]  /*48b0*/  FFMA.FTZ R7, R30, c[0x0][0x23c], -R0 ;  /* 0x00008f001e077a23 */ /* 0x000fe20000010800 */
[C---:B------:R-:W-:Y:S01]  /*48c0*/  PRMT R168, R5.reuse, 0x7610, R168 ;  /* 0x0000761005a87816 */ /* 0x040fe200000000a8 */
[----:B-1----:R-:W-:Y:S02]  /*48d0*/  IMAD.WIDE.U32 R8, R8, -0x2daee0ad, RZ ;  /* 0xd2511f5308087825 */ /* 0x002fe400078e00ff */
[----:B------:R-:W1:Y:S01]  /*48e0*/  MUFU.EX2 R125, R7 ;  /* 0x00000007007d7308 */ /* 0x000e620000000800 */
[----:B------:R-:W-:Y:S01]  /*48f0*/  PRMT R166, R5, 0x7632, R166 ;  /* 0x0000763205a67816 */ /* 0x000fe200000000a6 */
[----:B------:R-:W-:Y:S01]  /*4900*/  IMAD.WIDE.U32 R82, R10, -0x2daee0ad, RZ ;  /* 0xd2511f530a527825 */ /* 0x000fe200078e00ff */
[----:B------:R-:W-:-:S04]  /*4910*/  LOP3.LUT R12, R9, R12, R89, 0x96, !PT ;  /* 0x0000000c090c7212 */ /* 0x000fc800078e9659 */
[----:B------:R-:W-:Y:S01]  /*4920*/  LOP3.LUT R14, R83, R8, R94, 0x96, !PT ;  /* 0x00000008530e7212 */ /* 0x000fe200078e965e */
[----:B------:R-:W-:Y:S01]  /*4930*/  IMAD.WIDE.U32 R38, R12, -0x326172a9, RZ ;  /* 0xcd9e8d570c267825 */ /* 0x000fe200078e00ff */
[----:B------:R-:W-:-:S03]  /*4940*/  IADD3 R83, R201, 0x646e171e, RZ ;  /* 0x646e171ec9537810 */ /* 0x000fc60007ffe0ff */
[----:B------:R-:W-:Y:S01]  /*4950*/  FMUL.FTZ R12, R116, c[0x0][0x23c] ;  /* 0x00008f00740c7a20 */ /* 0x000fe20000410000 */
[----:B------:R-:W-:Y:S01]  /*4960*/  LOP3.LUT R16, R39, R6, R90, 0x96, !PT ;  /* 0x0000000627107212 */ /* 0x000fe200078e965a */
[----:B------:R-:W-:Y:S01]  /*4970*/  FFMA.FTZ R6, R31, c[0x0][0x23c], -R0 ;  /* 0x00008f001f067a23 */ /* 0x000fe20000010800 */
[----:B------:R-:W-:Y:S01]  /*4980*/  IADD3 R39, R200, -0x4ab325aa, RZ ;  /* 0xb54cda56c8277810 */ /* 0x000fe20007ffe0ff */
[----:B------:R-:W-:Y:S01]  /*4990*/  IMAD.WIDE.U32 R14, R14, -0x326172a9, RZ ;  /* 0xcd9e8d570e0e7825 */ /* 0x000fe200078e00ff */
[----:B------:R-:W-:Y:S01]  /*49a0*/  FSEL R12, R12, RZ, P0 ;  /* 0x000000ff0c0c7208 */ /* 0x000fe20000000000 */
[----:B------:R3:W-:Y:S02]  /*49b0*/  MUFU.EX2 R210, R6 ;  /* 0x0000000600d27308 */ /* 0x0007e40000000800 */
[----:B------:R-:W-:Y:S01]  /*49c0*/  IMAD.WIDE.U32 R16, R16, -0x2daee0ad, RZ ;  /* 0xd2511f5310107825 */ /* 0x000fe200078e00ff */
[----:B------:R-:W-:Y:S02]  /*49d0*/  LOP3.LUT R10, R14, 0xff, RZ, 0xc0, !PT ;  /* 0x000000ff0e0a7812 */ /* 0x000fe400078ec0ff */
[----:B------:R-:W-:Y:S01]  /*49e0*/  SHF.R.U32.HI R9, RZ, 0x10, R14 ;  /* 0x00000010ff097819 */ /* 0x000fe2000001160e */
[----:B------:R-:W-:Y:S01]  /*49f0*/  FFMA.FTZ R8, R41, c[0x0][0x23c], -R12 ;  /* 0x00008f0029087a23 */ /* 0x000fe2000001080c */
[----:B--2---:R-:W-:Y:S01]  /*4a00*/  SHF.R.U32.HI R11, RZ, 0x18, R14 ;  /* 0x00000018ff0b7819 */ /* 0x004fe2000001160e */
[----:B-1----:R-:W-:Y:S01]  /*4a10*/  IMAD.MOV.U32 R91, RZ, RZ, R125 ;  /* 0x000000ffff5b7224 */ /* 0x002fe200078e007d */
[----:B------:R-:W-:Y:S01]  /*4a20*/  LOP3.LUT R9, R9, 0xff, RZ, 0xc0, !PT ;  /* 0x000000ff09097812 */ /* 0x000fe200078ec0ff */
[----:B------:R1:W-:Y:S01]  /*4a30*/  MUFU.EX2 R211, R8 ;  /* 0x0000000800d37308 */ /* 0x0003e20000000800 */
[----:B------:R-:W-:-:S02]  /*4a40*/  SHF.R.U32.HI R20, RZ, 0x18, R16 ;  /* 0x00000018ff147819 */ /* 0x000fc40000011610 */
[----:B------:R-:W-:Y:S02]  /*4a50*/  PRMT R25, R9, 0x5410, R11 ;  /* 0x0000541009197816 */ /* 0x000fe4000000000b */
[----:B---3--:R-:W-:-:S04]  /*4a60*/  LOP3.LUT R6, R14, 0xffff, RZ, 0xc0, !PT ;  /* 0x0000ffff0e067812 */ /* 0x008fc800078ec0ff */
[----:B------:R-:W-:Y:S02]  /*4a70*/  SHF.R.U32.HI R7, RZ, 0x8, R6 ;  /* 0x00000008ff077819 */ /* 0x000fe40000011606 */
[----:B------:R-:W-:Y:S02]  /*4a80*/  LOP3.LUT R6, R16, 0xffff, RZ, 0xc0, !PT ;  /* 0x0000ffff10067812 */ /* 0x000fe400078ec0ff */
[----:B------:R-:W-:Y:S01]  /*4a90*/  PRMT R24, R10, 0x5410, R7 ;  /* 0x000054100a187816 */ /* 0x000fe20000000007 */
[----:B-1----:R-:W-:Y:S01]  /*4aa0*/  FFMA.FTZ R8, R40, c[0x0][0x23c], -R12 ;  /* 0x00008f0028087a23 */ /* 0x002fe2000001080c */
[----:B------:R-:W-:Y:S02]  /*4ab0*/  LOP3.LUT R7, R16, 0xff, RZ, 0xc0, !PT ;  /* 0x000000ff10077812 */ /* 0x000fe400078ec0ff */
[----:B------:R-:W-:Y:S01]  /*4ac0*/  SHF.R.U32.HI R6, RZ, 0x8, R6 ;  /* 0x00000008ff067819 */ /* 0x000fe20000011606 */
[----:B------:R1:W2:Y:S01]  /*4ad0*/  MUFU.EX2 R175, R8 ;  /* 0x0000000800af7308 */ /* 0x0002a20000000800 */
[----:B------:R-:W-:-:S02]  /*4ae0*/  SHF.R.U32.HI R10, RZ, 0x10, R16 ;  /* 0x00000010ff0a7819 */ /* 0x000fc40000011610 */
[----:B------:R-:W-:Y:S02]  /*4af0*/  PRMT R26, R7, 0x5410, R6 ;  /* 0x00005410071a7816 */ /* 0x000fe40000000006 */
[----:B------:R-:W-:Y:S02]  /*4b00*/  LOP3.LUT R6, R15, R38, R39, 0x96, !PT ;  /* 0x000000260f067212 */ /* 0x000fe400078e9627 */
[----:B------:R-:W-:Y:S02]  /*4b10*/  LOP3.LUT R7, R17, R82, R83, 0x96, !PT ;  /* 0x0000005211077212 */ /* 0x000fe400078e9653 */
[C---:B------:R-:W-:Y:S02]  /*4b20*/  LOP3.LUT R9, R6.reuse, 0xffff, RZ, 0xc0, !PT ;  /* 0x0000ffff06097812 */ /* 0x040fe400078ec0ff */
[----:B------:R-:W-:Y:S02]  /*4b30*/  LOP3.LUT R21, R6, 0xff, RZ, 0xc0, !PT ;  /* 0x000000ff06157812 */ /* 0x000fe400078ec0ff */
[----:B------:R-:W-:-:S02]  /*4b40*/  SHF.R.U32.HI R18, RZ, 0x10, R6 ;  /* 0x00000010ff127819 */ /* 0x000fc40000011606 */
[----:B------:R-:W-:Y:S01]  /*4b50*/  SHF.R.U32.HI R19, RZ, 0x18, R6 ;  /* 0x00000018ff137819 */ /* 0x000fe20000011606 */
[----:B-1----:R-:W-:Y:S01]  /*4b60*/  FFMA.FTZ R8, R42, c[0x0][0x23c], -R12 ;  /* 0x00008f002a087a23 */ /* 0x002fe2000001080c */
[C---:B------:R-:W-:Y:S02]  /*4b70*/  LOP3.LUT R6, R7.reuse, 0xffff, RZ, 0xc0, !PT ;  /* 0x0000ffff07067812 */ /* 0x040fe400078ec0ff */
[----:B------:R-:W-:Y:S01]  /*4b80*/  LOP3.LUT R13, R10, 0xff, RZ, 0xc0, !PT ;  /* 0x000000ff0a0d7812 */ /* 0x000fe200078ec0ff */
[----:B------:R1:W-:Y:S01]  /*4b90*/  MUFU.EX2 R182, R8 ;  /* 0x0000000800b67308 */ /* 0x0003e20000000800 */
[----:B------:R-:W-:Y:S01]  /*4ba0*/  LOP3.LUT R11, R7, 0xff, RZ, 0xc0, !PT ;  /* 0x000000ff070b7812 */ /* 0x000fe200078ec0ff */
[----:B------:R-:W-:Y:S01]  /*4bb0*/  FFMA.FTZ R10, R34, c[0x0][0x23c], -R0 ;  /* 0x00008f00220a7a23 */ /* 0x000fe20000010800 */
[----:B------:R-:W-:Y:S02]  /*4bc0*/  SHF.R.U32.HI R6, RZ, 0x8, R6 ;  /* 0x00000008ff067819 */ /* 0x000fe40000011606 */
[----:B------:R-:W-:-:S03]  /*4bd0*/  SHF.R.U32.HI R9, RZ, 0x8, R9 ;  /* 0x00000008ff097819 */ /* 0x000fc60000011609 */
[----:B------:R-:W-:Y:S01]  /*4be0*/  MUFU.EX2 R174, R10 ;  /* 0x0000000a00ae7308 */ /* 0x000fe20000000800 */
[----:B------:R-:W-:Y:S01]  /*4bf0*/  PRMT R9, R21, 0x5410, R9 ;  /* 0x0000541015097816 */ /* 0x000fe20000000009 */
[----:B-1----:R-:W-:-:S06]  /*4c00*/  FFMA.FTZ R8, R22, c[0x0][0x23c], -R12 ;  /* 0x00008f0016087a23 */ /* 0x002fcc000001080c */
[----:B------:R1:W3:Y:S02]  /*4c10*/  MUFU.EX2 R124, R8 ;  /* 0x00000008007c7308 */ /* 0x0002e40000000800 */
[----:B-1----:R-:W-:Y:S02]  /*4c20*/  LOP3.LUT R8, R18, 0xff, RZ, 0xc0, !PT ;  /* 0x000000ff12087812 */ /* 0x002fe400078ec0ff */
[----:B------:R-:W-:Y:S02]  /*4c30*/  PRMT R18, R13, 0x5410, R20 ;  /* 0x000054100d127816 */ /* 0x000fe40000000014 */
[----:B------:R-:W-:Y:S02]  /*4c40*/  PRMT R13, R11, 0x5410, R6 ;  /* 0x000054100b0d7816 */ /* 0x000fe40000000006 */
[----:B--2---:R-:W-:Y:S02]  /*4c50*/  F2FP.BF16.PACK_AB R6, R175, R211 ;  /* 0x000000d3af06723e */ /* 0x004fe400000010ff */
[----:B---3--:R-:W-:-:S02]  /*4c60*/  F2FP.BF16.PACK_AB R5, R124, R182 ;  /* 0x000000b67c05723e */ /* 0x008fc400000010ff */
[C---:B------:R-:W-:Y:S02]  /*4c70*/  PRMT R158, R6.reuse, 0x7610, R158 ;  /* 0x00007610069e7816 */ /* 0x040fe4000000009e */
[----:B------:R-:W-:Y:S01]  /*4c80*/  PRMT R157, R6, 0x7632, R157 ;  /* 0x00007632069d7816 */ /* 0x000fe2000000009d */
[--C-:B------:R-:W-:Y:S01]  /*4c90*/  FFMA.FTZ R6, R29, c[0x0][0x23c], -R12.reuse ;  /* 0x00008f001d067a23 */ /* 0x100fe2000001080c */
[----:B------:R-:W-:Y:S01]  /*4ca0*/  PRMT R10, R8, 0x5410, R19 ;  /* 0x00005410080a7816 */ /* 0x000fe20000000013 */
[----:B------:R-:W-:Y:S01]  /*4cb0*/  FFMA.FTZ R8, R23, c[0x0][0x23c], -R12 ;  /* 0x00008f0017087a23 */ /* 0x000fe2000001080c */
[C---:B------:R-:W-:Y:S01]  /*4cc0*/  PRMT R164, R5.reuse, 0x7610, R164 ;  /* 0x0000761005a47816 */ /* 0x040fe200000000a4 */
[----:B------:R1:W-:Y:S01]  /*4cd0*/  MUFU.EX2 R173, R6 ;  /* 0x0000000600ad7308 */ /* 0x0003e20000000800 */
[----:B------:R-:W-:Y:S01]  /*4ce0*/  PRMT R159, R5, 0x7632, R159 ;  /* 0x00007632059f7816 */ /* 0x000fe2000000009f */
[----:B------:R-:W-:Y:S01]  /*4cf0*/  HSET2.LE.AND R5, R9, R119, PT ;  /* 0x0000007709057233 */ /* 0x000fe20003803000 */
[----:B------:R-:W-:Y:S01]  /*4d00*/  PRMT R4, R158, 0x5410, R157 ;  /* 0x000054109e047816 */ /* 0x000fe2000000009d */
[----:B------:R-:W-:Y:S01]  /*4d10*/  LDSM.16.MT88.4 R20, [R177+0xc000] ;  /* 0x00c00000b114783b */ /* 0x000fe20000004200 */
[----:B------:R-:W-:Y:S01]  /*4d20*/  FFMA.FTZ R9, R28, c[0x0][0x23c], -R12 ;  /* 0x00008f001c097a23 */ /* 0x000fe2000001080c */
[----:B------:R-:W-:-:S02]  /*4d30*/  SHF.R.U32.HI R11, RZ, 0x18, R7 ;  /* 0x00000018ff0b7819 */ /* 0x000fc40000011607 */
[----:B------:R2:W3:Y:S01]  /*4d40*/  MUFU.EX2 R176, R8 ;  /* 0x0000000800b07308 */ /* 0x0004e20000000800 */
[----:B------:R-:W-:Y:S01]  /*4d50*/  LOP3.LUT R4, R5, R4, RZ, 0xc0, !PT ;  /* 0x0000000405047212 */ /* 0x000fe200078ec0ff */
[----:B------:R-:W-:Y:S01]  /*4d60*/  HSET2.LE.AND R5, R10, R119, PT ;  /* 0x000000770a057233 */ /* 0x000fe20003803000 */
[----:B------:R-:W-:Y:S02]  /*4d70*/  FFMA.FTZ R10, R43, c[0x0][0x23c], -R0 ;  /* 0x00008f002b0a7a23 */ /* 0x000fe40000010800 */
[----:B-1----:R-:W-:-:S03]  /*4d80*/  FFMA.FTZ R6, R32, c[0x0][0x23c], -R12 ;  /* 0x00008f0020067a23 */ /* 0x002fc6000001080c */
[----:B------:R1:W-:Y:S01]  /*4d90*/  MUFU.EX2 R181, R9 ;  /* 0x0000000900b57308 */ /* 0x0003e20000000800 */
[----:B------:R-:W4:Y:S01]  /*4da0*/  LDSM.16.MT88.4 R32, [R178+0xc000] ;  /* 0x00c00000b220783b */ /* 0x000f220000004200 */
[----:B--2---:R-:W-:-:S06]  /*4db0*/  F2FP.BF16.PACK_AB R8, R209, R208 ;  /* 0x000000d0d108723e */ /* 0x004fcc00000010ff */
[----:B------:R2:W2:Y:S01]  /*4dc0*/  MUFU.EX2 R170, R6 ;  /* 0x0000000600aa7308 */ /* 0x0004a20000000800 */
[C---:B------:R-:W-:Y:S02]  /*4dd0*/  PRMT R167, R8.reuse, 0x7610, R167 ;  /* 0x0000761008a77816 */ /* 0x040fe400000000a7 */
[----:B------:R-:W-:Y:S02]  /*4de0*/  PRMT R165, R8, 0x7632, R165 ;  /* 0x0000763208a57816 */ /* 0x000fe400000000a5 */
[----:B------:R-:W-:-:S03]  /*4df0*/  PRMT R8, R168, 0x5410, R166 ;  /* 0x00005410a8087816 */ /* 0x000fc600000000a6 */
[----:B------:R3:W3:Y:S01]  /*4e00*/  MUFU.EX2 R169, R10 ;  /* 0x0000000a00a97308 */ /* 0x0006e20000000800 */
[----:B-1----:R-:W-:Y:S02]  /*4e10*/  SHF.R.U32.HI R9, RZ, 0x10, R7 ;  /* 0x00000010ff097819 */ /* 0x002fe40000011607 */
[----:B------:R-:W-:Y:S02]  /*4e20*/  LOP3.LUT R5, R5, R8, RZ, 0xc0, !PT ;  /* 0x0000000805057212 */ /* 0x000fe400078ec0ff */
[----:B------:R-:W-:Y:S02]  /*4e30*/  PRMT R8, R164, 0x5410, R159 ;  /* 0x00005410a4087816 */ /* 0x000fe4000000009f */
[----:B------:R-:W-:Y:S01]  /*4e40*/  PRMT R7, R167, 0x5410, R165 ;  /* 0x00005410a7077816 */ /* 0x000fe200000000a5 */
[----:B--2---:R-:W-:Y:S01]  /*4e50*/  HSET2.LE.AND R6, R24, R119, PT ;  /* 0x0000007718067233 */ /* 0x004fe20003803000 */
[----:B------:R-:W-:-:S04]  /*4e60*/  LOP3.LUT R9, R9, 0xff, RZ, 0xc0, !PT ;  /* 0x000000ff09097812 */ /* 0x000fc800078ec0ff */
[----:B------:R-:W-:Y:S01]  /*4e70*/  LOP3.LUT R6, R6, R8, RZ, 0xc0, !PT ;  /* 0x0000000806067212 */ /* 0x000fe200078ec0ff */
[--C-:B------:R-:W-:Y:S01]  /*4e80*/  HSET2.LE.AND R8, R25, R119.reuse, PT ;  /* 0x0000007719087233 */ /* 0x100fe20003803000 */
[----:B------:R-:W-:Y:S01]  /*4e90*/  PRMT R11, R9, 0x5410, R11 ;  /* 0x00005410090b7816 */ /* 0x000fe2000000000b */
[----:B---3--:R-:W-:Y:S01]  /*4ea0*/  HSET2.LE.AND R10, R26, R119, PT ;  /* 0x000000771a0a7233 */ /* 0x008fe20003803000 */
[----:B------:R-:W-:Y:S02]  /*4eb0*/  F2FP.BF16.PACK_AB R9, R210, R125 ;  /* 0x0000007dd209723e */ /* 0x000fe400000010ff */
[----:B------:R-:W-:Y:S02]  /*4ec0*/  LOP3.LUT R7, R8, R7, RZ, 0xc0, !PT ;  /* 0x0000000708077212 */ /* 0x000fe400078ec0ff */
[----:B------:R-:W-:Y:S02]  /*4ed0*/  F2FP.BF16.PACK_AB R8, R173, R176 ;  /* 0x000000b0ad08723e */ /* 0x000fe400000010ff */
[----:B------:R-:W-:-:S02]  /*4ee0*/  PRMT R154, R9, 0x7610, R154 ;  /* 0x00007610099a7816 */ /* 0x000fc4000000009a */
[C---:B------:R-:W-:Y:S01]  /*4ef0*/  PRMT R156, R8.reuse, 0x7610, R156 ;  /* 0x00007610089c7816 */ /* 0x040fe2000000009c */
[C---:B----4-:R-:W-:Y:S01]  /*4f00*/  HMMA.16816.F32.BF16 R24, R4.reuse, R32, RZ ;  /* 0x000000200418723c */ /* 0x050fe200000418ff */
[----:B------:R-:W-:Y:S02]  /*4f10*/  PRMT R155, R8, 0x7632, R155 ;  /* 0x00007632089b7816 */ /* 0x000fe4000000009b */
[----:B------:R-:W-:Y:S02]  /*4f20*/  F2FP.BF16.PACK_AB R8, R181, R170 ;  /* 0x000000aab508723e */ /* 0x000fe400000010ff */
[----:B------:R-:W-:Y:S02]  /*4f30*/  PRMT R153, R9, 0x7632, R153 ;  /* 0x0000763209997816 */ /* 0x000fe40000000099 */
[----:B------:R-:W-:Y:S01]  /*4f40*/  F2FP.BF16.PACK_AB R9, R169, R174 ;  /* 0x000000aea909723e */ /* 0x000fe200000010ff */
[----:B------:R-:W-:Y:S01]  /*4f50*/  HMMA.16816.F32.BF16 R28, R4, R20, RZ ;  /* 0x00000014041c723c */ /* 0x000fe200000418ff */
[----:B------:R-:W-:-:S02]  /*4f60*/  PRMT R152, R8, 0x7610, R152 ;  /* 0x0000761008987816 */ /* 0x000fc40000000098 */
[----:B------:R-:W-:Y:S01]  /*4f70*/  PRMT R143, R8, 0x7632, R143 ;  /* 0x00007632088f7816 */ /* 0x000fe2000000008f */
[--C-:B------:R-:W-:Y:S01]  /*4f80*/  HSET2.LE.AND R8, R13, R119.reuse, PT ;  /* 0x000000770d087233 */ /* 0x100fe20003803000 */
[C---:B------:R-:W-:Y:S02]  /*4f90*/  PRMT R142, R9.reuse, 0x7610, R142 ;  /* 0x00007610098e7816 */ /* 0x040fe4000000008e */
[----:B------:R-:W-:Y:S01]  /*4fa0*/  PRMT R141, R9, 0x7632, R141 ;  /* 0x00007632098d7816 */ /* 0x000fe2000000008d */
[----:B------:R-:W-:Y:S01]  /*4fb0*/  HMMA.16816.F32.BF16 R40, R4, R22, RZ ;  /* 0x000000160428723c */ /* 0x000fe200000418ff */
[----:B------:R-:W-:Y:S02]  /*4fc0*/  PRMT R9, R156, 0x5410, R155 ;  /* 0x000054109c097816 */ /* 0x000fe4000000009b */
[----:B------:R-:W-:Y:S02]  /*4fd0*/  PRMT R13, R154, 0x5410, R153 ;  /* 0x000054109a0d7816 */ /* 0x000fe40000000099 */
[----:B------:R-:W-:Y:S01]  /*4fe0*/  LOP3.LUT R8, R8, R9, RZ, 0xc0, !PT ;  /* 0x0000000908087212 */ /* 0x000fe200078ec0ff */
[----:B------:R-:W-:-:S02]  /*4ff0*/  HSET2.LE.AND R9, R11, R119, PT ;  /* 0x000000770b097233 */ /* 0x000fc40003803000 */
[----:B------:R-:W-:Y:S01]  /*5000*/  HMMA.16816.F32.BF16 R20, R4, R34, RZ ;  /* 0x000000220414723c */ /* 0x000fe200000418ff */
[----:B------:R-:W-:Y:S01]  /*5010*/  HSET2.LE.AND R11, R18, R119, PT ;  /* 0x00000077120b7233 */ /* 0x000fe20003803000 */
[----:B------:R-:W1:Y:S01]  /*5020*/  LDSM.16.MT88.4 R32, [R179+0xc000] ;  /* 0x00c00000b320783b */ /* 0x000e620000004200 */
[----:B------:R-:W-:Y:S01]  /*5030*/  LOP3.LUT R9, R9, R13, RZ, 0xc0, !PT ;  /* 0x0000000d09097212 */ /* 0x000fe200078ec0ff */
[----:B------:R-:W-:Y:S01]  /*5040*/  IMAD.WIDE.U32 R18, R2, -0x326172a9, RZ ;  /* 0xcd9e8d5702127825 */ /* 0x000fe200078e00ff */
[----:B------:R-:W-:-:S04]  /*5050*/  PRMT R13, R152, 0x5410, R143 ;  /* 0x00005410980d7816 */ /* 0x000fc8000000008f */
[----:B------:R-:W-:Y:S02]  /*5060*/  LOP3.LUT R10, R10, R13, RZ, 0xc0, !PT ;  /* 0x0000000d0a0a7212 */ /* 0x000fe400078ec0ff */
[----:B------:R-:W-:Y:S02]  /*5070*/  PRMT R13, R142, 0x5410, R141 ;  /* 0x000054108e0d7816 */ /* 0x000fe4000000008d */
[----:B------:R-:W-:Y:S01]  /*5080*/  LOP3.LUT R2, R37, R18, R87, 0x96, !PT ;  /* 0x0000001225027212 */ /* 0x000fe200078e9657 */
[----:B------:R-:W-:Y:S01]  /*5090*/  IMAD.MOV.U32 R37, RZ, RZ, R174 ;  /* 0x000000ffff257224 */ /* 0x000fe200078e00ae */
[----:B------:R-:W-:Y:S02]  /*50a0*/  LOP3.LUT R11, R11, R13, RZ, 0xc0, !PT ;  /* 0x0000000d0b0b7212 */ /* 0x000fe400078ec0ff */
[----:B------:R-:W-:Y:S01]  /*50b0*/  LOP3.LUT R13, R19, R80, R81, 0x96, !PT ;  /* 0x00000050130d7212 */ /* 0x000fe200078e9651 */
[----:B------:R-:W-:Y:S02]  /*50c0*/  IMAD.MOV.U32 R81, RZ, RZ, R124 ;  /* 0x000000ffff517224 */ /* 0x000fe400078e007c */
[----:B------:R-:W-:-:S02]  /*50d0*/  IMAD.MOV.U32 R80, RZ, RZ, R175 ;  /* 0x000000ffff507224 */ /* 0x000fc400078e00af */
[C---:B------:R-:W-:Y:S01]  /*50e0*/  HMMA.16816.F32.BF16 R244, R8.reuse, R44, R24 ;  /* 0x0000002c08f4723c */ /* 0x040fe20000041818 */
[----:B------:R-:W2:Y:S07]  /*50f0*/  LDSM.16.MT88.4 R24, [R178+0xe000] ;  /* 0x00e00000b218783b */ /* 0x000eae0000004200 */
[----:B------:R-:W-:Y:S08]  /*5100*/  HMMA.16816.F32.BF16 R240, R8, R46, R20 ;  /* 0x0000002e08f0723c */ /* 0x000ff00000041814 */
[----:B------:R-:W-:Y:S08]  /*5110*/  HMMA.16816.F32.BF16 R20, R4, R54, RZ ;  /* 0x000000360414723c */ /* 0x000ff000000418ff */
[----:B------:R-:W-:Y:S08]  /*5120*/  HMMA.16816.F32.BF16 R120, R8, R48, R28 ;  /* 0x000000300878723c */ /* 0x000ff0000004181c */
[----:B------:R-:W-:Y:S08]  /*5130*/  HMMA.16816.F32.BF16 R28, R4, R52, RZ ;  /* 0x00000034041c723c */ /* 0x000ff000000418ff */
[----:B------:R-:W-:Y:S01]  /*5140*/  HMMA.16816.F32.BF16 R236, R8, R50, R40 ;  /* 0x0000003208ec723c */ /* 0x000fe20000041828 */
[----:B------:R-:W3:Y:S07]  /*5150*/  LDSM.16.MT88.4 R48, [R178+0xe800] ;  /* 0x00e80000b230783b */ /* 0x000eee0000004200 */
[C---:B-1----:R-:W-:Y:S08]  /*5160*/  HMMA.16816.F32.BF16 R52, R4.reuse, R32, RZ ;  /* 0x000000200434723c */ /* 0x042ff000000418ff */
[----:B------:R-:W-:Y:S08]  /*5170*/  HMMA.16816.F32.BF16 R44, R4, R34, RZ ;  /* 0x00000022042c723c */ /* 0x000ff000000418ff */
[----:B------:R-:W-:Y:S08]  /*5180*/  HMMA.16816.F32.BF16 R228, R8, R66, R20 ;  /* 0x0000004208e4723c */ /* 0x000ff00000041814 */
[----:B------:R-:W-:Y:S08]  /*5190*/  HMMA.16816.F32.BF16 R20, R4, R72, RZ ;  /* 0x000000480414723c */ /* 0x000ff000000418ff */
[----:B------:R-:W-:Y:S01]  /*51a0*/  HMMA.16816.F32.BF16 R232, R8, R64, R28 ;  /* 0x0000004008e8723c */ /* 0x000fe2000004181c */
[----:B------:R-:W-:Y:S07]  /*51b0*/  LDSM.16.MT88.4 R64, [R179+0xe000] ;  /* 0x00e00000b340783b */ /* 0x000fee0000004200 */
[C---:B--2---:R-:W-:Y:S08]  /*51c0*/  HMMA.16816.F32.BF16 R28, R4.reuse, R24, RZ ;  /* 0x00000018041c723c */ /* 0x044ff000000418ff */
[C---:B------:R-:W-:Y:S08]  /*51d0*/  HMMA.16816.F32.BF16 R24, R4.reuse, R26, RZ ;  /* 0x0000001a0418723c */ /* 0x040ff000000418ff */
[C---:B------:R-:W-:Y:S08]  /*51e0*/  HMMA.16816.F32.BF16 R40, R4.reuse, R60, RZ ;  /* 0x0000003c0428723c */ /* 0x040ff000000418ff */
[----:B------:R-:W-:Y:S01]  /*51f0*/  HMMA.16816.F32.BF16 R32, R4, R62, RZ ;  /* 0x0000003e0420723c */ /* 0x000fe200000418ff */
[----:B------:R-:W1:Y:S07]  /*5200*/  LDSM.16.MT88.4 R60, [R177+0x10000] ;  /* 0x01000000b13c783b */ /* 0x000e6e0000004200 */
[C---:B------:R-:W-:Y:S01]  /*5210*/  HMMA.16816.F32.BF16 R224, R8.reuse, R68, R52 ;  /* 0x0000004408e0723c */ /* 0x040fe20000041834 */
[----:B------:R-:W-:Y:S07]  /*5220*/  LDSM.16.MT88.4 R52, [R180+0x10000] ;  /* 0x01000000b434783b */ /* 0x000fee0000004200 */
[C---:B------:R-:W-:Y:S01]  /*5230*/  HMMA.16816.F32.BF16 R216, R8.reuse, R70, R44 ;  /* 0x0000004608d8723c */ /* 0x040fe2000004182c */
[----:B------:R-:W2:Y:S07]  /*5240*/  LDSM.16.MT88.4 R68, [R178+0x10000] ;  /* 0x01000000b244783b */ /* 0x000eae0000004200 */
[C---:B------:R-:W-:Y:S01]  /*5250*/  HMMA.16816.F32.BF16 R160, R8.reuse, R76, R20 ;  /* 0x0000004c08a0723c */ /* 0x040fe20000041814 */
[----:B------:R-:W4:Y:S06]  /*5260*/  LDSM.16.MT88.4 R20, [R179+0x10000] ;  /* 0x01000000b314783b */ /* 0x000f2c0000004200 */
[----:B------:R-:W-:Y:S01]  /*5270*/  IMAD.MOV.U32 R77, RZ, RZ, R127 ;  /* 0x000000ffff4d7224 */ /* 0x000fe200078e007f */
[----:B---3--:R-:W-:Y:S01]  /*5280*/  HMMA.16816.F32.BF16 R212, R8, R50, R24 ;  /* 0x0000003208d4723c */ /* 0x008fe20000041818 */
[----:B------:R-:W-:-:S07]  /*5290*/  IMAD.MOV.U32 R76, RZ, RZ, R128 ;  /* 0x000000ffff4c7224 */ /* 0x000fce00078e0080 */
[----:B------:R-:W-:Y:S08]  /*52a0*/  HMMA.16816.F32.BF16 R24, R4, R74, RZ ;  /* 0x0000004a0418723c */ /* 0x000ff000000418ff */
[C---:B------:R-:W-:Y:S01]  /*52b0*/  HMMA.16816.F32.BF16 R220, R8.reuse, R48, R28 ;  /* 0x0000003008dc723c */ /* 0x040fe2000004181c */
[----:B------:R-:W-:Y:S07]  /*52c0*/  LDSM.16.MT88.4 R28, [R179+0xe800] ;  /* 0x00e80000b31c783b */ /* 0x000fee0000004200 */
[C---:B------:R-:W-:Y:S08]  /*52d0*/  HMMA.16816.F32.BF16 R204, R8.reuse, R56, R40 ;  /* 0x0000003808cc723c */ /* 0x040ff00000041828 */
[C---:B------:R-:W-:Y:S01]  /*52e0*/  HMMA.16816.F32.BF16 R124, R8.reuse, R78, R24 ;  /* 0x0000004e087c723c */ /* 0x040fe20000041818 */
[----:B------:R-:W3:Y:S06]  /*52f0*/  LDSM.16.MT88.4 R24, [R177+0x10800] ;  /* 0x01080000b118783b */ /* 0x000eec0000004200 */
[----:B------:R-:W-:Y:S01]  /*5300*/  IMAD.MOV.U32 R78, RZ, RZ, R170 ;  /* 0x000000ffff4e7224 */ /* 0x000fe200078e00aa */
[----:B------:R-:W-:Y:S08]  /*5310*/  HMMA.16816.F32.BF16 R148, R8, R58, R32 ;  /* 0x0000003a0894723c */ /* 0x000ff00000041820 */
[C---:B-1----:R-:W-:Y:S08]  /*5320*/  HMMA.16816.F32.BF16 R44, R4.reuse, R60, RZ ;  /* 0x0000003c042c723c */ /* 0x042ff000000418ff */
[C---:B------:R-:W-:Y:S08]  /*5330*/  HMMA.16816.F32.BF16 R48, R4.reuse, R62, RZ ;  /* 0x0000003e0430723c */ /* 0x040ff000000418ff */
[C---:B------:R-:W-:Y:S08]  /*5340*/  HMMA.16816.F32.BF16 R32, R4.reuse, R64, RZ ;  /* 0x000000400420723c */ /* 0x040ff000000418ff */
[C---:B------:R-:W-:Y:S08]  /*5350*/  HMMA.16816.F32.BF16 R40, R4.reuse, R66, RZ ;  /* 0x000000420428723c */ /* 0x040ff000000418ff */
[C---:B--2---:R-:W-:Y:S08]  /*5360*/  HMMA.16816.F32.BF16 R56, R4.reuse, R68, RZ ;  /* 0x000000440438723c */ /* 0x044ff000000418ff */
[C---:B------:R-:W-:Y:S08]  /*5370*/  HMMA.16816.F32.BF16 R60, R4.reuse, R52, RZ ;  /* 0x00000034043c723c */ /* 0x040ff000000418ff */
[C---:B------:R-:W-:Y:S08]  /*5380*/  HMMA.16816.F32.BF16 R68, R4.reuse, R70, RZ ;  /* 0x000000460444723c */ /* 0x040ff000000418ff */
[C---:B------:R-:W-:Y:S08]  /*5390*/  HMMA.16816.F32.BF16 R52, R4.reuse, R54, RZ ;  /* 0x000000360434723c */ /* 0x040ff000000418ff */
[C---:B----4-:R-:W-:Y:S07]  /*53a0*/  HMMA.16816.F32.BF16 R72, R4.reuse, R20, RZ ;  /* 0x000000140448723c */ /* 0x050fee00000418ff */
[----:B------:R-:W-:Y:S01]  /*53b0*/  IMAD.WIDE.U32 R20, R2, -0x2daee0ad, RZ ;  /* 0xd2511f5302147825 */ /* 0x000fe200078e00ff */
[----:B------:R-:W-:Y:S07]  /*53c0*/  HMMA.16816.F32.BF16 R64, R4, R22, RZ ;  /* 0x000000160440723c */ /* 0x000fee00000418ff */
[----:B------:R-:W-:Y:S01]  /*53d0*/  IMAD.WIDE.U32 R4, R13, -0x2daee0ad, RZ ;  /* 0xd2511f530d047825 */ /* 0x000fe200078e00ff */
[----:B---3--:R-:W-:Y:S01]  /*53e0*/  HMMA.16816.F32.BF16 R144, R8, R24, R44 ;  /* 0x000000180890723c */ /* 0x008fe2000004182c */
[----:B------:R-:W1:Y:S03]  /*53f0*/  LDC.U8 R46, c[0x0][0x2d8] ;  /* 0x0000b600ff2e7b82 */ /* 0x000e660000000000 */
[----:B------:R-:W-:-:S02]  /*5400*/  LOP3.LUT R6, R5, R84, R85, 0x96, !PT ;  /* 0x0000005405067212 */ /* 0x000fc400078e9655 */
[----:B------:R-:W-:Y:S01]  /*5410*/  LOP3.LUT R2, R21, R4, R88, 0x96, !PT ;  /* 0x0000000415027212 */ /* 0x000fe200078e9658 */
[----:B------:R-:W-:Y:S01]  /*5420*/  IMAD.MOV.U32 R47, RZ, RZ, R81 ;  /* 0x000000ffff2f7224 */ /* 0x000fe200078e0051 */
[----:B------:R-:W-:Y:S01]  /*5430*/  HMMA.16816.F32.BF16 R48, R8, R26, R48 ;  /* 0x0000001a0830723c */ /* 0x000fe20000041830 */
[----:B------:R-:W-:-:S04]  /*5440*/  IMAD.WIDE.U32 R6, R6, -0x326172a9, RZ ;  /* 0xcd9e8d5706067825 */ /* 0x000fc800078e00ff */
[----:B------:R-:W-:Y:S01]  /*5450*/  IMAD.WIDE.U32 R4, R2, -0x326172a9, RZ ;  /* 0xcd9e8d5702047825 */ /* 0x000fe200078e00ff */
[CCC-:B------:R-:W-:Y:S02]  /*5460*/  LOP3.LUT R13, R7.reuse, R36.reuse, R93.reuse, 0x96, !PT ;  /* 0x00000024070d7212 */ /* 0x1c0fe400078e965d */
[----:B------:R-:W-:Y:S01]  /*5470*/  LOP3.LUT R21, R7, R36, R93, 0x96, !PT ;  /* 0x0000002407157212 */ /* 0x000fe200078e965d */
[C---:B------:R-:W-:Y:S01]  /*5480*/  HMMA.16816.F32.BF16 R132, R8.reuse, R30, R40 ;  /* 0x0000001e0884723c */ /* 0x040fe20000041828 */
[-CC-:B------:R-:W-:Y:S01]  /*5490*/  LOP3.LUT R22, R5, R6.reuse, R92.reuse, 0x96, !PT ;  /* 0x0000000605167212 */ /* 0x180fe200078e965c */
[----:B------:R-:W-:Y:S01]  /*54a0*/  IMAD.WIDE.U32 R18, R13, -0x2daee0ad, RZ ;  /* 0xd2511f530d127825 */ /* 0x000fe200078e00ff */
[----:B------:R-:W-:Y:S02]  /*54b0*/  LOP3.LUT R5, R5, R6, R92, 0x96, !PT ;  /* 0x0000000605057212 */ /* 0x000fe400078e965c */
[----:B------:R-:W-:Y:S01]  /*54c0*/  SHF.R.U32.HI R93, RZ, 0x18, R16 ;  /* 0x00000018ff5d7819 */ /* 0x000fe20000011610 */
[----:B------:R-:W-:Y:S01]  /*54d0*/  IMAD.WIDE.U32 R24, R22, -0x2daee0ad, RZ ;  /* 0xd2511f5316187825 */ /* 0x000fe200078e00ff */
[----:B------:R-:W-:Y:S01]  /*54e0*/  LOP3.LUT R2, R19, R20, R89, 0x96, !PT ;  /* 0x0000001413027212 */ /* 0x000fe200078e9659 */
[----:B------:R-:W-:Y:S01]  /*54f0*/  HMMA.16816.F32.BF16 R128, R8, R28, R32 ;  /* 0x0000001c0880723c */ /* 0x000fe20000041820 */
[----:B------:R-:W2:Y:S01]  /*5500*/  LDSM.16.MT88.4 R28, [R178+0x10800] ;  /* 0x01080000b21c783b */ /* 0x000ea20000004200 */
[----:B------:R-:W-:-:S03]  /*5510*/  IMAD.WIDE.U32 R22, R5, -0x2daee0ad, RZ ;  /* 0xd2511f5305167825 */ /* 0x000fc600078e00ff */
[----:B------:R-:W3:Y:S01]  /*5520*/  LDSM.16.MT88.4 R32, [R180+0x10800] ;  /* 0x01080000b420783b */ /* 0x000ee20000004200 */
[----:B------:R-:W-:Y:S01]  /*5530*/  IMAD.WIDE.U32 R6, R2, -0x326172a9, RZ ;  /* 0xcd9e8d5702067825 */ /* 0x000fe200078e00ff */
[----:B------:R-:W-:-:S03]  /*5540*/  LOP3.LUT R2, R25, R18, R94, 0x96, !PT ;  /* 0x0000001219027212 */ /* 0x000fc600078e965e */
[----:B------:R-:W-:Y:S01]  /*5550*/  IMAD.MOV.U32 R41, RZ, RZ, R86 ;  /* 0x000000ffff297224 */ /* 0x000fe200078e0056 */
[CCC-:B------:R-:W-:Y:S01]  /*5560*/  LOP3.LUT R13, R7.reuse, R4.reuse, R90.reuse, 0x96, !PT ;  /* 0x00000004070d7212 */ /* 0x1c0fe200078e965a */
[----:B------:R-:W-:Y:S01]  /*5570*/  IMAD.WIDE.U32 R18, R2, -0x326172a9, RZ ;  /* 0xcd9e8d5702127825 */ /* 0x000fe200078e00ff */
[----:B------:R-:W-:Y:S02]  /*5580*/  LOP3.LUT R7, R7, R4, R90, 0x96, !PT ;  /* 0x0000000407077212 */ /* 0x000fe400078e965a */
[----:B------:R-:W-:Y:S01]  /*5590*/  LOP3.LUT R2, R17, R82, R83, 0x96, !PT ;  /* 0x0000005211027212 */ /* 0x000fe200078e9653 */
[----:B------:R-:W-:Y:S01]  /*55a0*/  IMAD R4, R21, -0x2daee0ad, RZ ;  /* 0xd2511f5315047824 */ /* 0x000fe200078e02ff */
[----:B------:R-:W-:Y:S01]  /*55b0*/  LOP3.LUT R21, R15, R38, R39, 0x96, !PT ;  /* 0x000000260f157212 */ /* 0x000fe200078e9627 */
[----:B------:R-:W-:Y:S01]  /*55c0*/  IMAD.WIDE.U32 R26, R13, -0x2daee0ad, RZ ;  /* 0xd2511f530d1a7825 */ /* 0x000fe200078e00ff */
[----:B------:R-:W-:Y:S02]  /*55d0*/  LOP3.LUT R86, R16, 0xffff, RZ, 0xc0, !PT ;  /* 0x0000ffff10567812 */ /* 0x000fe400078ec0ff */
[----:B------:R-:W-:Y:S01]  /*55e0*/  LOP3.LUT R4, R23, R4, R94, 0x96, !PT ;  /* 0x0000000417047212 */ /* 0x000fe200078e965e */
[----:B------:R-:W-:Y:S01]  /*55f0*/  IMAD.MOV.U32 R42, RZ, RZ, R77 ;  /* 0x000000ffff2a7224 */ /* 0x000fe200078e004d */
[----:B------:R-:W-:Y:S01]  /*5600*/  LOP3.LUT R92, R27, R24, R83, 0x96, !PT ;  /* 0x000000181b5c7212 */ /* 0x000fe200078e9653 */
[----:B------:R-:W-:Y:S01]  /*5610*/  IMAD.MOV.U32 R77, RZ, RZ, R169 ;  /* 0x000000ffff4d7224 */ /* 0x000fe200078e00a9 */
[----:B------:R-:W-:Y:S01]  /*5620*/  LOP3.LUT R24, R14, 0xffff, RZ, 0xc0, !PT ;  /* 0x0000ffff0e187812 */ /* 0x000fe200078ec0ff */
[----:B------:R-:W-:Y:S01]  /*5630*/  IMAD.WIDE.U32 R4, R4, -0x326172a9, RZ ;  /* 0xcd9e8d5704047825 */ /* 0x000fe200078e00ff */
[----:B------:R-:W-:-:S02]  /*5640*/  LOP3.LUT R15, R16, 0xff, RZ, 0xc0, !PT ;  /* 0x000000ff100f7812 */ /* 0x000fc400078ec0ff */
[----:B------:R-:W-:Y:S01]  /*5650*/  SHF.R.U32.HI R94, RZ, 0x10, R16 ;  /* 0x00000010ff5e7819 */ /* 0x000fe20000011610 */
[----:B------:R-:W-:Y:S01]  /*5660*/  IMAD.MOV.U32 R89, RZ, RZ, R173 ;  /* 0x000000ffff597224 */ /* 0x000fe200078e00ad */
[-C--:B------:R-:W-:Y:S01]  /*5670*/  LOP3.LUT R84, R19, R6.reuse, R39, 0x96, !PT ;  /* 0x0000000613547212 */ /* 0x080fe200078e9627 */
[----:B------:R-:W-:Y:S01]  /*5680*/  IMAD.MOV.U32 R40, RZ, RZ, R91 ;  /* 0x000000ffff287224 */ /* 0x000fe200078e005b */
[----:B------:R-:W-:Y:S01]  /*5690*/  LOP3.LUT R20, R5, R6, R39, 0x96, !PT ;  /* 0x0000000605147212 */ /* 0x000fe200078e9627 */
[----:B------:R-:W-:Y:S01]  /*56a0*/  IMAD.WIDE.U32 R6, R7, -0x2daee0ad, RZ ;  /* 0xd2511f5307067825 */ /* 0x000fe200078e00ff */
[C---:B------:R-:W-:Y:S02]  /*56b0*/  LOP3.LUT R87, R18.reuse, 0xff, RZ, 0xc0, !PT ;  /* 0x000000ff12577812 */ /* 0x040fe400078ec0ff */
[----:B------:R-:W-:Y:S01]  /*56c0*/  LOP3.LUT R169, R18, 0xffff, RZ, 0xc0, !PT ;  /* 0x0000ffff12a97812 */ /* 0x000fe200078ec0ff */
[----:B------:R-:W-:Y:S01]  /*56d0*/  IMAD.MOV.U32 R45, RZ, RZ, R89 ;  /* 0x000000ffff2d7224 */ /* 0x000fe200078e0059 */
[----:B------:R-:W-:Y:S01]  /*56e0*/  SHF.R.U32.HI R170, RZ, 0x10, R18 ;  /* 0x00000010ffaa7819 */ /* 0x000fe20000011612 */
[----:B------:R-:W-:Y:S01]  /*56f0*/  IMAD.MOV.U32 R89, RZ, RZ, R78 ;  /* 0x000000ffff597224 */ /* 0x000fe200078e004e */
[----:B------:R-:W-:Y:S01]  /*5700*/  SHF.R.U32.HI R85, RZ, 0x18, R18 ;  /* 0x00000018ff557819 */ /* 0x000fe20000011612 */
[C---:B--2---:R-:W-:Y:S01]  /*5710*/  HMMA.16816.F32.BF16 R56, R8.reuse, R28, R56 ;  /* 0x0000001c0838723c */ /* 0x044fe20000041838 */
[C---:B------:R-:W-:Y:S01]  /*5720*/  LOP3.LUT R16, R4.reuse, 0xffff, RZ, 0xc0, !PT ;  /* 0x0000ffff04107812 */ /* 0x040fe200078ec0ff */
[----:B------:R-:W-:Y:S01]  /*5730*/  IMAD.MOV.U32 R78, RZ, RZ, R181 ;  /* 0x000000ffff4e7224 */ /* 0x000fe200078e00b5 */
[----:B------:R-:W-:Y:S01]  /*5740*/  LOP3.LUT R19, R4, 0xff, RZ, 0xc0, !PT ;  /* 0x000000ff04137812 */ /* 0x000fe200078ec0ff */
[----:B------:R-:W-:Y:S01]  /*5750*/  IMAD.MOV.U32 R43, RZ, RZ, R211 ;  /* 0x000000ffff2b7224 */ /* 0x000fe200078e00d3 */
[----:B------:R-:W-:Y:S01]  /*5760*/  SHF.R.U32.HI R18, RZ, 0x10, R4 ;  /* 0x00000010ff127819 */ /* 0x000fe20000011604 */
[----:B------:R-:W-:Y:S01]  /*5770*/  IMAD.MOV.U32 R36, RZ, RZ, R210 ;  /* 0x000000ffff247224 */ /* 0x000fe200078e00d2 */
[----:B------:R-:W-:Y:S01]  /*5780*/  SHF.R.U32.HI R17, RZ, 0x18, R4 ;  /* 0x00000018ff117819 */ /* 0x000fe20000011604 */
[----:B------:R-:W-:Y:S01]  /*5790*/  IMAD.MOV.U32 R91, RZ, RZ, R209 ;  /* 0x000000ffff5b7224 */ /* 0x000fe200078e00d1 */
[C---:B------:R-:W-:Y:S01]  /*57a0*/  LOP3.LUT R5, R2.reuse, 0xff, RZ, 0xc0, !PT ;  /* 0x000000ff02057812 */ /* 0x040fe200078ec0ff */
[----:B------:R-:W-:Y:S01]  /*57b0*/  IMAD.MOV.U32 R81, RZ, RZ, R208 ;  /* 0x000000ffff517224 */ /* 0x000fe200078e00d0 */
[----:B------:R-:W-:Y:S01]  /*57c0*/  LOP3.LUT R4, R2, 0xffff, RZ, 0xc0, !PT ;  /* 0x0000ffff02047812 */ /* 0x000fe200078ec0ff */
[----:B------:R-:W-:Y:S01]  /*57d0*/  HMMA.16816.F32.BF16 R208, R8, R30, R68 ;  /* 0x0000001e08d0723c */ /* 0x000fe20000041844 */
[----:B-1----:R-:W-:Y:S01]  /*57e0*/  ISETP.GE.U32.AND P2, PT, R46, R5, PT ;  /* 0x000000052e00720c */ /* 0x002fe20003f46070 */
[----:B------:R-:W-:Y:S01]  /*57f0*/  IMAD.MOV.U32 R88, RZ, RZ, R172 ;  /* 0x000000ffff587224 */ /* 0x000fe200078e00ac */
[----:B------:R-:W-:-:S02]  /*5800*/  SHF.R.U32.HI R4, RZ, 0x8, R4 ;  /* 0x00000008ff047819 */ /* 0x000fc40000011604 */
[----:B------:R-:W-:Y:S01]  /*5810*/  LOP3.LUT R13, R7, R22, R83, 0x96, !PT ;  /* 0x00000016070d7212 */ /* 0x000fe200078e9653 */
[----:B------:R-:W-:Y:S01]  /*5820*/  IMAD.MOV.U32 R44, RZ, RZ, R88 ;  /* 0x000000ffff2c7224 */ /* 0x000fe200078e0058 */
[----:B------:R-:W-:Y:S01]  /*5830*/  LOP3.LUT R4, R4, 0xffff, RZ, 0xc0, !PT ;  /* 0x0000ffff04047812 */ /* 0x000fe200078ec0ff */
[----:B------:R-:W-:Y:S01]  /*5840*/  IMAD.MOV.U32 R88, RZ, RZ, R77 ;  /* 0x000000ffff587224 */ /* 0x000fe200078e004d */
[----:B------:R-:W-:Y:S01]  /*5850*/  LOP3.LUT R22, R14, 0xff, RZ, 0xc0, !PT ;  /* 0x000000ff0e167812 */ /* 0x000fe200078ec0ff */
[----:B---3--:R-:W-:Y:S01]  /*5860*/  HMMA.16816.F32.BF16 R172, R8, R32, R60 ;  /* 0x0000002008ac723c */ /* 0x008fe2000004183c */
[----:B------:R-:W-:Y:S01]  /*5870*/  ISETP.GE.U32.AND P6, PT, R46, R4, PT ;  /* 0x000000042e00720c */ /* 0x000fe20003fc6070 */
[----:B------:R-:W-:Y:S01]  /*5880*/  IMAD.MOV.U32 R71, RZ, RZ, R36 ;  /* 0x000000ffff477224 */ /* 0x000fe200078e0024 */
[--C-:B------:R-:W-:Y:S01]  /*5890*/  SHF.R.U32.HI R4, RZ, 0x10, R2.reuse ;  /* 0x00000010ff047819 */ /* 0x100fe20000011602 */
[----:B------:R-:W-:Y:S01]  /*58a0*/  @!P2 HFMA2.BF16_V2 R111, -RZ.H0_H0, RZ.H0_H0, -R156.H0_H0 ;  /* 0x200000ffff6fa231 */ /* 0x000fe2000034099c */
[----:B------:R-:W-:Y:S01]  /*58b0*/  SHF.R.U32.HI R2, RZ, 0x18, R2 ;  /* 0x00000018ff027819 */ /* 0x000fe20000011602 */
[----:B------:R-:W-:Y:S01]  /*58c0*/  IMAD.MOV.U32 R70, RZ, RZ, R37 ;  /* 0x000000ffff467224 */ /* 0x000fe200078e0025 */
[----:B------:R-:W-:Y:S01]  /*58d0*/  LOP3.LUT R4, R4, 0xff, RZ, 0xc0, !PT ;  /* 0x000000ff04047812 */ /* 0x000fe200078ec0ff */
[----:B------:R-:W-:Y:S01]  /*58e0*/  IMAD.MOV.U32 R90, RZ, RZ, R44 ;  /* 0x000000ffff5a7224 */ /* 0x000fe200078e002c */
[----:B------:R-:W-:Y:S01]  /*58f0*/  @!P2 PRMT R156, R111, 0x5410, RZ ;  /* 0x000054106f9ca816 */ /* 0x000fe200000000ff */
[----:B------:R-:W-:Y:S01]  /*5900*/  IMAD.MOV.U32 R111, RZ, RZ, R45 ;  /* 0x000000ffff6f7224 */ /* 0x000fe200078e002d */
[----:B------:R-:W-:-:S02]  /*5910*/  ISETP.GE.U32.AND P0, PT, R46, R4, PT ;  /* 0x000000042e00720c */ /* 0x000fc40003f06070 */
[----:B------:R-:W-:Y:S01]  /*5920*/  ISETP.GE.U32.AND P2, PT, R46, R2, PT ;  /* 0x000000022e00720c */ /* 0x000fe20003f46070 */
[----:B------:R-:W-:Y:S01]  /*5930*/  @!P6 HFMA2.BF16_V2 R112, -RZ.H0_H0, RZ.H0_H0, -R155.H0_H0 ;  /* 0x200000ffff70e231 */ /* 0x000fe2000034099b */
[----:B------:R-:W-:Y:S02]  /*5940*/  LOP3.LUT R2, R21, 0xffff, RZ, 0xc0, !PT ;  /* 0x0000ffff15027812 */ /* 0x000fe400078ec0ff */
[----:B------:R-:W-:Y:S02]  /*5950*/  SHF.R.U32.HI R4, RZ, 0x8, R16 ;  /* 0x00000008ff047819 */ /* 0x000fe40000011610 */
[----:B------:R-:W-:Y:S02]  /*5960*/  SHF.R.U32.HI R2, RZ, 0x8, R2 ;  /* 0x00000008ff027819 */ /* 0x000fe40000011602 */
[----:B------:R-:W-:Y:S02]  /*5970*/  @!P6 PRMT R155, R112, 0x5410, RZ ;  /* 0x00005410709be816 */ /* 0x000fe400000000ff */
[----:B------:R-:W-:Y:S01]  /*5980*/  LOP3.LUT R2, R2, 0xffff, RZ, 0xc0, !PT ;  /* 0x0000ffff02027812 */ /* 0x000fe200078ec0ff */
[----:B------:R-:W-:Y:S01]  /*5990*/  @!P0 HFMA2.BF16_V2 R113, -RZ.H0_H0, RZ.H0_H0, -R154.H0_H0 ;  /* 0x200000ffff718231 */ /* 0x000fe2000034099a */
[C---:B------:R-:W-:Y:S01]  /*59a0*/  ISETP.GE.U32.AND P1, PT, R46.reuse, R22, PT ;  /* 0x000000162e00720c */ /* 0x040fe20003f26070 */
[----:B------:R-:W-:Y:S01]  /*59b0*/  @!P2 HFMA2.BF16_V2 R114, -RZ.H0_H0, RZ.H0_H0, -R153.H0_H0 ;  /* 0x200000ffff72a231 */ /* 0x000fe20000340999 */
[----:B------:R-:W-:-:S02]  /*59c0*/  ISETP.GE.U32.AND P6, PT, R46, R2, PT ;  /* 0x000000022e00720c */ /* 0x000fc40003fc6070 */
[----:B------:R-:W-:Y:S02]  /*59d0*/  LOP3.LUT R2, R21, 0xff, RZ, 0xc0, !PT ;  /* 0x000000ff15027812 */ /* 0x000fe400078ec0ff */
[----:B------:R-:W-:Y:S02]  /*59e0*/  @!P0 PRMT R154, R113, 0x5410, RZ ;  /* 0x00005410719a8816 */ /* 0x000fe400000000ff */
[----:B------:R-:W-:Y:S02]  /*59f0*/  ISETP.GE.U32.AND P0, PT, R46, R2, PT ;  /* 0x000000022e00720c */ /* 0x000fe40003f06070 */
[----:B------:R-:W-:Y:S02]  /*5a00*/  SHF.R.U32.HI R2, RZ, 0x10, R21 ;  /* 0x00000010ff027819 */ /* 0x000fe40000011615 */
[----:B------:R-:W-:Y:S02]  /*5a10*/  @!P2 PRMT R153, R114, 0x5410, RZ ;  /* 0x000054107299a816 */ /* 0x000fe400000000ff */
[----:B------:R-:W-:Y:S01]  /*5a20*/  LOP3.LUT R2, R2, 0xff, RZ, 0xc0, !PT ;  /* 0x000000ff02027812 */ /* 0x000fe200078ec0ff */
[----:B------:R-:W-:Y:S01]  /*5a30*/  @!P6 HFMA2.BF16_V2 R115, -RZ.H0_H0, RZ.H0_H0, -R157.H0_H0 ;  /* 0x200000ffff73e231 */ /* 0x000fe2000034099d */
[----:B------:R-:W-:Y:S01]  /*5a40*/  PRMT R22, R19, 0x5410, R4 ;  /* 0x0000541013167816 */ /* 0x000fe20000000004 */
[----:B------:R-:W-:Y:S01]  /*5a50*/  FFMA.FTZ R4, R98, c[0x0][0x23c], -R0 ;  /* 0x00008f0062047a23 */ /* 0x000fe20000010800 */
[----:B------:R-:W-:-:S02]  /*5a60*/  ISETP.GE.U32.AND P2, PT, R46, R2, PT ;  /* 0x000000022e00720c */ /* 0x000fc40003f46070 */
[----:B------:R-:W-:Y:S01]  /*5a70*/  SHF.R.U32.HI R2, RZ, 0x18, R21 ;  /* 0x00000018ff027819 */ /* 0x000fe20000011615 */
[----:B------:R-:W-:Y:S01]  /*5a80*/  @!P0 HFMA2.BF16_V2 R117, -RZ.H0_H0, RZ.H0_H0, -R158.H0_H0 ;  /* 0x200000ffff758231 */ /* 0x000fe2000034099e */
[----:B------:R-:W-:Y:S01]  /*5a90*/  SHF.R.U32.HI R23, RZ, 0x10, R14 ;  /* 0x00000010ff177819 */ /* 0x000fe2000001160e */
[----:B------:R1:W-:Y:S01]  /*5aa0*/  MUFU.EX2 R79, R4 ;  /* 0x00000004004f7308 */ /* 0x0003e20000000800 */
[----:B------:R-:W-:Y:S02]  /*5ab0*/  @!P6 PRMT R157, R115, 0x5410, RZ ;  /* 0x00005410739de816 */ /* 0x000fe400000000ff */
[----:B------:R-:W-:Y:S02]  /*5ac0*/  @!P0 PRMT R158, R117, 0x5410, RZ ;  /* 0x00005410759e8816 */ /* 0x000fe400000000ff */
[----:B------:R-:W-:Y:S02]  /*5ad0*/  ISETP.GE.U32.AND P0, PT, R46, R2, PT ;  /* 0x000000022e00720c */ /* 0x000fe40003f06070 */
[----:B------:R-:W-:Y:S01]  /*5ae0*/  LOP3.LUT R2, R18, 0xff, RZ, 0xc0, !PT ;  /* 0x000000ff12027812 */ /* 0x000fe200078ec0ff */
[----:B------:R-:W-:Y:S01]  /*5af0*/  @!P2 HFMA2.BF16_V2 R118, -RZ.H0_H0, RZ.H0_H0, -R168.H0_H0 ;  /* 0x200000ffff76a231 */ /* 0x000fe200003409a8 */
[----:B------:R-:W-:-:S02]  /*5b00*/  LOP3.LUT R5, R23, 0xff, RZ, 0xc0, !PT ;  /* 0x000000ff17057812 */ /* 0x000fc400078ec0ff */
[----:B------:R-:W-:Y:S02]  /*5b10*/  PRMT R21, R2, 0x5410, R17 ;  /* 0x0000541002157816 */ /* 0x000fe40000000011 */
[----:B------:R-:W-:Y:S02]  /*5b20*/  SHF.R.U32.HI R2, RZ, 0x8, R24 ;  /* 0x00000008ff027819 */ /* 0x000fe40000011618 */
[----:B------:R-:W-:Y:S01]  /*5b30*/  @!P2 PRMT R168, R118, 0x5410, RZ ;  /* 0x0000541076a8a816 */ /* 0x000fe200000000ff */
[--C-:B-1----:R-:W-:Y:S01]  /*5b40*/  FFMA.FTZ R4, R97, c[0x0][0x23c], -R0.reuse ;  /* 0x00008f0061047a23 */ /* 0x102fe20000010800 */
[----:B------:R-:W-:Y:S02]  /*5b50*/  LOP3.LUT R2, R2, 0xffff, RZ, 0xc0, !PT ;  /* 0x0000ffff02027812 */ /* 0x000fe400078ec0ff */
[C---:B------:R-:W-:Y:S01]  /*5b60*/  ISETP.GE.U32.AND P6, PT, R46.reuse, R5, PT ;  /* 0x000000052e00720c */ /* 0x040fe20003fc6070 */
[----:B------:R1:W-:Y:S01]  /*5b70*/  MUFU.EX2 R98, R4 ;  /* 0x0000000400627308 */ /* 0x0003e20000000800 */
[----:B------:R-:W-:Y:S01]  /*5b80*/  ISETP.GE.U32.AND P2, PT, R46, R2, PT ;  /* 0x000000022e00720c */ /* 0x000fe20003f46070 */
[----:B------:R-:W-:Y:S01]  /*5b90*/  FFMA.FTZ R5, R95, c[0x0][0x23c], -R0 ;  /* 0x00008f005f057a23 */ /* 0x000fe20000010800 */
[----:B------:R-:W-:Y:S01]  /*5ba0*/  LOP3.LUT R2, R20, 0xffff, RZ, 0xc0, !PT ;  /* 0x0000ffff14027812 */ /* 0x000fe200078ec0ff */
[----:B------:R-:W-:Y:S01]  /*5bb0*/  @!P0 HFMA2.BF16_V2 R95, -RZ.H0_H0, RZ.H0_H0, -R166.H0_H0 ;  /* 0x200000ffff5f8231 */ /* 0x000fe200003409a6 */
[----:B------:R-:W-:-:S02]  /*5bc0*/  SHF.R.U32.HI R14, RZ, 0x18, R14 ;  /* 0x00000018ff0e7819 */ /* 0x000fc4000001160e */
[----:B------:R-:W-:Y:S01]  /*5bd0*/  LOP3.LUT R7, R6, 0xffff, RZ, 0xc0, !PT ;  /* 0x0000ffff06077812 */ /* 0x000fe200078ec0ff */
[----:B------:R2:W3:Y:S01]  /*5be0*/  MUFU.EX2 R16, R5 ;  /* 0x0000000500107308 */ /* 0x0004e20000000800 */
[C---:B------:R-:W-:Y:S02]  /*5bf0*/  ISETP.GE.U32.AND P5, PT, R46.reuse, R14, PT ;  /* 0x0000000e2e00720c */ /* 0x040fe40003fa6070 */
[----:B------:R-:W-:Y:S02]  /*5c00*/  SHF.R.U32.HI R14, RZ, 0x10, R6 ;  /* 0x00000010ff0e7819 */ /* 0x000fe40000011606 */
[----:B------:R-:W-:Y:S01]  /*5c10*/  ISETP.GE.U32.AND P3, PT, R46, R15, PT ;  /* 0x0000000f2e00720c */ /* 0x000fe20003f66070 */
[----:B------:R-:W-:Y:S01]  /*5c20*/  IMAD.MOV.U32 R46, RZ, RZ, R76 ;  /* 0x000000ffff2e7224 */ /* 0x000fe200078e004c */
[----:B------:R-:W-:Y:S02]  /*5c30*/  LOP3.LUT R15, R6, 0xff, RZ, 0xc0, !PT ;  /* 0x000000ff060f7812 */ /* 0x000fe400078ec0ff */
[----:B-1----:R-:W-:Y:S01]  /*5c40*/  SHF.R.U32.HI R4, RZ, 0x8, R2 ;  /* 0x00000008ff047819 */ /* 0x002fe20000011602 */
[----:B------:R-:W-:Y:S01]  /*5c50*/  IMAD.MOV.U32 R97, RZ, RZ, R46 ;  /* 0x000000ffff617224 */ /* 0x000fe200078e002e */
[----:B------:R-:W-:-:S02]  /*5c60*/  LOP3.LUT R2, R20, 0xff, RZ, 0xc0, !PT ;  /* 0x000000ff14027812 */ /* 0x000fc400078ec0ff */
[----:B------:R-:W-:Y:S02]  /*5c70*/  SHF.R.U32.HI R6, RZ, 0x18, R6 ;  /* 0x00000018ff067819 */ /* 0x000fe40000011606 */
[----:B------:R-:W-:Y:S01]  /*5c80*/  PRMT R19, R2, 0x5410, R4 ;  /* 0x0000541002137816 */ /* 0x000fe20000000004 */
[----:B------:R-:W-:Y:S01]  /*5c90*/  FFMA.FTZ R2, R96, c[0x0][0x23c], -R0 ;  /* 0x00008f0060027a23 */ /* 0x000fe20000010800 */
[--C-:B--2---:R-:W-:Y:S02]  /*5ca0*/  SHF.R.U32.HI R5, RZ, 0x10, R20.reuse ;  /* 0x00000010ff057819 */ /* 0x104fe40000011614 */
[----:B------:R-:W-:Y:S01]  /*5cb0*/  SHF.R.U32.HI R4, RZ, 0x18, R20 ;  /* 0x00000018ff047819 */ /* 0x000fe20000011614 */
[----:B------:R1:W-:Y:S01]  /*5cc0*/  MUFU.EX2 R83, R2 ;  /* 0x0000000200537308 */ /* 0x0003e20000000800 */
[----:B------:R-:W-:Y:S02]  /*5cd0*/  @!P0 PRMT R166, R95, 0x5410, RZ ;  /* 0x000054105fa68816 */ /* 0x000fe400000000ff */
[----:B-1----:R-:W-:Y:S01]  /*5ce0*/  LOP3.LUT R2, R5, 0xff, RZ, 0xc0, !PT ;  /* 0x000000ff05027812 */ /* 0x002fe200078ec0ff */
[----:B------:R-:W-:-:S02]  /*5cf0*/  FFMA.FTZ R5, R99, c[0x0][0x23c], -R0 ;  /* 0x00008f0063057a23 */ /* 0x000fc40000010800 */
[----:B------:R-:W-:Y:S01]  /*5d00*/  IMAD.MOV.U32 R99, RZ, RZ, R47 ;  /* 0x000000ffff637224 */ /* 0x000fe200078e002f */
[----:B------:R-:W-:Y:S01]  /*5d10*/  PRMT R18, R2, 0x5410, R4 ;  /* 0x0000541002127816 */ /* 0x000fe20000000004 */
[----:B------:R1:W-:Y:S01]  /*5d20*/  MUFU.EX2 R76, R5 ;  /* 0x00000005004c7308 */ /* 0x0003e20000000800 */
[----:B------:R-:W-:Y:S01]  /*5d30*/  SHF.R.U32.HI R4, RZ, 0x8, R7 ;  /* 0x00000008ff047819 */ /* 0x000fe20000011607 */
[----:B------:R-:W-:Y:S01]  /*5d40*/  HSET2.LE.AND R7, R21, R119, PT ;  /* 0x0000007715077233 */ /* 0x000fe20003803000 */
[----:B------:R-:W-:-:S04]  /*5d50*/  LOP3.LUT R2, R14, 0xff, RZ, 0xc0, !PT ;  /* 0x000000ff0e027812 */ /* 0x000fc800078ec0ff */
[----:B------:R-:W-:Y:S01]  /*5d60*/  PRMT R17, R2, 0x5410, R6 ;  /* 0x0000541002117816 */ /* 0x000fe20000000006 */
[----:B------:R-:W-:Y:S01]  /*5d70*/  HSET2.LE.AND R6, R22, R119, PT ;  /* 0x0000007716067233 */ /* 0x000fe20003803000 */
[----:B------:R-:W-:-:S03]  /*5d80*/  LOP3.LUT R2, R13, 0xffff, RZ, 0xc0, !PT ;  /* 0x0000ffff0d027812 */ /* 0x000fc600078ec0ff */
[--C-:B------:R-:W-:Y:S01]  /*5d90*/  HSET2.LE.AND R17, R17, R119.reuse, PT ;  /* 0x0000007711117233 */ /* 0x100fe20003803000 */
[----:B-1----:R-:W-:Y:S02]  /*5da0*/  FFMA.FTZ R5, R100, c[0x0][0x23c], -R0 ;  /* 0x00008f0064057a23 */ /* 0x002fe40000010800 */
[----:B---3--:R-:W-:Y:S01]  /*5db0*/  IMAD.MOV.U32 R100, RZ, RZ, R16 ;  /* 0x000000ffff647224 */ /* 0x008fe200078e0010 */
[----:B------:R-:W-:Y:S01]  /*5dc0*/  PRMT R16, R15, 0x5410, R4 ;  /* 0x000054100f107816 */ /* 0x000fe20000000004 */
[----:B------:R-:W-:Y:S01]  /*5dd0*/  FFMA.FTZ R4, R101, c[0x0][0x23c], -R0 ;  /* 0x00008f0065047a23 */ /* 0x000fe20000010800 */
[----:B------:R1:W-:Y:S03]  /*5de0*/  MUFU.EX2 R181, R5 ;  /* 0x0000000500b57308 */ /* 0x0003e60000000800 */
[----:B------:R-:W-:-:S05]  /*5df0*/  HSET2.LE.AND R16, R16, R119, PT ;  /* 0x0000007710107233 */ /* 0x000fca0003803000 */
[----:B------:R2:W-:Y:S01]  /*5e00*/  MUFU.EX2 R28, R4 ;  /* 0x00000004001c7308 */ /* 0x0005e20000000800 */
[----:B-1----:R-:W-:-:S07]  /*5e10*/  FFMA.FTZ R5, R102, c[0x0][0x23c], -R12 ;  /* 0x00008f0066057a23 */ /* 0x002fce000001080c */
[----:B------:R1:W-:Y:S01]  /*5e20*/  MUFU.EX2 R68, R5 ;  /* 0x0000000500447308 */ /* 0x0003e20000000800 */
[----:B--2---:R-:W-:Y:S02]  /*5e30*/  SHF.R.U32.HI R4, RZ, 0x8, R2 ;  /* 0x00000008ff047819 */ /* 0x004fe40000011602 */
[----:B------:R-:W-:-:S04]  /*5e40*/  LOP3.LUT R2, R13, 0xff, RZ, 0xc0, !PT ;  /* 0x000000ff0d027812 */ /* 0x000fc800078ec0ff */
[----:B------:R-:W-:Y:S01]  /*5e50*/  PRMT R15, R2, 0x5410, R4 ;  /* 0x00005410020f7816 */ /* 0x000fe20000000004 */
[----:B------:R-:W-:Y:S01]  /*5e60*/  FFMA.FTZ R2, R104, c[0x0][0x23c], -R12 ;  /* 0x00008f0068027a23 */ /* 0x000fe2000001080c */
[--C-:B------:R-:W-:Y:S01]  /*5e70*/  SHF.R.U32.HI R4, RZ, 0x18, R13.reuse ;  /* 0x00000018ff047819 */ /* 0x100fe2000001160d */
[----:B------:R-:W-:Y:S02]  /*5e80*/  IMAD.MOV.U32 R104, RZ, RZ, R40 ;  /* 0x000000ffff687224 */ /* 0x000fe400078e0028 */
[----:B------:R2:W3:Y:S01]  /*5e90*/  MUFU.EX2 R29, R2 ;  /* 0x00000002001d7308 */ /* 0x0004e20000000800 */
[----:B-1----:R-:W-:Y:S01]  /*5ea0*/  SHF.R.U32.HI R5, RZ, 0x10, R13 ;  /* 0x00000010ff057819 */ /* 0x002fe2000001160d */
[----:B------:R-:W-:-:S03]  /*5eb0*/  HSET2.LE.AND R13, R15, R119, PT ;  /* 0x000000770f0d7233 */ /* 0x000fc60003803000 */
[----:B--2---:R-:W-:Y:S01]  /*5ec0*/  LOP3.LUT R2, R5, 0xff, RZ, 0xc0, !PT ;  /* 0x000000ff05027812 */ /* 0x004fe200078ec0ff */
[----:B------:R-:W-:Y:S02]  /*5ed0*/  FFMA.FTZ R5, R103, c[0x0][0x23c], -R12 ;  /* 0x00008f0067057a23 */ /* 0x000fe4000001080c */
[----:B---3--:R-:W-:Y:S01]  /*5ee0*/  IMAD.MOV.U32 R95, RZ, RZ, R29 ;  /* 0x000000ffff5f7224 */ /* 0x008fe200078e001d */
[----:B------:R-:W-:Y:S01]  /*5ef0*/  PRMT R14, R2, 0x5410, R4 ;  /* 0x00005410020e7816 */ /* 0x000fe20000000004 */
[--C-:B------:R-:W-:Y:S01]  /*5f00*/  FFMA.FTZ R4, R105, c[0x0][0x23c], -R12.reuse ;  /* 0x00008f0069047a23 */ /* 0x100fe2000001080c */
[----:B------:R1:W-:Y:S01]  /*5f10*/  MUFU.EX2 R96, R5 ;  /* 0x0000000500607308 */ /* 0x0003e20000000800 */
[--C-:B------:R-:W-:Y:S01]  /*5f20*/  HSET2.LE.AND R2, R19, R119.reuse, PT ;  /* 0x0000007713027233 */ /* 0x100fe20003803000 */
[----:B------:R-:W-:Y:S01]  /*5f30*/  IMAD.MOV.U32 R103, RZ, RZ, R41 ;  /* 0x000000ffff677224 */ /* 0x000fe200078e0029 */
[----:B------:R-:W-:Y:S01]  /*5f40*/  HSET2.LE.AND R15, R14, R119, PT ;  /* 0x000000770e0f7233 */ /* 0x000fe20003803000 */
[----:B------:R-:W-:-:S02]  /*5f50*/  FFMA.FTZ R14, R108, c[0x0][0x23c], -R12 ;  /* 0x00008f006c0e7a23 */ /* 0x000fc4000001080c */
[----:B------:R-:W-:Y:S02]  /*5f60*/  IMAD.MOV.U32 R105, RZ, RZ, R42 ;  /* 0x000000ffff697224 */ /* 0x000fe400078e002a */
[----:B------:R2:W3:Y:S01]  /*5f70*/  MUFU.EX2 R82, R4 ;  /* 0x0000000400527308 */ /* 0x0004e20000000800 */
[----:B-1----:R-:W-:Y:S01]  /*5f80*/  HSET2.LE.AND R5, R18, R119, PT ;  /* 0x0000007712057233 */ /* 0x002fe20003803000 */
[----:B------:R-:W-:-:S06]  /*5f90*/  FFMA.FTZ R18, R106, c[0x0][0x23c], -R0 ;  /* 0x00008f006a127a23 */ /* 0x000fcc0000010800 */
[----:B------:R-:W-:Y:S01]  /*5fa0*/  MUFU.EX2 R101, R14 ;  /* 0x0000000e00657308 */ /* 0x000fe20000000800 */
[--C-:B------:R-:W-:Y:S02]  /*5fb0*/  FFMA.FTZ R0, R109, c[0x0][0x23c], -R12.reuse ;  /* 0x00008f006d007a23 */ /* 0x100fe4000001080c */
[----:B------:R-:W-:Y:S02]  /*5fc0*/  IMAD.MOV.U32 R109, RZ, RZ, R43 ;  /* 0x000000ffff6d7224 */ /* 0x000fe400078e002b */
[----:B------:R-:W-:Y:S01]  /*5fd0*/  HMMA.16816.F32.BF16 R40, R8, R34, R52 ;  /* 0x000000220828723c */ /* 0x000fe20000041834 */
[----:B--2---:R-:W-:Y:S02]  /*5fe0*/  FFMA.FTZ R4, R110, c[0x0][0x23c], -R12 ;  /* 0x00008f006e047a23 */ /* 0x004fe4000001080c */
[----:B------:R1:W-:Y:S01]  /*5ff0*/  MUFU.EX2 R106, R0 ;  /* 0x00000000006a7308 */ /* 0x0003e20000000800 */
[----:B------:R-:W-:Y:S02]  /*6000*/  IMAD.MOV.U32 R110, RZ, RZ, R28 ;  /* 0x000000ffff6e7224 */ /* 0x000fe400078e001c */
[----:B------:R-:W-:-:S05]  /*6010*/  FFMA.FTZ R12, R107, c[0x0][0x23c], -R12 ;  /* 0x00008f006b0c7a23 */ /* 0x000fca000001080c */
[----:B------:R2:W4:Y:S01]  /*6020*/  MUFU.EX2 R77, R4 ;  /* 0x00000004004d7308 */ /* 0x0005220000000800 */
[----:B-1----:R-:W-:-:S07]  /*6030*/  F2FP.BF16.PACK_AB R0, R98, R79 ;  /* 0x0000004f6200723e */ /* 0x002fce00000010ff */
[----:B------:R-:W-:Y:S01]  /*6040*/  MUFU.EX2 R102, R18 ;  /* 0x0000001200667308 */ /* 0x000fe20000000800 */
[C---:B------:R-:W-:Y:S02]  /*6050*/  PRMT R138, R0.reuse, 0x7632, R138 ;  /* 0x00007632008a7816 */ /* 0x040fe4000000008a */
[----:B------:R-:W-:Y:S02]  /*6060*/  PRMT R137, R0, 0x7610, R137 ;  /* 0x0000761000897816 */ /* 0x000fe40000000089 */
[----:B--2---:R-:W-:-:S03]  /*6070*/  F2FP.BF16.PACK_AB R4, R95, R68 ;  /* 0x000000445f04723e */ /* 0x004fc600000010ff */
[----:B------:R-:W1:Y:S01]  /*6080*/  MUFU.EX2 R69, R12 ;  /* 0x0000000c00457308 */ /* 0x000e620000000800 */
[C---:B------:R-:W-:Y:S02]  /*6090*/  PRMT R140, R4.reuse, 0x7610, R140 ;  /* 0x00007610048c7816 */ /* 0x040fe4000000008c */
[----:B------:R-:W-:-:S04]  /*60a0*/  PRMT R139, R4, 0x7632, R139 ;  /* 0x00007632048b7816 */ /* 0x000fc8000000008b */
[----:B------:R-:W-:-:S04]  /*60b0*/  PRMT R0, R140, 0x5410, R139 ;  /* 0x000054108c007816 */ /* 0x000fc8000000008b */
[----:B------:R-:W-:Y:S02]  /*60c0*/  LOP3.LUT R4, R2, R0, RZ, 0xc0, !PT ;  /* 0x0000000002047212 */ /* 0x000fe400078ec0ff */
[----:B------:R-:W-:Y:S02]  /*60d0*/  PRMT R0, R137, 0x5410, R138 ;  /* 0x0000541089007816 */ /* 0x000fe4000000008a */
[----:B------:R-:W-:Y:S02]  /*60e0*/  F2FP.BF16.PACK_AB R2, R83, R100 ;  /* 0x000000645302723e */ /* 0x000fe400000010ff */
[----:B------:R-:W-:Y:S02]  /*60f0*/  LOP3.LUT R5, R5, R0, RZ, 0xc0, !PT ;  /* 0x0000000005057212 */ /* 0x000fe400078ec0ff */
[----:B---3--:R-:W-:Y:S02]  /*6100*/  F2FP.BF16.PACK_AB R0, R82, R96 ;  /* 0x000000605200723e */ /* 0x008fe400000010ff */
[----:B------:R-:W-:-:S02]  /*6110*/  PRMT R118, R2, 0x7610, R118 ;  /* 0x0000761002767816 */ /* 0x000fc40000000076 */
[C---:B------:R-:W-:Y:S02]  /*6120*/  PRMT R136, R0.reuse, 0x7610, R136 ;  /* 0x0000761000887816 */ /* 0x040fe40000000088 */
[----:B------:R-:W-:Y:S02]  /*6130*/  PRMT R119, R0, 0x7632, R119 ;  /* 0x0000763200777816 */ /* 0x000fe40000000077 */
[----:B----4-:R-:W-:Y:S02]  /*6140*/  F2FP.BF16.PACK_AB R0, R106, R77 ;  /* 0x0000004d6a00723e */ /* 0x010fe400000010ff */
[----:B------:R-:W-:Y:S02]  /*6150*/  PRMT R117, R2, 0x7632, R117 ;  /* 0x0000763202757816 */ /* 0x000fe40000000075 */
[C---:B------:R-:W-:Y:S02]  /*6160*/  PRMT R25, R0.reuse, 0x7610, R25 ;  /* 0x0000761000197816 */ /* 0x040fe40000000019 */
[----:B------:R-:W-:-:S02]  /*6170*/  PRMT R24, R0, 0x7632, R24 ;  /* 0x0000763200187816 */ /* 0x000fc40000000018 */
[----:B------:R-:W-:Y:S02]  /*6180*/  PRMT R0, R136, 0x5410, R119 ;  /* 0x0000541088007816 */ /* 0x000fe40000000077 */
[----:B-1----:R-:W-:Y:S02]  /*6190*/  F2FP.BF16.PACK_AB R2, R69, R101 ;  /* 0x000000654502723e */ /* 0x002fe400000010ff */
[----:B------:R-:W-:Y:S02]  /*61a0*/  LOP3.LUT R6, R6, R0, RZ, 0xc0, !PT ;  /* 0x0000000006067212 */ /* 0x000fe400078ec0ff */
[----:B------:R-:W-:Y:S02]  /*61b0*/  PRMT R0, R118, 0x5410, R117 ;  /* 0x0000541076007816 */ /* 0x000fe40000000075 */
[----:B------:R-:W-:Y:S02]  /*61c0*/  PRMT R21, R2, 0x7610, R21 ;  /* 0x0000761002157816 */ /* 0x000fe40000000015 */
[----:B------:R-:W-:-:S02]  /*61d0*/  LOP3.LUT R7, R7, R0, RZ, 0xc0, !PT ;  /* 0x0000000007077212 */ /* 0x000fc400078ec0ff */
[----:B------:R-:W-:Y:S02]  /*61e0*/  PRMT R0, R25, 0x5410, R24 ;  /* 0x0000541019007816 */ /* 0x000fe40000000018 */
[----:B------:R-:W-:Y:S02]  /*61f0*/  PRMT R20, R2, 0x7632, R20 ;  /* 0x0000763202147816 */ /* 0x000fe40000000014 */
[----:B------:R-:W-:Y:S02]  /*6200*/  LOP3.LUT R112, R13, R0, RZ, 0xc0, !PT ;  /* 0x000000000d707212 */ /* 0x000fe400078ec0ff */
[----:B------:R-:W-:-:S04]  /*6210*/  F2FP.BF16.PACK_AB R0, R181, R76 ;  /* 0x0000004cb500723e */ /* 0x000fc800000010ff */
[C---:B------:R-:W-:Y:S02]  /*6220*/  PRMT R23, R0.reuse, 0x7610, R23 ;  /* 0x0000761000177816 */ /* 0x040fe40000000017 */
[----:B------:R-:W-:Y:S02]  /*6230*/  PRMT R22, R0, 0x7632, R22 ;  /* 0x0000763200167816 */ /* 0x000fe40000000016 */
[----:B------:R-:W-:-:S04]  /*6240*/  F2FP.BF16.PACK_AB R0, R102, R110 ;  /* 0x0000006e6600723e */ /* 0x000fc800000010ff */
[C---:B------:R-:W-:Y:S02]  /*6250*/  PRMT R19, R0.reuse, 0x7610, R19 ;  /* 0x0000761000137816 */ /* 0x040fe40000000013 */
[----:B------:R-:W-:Y:S02]  /*6260*/  PRMT R18, R0, 0x7632, R18 ;  /* 0x0000763200127816 */ /* 0x000fe40000000012 */
[----:B------:R-:W-:-:S04]  /*6270*/  PRMT R0, R23, 0x5410, R22 ;  /* 0x0000541017007816 */ /* 0x000fc80000000016 */
[----:B------:R-:W-:Y:S02]  /*6280*/  LOP3.LUT R113, R15, R0, RZ, 0xc0, !PT ;  /* 0x000000000f717212 */ /* 0x000fe400078ec0ff */
[----:B------:R-:W1:Y:S01]  /*6290*/  LDSM.16.MT88.4 R12, [R179+0x10800] ;  /* 0x01080000b30c783b */ /* 0x000e620000004200 */
[----:B------:R-:W-:-:S04]  /*62a0*/  PRMT R0, R21, 0x5410, R20 ;  /* 0x0000541015007816 */ /* 0x000fc80000000014 */
[----:B------:R-:W-:Y:S01]  /*62b0*/  LOP3.LUT R114, R16, R0, RZ, 0xc0, !PT ;  /* 0x0000000010727212 */ /* 0x000fe200078ec0ff */
[----:B------:R-:W-:Y:S01]  /*62c0*/  IMAD.MOV.U32 R16, RZ, RZ, R69 ;  /* 0x000000ffff107224 */ /* 0x000fe200078e0045 */
[----:B------:R-:W-:-:S04]  /*62d0*/  PRMT R0, R19, 0x5410, R18 ;  /* 0x0000541013007816 */ /* 0x000fc80000000012 */
[----:B------:R-:W-:Y:S01]  /*62e0*/  LOP3.LUT R115, R17, R0, RZ, 0xc0, !PT ;  /* 0x0000000011737212 */ /* 0x000fe200078ec0ff */
[----:B------:R-:W-:Y:S01]  /*62f0*/  @!P5 HFMA2.BF16_V2 R251, -RZ.H0_H0, RZ.H0_H0, -R165.H0_H0 ;  /* 0x200000fffffbd231 */ /* 0x000fe200003409a5 */
[C---:B-1----:R-:W-:Y:S08]  /*6300*/  HMMA.16816.F32.BF16 R36, R8.reuse, R12, R72 ;  /* 0x0000000c0824723c */ /* 0x042ff00000041848 */
[----:B------:R-:W-:Y:S01]  /*6310*/  HMMA.16816.F32.BF16 R32, R8, R14, R64 ;  /* 0x0000000e0820723c */ /* 0x000fe20000041840 */
[----:B------:R-:W1:Y:S01]  /*6320*/  LDSM.16.MT88.4 R8, [R177+0xd000] ;  /* 0x00d00000b108783b */ /* 0x000e620000004200 */
[----:B------:R-:W-:Y:S01]  /*6330*/  LOP3.LUT R2, R84, 0xff, RZ, 0xc0, !PT ;  /* 0x000000ff54027812 */ /* 0x000fe200078ec0ff */
[----:B------:R-:W-:-:S02]  /*6340*/  IMAD.MOV.U32 R17, RZ, RZ, R102 ;  /* 0x000000ffff117224 */ /* 0x000fc400078e0066 */
[----:B------:R-:W2:Y:S03]  /*6350*/  LDSM.16.MT88.4 R12, [R178+0xd000] ;  /* 0x00d00000b20c783b */ /* 0x000ea60000004200 */
[C---:B-1----:R-:W-:Y:S08]  /*6360*/  HMMA.16816.F32.BF16 R120, R4.reuse, R8, R120 ;  /* 0x000000080478723c */ /* 0x042ff00000041878 */
[C---:B------:R-:W-:Y:S01]  /*6370*/  HMMA.16816.F32.BF16 R28, R4.reuse, R10, R236 ;  /* 0x0000000a041c723c */ /* 0x040fe200000418ec */
[----:B------:R-:W1:Y:S06]  /*6380*/  LDSM.16.MT88.4 R8, [R180+0xd000] ;  /* 0x00d00000b408783b */ /* 0x000e6c0000004200 */
[----:B------:R-:W-:Y:S01]  /*6390*/  IMAD.MOV.U32 R236, RZ, RZ, R97 ;  /* 0x000000ffffec7224 */ /* 0x000fe200078e0061 */
[----:B--2---:R-:W-:Y:S01]  /*63a0*/  HMMA.16816.F32.BF16 R44, R4, R12, R244 ;  /* 0x0000000c042c723c */ /* 0x004fe200000418f4 */
[----:B------:R-:W-:Y:S01]  /*63b0*/  SHF.R.U32.HI R0, RZ, 0x8, R86 ;  /* 0x00000008ff007819 */ /* 0x000fe20000011656 */
[----:B------:R-:W-:Y:S01]  /*63c0*/  IMAD.MOV.U32 R238, RZ, RZ, R110 ;  /* 0x000000ffffee7224 */ /* 0x000fe200078e006e */
[----:B------:R-:W-:Y:S01]  /*63d0*/  @!P5 PRMT R165, R251, 0x5410, RZ ;  /* 0x00005410fba5d816 */ /* 0x000fe200000000ff */
[----:B------:R-:W-:-:S02]  /*63e0*/  IMAD.MOV.U32 R239, RZ, RZ, R101 ;  /* 0x000000ffffef7224 */ /* 0x000fc400078e0065 */
[----:B------:R-:W-:Y:S02]  /*63f0*/  IMAD.MOV.U32 R237, RZ, RZ, R106 ;  /* 0x000000ffffed7224 */ /* 0x000fe400078e006a */
[----:B------:R-:W-:Y:S01]  /*6400*/  HMMA.16816.F32.BF16 R52, R4, R14, R240 ;  /* 0x0000000e0434723c */ /* 0x000fe200000418f0 */
[----:B------:R-:W2:Y:S01]  /*6410*/  LDSM.16.MT88.4 R12, [R179+0xd000] ;  /* 0x00d00000b30c783b */ /* 0x000ea20000004200 */
[----:B------:R-:W-:Y:S02]  /*6420*/  IMAD.MOV.U32 R247, RZ, RZ, R77 ;  /* 0x000000fffff77224 */ /* 0x000fe400078e004d */
[----:B------:R-:W-:Y:S01]  /*6430*/  IMAD.MOV.U32 R246, RZ, RZ, R76 ;  /* 0x000000fffff67224 */ /* 0x000fe200078e004c */
[----:B------:R-:W-:Y:S01]  /*6440*/  @!P3 HFMA2.BF16_V2 R250, -RZ.H0_H0, RZ.H0_H0, -R152.H0_H0 ;  /* 0x200000fffffab231 */ /* 0x000fe20000340998 */
[----:B------:R-:W-:Y:S02]  /*6450*/  IMAD.MOV.U32 R244, RZ, RZ, R83 ;  /* 0x000000fffff47224 */ /* 0x000fe400078e0053 */
[----:B------:R-:W-:-:S02]  /*6460*/  IMAD.MOV.U32 R243, RZ, RZ, R96 ;  /* 0x000000fffff37224 */ /* 0x000fc400078e0060 */
[----:B------:R-:W-:Y:S01]  /*6470*/  IMAD.MOV.U32 R241, RZ, RZ, R98 ;  /* 0x000000fffff17224 */ /* 0x000fe200078e0062 */
[C---:B-1----:R-:W-:Y:S08]  /*6480*/  HMMA.16816.F32.BF16 R60, R4.reuse, R8, R232 ;  /* 0x00000008043c723c */ /* 0x042ff000000418e8 */
[----:B------:R-:W-:Y:S01]  /*6490*/  HMMA.16816.F32.BF16 R64, R4, R10, R228 ;  /* 0x0000000a0440723c */ /* 0x000fe200000418e4 */
[----:B------:R-:W-:Y:S01]  /*64a0*/  IMAD.MOV.U32 R235, RZ, RZ, R68 ;  /* 0x000000ffffeb7224 */ /* 0x000fe200078e0044 */
[----:B------:R-:W-:Y:S01]  /*64b0*/  LOP3.LUT R0, R0, 0xffff, RZ, 0xc0, !PT ;  /* 0x0000ffff00007812 */ /* 0x000fe200078ec0ff */
[----:B------:R-:W1:Y:S01]  /*64c0*/  LDSM.16.MT88.4 R8, [R177+0xf000] ;  /* 0x00f00000b108783b */ /* 0x000e620000004200 */
[----:B------:R-:W-:-:S02]  /*64d0*/  IMAD.MOV.U32 R232, RZ, RZ, R88 ;  /* 0x000000ffffe87224 */ /* 0x000fc400078e0058 */
[----:B------:R-:W-:Y:S02]  /*64e0*/  IMAD.MOV.U32 R233, RZ, RZ, R78 ;  /* 0x000000ffffe97224 */ /* 0x000fe400078e004e */
[----:B------:R-:W-:Y:S01]  /*64f0*/  IMAD.MOV.U32 R230, RZ, RZ, R70 ;  /* 0x000000ffffe67224 */ /* 0x000fe200078e0046 */
[C---:B--2---:R-:W-:Y:S01]  /*6500*/  HMMA.16816.F32.BF16 R72, R4.reuse, R14, R216 ;  /* 0x0000000e0448723c */ /* 0x044fe200000418d8 */
[----:B------:R-:W-:Y:S02]  /*6510*/  IMAD.MOV.U32 R229, RZ, RZ, R71 ;  /* 0x000000ffffe57224 */ /* 0x000fe400078e0047 */
[----:B------:R-:W-:Y:S02]  /*6520*/  IMAD.MOV.U32 R231, RZ, RZ, R89 ;  /* 0x000000ffffe77224 */ /* 0x000fe400078e0059 */
[----:B------:R-:W-:Y:S02]  /*6530*/  IMAD.MOV.U32 R234, RZ, RZ, R79 ;  /* 0x000000ffffea7224 */ /* 0x000fe400078e004f */
[----:B------:R-:W-:Y:S01]  /*6540*/  IMAD.MOV.U32 R228, RZ, RZ, R91 ;  /* 0x000000ffffe47224 */ /* 0x000fe200078e005b */
[----:B------:R-:W-:Y:S01]  /*6550*/  HMMA.16816.F32.BF16 R68, R4, R12, R224 ;  /* 0x0000000c0444723c */ /* 0x000fe200000418e0 */
[----:B------:R-:W2:Y:S01]  /*6560*/  LDSM.16.MT88.4 R12, [R178+0xf000] ;  /* 0x00f00000b20c783b */ /* 0x000ea20000004200 */
[----:B------:R-:W-:-:S02]  /*6570*/  IMAD.MOV.U32 R218, RZ, RZ, R109 ;  /* 0x000000ffffda7224 */ /* 0x000fc400078e006d */
[----:B------:R-:W-:Y:S02]  /*6580*/  IMAD.MOV.U32 R240, RZ, RZ, R111 ;  /* 0x000000fffff07224 */ /* 0x000fe400078e006f */
[----:B------:R-:W-:Y:S02]  /*6590*/  IMAD.MOV.U32 R216, RZ, RZ, R103 ;  /* 0x000000ffffd87224 */ /* 0x000fe400078e0067 */
[----:B------:R-:W-:Y:S02]  /*65a0*/  IMAD.MOV.U32 R226, RZ, RZ, R99 ;  /* 0x000000ffffe27224 */ /* 0x000fe400078e0063 */
[----:B------:R-:W-:Y:S02]  /*65b0*/  IMAD.MOV.U32 R225, RZ, RZ, R90 ;  /* 0x000000ffffe17224 */ /* 0x000fe400078e005a */
[----:B------:R-:W-:Y:S02]  /*65c0*/  IMAD.MOV.U32 R242, RZ, RZ, R100 ;  /* 0x000000fffff27224 */ /* 0x000fe400078e0064 */
[----:B------:R-:W-:-:S02]  /*65d0*/  IMAD.MOV.U32 R217, RZ, RZ, R105 ;  /* 0x000000ffffd97224 */ /* 0x000fc400078e0069 */
[----:B------:R-:W-:Y:S01]  /*65e0*/  IMAD.MOV.U32 R227, RZ, RZ, R104 ;  /* 0x000000ffffe37224 */ /* 0x000fe200078e0068 */
[----:B------:R-:W-:Y:S01]  /*65f0*/  @!P3 PRMT R152, R250, 0x5410, RZ ;  /* 0x00005410fa98b816 */ /* 0x000fe200000000ff */
[----:B------:R-:W-:Y:S01]  /*6600*/  @!P1 HFMA2.BF16_V2 R248, -RZ.H0_H0, RZ.H0_H0, -R164.H0_H0 ;  /* 0x200000fffff89231 */ /* 0x000fe200003409a4 */
[----:B------:R-:W-:Y:S01]  /*6610*/  IMAD.MOV.U32 R219, RZ, RZ, R80 ;  /* 0x000000ffffdb7224 */ /* 0x000fe200078e0050 */
[----:B------:R-:W-:Y:S01]  /*6620*/  @!P2 HFMA2.BF16_V2 R203, -RZ.H0_H0, RZ.H0_H0, -R159.H0_H0 ;  /* 0x200000ffffcba231 */ /* 0x000fe2000034099f */
[----:B------:R-:W-:Y:S01]  /*6630*/  IMAD.MOV.U32 R224, RZ, RZ, R81 ;  /* 0x000000ffffe07224 */ /* 0x000fe200078e0051 */
[----:B------:R-:W-:Y:S01]  /*6640*/  @!P6 HFMA2.BF16_V2 R202, -RZ.H0_H0, RZ.H0_H0, -R167.H0_H0 ;  /* 0x200000ffffcae231 */ /* 0x000fe200003409a7 */
[----:B------:R-:W-:Y:S01]  /*6650*/  IMAD.MOV.U32 R245, RZ, RZ, R82 ;  /* 0x000000fffff57224 */ /* 0x000fe200078e0052 */
[C---:B-1----:R-:W-:Y:S08]  /*6660*/  HMMA.16816.F32.BF16 R76, R4.reuse, R8, R204 ;  /* 0x00000008044c723c */ /* 0x042ff000000418cc */
[C---:B------:R-:W-:Y:S01]  /*6670*/  HMMA.16816.F32.BF16 R88, R4.reuse, R10, R148 ;  /* 0x0000000a0458723c */ /* 0x040fe20000041894 */
[----:B------:R-:W1:Y:S07]  /*6680*/  LDSM.16.MT88.4 R8, [R180+0xf000] ;  /* 0x00f00000b408783b */ /* 0x000e6e0000004200 */
[----:B--2---:R-:W-:Y:S01]  /*6690*/  HMMA.16816.F32.BF16 R96, R4, R12, R220 ;  /* 0x0000000c0460723c */ /* 0x004fe200000418dc */
[----:B------:R2:W3:Y:S01]  /*66a0*/  LDL.LU.S16 R222, [R1] ;  /* 0x0000000001de7983 */ /* 0x0004e20000300600 */
[----:B------:R-:W4:Y:S01]  /*66b0*/  LDC.U8 R223, c[0x0][0x2d8] ;  /* 0x0000b600ffdf7b82 */ /* 0x000f220000000000 */
[----:B------:R-:W-:-:S02]  /*66c0*/  @!P1 PRMT R164, R248, 0x5410, RZ ;  /* 0x00005410f8a49816 */ /* 0x000fc400000000ff */
[----:B------:R-:W-:Y:S01]  /*66d0*/  @!P2 PRMT R159, R203, 0x5410, RZ ;  /* 0x00005410cb9fa816 */ /* 0x000fe200000000ff */
[----:B------:R-:W-:Y:S01]  /*66e0*/  LDSM.16.MT88.4 R80, [R180+0xf800] ;  /* 0x00f80000b450783b */ /* 0x000fe20000004200 */
[----:B------:R-:W-:Y:S01]  /*66f0*/  @!P6 PRMT R167, R202, 0x5410, RZ ;  /* 0x00005410caa7e816 */ /* 0x000fe200000000ff */
[----:B------:R-:W-:Y:S02]  /*6700*/  HMMA.16816.F32.BF16 R100, R4, R14, R212 ;  /* 0x0000000e0464723c */ /* 0x000fe400000418d4 */
[----:B------:R-:W2:Y:S01]  /*6710*/  LDSM.16.MT88.4 R12, [R179+0xf000] ;  /* 0x00f00000b30c783b */ /* 0x000ea20000004200 */
[C---:B----4-:R-:W-:Y:S02]  /*6720*/  ISETP.GE.U32.AND P0, PT, R223.reuse, R0, PT ;  /* 0x00000000df00720c */ /* 0x050fe40003f06070 */
[----:B------:R-:W-:Y:S02]  /*6730*/  LOP3.LUT R0, R94, 0xff, RZ, 0xc0, !PT ;  /* 0x000000ff5e007812 */ /* 0x000fe400078ec0ff */
[----:B------:R-:W-:-:S02]  /*6740*/  ISETP.GE.U32.AND P1, PT, R223, R93, PT ;  /* 0x0000005ddf00720c */ /* 0x000fc40003f26070 */
[C---:B------:R-:W-:Y:S01]  /*6750*/  ISETP.GE.U32.AND P5, PT, R223.reuse, R0, PT ;  /* 0x00000000df00720c */ /* 0x040fe20003fa6070 */
[C---:B-1----:R-:W-:Y:S01]  /*6760*/  HMMA.16816.F32.BF16 R108, R4.reuse, R10, R124 ;  /* 0x0000000a046c723c */ /* 0x042fe2000004187c */
[----:B------:R-:W1:Y:S01]  /*6770*/  LDSM.16.MT88.4 R124, [R177+0xd800] ;  /* 0x00d80000b17c783b */ /* 0x000e620000004200 */
[----:B------:R-:W-:Y:S02]  /*6780*/  LOP3.LUT R0, R84, 0xffff, RZ, 0xc0, !PT ;  /* 0x0000ffff54007812 */ /* 0x000fe400078ec0ff */
[----:B------:R-:W-:Y:S02]  /*6790*/  ISETP.GE.U32.AND P2, PT, R223, R87, PT ;  /* 0x00000057df00720c */ /* 0x000fe40003f46070 */
[----:B------:R-:W-:Y:S01]  /*67a0*/  @!P0 HFMA2.BF16_V2 R249, -RZ.H0_H0, RZ.H0_H0, -R143.H0_H0 ;  /* 0x200000fffff98231 */ /* 0x000fe2000034098f */
[----:B------:R-:W-:Y:S01]  /*67b0*/  SHF.R.U32.HI R0, RZ, 0x8, R0 ;  /* 0x00000008ff007819 */ /* 0x000fe20000011600 */
[----:B------:R-:W-:Y:S01]  /*67c0*/  HMMA.16816.F32.BF16 R104, R4, R8, R160 ;  /* 0x000000080468723c */ /* 0x000fe200000418a0 */
[----:B------:R-:W4:Y:S01]  /*67d0*/  LDSM.16.MT88.4 R8, [R177+0x11000] ;  /* 0x01100000b108783b */ /* 0x000f220000004200 */
[----:B------:R-:W-:Y:S01]  /*67e0*/  @!P1 HFMA2.BF16_V2 R252, -RZ.H0_H0, RZ.H0_H0, -R141.H0_H0 ;  /* 0x200000fffffc9231 */ /* 0x000fe2000034098d */
[----:B------:R-:W-:-:S02]  /*67f0*/  @!P0 PRMT R143, R249, 0x5410, RZ ;  /* 0x00005410f98f8816 */ /* 0x000fc400000000ff */
[C---:B------:R-:W-:Y:S02]  /*6800*/  ISETP.GE.U32.AND P0, PT, R223.reuse, R2, PT ;  /* 0x00000002df00720c */ /* 0x040fe40003f06070 */
[----:B------:R-:W-:Y:S01]  /*6810*/  LOP3.LUT R0, R0, 0xffff, RZ, 0xc0, !PT ;  /* 0x0000ffff00007812 */ /* 0x000fe200078ec0ff */
[----:B--2---:R-:W-:Y:S01]  /*6820*/  HMMA.16816.F32.BF16 R128, R4, R12, R128 ;  /* 0x0000000c0480723c */ /* 0x004fe20000041880 */
[C---:B------:R-:W-:Y:S02]  /*6830*/  ISETP.GE.U32.AND P6, PT, R223.reuse, R85, PT ;  /* 0x00000055df00720c */ /* 0x040fe40003fc6070 */
[----:B------:R-:W-:Y:S02]  /*6840*/  ISETP.GE.U32.AND P3, PT, R223, R0, PT ;  /* 0x00000000df00720c */ /* 0x000fe40003f66070 */
[----:B------:R-:W-:-:S03]  /*6850*/  SHF.R.U32.HI R0, RZ, 0x18, R84 ;  /* 0x00000018ff007819 */ /* 0x000fc60000011654 */
[----:B------:R-:W-:Y:S01]  /*6860*/  HMMA.16816.F32.BF16 R132, R4, R14, R132 ;  /* 0x0000000e0484723c */ /* 0x000fe20000041884 */
[----:B------:R-:W2:Y:S07]  /*6870*/  LDSM.16.MT88.4 R12, [R178+0x11000] ;  /* 0x01100000b20c783b */ /* 0x000eae0000004200 */
[C---:B-1----:R-:W-:Y:S08]  /*6880*/  HMMA.16816.F32.BF16 R120, R112.reuse, R124, R120 ;  /* 0x0000007c7078723c */ /* 0x042ff00000041878 */
[----:B------:R-:W-:Y:S08]  /*6890*/  HMMA.16816.F32.BF16 R124, R112, R126, R28 ;  /* 0x0000007e707c723c */ /* 0x000ff0000004181c */
[C---:B----4-:R-:W-:Y:S08]  /*68a0*/  HMMA.16816.F32.BF16 R144, R4.reuse, R8, R144 ;  /* 0x000000080490723c */ /* 0x050ff00000041890 */
[----:B------:R-:W-:Y:S01]  /*68b0*/  HMMA.16816.F32.BF16 R148, R4, R10, R48 ;  /* 0x0000000a0494723c */ /* 0x000fe20000041830 */
[----:B------:R-:W1:Y:S01]  /*68c0*/  LDSM.16.MT88.4 R8, [R180+0x11000] ;  /* 0x01100000b408783b */ /* 0x000e620000004200 */
[----:B---3--:R-:W-:-:S06]  /*68d0*/  @!P5 HFMA2.BF16_V2 R222, -RZ.H0_H0, RZ.H0_H0, -R142.H0_H0 ;  /* 0x200000ffffded231 */ /* 0x008fcc000034098e */
[----:B--2---:R-:W-:Y:S01]  /*68e0*/  HMMA.16816.F32.BF16 R160, R4, R12, R56 ;  /* 0x0000000c04a0723c */ /* 0x004fe20000041838 */
[----:B------:R-:W-:Y:S01]  /*68f0*/  @!P1 PRMT R141, R252, 0x5410, RZ ;  /* 0x00005410fc8d9816 */ /* 0x000fe200000000ff */
[----:B------:R-:W-:Y:S01]  /*6900*/  LDSM.16.MT88.4 R48, [R180+0xd800] ;  /* 0x00d80000b430783b */ /* 0x000fe20000004200 */
[----:B------:R-:W-:-:S03]  /*6910*/  PRMT R2, R222, 0x7610, R2 ;  /* 0x00007610de027816 */ /* 0x000fc60000000002 */
[----:B------:R-:W-:Y:S01]  /*6920*/  LDSM.16.MT88.4 R56, [R179+0xd800] ;  /* 0x00d80000b338783b */ /* 0x000fe20000004200 */
[----:B------:R-:W-:Y:S01]  /*6930*/  @!P5 PRMT R142, R2, 0x5410, RZ ;  /* 0x00005410028ed816 */ /* 0x000fe200000000ff */
[C---:B------:R-:W-:Y:S02]  /*6940*/  HMMA.16816.F32.BF16 R208, R4.reuse, R14, R208 ;  /* 0x0000000e04d0723c */ /* 0x040fe400000418d0 */
[----:B------:R2:W3:Y:S06]  /*6950*/  LDL.LU.S16 R2, [R1+0x4] ;  /* 0x0000040001027983 */ /* 0x0004ec0000300600 */
[C---:B-1----:R-:W-:Y:S08]  /*6960*/  HMMA.16816.F32.BF16 R172, R4.reuse, R8, R172 ;  /* 0x0000000804ac723c */ /* 0x042ff000000418ac */
[----:B------:R-:W-:Y:S01]  /*6970*/  HMMA.16816.F32.BF16 R12, R4, R10, R40 ;  /* 0x0000000a040c723c */ /* 0x000fe20000041828 */
[----:B------:R-:W1:Y:S01]  /*6980*/  LDSM.16.MT88.4 R8, [R179+0x11000] ;  /* 0x01100000b308783b */ /* 0x000e620000004200 */
[----:B------:R-:W-:Y:S01]  /*6990*/  ISETP.GE.U32.AND P5, PT, R223, R0, PT ;  /* 0x00000000df00720c */ /* 0x000fe20003fa6070 */
[----:B------:R-:W-:-:S02]  /*69a0*/  IMAD.MOV.U32 R222, RZ, RZ, R216 ;  /* 0x000000ffffde7224 */ /* 0x000fc400078e00d8 */
[----:B------:R-:W4:Y:S03]  /*69b0*/  LDSM.16.MT88.4 R40, [R178+0xd800] ;  /* 0x00d80000b228783b */ /* 0x000f260000004200 */
[----:B-1----:R-:W-:Y:S01]  /*69c0*/  HMMA.16816.F32.BF16 R32, R4, R10, R32 ;  /* 0x0000000a0420723c */ /* 0x002fe20000041820 */
[----:B---3--:R-:W-:-:S07]  /*69d0*/  @!P0 HFMA2.BF16_V2 R2, -RZ.H0_H0, RZ.H0_H0, -R140.H0_H0 ;  /* 0x200000ffff028231 */ /* 0x008fce000034098c */
[----:B------:R-:W-:Y:S01]  /*69e0*/  HMMA.16816.F32.BF16 R204, R4, R8, R36 ;  /* 0x0000000804cc723c */ /* 0x000fe20000041824 */
[----:B------:R-:W-:Y:S02]  /*69f0*/  PRMT R30, R2, 0x7610, R30 ;  /* 0x00007610021e7816 */ /* 0x000fe4000000001e */
[----:B------:R-:W-:Y:S02]  /*6a00*/  SHF.R.U32.HI R0, RZ, 0x10, R84 ;  /* 0x00000010ff007819 */ /* 0x000fe40000011654 */
[----:B------:R-:W-:Y:S01]  /*6a10*/  @!P0 PRMT R140, R30, 0x5410, RZ ;  /* 0x000054101e8c8816 */ /* 0x000fe200000000ff */
[----:B------:R-:W-:Y:S01]  /*6a20*/  IMAD.MOV.U32 R216, RZ, RZ, R217 ;  /* 0x000000ffffd87224 */ /* 0x000fe200078e00d9 */
[----:B------:R2:W3:Y:S01]  /*6a30*/  LDL.LU.S16 R30, [R1+0x8] ;  /* 0x00000800011e7983 */ /* 0x0004e20000300600 */
[----:B------:R-:W-:Y:S01]  /*6a40*/  IMAD.MOV.U32 R221, RZ, RZ, R222 ;  /* 0x000000ffffdd7224 */ /* 0x000fe200078e00de */
[----:B----4-:R-:W-:Y:S01]  /*6a50*/  HMMA.16816.F32.BF16 R36, R112, R40, R44 ;  /* 0x000000287024723c */ /* 0x010fe2000004182c */
[----:B------:R-:W-:-:S02]  /*6a60*/  LOP3.LUT R0, R0, 0xff, RZ, 0xc0, !PT ;  /* 0x000000ff00007812 */ /* 0x000fc400078ec0ff */
[--C-:B------:R-:W-:Y:S02]  /*6a70*/  SHF.R.U32.HI R4, RZ, 0x18, R26.reuse ;  /* 0x00000018ff047819 */ /* 0x100fe4000001161a */
[----:B------:R-:W-:Y:S02]  /*6a80*/  SHF.R.U32.HI R6, RZ, 0x10, R26 ;  /* 0x00000010ff067819 */ /* 0x000fe4000001161a */
[C---:B------:R-:W-:Y:S02]  /*6a90*/  LOP3.LUT R7, R26.reuse, 0xffff, RZ, 0xc0, !PT ;  /* 0x0000ffff1a077812 */ /* 0x040fe400078ec0ff */
[----:B------:R-:W-:Y:S01]  /*6aa0*/  SHF.R.U32.HI R2, RZ, 0x8, R169 ;  /* 0x00000008ff027819 */ /* 0x000fe200000116a9 */
[----:B------:R-:W-:Y:S01]  /*6ab0*/  IMAD.MOV.U32 R217, RZ, RZ, R218 ;  /* 0x000000ffffd97224 */ /* 0x000fe200078e00da */
[----:B------:R-:W-:Y:S01]  /*6ac0*/  LOP3.LUT R5, R26, 0xff, RZ, 0xc0, !PT ;  /* 0x000000ff1a057812 */ /* 0x000fe200078ec0ff */
[----:B------:R-:W-:Y:S01]  /*6ad0*/  IMAD.MOV.U32 R220, RZ, RZ, R216 ;  /* 0x000000ffffdc7224 */ /* 0x000fe200078e00d8 */
[----:B---3--:R-:W-:Y:S01]  /*6ae0*/  @!P3 HFMA2.BF16_V2 R30, -RZ.H0_H0, RZ.H0_H0, -R139.H0_H0 ;  /* 0x200000ffff1eb231 */ /* 0x008fe2000034098b */
[----:B------:R-:W-:Y:S04]  /*6af0*/  HMMA.16816.F32.BF16 R44, R112, R48, R60 ;  /* 0x00000030702c723c */ /* 0x000fe8000004183c */
[----:B------:R-:W-:-:S04]  /*6b00*/  PRMT R11, R30, 0x7610, R11 ;  /* 0x000076101e0b7816 */ /* 0x000fc8000000000b */
[----:B------:R-:W-:Y:S01]  /*6b10*/  @!P3 PRMT R139, R11, 0x5410, RZ ;  /* 0x000054100b8bb816 */ /* 0x000fe200000000ff */
[----:B------:R-:W-:Y:S01]  /*6b20*/  HMMA.16816.F32.BF16 R40, R112, R42, R52 ;  /* 0x0000002a7028723c */ /* 0x000fe20000041834 */
[----:B------:R2:W3:Y:S01]  /*6b30*/  LDL.LU.S16 R11, [R1+0xc] ;  /* 0x00000c00010b7983 */ /* 0x0004e20000300600 */
[----:B------:R-:W-:Y:S01]  /*6b40*/  ISETP.GE.U32.AND P1, PT, R223, R0, PT ;  /* 0x00000000df00720c */ /* 0x000fe20003f26070 */
[----:B------:R-:W-:Y:S02]  /*6b50*/  IMAD.MOV.U32 R218, RZ, RZ, R219 ;  /* 0x000000ffffda7224 */ /* 0x000fe400078e00db */
[----:B------:R-:W-:-:S03]  /*6b60*/  IMAD.MOV.U32 R222, RZ, RZ, R217 ;  /* 0x000000ffffde7224 */ /* 0x000fc600078e00d9 */
[C---:B------:R-:W-:Y:S08]  /*6b70*/  HMMA.16816.F32.BF16 R48, R112.reuse, R50, R64 ;  /* 0x000000327030723c */ /* 0x040ff00000041840 */
[----:B------:R-:W-:Y:S01]  /*6b80*/  HMMA.16816.F32.BF16 R52, R112, R56, R68 ;  /* 0x000000387034723c */ /* 0x000fe20000041844 */
[----:B---3--:R-:W-:Y:S01]  /*6b90*/  @!P5 HFMA2.BF16_V2 R11, -RZ.H0_H0, RZ.H0_H0, -R138.H0_H0 ;  /* 0x200000ffff0bd231 */ /* 0x008fe2000034098a */
[----:B------:R-:W-:Y:S01]  /*6ba0*/  LOP3.LUT R0, R2, 0xffff, RZ, 0xc0, !PT ;  /* 0x0000ffff02007812 */ /* 0x000fe200078ec0ff */
[----:B------:R-:W-:Y:S01]  /*6bb0*/  IMAD.MOV.U32 R219, RZ, RZ, R224 ;  /* 0x000000ffffdb7224 */ /* 0x000fe200078e00e0 */
[----:B------:R-:W1:Y:S01]  /*6bc0*/  LDSM.16.MT88.4 R64, [R177+0xf800] ;  /* 0x00f80000b140783b */ /* 0x000e620000004200 */
[----:B------:R-:W-:Y:S01]  /*6bd0*/  IMAD.MOV.U32 R216, RZ, RZ, R218 ;  /* 0x000000ffffd87224 */ /* 0x000fe200078e00da */
[----:B------:R-:W-:-:S02]  /*6be0*/  PRMT R10, R11, 0x7610, R10 ;  /* 0x000076100b0a7816 */ /* 0x000fc4000000000a */
[C---:B------:R-:W-:Y:S01]  /*6bf0*/  HMMA.16816.F32.BF16 R56, R112.reuse, R58, R72 ;  /* 0x0000003a7038723c */ /* 0x040fe20000041848 */
[----:B------:R2:W3:Y:S01]  /*6c00*/  LDL.LU.S16 R11, [R1+0x10] ;  /* 0x00001000010b7983 */ /* 0x0004e20000300600 */
[C---:B------:R-:W-:Y:S02]  /*6c10*/  ISETP.GE.U32.AND P0, PT, R223.reuse, R0, PT ;  /* 0x00000000df00720c */ /* 0x040fe40003f06070 */
[----:B------:R-:W-:Y:S01]  /*6c20*/  LOP3.LUT R0, R170, 0xff, RZ, 0xc0, !PT ;  /* 0x000000ffaa007812 */ /* 0x000fe200078ec0ff */
[----:B------:R-:W-:Y:S01]  /*6c30*/  IMAD.MOV.U32 R224, RZ, RZ, R228 ;  /* 0x000000ffffe07224 */ /* 0x000fe200078e00e4 */
[----:B------:R-:W-:Y:S01]  /*6c40*/  @!P5 PRMT R138, R10, 0x5410, RZ ;  /* 0x000054100a8ad816 */ /* 0x000fe200000000ff */
[----:B------:R-:W-:Y:S01]  /*6c50*/  IMAD.MOV.U32 R217, RZ, RZ, R219 ;  /* 0x000000ffffd97224 */ /* 0x000fe200078e00db */
[----:B------:R-:W-:Y:S01]  /*6c60*/  ISETP.GE.U32.AND P3, PT, R223, R0, PT ;  /* 0x00000000df00720c */ /* 0x000fe20003f66070 */
[----:B------:R2:W4:Y:S04]  /*6c70*/  LDL.LU.S16 R10, [R1+0x18] ;  /* 0x00001800010a7983 */ /* 0x0005280000300600 */
[----:B------:R-:W2:Y:S01]  /*6c80*/  LDSM.16.MT88.4 R72, [R178+0xf800] ;  /* 0x00f80000b248783b */ /* 0x000ea20000004200 */
[----:B-1----:R-:W-:Y:S01]  /*6c90*/  HMMA.16816.F32.BF16 R60, R112, R64, R76 ;  /* 0x00000040703c723c */ /* 0x002fe2000004184c */
[----:B---3--:R-:W-:Y:S01]  /*6ca0*/  @!P1 HFMA2.BF16_V2 R11, -RZ.H0_H0, RZ.H0_H0, -R137.H0_H0 ;  /* 0x200000ffff0b9231 */ /* 0x008fe20000340989 */
[----:B------:R-:W-:-:S06]  /*6cb0*/  IMAD.MOV.U32 R218, RZ, RZ, R224 ;  /* 0x000000ffffda7224 */ /* 0x000fcc00078e00e0 */
[----:B------:R-:W-:Y:S01]  /*6cc0*/  HMMA.16816.F32.BF16 R64, R112, R66, R88 ;  /* 0x000000427040723c */ /* 0x000fe20000041858 */
[----:B------:R-:W-:Y:S01]  /*6cd0*/  PRMT R0, R11, 0x7610, R0 ;  /* 0x000076100b007816 */ /* 0x000fe20000000000 */
[----:B----4-:R-:W-:-:S03]  /*6ce0*/  @!P2 HFMA2.BF16_V2 R10, -RZ.H0_H0, RZ.H0_H0, -R136.H0_H0 ;  /* 0x200000ffff0aa231 */ /* 0x010fc60000340988 */
[----:B------:R-:W-:Y:S01]  /*6cf0*/  @!P1 PRMT R137, R0, 0x5410, RZ ;  /* 0x0000541000899816 */ /* 0x000fe200000000ff */
[----:B------:R-:W-:Y:S01]  /*6d00*/  IMAD.MOV.U32 R219, RZ, RZ, R226 ;  /* 0x000000ffffdb7224 */ /* 0x000fe200078e00e2 */
[----:B------:R1:W3:Y:S01]  /*6d10*/  LDL.LU.S16 R0, [R1+0x14] ;  /* 0x0000140001007983 */ /* 0x0002e20000300600 */
[C---:B------:R-:W-:Y:S01]  /*6d20*/  HMMA.16816.F32.BF16 R76, R112.reuse, R80, R104 ;  /* 0x00000050704c723c */ /* 0x040fe20000041868 */
[----:B------:R-:W-:Y:S01]  /*6d30*/  PRMT R9, R10, 0x7610, R9 ;  /* 0x000076100a097816 */ /* 0x000fe20000000009 */
[----:B------:R-:W-:Y:S01]  /*6d40*/  IMAD.MOV.U32 R224, RZ, RZ, R236 ;  /* 0x000000ffffe07224 */ /* 0x000fe200078e00ec */
[----:B------:R-:W4:Y:S02]  /*6d50*/  LDSM.16.MT88.4 R88, [R179+0xf800] ;  /* 0x00f80000b358783b */ /* 0x000f240000004200 */
[----:B------:R-:W-:Y:S02]  /*6d60*/  @!P2 PRMT R136, R9, 0x5410, RZ ;  /* 0x000054100988a816 */ /* 0x000fe400000000ff */
[C---:B------:R-:W-:Y:S01]  /*6d70*/  ISETP.GE.U32.AND P5, PT, R223.reuse, R5, PT ;  /* 0x00000005df00720c */ /* 0x040fe20003fa6070 */
[----:B------:R-:W-:Y:S01]  /*6d80*/  ULDC UR4, c[0x0][0x228] ;  /* 0x00008a0000047ab9 */ /* 0x000fe20000000800 */
[----:B--2---:R-:W-:Y:S01]  /*6d90*/  HMMA.16816.F32.BF16 R68, R112, R72, R96 ;  /* 0x000000487044723c */ /* 0x004fe20000041860 */
[----:B---3--:R-:W-:Y:S01]  /*6da0*/  @!P0 HFMA2.BF16_V2 R0, -RZ.H0_H0, RZ.H0_H0, -R119.H0_H0 ;  /* 0x200000ffff008231 */ /* 0x008fe20000340977 */
[----:B------:R-:W-:Y:S01]  /*6db0*/  IMAD.MOV.U32 R226, RZ, RZ, R182 ;  /* 0x000000ffffe27224 */ /* 0x000fe200078e00b6 */
[----:B------:R-:W-:Y:S01]  /*6dc0*/  ISETP.GE.U32.AND P1, PT, R223, R4, PT ;  /* 0x00000004df00720c */ /* 0x000fe20003f26070 */
[----:B------:R-:W-:-:S04]  /*6dd0*/  IMAD.MOV.U32 R236, RZ, RZ, R181 ;  /* 0x000000ffffec7224 */ /* 0x000fc800078e00b5 */
[C---:B----4-:R-:W-:Y:S01]  /*6de0*/  HMMA.16816.F32.BF16 R84, R112.reuse, R88, R128 ;  /* 0x000000587054723c */ /* 0x050fe20000041880 */
[----:B------:R-:W-:Y:S01]  /*6df0*/  PRMT R2, R0, 0x7610, R2 ;  /* 0x0000761000027816 */ /* 0x000fe20000000002 */
[----:B------:R-:W2:Y:S01]  /*6e00*/  LDSM.16.MT88.4 R104, [R178+0x11800] ;  /* 0x01180000b268783b */ /* 0x000ea20000004200 */
[----:B------:R-:W-:Y:S01]  /*6e10*/  LOP3.LUT R0, R92, 0xff, RZ, 0xc0, !PT ;  /* 0x000000ff5c007812 */ /* 0x000fe200078ec0ff */
[----:B------:R-:W-:Y:S01]  /*6e20*/  USHF.L.U32 UR4, UR4, 0x3, URZ ;  /* 0x0000000304047899 */ /* 0x000fe2000800063f */
[----:B------:R-:W-:Y:S01]  /*6e30*/  IMAD.MOV.U32 R228, RZ, RZ, R229 ;  /* 0x000000ffffe47224 */ /* 0x000fe200078e00e5 */
[----:B------:R-:W3:Y:S01]  /*6e40*/  LDSM.16.MT88.4 R96, [R177+0x11800] ;  /* 0x01180000b160783b */ /* 0x000ee20000004200 */
[----:B------:R-:W-:Y:S01]  /*6e50*/  ISETP.GE.U32.AND P2, PT, R223, R0, PT ;  /* 0x00000000df00720c */ /* 0x000fe20003f46070 */
[C---:B------:R-:W-:Y:S02]  /*6e60*/  HMMA.16816.F32.BF16 R80, R112.reuse, R82, R108 ;  /* 0x000000527050723c */ /* 0x040fe4000004186c */
[----:B------:R1:W4:Y:S04]  /*6e70*/  LDL.LU.S16 R0, [R1+0x1c] ;  /* 0x00001c0001007983 */ /* 0x0003280000300600 */
[----:B------:R1:W2:Y:S01]  /*6e80*/  LDL.LU.S16 R9, [R1+0x20] ;  /* 0x0000200001097983 */ /* 0x0002a20000300600 */
[----:B------:R-:W-:Y:S01]  /*6e90*/  @!P0 PRMT R119, R2, 0x5410, RZ ;  /* 0x0000541002778816 */ /* 0x000fe200000000ff */
[----:B------:R-:W-:Y:S01]  /*6ea0*/  HMMA.16816.F32.BF16 R72, R112, R74, R100 ;  /* 0x0000004a7048723c */ /* 0x000fe20000041864 */
[----:B------:R-:W-:Y:S01]  /*6eb0*/  SHF.R.U32.HI R2, RZ, 0x10, R92 ;  /* 0x00000010ff027819 */ /* 0x000fe2000001165c */
[----:B------:R-:W-:Y:S01]  /*6ec0*/  UIMAD.WIDE UR8, UR4, 0x2, URZ ;  /* 0x00000002040878a5 */ /* 0x000fe2000f8e023f */
[----:B------:R-:W-:Y:S02]  /*6ed0*/  LDSM.16.MT88.4 R108, [R180+0x11800] ;  /* 0x01180000b46c783b */ /* 0x000fe40000004200 */
[----:B------:R-:W-:-:S04]  /*6ee0*/  LOP3.LUT R2, R2, 0xff, RZ, 0xc0, !PT ;  /* 0x000000ff02027812 */ /* 0x000fc800078ec0ff */
[----:B------:R-:W-:Y:S01]  /*6ef0*/  ISETP.GE.U32.AND P0, PT, R223, R2, PT ;  /* 0x00000002df00720c */ /* 0x000fe20003f06070 */
[----:B----4-:R-:W-:-:S05]  /*6f00*/  @!P3 HFMA2.BF16_V2 R0, -RZ.H0_H0, RZ.H0_H0, -R118.H0_H0 ;  /* 0x200000ffff00b231 */ /* 0x010fca0000340976 */
[----:B------:R-:W-:Y:S02]  /*6f10*/  PRMT R8, R0, 0x7610, R8 ;  /* 0x0000761000087816 */ /* 0x000fe40000000008 */
[----:B------:R-:W-:Y:S01]  /*6f20*/  LOP3.LUT R0, R92, 0xffff, RZ, 0xc0, !PT ;  /* 0x0000ffff5c007812 */ /* 0x000fe200078ec0ff */
[----:B--2---:R-:W-:-:S03]  /*6f30*/  @!P6 HFMA2.BF16_V2 R9, -RZ.H0_H0, RZ.H0_H0, -R117.H0_H0 ;  /* 0x200000ffff09e231 */ /* 0x004fc60000340975 */
[----:B------:R-:W-:Y:S02]  /*6f40*/  SHF.R.U32.HI R0, RZ, 0x8, R0 ;  /* 0x00000008ff007819 */ /* 0x000fe40000011600 */
[----:B------:R-:W-:Y:S02]  /*6f50*/  PRMT R2, R9, 0x7610, R2 ;  /* 0x0000761009027816 */ /* 0x000fe40000000002 */
[----:B------:R-:W-:Y:S02]  /*6f60*/  LOP3.LUT R0, R0, 0xffff, RZ, 0xc0, !PT ;  /* 0x0000ffff00007812 */ /* 0x000fe400078ec0ff */
[----:B------:R-:W-:Y:S02]  /*6f70*/  @!P3 PRMT R118, R8, 0x5410, RZ ;  /* 0x000054100876b816 */ /* 0x000fe400000000ff */
[----:B------:R-:W-:Y:S01]  /*6f80*/  ISETP.GE.U32.AND P3, PT, R223, R0, PT ;  /* 0x00000000df00720c */ /* 0x000fe20003f66070 */
[----:B------:R-:W-:Y:S01]  /*6f90*/  IMAD.MOV.U32 R229, RZ, RZ, R240 ;  /* 0x000000ffffe57224 */ /* 0x000fe200078e00f0 */
[----:B------:R-:W-:Y:S01]  /*6fa0*/  @!P6 PRMT R117, R2, 0x5410, RZ ;  /* 0x000054100275e816 */ /* 0x000fe200000000ff */
[----:B------:R1:W2:Y:S01]  /*6fb0*/  LDL.LU.S16 R0, [R1+0x28] ;  /* 0x0000280001007983 */ /* 0x0002a20000300600 */
[----:B------:R-:W-:-:S03]  /*6fc0*/  SHF.R.U32.HI R2, RZ, 0x18, R92 ;  /* 0x00000018ff027819 */ /* 0x000fc6000001165c */
[----:B------:R1:W5:Y:S01]  /*6fd0*/  LDL.LU R182, [R1+0x90] ;  /* 0x0000900001b67983 */ /* 0x0003620000300800 */
[----:B------:R-:W-:-:S03]  /*6fe0*/  ISETP.GE.U32.AND P6, PT, R223, R2, PT ;  /* 0x00000002df00720c */ /* 0x000fc60003fc6070 */
[----:B------:R1:W5:Y:S04]  /*6ff0*/  LDL.LU R181, [R1+0x8c] ;  /* 0x00008c0001b57983 */ /* 0x0003680000300800 */
[----:B------:R1:W4:Y:S04]  /*7000*/  LDL.LU.S16 R2, [R1+0x2c] ;  /* 0x00002c0001027983 */ /* 0x0003280000300600 */
[----:B------:R-:W1:Y:S01]  /*7010*/  LDSM.16.MT88.4 R8, [R179+0x11800] ;  /* 0x01180000b308783b */ /* 0x000e620000004200 */
[----:B--2---:R-:W-:-:S05]  /*7020*/  @!P2 HFMA2.BF16_V2 R0, -RZ.H0_H0, RZ.H0_H0, -R25.H0_H0 ;  /* 0x200000ffff00a231 */ /* 0x004fca0000340919 */
[----:B------:R-:W-:-:S04]  /*7030*/  PRMT R4, R0, 0x7610, R4 ;  /* 0x0000761000047816 */ /* 0x000fc80000000004 */
[----:B------:R-:W-:Y:S01]  /*7040*/  @!P2 PRMT R25, R4, 0x5410, RZ ;  /* 0x000054100419a816 */ /* 0x000fe200000000ff */
[----:B----4-:R-:W-:Y:S01]  /*7050*/  @!P3 HFMA2.BF16_V2 R2, -RZ.H0_H0, RZ.H0_H0, -R24.H0_H0 ;  /* 0x200000ffff02b231 */ /* 0x010fe20000340918 */
[----:B------:R-:W-:Y:S02]  /*7060*/  FADD.FTZ R4, R221, R220 ;  /* 0x000000dcdd047221 */ /* 0x000fe40000010000 */
[----:B------:R-:W-:Y:S02]  /*7070*/  IMAD.MOV.U32 R221, RZ, RZ, R216 ;  /* 0x000000ffffdd7224 */ /* 0x000fe400078e00d8 */
[----:B------:R-:W-:Y:S01]  /*7080*/  PRMT R29, R2, 0x7610, R29 ;  /* 0x00007610021d7816 */ /* 0x000fe2000000001d */
[----:B------:R-:W-:Y:S01]  /*7090*/  IMAD.MOV.U32 R216, RZ, RZ, R217 ;  /* 0x000000ffffd87224 */ /* 0x000fe200078e00d9 */
[----:B------:R2:W4:Y:S01]  /*70a0*/  LDL.LU.S16 R2, [R1+0x5c] ;  /* 0x00005c0001027983 */ /* 0x0005220000300600 */
[----:B------:R-:W-:Y:S02]  /*70b0*/  IMAD.MOV.U32 R217, RZ, RZ, R226 ;  /* 0x000000ffffd97224 */ /* 0x000fe400078e00e2 */
[----:B------:R-:W-:-:S02]  /*70c0*/  IMAD.MOV.U32 R226, RZ, RZ, R227 ;  /* 0x000000ffffe27224 */ /* 0x000fc400078e00e3 */
[----:B------:R-:W-:Y:S02]  /*70d0*/  IMAD.MOV.U32 R227, RZ, RZ, R176 ;  /* 0x000000ffffe37224 */ /* 0x000fe400078e00b0 */
[----:B------:R2:W5:Y:S01]  /*70e0*/  LDL.LU R176, [R1+0x88] ;  /* 0x0000880001b07983 */ /* 0x0005620000300800 */
[----:B------:R-:W-:-:S03]  /*70f0*/  @!P3 PRMT R24, R29, 0x5410, RZ ;  /* 0x000054101d18b816 */ /* 0x000fc600000000ff */
[----:B------:R2:W2:Y:S04]  /*7100*/  LDL.LU.S16 R129, [R1+0x74] ;  /* 0x0000740001817983 */ /* 0x0004a80000300600 */
[----:B------:R1:W2:Y:S04]  /*7110*/  LDL.LU.S16 R128, [R1+0x70] ;  /* 0x0000700001807983 */ /* 0x0002a80000300600 */
[----:B------:R1:W2:Y:S04]  /*7120*/  LDL.LU.S16 R31, [R1+0x6c] ;  /* 0x00006c00011f7983 */ /* 0x0002a80000300600 */
[----:B------:R1:W2:Y:S04]  /*7130*/  LDL.LU.S16 R30, [R1+0x68] ;  /* 0x00006800011e7983 */ /* 0x0002a80000300600 */
[----:B------:R1:W2:Y:S01]  /*7140*/  LDL.LU.S16 R29, [R1+0x64] ;  /* 0x00006400011d7983 */ /* 0x0002a20000300600 */
[----:B------:R-:W-:-:S04]  /*7150*/  LOP3.LUT R0, R6, 0xff, RZ, 0xc0, !PT ;  /* 0x000000ff06007812 */ /* 0x000fc800078ec0ff */
[----:B------:R-:W-:Y:S02]  /*7160*/  ISETP.GE.U32.AND P2, PT, R223, R0, PT ;  /* 0x00000000df00720c */ /* 0x000fe40003f46070 */
[----:B------:R-:W-:-:S04]  /*7170*/  SHF.R.U32.HI R0, RZ, 0x8, R7 ;  /* 0x00000008ff007819 */ /* 0x000fc80000011607 */
[----:B------:R-:W-:-:S04]  /*7180*/  LOP3.LUT R0, R0, 0xffff, RZ, 0xc0, !PT ;  /* 0x0000ffff00007812 */ /* 0x000fc800078ec0ff */
[----:B------:R-:W-:Y:S01]  /*7190*/  ISETP.GE.U32.AND P3, PT, R223, R0, PT ;  /* 0x00000000df00720c */ /* 0x000fe20003f66070 */
[----:B------:R-:W-:-:S04]  /*71a0*/  FADD.FTZ R0, R216, R4 ;  /* 0x00000004d8007221 */ /* 0x000fc80000010000 */
[----:B------:R-:W-:-:S04]  /*71b0*/  FADD.FTZ R0, R218, R0 ;  /* 0x00000000da007221 */ /* 0x000fc80000010000 */
[----:B------:R-:W-:-:S04]  /*71c0*/  FADD.FTZ R0, R226, R0 ;  /* 0x00000000e2007221 */ /* 0x000fc80000010000 */
[----:B------:R-:W-:-:S04]  /*71d0*/  FADD.FTZ R0, R228, R0 ;  /* 0x00000000e4007221 */ /* 0x000fc80000010000 */
[----:B------:R-:W-:-:S04]  /*71e0*/  FADD.FTZ R0, R230, R0 ;  /* 0x00000000e6007221 */ /* 0x000fc80000010000 */
[----:B------:R-:W-:Y:S02]  /*71f0*/  FADD.FTZ R0, R232, R0 ;  /* 0x00000000e8007221 */ /* 0x000fe40000010000 */
[----:B------:R-:W-:Y:S02]  /*7200*/  IMAD.MOV.U32 R240, RZ, RZ, R241 ;  /* 0x000000fffff07224 */ /* 0x000fe400078e00f1 */
[----:B------:R-:W-:Y:S02]  /*7210*/  FADD.FTZ R0, R234, R0 ;  /* 0x00000000ea007221 */ /* 0x000fe40000010000 */
[----:B------:R-:W-:Y:S02]  /*7220*/  IMAD.MOV.U32 R241, RZ, RZ, R95 ;  /* 0x000000fffff17224 */ /* 0x000fe400078e005f */
[----:B------:R-:W-:Y:S01]  /*7230*/  FADD.FTZ R0, R240, R0 ;  /* 0x00000000f0007221 */ /* 0x000fe20000010000 */
[----:B------:R-:W-:Y:S03]  /*7240*/  HMMA.16816.F32.BF16 R100, R112, R104, R160 ;  /* 0x000000687064723c */ /* 0x000fe600000418a0 */
[----:B------:R-:W-:-:S05]  /*7250*/  FADD.FTZ R0, R242, R0 ;  /* 0x00000000f2007221 */ /* 0x000fca0000010000 */
[----:B------:R-:W-:Y:S07]  /*7260*/  HMMA.16816.F32.BF16 R104, R112, R106, R208 ;  /* 0x0000006a7068723c */ /* 0x000fee00000418d0 */
[----:B------:R-:W-:-:S04]  /*7270*/  FADD.FTZ R209, R244, R0 ;  /* 0x00000000f4d17221 */ /* 0x000fc80000010000 */
[----:B------:R-:W-:Y:S01]  /*7280*/  FADD.FTZ R209, R246, R209 ;  /* 0x000000d1f6d17221 */ /* 0x000fe20000010000 */
[----:B------:R-:W-:Y:S03]  /*7290*/  HMMA.16816.F32.BF16 R88, R112, R90, R132 ;  /* 0x0000005a7058723c */ /* 0x000fe60000041884 */
[----:B------:R-:W-:-:S04]  /*72a0*/  FADD.FTZ R209, R236, R209 ;  /* 0x000000d1ecd17221 */ /* 0x000fc80000010000 */
[----:B------:R-:W-:Y:S01]  /*72b0*/  FADD.FTZ R209, R238, R209 ;  /* 0x000000d1eed17221 */ /* 0x000fe20000010000 */
[----:B---3--:R-:W-:Y:S03]  /*72c0*/  HMMA.16816.F32.BF16 R92, R112, R96, R144 ;  /* 0x00000060705c723c */ /* 0x008fe60000041890 */
[----:B------:R-:W-:-:S05]  /*72d0*/  FADD.FTZ R209, R17, R209 ;  /* 0x000000d111d17221 */ /* 0x000fca0000010000 */
[C---:B------:R-:W-:Y:S08]  /*72e0*/  HMMA.16816.F32.BF16 R96, R112.reuse, R98, R148 ;  /* 0x000000627060723c */ /* 0x040ff00000041894 */
[----:B-1----:R-:W-:Y:S01]  /*72f0*/  HMMA.16816.F32.BF16 R132, R112, R8, R204 ;  /* 0x000000087084723c */ /* 0x002fe200000418cc */
[----:B----4-:R-:W-:-:S05]  /*7300*/  @!P0 HFMA2.BF16_V2 R2, -RZ.H0_H0, RZ.H0_H0, -R23.H0_H0 ;  /* 0x200000ffff028231 */ /* 0x010fca0000340917 */
[----:B------:R-:W-:Y:S01]  /*7310*/  PRMT R5, R2, 0x7610, R5 ;  /* 0x0000761002057816 */ /* 0x000fe20000000005 */
[----:B------:R-:W-:-:S04]  /*7320*/  FADD.FTZ R2, R222, R221 ;  /* 0x000000ddde027221 */ /* 0x000fc80000010000 */
[----:B------:R-:W-:Y:S01]  /*7330*/  FADD.FTZ R2, R217, R2 ;  /* 0x00000002d9027221 */ /* 0x000fe20000010000 */
[----:B------:R-:W-:Y:S02]  /*7340*/  @!P0 PRMT R23, R5, 0x5410, RZ ;  /* 0x0000541005178816 */ /* 0x000fe400000000ff */
[----:B------:R-:W-:Y:S01]  /*7350*/  LEA R4, P0, R225, c[0x0][0x1f8], 0x1 ;  /* 0x00007e00e1047a11 */ /* 0x000fe200078008ff */
[----:B------:R-:W-:-:S03]  /*7360*/  FADD.FTZ R2, R219, R2 ;  /* 0x00000002db027221 */ /* 0x000fc60000010000 */
[----:B------:R-:W-:Y:S01]  /*7370*/  LEA.HI.X R5, R225, c[0x0][0x1fc], R224, 0x1, P0 ;  /* 0x00007f00e1057a11 */ /* 0x000fe200000f0ce0 */
[----:B------:R-:W-:Y:S01]  /*7380*/  FADD.FTZ R2, R227, R2 ;  /* 0x00000002e3027221 */ /* 0x000fe20000010000 */
[----:B--2---:R-:W-:Y:S02]  /*7390*/  @!P2 HFMA2.BF16_V2 R30, -RZ.H0_H0, RZ.H0_H0, -R19.H0_H0 ;  /* 0x200000ffff1ea231 */ /* 0x004fe40000340913 */
[----:B------:R-:W-:-:S03]  /*73a0*/  @!P1 HFMA2.BF16_V2 R29, -RZ.H0_H0, RZ.H0_H0, -R18.H0_H0 ;  /* 0x200000ffff1d9231 */ /* 0x000fc60000340912 */
[----:B------:R-:W-:Y:S02]  /*73b0*/  PRMT R7, R30, 0x7610, R7 ;  /* 0x000076101e077816 */ /* 0x000fe40000000007 */
[----:B------:R-:W-:-:S04]  /*73c0*/  PRMT R6, R29, 0x7610, R6 ;  /* 0x000076101d067816 */ /* 0x000fc80000000006 */
[----:B------:R-:W-:Y:S02]  /*73d0*/  @!P1 PRMT R18, R6, 0x5410, RZ ;  /* 0x0000541006129816 */ /* 0x000fe400000000ff */
[----:B------:R-:W-:Y:S01]  /*73e0*/  IADD3 R6, P0, R4, UR8, RZ ;  /* 0x0000000804067c10 */ /* 0x000fe2000ff1e0ff */
[----:B------:R-:W-:Y:S01]  /*73f0*/  FADD.FTZ R2, R229, R2 ;  /* 0x00000002e5027221 */ /* 0x000fe20000010000 */
[----:B------:R-:W-:Y:S02]  /*7400*/  @!P2 PRMT R19, R7, 0x5410, RZ ;  /* 0x000054100713a816 */ /* 0x000fe400000000ff */
[----:B------:R-:W-:Y:S01]  /*7410*/  IADD3.X R7, R5, UR9, RZ, P0, !PT ;  /* 0x0000000905077c10 */ /* 0x000fe200087fe4ff */
[----:B------:R-:W-:Y:S01]  /*7420*/  @!P6 HFMA2.BF16_V2 R129, -RZ.H0_H0, RZ.H0_H0, -R22.H0_H0 ;  /* 0x200000ffff81e231 */ /* 0x000fe20000340916 */
[----:B------:R-:W-:Y:S01]  /*7430*/  FADD.FTZ R2, R231, R2 ;  /* 0x00000002e7027221 */ /* 0x000fe20000010000 */
[----:B------:R-:W-:Y:S01]  /*7440*/  @!P5 HFMA2.BF16_V2 R128, -RZ.H0_H0, RZ.H0_H0, -R21.H0_H0 ;  /* 0x200000ffff80d231 */ /* 0x000fe20000340915 */
[----:B------:R1:W-:Y:S01]  /*7450*/  STG.E.U16 [R4.64], R158 ;  /* 0x0000009e04007986 */ /* 0x0003e2000c101506 */
[----:B------:R-:W-:-:S03]  /*7460*/  @!P3 HFMA2.BF16_V2 R31, -RZ.H0_H0, RZ.H0_H0, -R20.H0_H0 ;  /* 0x200000ffff1fb231 */ /* 0x000fc60000340914 */
[----:B------:R1:W-:Y:S01]  /*7470*/  STG.E.U16 [R4.64+0x2], R157 ;  /* 0x0000029d04007986 */ /* 0x0003e2000c101506 */
[----:B------:R-:W-:-:S03]  /*7480*/  FADD.FTZ R2, R233, R2 ;  /* 0x00000002e9027221 */ /* 0x000fc60000010000 */
[----:B------:R1:W-:Y:S01]  /*7490*/  STG.E.U16 [R6.64], R168 ;  /* 0x000000a806007986 */ /* 0x0003e2000c101506 */
[----:B------:R-:W-:-:S03]  /*74a0*/  PRMT R28, R129, 0x7610, R28 ;  /* 0x00007610811c7816 */ /* 0x000fc6000000001c */
[----:B------:R1:W-:Y:S01]  /*74b0*/  STG.E.U16 [R6.64+0x2], R166 ;  /* 0x000002a606007986 */ /* 0x0003e2000c101506 */
[----:B------:R-:W-:-:S03]  /*74c0*/  PRMT R27, R128, 0x7610, R27 ;  /* 0x00007610801b7816 */ /* 0x000fc6000000001b */
[----:B------:R1:W-:Y:S01]  /*74d0*/  STG.E.U16 [R4.64+0x10], R164 ;  /* 0x000010a404007986 */ /* 0x0003e2000c101506 */
[----:B------:R-:W-:-:S03]  /*74e0*/  PRMT R26, R31, 0x7610, R26 ;  /* 0x000076101f1a7816 */ /* 0x000fc6000000001a */
[----:B------:R1:W-:Y:S04]  /*74f0*/  STG.E.U16 [R4.64+0x12], R159 ;  /* 0x0000129f04007986 */ /* 0x0003e8000c101506 */
[----:B------:R1:W-:Y:S04]  /*7500*/  STG.E.U16 [R6.64+0x10], R167 ;  /* 0x000010a706007986 */ /* 0x0003e8000c101506 */
[----:B------:R1:W-:Y:S01]  /*7510*/  STG.E.U16 [R6.64+0x12], R165 ;  /* 0x000012a506007986 */ /* 0x0003e2000c101506 */
[----:B------:R-:W-:-:S03]  /*7520*/  FADD.FTZ R2, R235, R2 ;  /* 0x00000002eb027221 */ /* 0x000fc60000010000 */
[----:B------:R1:W-:Y:S04]  /*7530*/  STG.E.U16 [R4.64+0x20], R156 ;  /* 0x0000209c04007986 */ /* 0x0003e8000c101506 */
[----:B------:R1:W-:Y:S01]  /*7540*/  STG.E.U16 [R4.64+0x22], R155 ;  /* 0x0000229b04007986 */ /* 0x0003e2000c101506 */
[----:B------:R-:W-:-:S03]  /*7550*/  @!P6 PRMT R22, R28, 0x5410, RZ ;  /* 0x000054101c16e816 */ /* 0x000fc600000000ff */
[----:B------:R1:W-:Y:S04]  /*7560*/  STG.E.U16 [R6.64+0x20], R154 ;  /* 0x0000209a06007986 */ /* 0x0003e8000c101506 */
[----:B------:R1:W-:Y:S01]  /*7570*/  STG.E.U16 [R6.64+0x22], R153 ;  /* 0x0000229906007986 */ /* 0x0003e2000c101506 */
[----:B------:R-:W-:-:S03]  /*7580*/  @!P5 PRMT R21, R27, 0x5410, RZ ;  /* 0x000054101b15d816 */ /* 0x000fc600000000ff */
[----:B------:R1:W-:Y:S01]  /*7590*/  STG.E.U16 [R4.64+0x30], R152 ;  /* 0x0000309804007986 */ /* 0x0003e2000c101506 */
[----:B------:R-:W-:-:S03]  /*75a0*/  @!P3 PRMT R20, R26, 0x5410, RZ ;  /* 0x000054101a14b816 */ /* 0x000fc600000000ff */
[----:B------:R1:W-:Y:S04]  /*75b0*/  STG.E.U16 [R4.64+0x32], R143 ;  /* 0x0000328f04007986 */ /* 0x0003e8000c101506 */
[----:B------:R1:W-:Y:S04]  /*75c0*/  STG.E.U16 [R6.64+0x30], R142 ;  /* 0x0000308e06007986 */ /* 0x0003e8000c101506 */
[----:B------:R1:W-:Y:S01]  /*75d0*/  STG.E.U16 [R6.64+0x32], R141 ;  /* 0x0000328d06007986 */ /* 0x0003e2000c101506 */
[----:B------:R-:W-:-:S03]  /*75e0*/  FADD.FTZ R2, R241, R2 ;  /* 0x00000002f1027221 */ /* 0x000fc60000010000 */
[----:B------:R1:W-:Y:S04]  /*75f0*/  STG.E.U16 [R4.64+0x40], R140 ;  /* 0x0000408c04007986 */ /* 0x0003e8000c101506 */
[----:B------:R1:W-:Y:S04]  /*7600*/  STG.E.U16 [R4.64+0x42], R139 ;  /* 0x0000428b04007986 */ /* 0x0003e8000c101506 */
[----:B------:R1:W-:Y:S04]  /*7610*/  STG.E.U16 [R6.64+0x40], R137 ;  /* 0x0000408906007986 */ /* 0x0003e8000c101506 */
[----:B------:R1:W-:Y:S04]  /*7620*/  STG.E.U16 [R6.64+0x42], R138 ;  /* 0x0000428a06007986 */ /* 0x0003e8000c101506 */
[----:B------:R1:W-:Y:S04]  /*7630*/  STG.E.U16 [R4.64+0x50], R136 ;  /* 0x0000508804007986 */ /* 0x0003e8000c101506 */
        /* <DEDUP_REMOVED lines=12> */
[----:B------:R-:W-:-:S04]  /*7700*/  FADD.FTZ R0, R245, R2 ;  /* 0x00000002f5007221 */ /* 0x000fc80000010000 */
[----:B------:R-:W-:Y:S01]  /*7710*/  FADD.FTZ R0, R247, R0 ;  /* 0x00000000f7007221 */ /* 0x000fe20000010000 */
[----:B------:R-:W-:Y:S03]  /*7720*/  HMMA.16816.F32.BF16 R128, R112, R108, R172 ;  /* 0x0000006c7080723c */ /* 0x000fe600000418ac */
[----:B------:R-:W-:-:S04]  /*7730*/  FADD.FTZ R208, R237, R0 ;  /* 0x00000000edd07221 */ /* 0x000fc80000010000 */
[----:B------:R-:W-:Y:S01]  /*7740*/  FADD.FTZ R208, R239, R208 ;  /* 0x000000d0efd07221 */ /* 0x000fe20000010000 */
[----:B------:R-:W-:Y:S03]  /*7750*/  HMMA.16816.F32.BF16 R108, R112, R110, R12 ;  /* 0x0000006e706c723c */ /* 0x000fe6000004180c */
[----:B------:R-:W-:-:S05]  /*7760*/  FADD.FTZ R208, R16, R208 ;  /* 0x000000d010d07221 */ /* 0x000fca0000010000 */
[----:B------:R-:W-:Y:S01]  /*7770*/  HMMA.16816.F32.BF16 R112, R112, R10, R32 ;  /* 0x0000000a7070723c */ /* 0x000fe20000041820 */
[----:B------:R-:W-:Y:S07]  /*7780*/  @!P4 BRA `(.L_x_751) ;  /* 0x00004c100000c947 */ /* 0x000fee0003800000 */
[----:B------:R-:W2:Y:S01]  /*7790*/  LDL.LU R16, [R1+0x24] ;  /* 0x0000240001107983 */ /* 0x000ea20000300800 */
[----:B-1----:R-:W-:Y:S01]  /*77a0*/  IMAD.MOV.U32 R117, RZ, RZ, R3 ;  /* 0x000000ffff757224 */ /* 0x002fe200078e0003 */
[----:B------:R-:W-:Y:S01]  /*77b0*/  IADD3 R203, P0, R4, -0x80, RZ ;  /* 0xffffff8004cb7810 */ /* 0x000fe20007f1e0ff */
[----:B------:R-:W-:Y:S01]  /*77c0*/  ULDC.64 UR4, c[0x0][0x1a0] ;  /* 0x0000680000047ab9 */ /* 0x000fe20000000a00 */
[----:B------:R-:W3:Y:S01]  /*77d0*/  LDL.LU R238, [R1+0x78] ;  /* 0x0000780001ee7983 */ /* 0x000ee20000300800 */
[----:B------:R-:W1:Y:S01]  /*77e0*/  LDC.U8 R205, c[0x0][0x2d8] ;  /* 0x0000b600ffcd7b82 */ /* 0x000e620000000000 */
[----:B------:R-:W-:Y:S01]  /*77f0*/  IMAD.MOV.U32 R0, RZ, RZ, R116 ;  /* 0x000000ffff007224 */ /* 0x000fe200078e0074 */
[----:B------:R-:W-:Y:S01]  /*7800*/  IADD3.X R119, R5, -0x1, RZ, P0, !PT ;  /* 0xffffffff05777810 */ /* 0x000fe200007fe4ff */
[----:B------:R-:W4:Y:S01]  /*7810*/  LDL.64 R236, [R1+0x30] ;  /* 0x0000300001ec7983 */ /* 0x000f220000100a00 */
[----:B------:R-:W-:-:S02]  /*7820*/  USHF.L.U64.HI UR5, UR4, 0x4, UR5 ;  /* 0x0000000404057899 */ /* 0x000fc40008010205 */
[----:B------:R-:W-:Y:S01]  /*7830*/  USHF.L.U32 UR4, UR4, 0x4, URZ ;  /* 0x0000000404047899 */ /* 0x000fe2000800063f */
[----:B------:R-:W4:Y:S04]  /*7840*/  LDL R239, [R1+0x40] ;  /* 0x0000400001ef7983 */ /* 0x000f280000100800 */
[----:B------:R-:W4:Y:S01]  /*7850*/  LDL R17, [R1+0x44] ;  /* 0x0000440001117983 */ /* 0x000f220000100800 */
[----:B--2---:R-:W-:-:S03]  /*7860*/  IADD3 R202, R16, -0x2, RZ ;  /* 0xfffffffe10ca7810 */ /* 0x004fc60007ffe0ff */
[----:B------:R-:W2:Y:S01]  /*7870*/  LDL.LU R16, [R1+0x80] ;  /* 0x0000800001107983 */ /* 0x000ea20000300800 */
[----:B---3--:R-:W-:-:S05]  /*7880*/  IMAD.WIDE.U32 R2, R238, -0x326172a9, RZ ;  /* 0xcd9e8d57ee027825 */ /* 0x008fca00078e00ff */
[----:B------:R-:W-:Y:S01]  /*7890*/  LOP3.LUT R220, R3, R171, RZ, 0x3c, !PT ;  /* 0x000000ab03dc7212 */ /* 0x000fe200078e3cff */
[----:B------:R1:W-:Y:S01]  /*78a0*/  STL.64 [R1+0x28], R2 ;  /* 0x0000280201007387 */ /* 0x0003e20000100a00 */
[----:B----4-:R-:W-:Y:S02]  /*78b0*/  ISETP.GE.AND P3, PT, R236, c[0x0][0x220], PT ;  /* 0x00008800ec007a0c */ /* 0x010fe40003f66270 */
[----:B------:R-:W-:Y:S01]  /*78c0*/  ISETP.GE.AND P2, PT, R239, c[0x0][0x220], PT ;  /* 0x00008800ef007a0c */ /* 0x000fe20003f46270 */
[----:B------:R-:W-:Y:S01]  /*78d0*/  IMAD.WIDE.U32 R220, R220, -0x2daee0ad, RZ ;  /* 0xd2511f53dcdc7825 */ /* 0x000fe200078e00ff */
[----:B------:R-:W-:Y:S02]  /*78e0*/  ISETP.GE.AND P1, PT, R17, c[0x0][0x220], PT ;  /* 0x0000880011007a0c */ /* 0x000fe40003f26270 */
[----:B-1----:R-:W-:Y:S01]  /*78f0*/  PRMT R2, R205, 0x7054, R205 ;  /* 0x00007054cd027816 */ /* 0x002fe200000000cd */
[----:B--2---:R-:W-:Y:S01]  /*7900*/  IMAD.WIDE.U32 R222, R16, -0x2daee0ad, RZ ;  /* 0xd2511f5310de7825 */ /* 0x004fe200078e00ff */
[----:B------:R-:W-:Y:S05]  /*7910*/  BRA `(.L_x_752) ;  /* 0x000006b000007947 */ /* 0x000fea0003800000 */
.L_x_754:
[----:B------:R-:W2:Y:S01]  /*7920*/  LDL.64 R206, [R1+0x50] ;  /* 0x0000500001ce7983 */ /* 0x000ea20000100a00 */
[----:B------:R-:W-:Y:S01]  /*7930*/  IADD3 R2, R202, -0x1, RZ ;  /* 0xffffffffca027810 */ /* 0x000fe20007ffe0ff */
[----:B------:R-:W-:Y:S02]  /*7940*/  IMAD.MOV.U32 R204, RZ, RZ, c[0x0][0x198] ;  /* 0x00006600ffcc7624 */ /* 0x000fe400078e00ff */
[----:B------:R-:W3:Y:S01]  /*7950*/  LDL.64 R210, [R1+0x38] ;  /* 0x0000380001d27983 */ /* 0x000ee20000100a00 */
[----:B------:R-:W-:Y:S01]  /*7960*/  SHF.R.S32.HI R3, RZ, 0x1f, R2 ;  /* 0x0000001fff037819 */ /* 0x000fe20000011402 */
[C---:B------:R-:W-:Y:S02]  /*7970*/  IMAD.WIDE.U32 R136, R2.reuse, c[0x0][0x198], RZ ;  /* 0x0000660002887a25 */ /* 0x040fe400078e00ff */
[----:B------:R1:W-:Y:S02]  /*7980*/  @P3 STS.128 [R199+0x6000], RZ ;  /* 0x006000ffc7003388 */ /* 0x0003e40000000c00 */
[----:B------:R-:W-:Y:S04]  /*7990*/  IMAD R3, R3, c[0x0][0x198], RZ ;  /* 0x0000660003037a24 */ /* 0x000fe800078e02ff */
[----:B------:R-:W-:Y:S04]  /*79a0*/  IMAD R3, R2, c[0x0][0x19c], R3 ;  /* 0x0000670002037a24 */ /* 0x000fe800078e0203 */
[----:B------:R-:W-:Y:S01]  /*79b0*/  IMAD.IADD R3, R137, 0x1, R3 ;  /* 0x0000000189037824 */ /* 0x000fe200078e0203 */
[----:B--2---:R-:W-:Y:S01]  /*79c0*/  LEA R2, P4, R136, R206, 0x6 ;  /* 0x000000ce88027211 */ /* 0x004fe200078830ff */
[----:B------:R-:W-:Y:S02]  /*79d0*/  IMAD.MOV.U32 R207, RZ, RZ, c[0x0][0x198] ;  /* 0x00006600ffcf7624 */ /* 0x000fe400078e00ff */
[----:B------:R-:W-:Y:S01]  /*79e0*/  IMAD.MOV.U32 R206, RZ, RZ, 0x4 ;  /* 0x00000004ffce7424 */ /* 0x000fe200078e00ff */
[----:B------:R-:W-:Y:S01]  /*79f0*/  @!P3 LEA R118, P0, R2, c[0x0][0x168], 0x1 ;  /* 0x00005a000276ba11 */ /* 0x000fe200078008ff */
[----:B------:R-:W-:Y:S01]  /*7a00*/  IMAD.SHL.U32 R207, R207, 0x10, RZ ;  /* 0x00000010cfcf7824 */ /* 0x000fe200078e00ff */
[----:B---3--:R-:W-:Y:S02]  /*7a10*/  LEA.HI.X R116, R136, R211, R3, 0x6, P4 ;  /* 0x000000d388747211 */ /* 0x008fe400020f3403 */
        /* <DEDUP_REMOVED lines=8> */
[----:B------:R-:W-:Y:S02]  /*7aa0*/  IADD3 R3, P5, R207, R2, RZ ;  /* 0x00000002cf037210 */ /* 0x000fe40007fbe0ff */
[--C-:B------:R-:W-:Y:S01]  /*7ab0*/  @!P1 LEA.HI.X R155, R2, c[0x0][0x16c], R116.reuse, 0x1, P0 ;  /* 0x00005b00029b9a11 */ /* 0x100fe200000f0c74 */
[----:B------:R1:W-:Y:S01]  /*7ac0*/  @P2 STS.128 [R199+0x8000], RZ ;  /* 0x008000ffc7002388 */ /* 0x0003e20000000c00 */
[C---:B------:R-:W-:Y:S02]  /*7ad0*/  @!P3 LEA R152, P6, R3.reuse, c[0x0][0x168], 0x1 ;  /* 0x00005a000398ba11 */ /* 0x040fe400078c08ff */
[C---:B------:R-:W-:Y:S01]  /*7ae0*/  @!P2 LEA R150, P4, R3.reuse, c[0x0][0x168], 0x1 ;  /* 0x00005a000396aa11 */ /* 0x040fe200078808ff */
[----:B------:R-:W-:Y:S01]  /*7af0*/  @!PT LDS RZ, [RZ] ;  /* 0x00000000fffff984 */ /* 0x000fe20000000800 */
[----:B------:R-:W-:Y:S01]  /*7b00*/  @!PT LDS RZ, [RZ] ;  /* 0x00000000fffff984 */ /* 0x000fe20000000800 */
[----:B------:R-:W-:Y:S01]  /*7b10*/  @!PT LDS RZ, [RZ] ;  /* 0x00000000fffff984 */ /* 0x000fe20000000800 */
[----:B------:R1:W-:Y:S01]  /*7b20*/  @!P2 LDGSTS.E.BYPASS.LTC128B.128 [R199+0x8000], [R156.64+0x80] ;  /* 0x080000809cc7afae */ /* 0x0003e2000b901d46 */
[----:B------:R-:W-:Y:S02]  /*7b30*/  SHF.L.U64.HI R204, R204, R206, c[0x0][0x19c] ;  /* 0x00006700cccc7619 */ /* 0x000fe400000102ce */
[----:B------:R-:W-:Y:S01]  /*7b40*/  @!P1 LEA R148, P0, R3, c[0x0][0x168], 0x1 ;  /* 0x00005a0003949a11 */ /* 0x000fe200078008ff */
[----:B------:R1:W-:Y:S04]  /*7b50*/  @P1 STS.128 [R199+0xa000], RZ ;  /* 0x00a000ffc7001388 */ /* 0x0003e80000000c00 */
[----:B------:R-:W-:Y:S01]  /*7b60*/  @!PT LDS RZ, [RZ] ;  /* 0x00000000fffff984 */ /* 0x000fe20000000800 */
[----:B------:R-:W-:Y:S01]  /*7b70*/  @!PT LDS RZ, [RZ] ;  /* 0x00000000fffff984 */ /* 0x000fe20000000800 */
[----:B------:R-:W-:Y:S01]  /*7b80*/  @!PT LDS RZ, [RZ] ;  /* 0x00000000fffff984 */ /* 0x000fe20000000800 */
[----:B------:R1:W-:Y:S04]  /*7b90*/  @!P1 LDGSTS.E.BYPASS.LTC128B.128 [R199+0xa000], [R154.64+0x100] ;  /* 0x0a0001009ac79fae */ /* 0x0003e8000b901d46 */
[----:B------:R1:W-:Y:S01]  /*7ba0*/  @P3 STS.128 [R199+0x6800], RZ ;  /* 0x006800ffc7003388 */ /* 0x0003e20000000c00 */
[----:B--2---:R-:W-:Y:S01]  /*7bb0*/  IMAD.X R118, R204, 0x1, R116, P5 ;  /* 0x00000001cc767824 */ /* 0x004fe200028e0674 */
[----:B------:R-:W-:Y:S04]  /*7bc0*/  IADD3 R2, P5, R207, R3, RZ ;  /* 0x00000003cf027210 */ /* 0x000fe80007fbe0ff */
[C-C-:B------:R-:W-:Y:S02]  /*7bd0*/  @!P3 LEA.HI.X R153, R3.reuse, c[0x0][0x16c], R118.reuse, 0x1, P6 ;  /* 0x00005b000399ba11 */ /* 0x140fe400030f0c76 */
[C-C-:B------:R-:W-:Y:S02]  /*7be0*/  @!P2 LEA.HI.X R151, R3.reuse, c[0x0][0x16c], R118.reuse, 0x1, P4 ;  /* 0x00005b000397aa11 */ /* 0x140fe400020f0c76 */
[--C-:B------:R-:W-:Y:S01]  /*7bf0*/  @!P1 LEA.HI.X R149, R3, c[0x0][0x16c], R118.reuse, 0x1, P0 ;  /* 0x00005b0003959a11 */ /* 0x100fe200000f0c76 */
[----:B------:R-:W-:Y:S01]  /*7c00*/  @!PT LDS RZ, [RZ] ;  /* 0x00000000fffff984 */ /* 0x000fe20000000800 */
[----:B------:R-:W-:Y:S01]  /*7c10*/  @!PT LDS RZ, [RZ] ;  /* 0x00000000fffff984 */ /* 0x000fe20000000800 */
[----:B------:R-:W-:Y:S01]  /*7c20*/  @!PT LDS RZ, [RZ] ;  /* 0x00000000fffff984 */ /* 0x000fe20000000800 */
[----:B------:R1:W-:Y:S01]  /*7c30*/  @!P3 LDGSTS.E.BYPASS.LTC128B.128 [R199+0x6800], [R152.64] ;  /* 0x0680000098c7bfae */ /* 0x0003e2000b901d46 */
[----:B------:R-:W-:Y:S01]  /*7c40*/  @!P3 LEA R146, P4, R2, c[0x0][0x168], 0x1 ;  /* 0x00005a000292ba11 */ /* 0x000fe200078808ff */
[----:B------:R-:W-:Y:S01]  /*7c50*/  IMAD.X R3, R204, 0x1, R118, P5 ;  /* 0x00000001cc037824 */ /* 0x000fe200028e0676 */
[C---:B------:R-:W-:Y:S01]  /*7c60*/  @!P2 LEA R142, P0, R2.reuse, c[0x0][0x168], 0x1 ;  /* 0x00005a00028eaa11 */ /* 0x040fe200078008ff */
[----:B------:R1:W-:Y:S01]  /*7c70*/  @P2 STS.128 [R199+0x8800], RZ ;  /* 0x008800ffc7002388 */ /* 0x0003e20000000c00 */
[C---:B------:R-:W-:Y:S02]  /*7c80*/  @!P1 LEA R140, P5, R2.reuse, c[0x0][0x168], 0x1 ;  /* 0x00005a00028c9a11 */ /* 0x040fe400078a08ff */
[C-C-:B------:R-:W-:Y:S01]  /*7c90*/  @!P3 LEA.HI.X R147, R2.reuse, c[0x0][0x16c], R3.reuse, 0x1, P4 ;  /* 0x00005b000293ba11 */ /* 0x140fe200020f0c03 */
[----:B------:R-:W-:Y:S01]  /*7ca0*/  @!PT LDS RZ, [RZ] ;  /* 0x00000000fffff984 */ /* 0x000fe20000000800 */
[----:B------:R-:W-:Y:S01]  /*7cb0*/  @!PT LDS RZ, [RZ] ;  /* 0x00000000fffff984 */ /* 0x000fe20000000800 */
[----:B------:R-:W-:Y:S01]  /*7cc0*/  @!PT LDS RZ, [RZ] ;  /* 0x00000000fffff984 */ /* 0x000fe20000000800 */
[----:B------:R1:W-:Y:S01]  /*7cd0*/  @!P2 LDGSTS.E.BYPASS.LTC128B.128 [R199+0x8800], [R150.64+0x80] ;  /* 0x0880008096c7afae */ /* 0x0003e2000b901d46 */
[C-C-:B------:R-:W-:Y:S02]  /*7ce0*/  @!P2 LEA.HI.X R143, R2.reuse, c[0x0][0x16c], R3.reuse, 0x1, P0 ;  /* 0x00005b00028faa11 */ /* 0x140fe400000f0c03 */
[--C-:B------:R-:W-:Y:S01]  /*7cf0*/  @!P1 LEA.HI.X R141, R2, c[0x0][0x16c], R3.reuse, 0x1, P5 ;  /* 0x00005b00028d9a11 */ /* 0x100fe200028f0c03 */
[----:B------:R1:W-:Y:S01]  /*7d00*/  @P1 STS.128 [R199+0xa800], RZ ;  /* 0x00a800ffc7001388 */ /* 0x0003e20000000c00 */
[----:B------:R-:W-:Y:S03]  /*7d10*/  IADD3 R116, P6, R207, R2, RZ ;  /* 0x00000002cf747210 */ /* 0x000fe60007fde0ff */
[----:B------:R-:W-:Y:S01]  /*7d20*/  @!PT LDS RZ, [RZ] ;  /* 0x00000000fffff984 */ /* 0x000fe20000000800 */
[----:B------:R-:W-:Y:S01]  /*7d30*/  @!PT LDS RZ, [RZ] ;  /* 0x00000000fffff984 */ /* 0x000fe20000000800 */
[----:B------:R-:W-:Y:S01]  /*7d40*/  @!PT LDS RZ, [RZ] ;  /* 0x00000000fffff984 */ /* 0x000fe20000000800 */
[----:B------:R1:W-:Y:S01]  /*7d50*/  @!P1 LDGSTS.E.BYPASS.LTC128B.128 [R199+0xa800], [R148.64+0x100] ;  /* 0x0a80010094c79fae */ /* 0x0003e2000b901d46 */
        /* <DEDUP_REMOVED lines=9> */
[----:B------:R1:W-:Y:S01]  /*7df0*/  @!P3 LDGSTS.E.BYPASS.LTC128B.128 [R199+0x7000], [R146.64] ;  /* 0x0700000092c7bfae */ /* 0x0003e2000b901d46 */
        /* <DEDUP_REMOVED lines=29> */
.L_x_752:
[----:B------:R-:W2:Y:S01]  /*7fd0*/  LDL.64 R6, [R1+0x48] ;  /* 0x0000480001067983 */ /* 0x000ea20000100a00 */
[----:B------:R-:W-:Y:S04]  /*7fe0*/  DEPBAR.LE SB0, 0x0 ;  /* 0x000080000000791a */ /* 0x000fe80000000000 */
[----:B------:R-:W3:Y:S01]  /*7ff0*/  LDL R8, [R1+0x58] ;  /* 0x0000580001087983 */ /* 0x000ee20000100800 */
[----:B------:R-:W-:Y:S01]  /*8000*/  SHF.R.S32.HI R2, RZ, 0x1f, R202 ;  /* 0x0000001fff027819 */ /* 0x000fe200000114ca */
[----:B------:R-:W-:Y:S02]  /*8010*/  IMAD.WIDE.U32 R4, R202, c[0x0][0x1a0], RZ ;  /* 0x00006800ca047a25 */ /* 0x000fe400078e00ff */
[----:B------:R-:W-:Y:S02]  /*8020*/  BAR.SYNC.DEFER_BLOCKING 0x0 ;  /* 0x0000000000007b1d */ /* 0x000fe40000010000 */
[----:B------:R-:W-:Y:S04]  /*8030*/  IMAD R2, R2, c[0x0][0x1a0], RZ ;  /* 0x0000680002027a24 */ /* 0x000fe800078e02ff */
[----:B------:R-:W-:Y:S04]  /*8040*/  IMAD R3, R202, c[0x0][0x1a4], R2 ;  /* 0x00006900ca037a24 */ /* 0x000fe800078e0202 */
[----:B------:R-:W-:Y:S01]  /*8050*/  IMAD.IADD R3, R5, 0x1, R3 ;  /* 0x0000000105037824 */ /* 0x000fe200078e0203 */
[----:B------:R-:W-:Y:S01]  /*8060*/  @P3 STS.128 [R199+0xc000], RZ ;  /* 0x00c000ffc7003388 */ /* 0x000fe20000000c00 */
[----:B--2---:R-:W-:Y:S04]  /*8070*/  LEA R2, P4, R4, R6, 0x6 ;  /* 0x0000000604027211 */ /* 0x004fe800078830ff */
[----:B------:R-:W-:Y:S02]  /*8080*/  @!P3 LEA R6, P0, R2, c[0x0][0x170], 0x1 ;  /* 0x00005c000206ba11 */ /* 0x000fe400078008ff */
        /* <DEDUP_REMOVED lines=58> */
[C---:B-1----:R-:W-:Y:S01]  /*8430*/  @!P1 LEA R6, P0, R4.reuse, c[0x0][0x170], 0x1 ;  /* 0x00005c0004069a11 */ /* 0x042fe200078008ff */
[----:B------:R-:W-:Y:S01]  /*8440*/  @!PT LDS RZ, [RZ] ;  /* 0x00000000fffff984 */ /* 0x000fe20000000800 */
[----:B------:R-:W-:Y:S01]  /*8450*/  @!PT LDS RZ, [RZ] ;  /* 0x00000000fffff984 */ /* 0x000fe20000000800 */
[----:B------:R-:W-:Y:S01]  /*8460*/  @!PT LDS RZ, [RZ] ;  /* 0x00000000fffff984 */ /* 0x000fe20000000800 */
[----:B------:R4:W-:Y:S03]  /*8470*/  @!P3 LDGSTS.E.BYPASS.LTC128B.128 [R199+0xd000], [R16.64] ;  /* 0x0d00000010c7bfae */ /* 0x0009e6000b901d46 */
[----:B------:R-:W-:Y:S01]  /*8480*/  @!P1 LEA.HI.X R7, R4, c[0x0][0x174], R5, 0x1, P0 ;  /* 0x00005d0004079a11 */ /* 0x000fe200000f0c05 */
[----:B------:R-:W-:Y:S01]  /*8490*/  @P2 STS.128 [R199+0xf000], RZ ;  /* 0x00f000ffc7002388 */ /* 0x000fe20000000c00 */
[----:B------:R-:W-:Y:S03]  /*84a0*/  ISETP.GE.AND P0, PT, R202, 0x1, PT ;  /* 0x00000001ca00780c */ /* 0x000fe60003f06270 */
        /* <DEDUP_REMOVED lines=25> */
[----:B----45:R-:W-:Y:S04]  /*8640*/  LDSM.16.M88.4 R16, [R176+0x6800] ;  /* 0x00680000b010783b */ /* 0x030fe80000000200 */
[----:B--2---:R-:W-:Y:S04]  /*8650*/  LDSM.16.M88.4 R24, [R176+0x7000] ;  /* 0x00700000b018783b */ /* 0x004fe80000000200 */
[----:B------:R-:W-:Y:S04]  /*8660*/  LDSM.16.M88.4 R136, [R176+0x7800] ;  /* 0x00780000b088783b */ /* 0x000fe80000000200 */
[----:B-1----:R-:W3:Y:S04]  /*8670*/  LDSM.16.M88.4 R8, [R176+0x6000] ;  /* 0x00600000b008783b */ /* 0x002ee80000000200 */
[----:B------:R-:W0:Y:S04]  /*8680*/  LDGDEPBAR ;  /* 0x00000000000079af */ /* 0x000e280000000000 */
[----:B------:R-:W-:Y:S04]  /*8690*/  LDSM.16.M88.4 R140, [R184] ;  /* 0x00000000b88c783b */ /* 0x000fe80000000200 */
[----:B------:R-:W1:Y:S04]  /*86a0*/  LDSM.16.M88.4 R144, [R187] ;  /* 0x00000000bb90783b */ /* 0x000e680000000200 */
[----:B------:R-:W2:Y:S04]  /*86b0*/  LDSM.16.M88.4 R148, [R198] ;  /* 0x00000000c694783b */ /* 0x000ea80000000200 */
[----:B------:R-:W4:Y:S04]  /*86c0*/  LDSM.16.M88.4 R152, [R197] ;  /* 0x00000000c598783b */ /* 0x000f280000000200 */
[----:B------:R-:W1:Y:S04]  /*86d0*/  LDSM.16.M88.4 R156, [R196] ;  /* 0x00000000c49c783b */ /* 0x000e680000000200 */
[----:B------:R-:W-:Y:S04]  /*86e0*/  LDSM.16.M88.4 R160, [R186] ;  /* 0x00000000baa0783b */ /* 0x000fe80000000200 */
[----:B------:R-:W1:Y:S04]  /*86f0*/  LDSM.16.M88.4 R164, [R182+0x6000] ;  /* 0x00600000b6a4783b */ /* 0x000e680000000200 */
[----:B------:R-:W1:Y:S01]  /*8700*/  LDSM.16.M88.4 R168, [R182+0x6800] ;  /* 0x00680000b6a8783b */ /* 0x000e620000000200 */
[C---:B---3--:R-:W-:Y:S03]  /*8710*/  HMMA.16816.F32.BF16 R4, R32.reuse, R8, RZ ;  /* 0x000000082004723c */ /* 0x048fe600000418ff */
[----:B------:R-:W-:Y:S05]  /*8720*/  LDSM.16.M88.4 R172, [R182+0x7800] ;  /* 0x00780000b6ac783b */ /* 0x000fea0000000200 */
[C---:B------:R-:W-:Y:S08]  /*8730*/  HMMA.16816.F32.BF16 R8, R32.reuse, R10, RZ ;  /* 0x0000000a2008723c */ /* 0x040ff000000418ff */
[C---:B------:R-:W-:Y:S08]  /*8740*/  HMMA.16816.F32.BF16 R12, R32.reuse, R16, RZ ;  /* 0x00000010200c723c */ /* 0x040ff000000418ff */
[C---:B------:R-:W-:Y:S08]  /*8750*/  HMMA.16816.F32.BF16 R16, R32.reuse, R18, RZ ;  /* 0x000000122010723c */ /* 0x040ff000000418ff */
[C---:B------:R-:W-:Y:S08]  /*8760*/  HMMA.16816.F32.BF16 R20, R32.reuse, R24, RZ ;  /* 0x000000182014723c */ /* 0x040ff000000418ff */
[C---:B------:R-:W-:Y:S08]  /*8770*/  HMMA.16816.F32.BF16 R24, R32.reuse, R26, RZ ;  /* 0x0000001a2018723c */ /* 0x040ff000000418ff */
[C---:B------:R-:W-:Y:S08]  /*8780*/  HMMA.16816.F32.BF16 R28, R32.reuse, R136, RZ ;  /* 0x00000088201c723c */ /* 0x040ff000000418ff */
[----:B------:R-:W-:Y:S01]  /*8790*/  HMMA.16816.F32.BF16 R32, R32, R138, RZ ;  /* 0x0000008a2020723c */ /* 0x000fe200000418ff */
[----:B------:R-:W3:Y:S07]  /*87a0*/  LDSM.16.M88.4 R136, [R182+0x7000] ;  /* 0x00700000b688783b */ /* 0x000eee0000000200 */
[C---:B-1----:R-:W-:Y:S08]  /*87b0*/  HMMA.16816.F32.BF16 R4, R140.reuse, R144, R4 ;  /* 0x000000908c04723c */ /* 0x042ff00000041804 */
[C---:B------:R-:W-:Y:S01]  /*87c0*/  HMMA.16816.F32.BF16 R8, R140.reuse, R146, R8 ;  /* 0x000000928c08723c */ /* 0x040fe20000041808 */
[----:B------:R-:W-:Y:S07]  /*87d0*/  LDSM.16.M88.4 R144, [R185] ;  /* 0x00000000b990783b */ /* 0x000fee0000000200 */
[C---:B--2---:R-:W-:Y:S08]  /*87e0*/  HMMA.16816.F32.BF16 R12, R140.reuse, R148, R12 ;  /* 0x000000948c0c723c */ /* 0x044ff0000004180c */
[C---:B------:R-:W-:Y:S01]  /*87f0*/  HMMA.16816.F32.BF16 R16, R140.reuse, R150, R16 ;  /* 0x000000968c10723c */ /* 0x040fe20000041810 */
[----:B------:R-:W1:Y:S07]  /*8800*/  LDSM.16.M88.4 R148, [R181] ;  /* 0x00000000b594783b */ /* 0x000e6e0000000200 */
[C---:B----4-:R-:W-:Y:S08]  /*8810*/  HMMA.16816.F32.BF16 R20, R140.reuse, R152, R20 ;  /* 0x000000988c14723c */ /* 0x050ff00000041814 */
[C---:B------:R-:W-:Y:S01]  /*8820*/  HMMA.16816.F32.BF16 R24, R140.reuse, R154, R24 ;  /* 0x0000009a8c18723c */ /* 0x040fe20000041818 */
[----:B------:R-:W2:Y:S07]  /*8830*/  LDSM.16.M88.4 R152, [R181+0x800] ;  /* 0x00080000b598783b */ /* 0x000eae0000000200 */
[C---:B------:R-:W-:Y:S08]  /*8840*/  HMMA.16816.F32.BF16 R28, R140.reuse, R156, R28 ;  /* 0x0000009c8c1c723c */ /* 0x040ff0000004181c */
[----:B------:R-:W-:Y:S01]  /*8850*/  HMMA.16816.F32.BF16 R32, R140, R158, R32 ;  /* 0x0000009e8c20723c */ /* 0x000fe20000041820 */
[----:B------:R-:W4:Y:S04]  /*8860*/  LDSM.16.M88.4 R140, [R181+0x1000] ;  /* 0x00100000b58c783b */ /* 0x000f280000000200 */
[----:B------:R-:W1:Y:S03]  /*8870*/  LDSM.16.M88.4 R156, [R181+0x1800] ;  /* 0x00180000b59c783b */ /* 0x000e660000000200 */
        /* <DEDUP_REMOVED lines=8> */
[----:B------:R-:W3:Y:S07]  /*8900*/  LDSM.16.M88.4 R136, [R183+0x2000] ;  /* 0x00200000b788783b */ /* 0x000eee0000000200 */
[C---:B------:R-:W-:Y:S08]  /*8910*/  HMMA.16816.F32.BF16 R28, R160.reuse, R172, R28 ;  /* 0x000000aca01c723c */ /* 0x040ff0000004181c */
[----:B------:R-:W-:Y:S01]  /*8920*/  HMMA.16816.F32.BF16 R32, R160, R174, R32 ;  /* 0x000000aea020723c */ /* 0x000fe20000041820 */
[----:B------:R-:W3:Y:S04]  /*8930*/  LDSM.16.M88.4 R160, [R176+0x9000] ;  /* 0x00900000b0a0783b */ /* 0x000ee80000000200 */
[----:B------:R-:W3:Y:S03]  /*8940*/  LDSM.16.M88.4 R172, [R176+0x9800] ;  /* 0x00980000b0ac783b */ /* 0x000ee60000000200 */
[C---:B-1----:R-:W-:Y:S08]  /*8950*/  HMMA.16816.F32.BF16 R4, R144.reuse, R148, R4 ;  /* 0x000000949004723c */ /* 0x042ff00000041804 */
[C---:B------:R-:W-:Y:S01]  /*8960*/  HMMA.16816.F32.BF16 R8, R144.reuse, R150, R8 ;  /* 0x000000969008723c */ /* 0x040fe20000041808 */
[----:B------:R-:W-:Y:S07]  /*8970*/  LDSM.16.M88.4 R148, [R195] ;  /* 0x00000000c394783b */ /* 0x000fee0000000200 */
[C---:B--2---:R-:W-:Y:S08]  /*8980*/  HMMA.16816.F32.BF16 R12, R144.reuse, R152, R12 ;  /* 0x00000098900c723c */ /* 0x044ff0000004180c */
[C---:B------:R-:W-:Y:S01]  /*8990*/  HMMA.16816.F32.BF16 R16, R144.reuse, R154, R16 ;  /* 0x0000009a9010723c */ /* 0x040fe20000041810 */
[----:B------:R-:W-:Y:S07]  /*89a0*/  LDSM.16.M88.4 R152, [R194] ;  /* 0x00000000c298783b */ /* 0x000fee0000000200 */
[C---:B----4-:R-:W-:Y:S08]  /*89b0*/  HMMA.16816.F32.BF16 R20, R144.reuse, R140, R20 ;  /* 0x0000008c9014723c */ /* 0x050ff00000041814 */
[C---:B------:R-:W-:Y:S01]  /*89c0*/  HMMA.16816.F32.BF16 R24, R144.reuse, R142, R24 ;  /* 0x0000008e9018723c */ /* 0x040fe20000041818 */
[----:B------:R-:W1:Y:S07]  /*89d0*/  LDSM.16.M88.4 R140, [R184+0x2000] ;  /* 0x00200000b88c783b */ /* 0x000e6e0000000200 */
[C---:B------:R-:W-:Y:S08]  /*89e0*/  HMMA.16816.F32.BF16 R28, R144.reuse, R156, R28 ;  /* 0x0000009c901c723c */ /* 0x040ff0000004181c */
[----:B------:R-:W-:Y:S01]  /*89f0*/  HMMA.16816.F32.BF16 R32, R144, R158, R32 ;  /* 0x0000009e9020723c */ /* 0x000fe20000041820 */
[----:B------:R-:W2:Y:S04]  /*8a00*/  LDSM.16.M88.4 R144, [R193] ;  /* 0x00000000c190783b */ /* 0x000ea80000000200 */
[----:B------:R-:W4:Y:S03]  /*8a10*/  LDSM.16.M88.4 R156, [R192] ;  /* 0x00000000c09c783b */ /* 0x000f260000000200 */
        /* <DEDUP_REMOVED lines=22> */
[C---:B----4-:R-:W-:Y:S08]  /*8b80*/  HMMA.16816.F32.BF16 R28, R140.reuse, R156, R28 ;  /* 0x0000009c8c1c723c */ /* 0x050ff0000004181c */
[----:B------:R-:W-:Y:S01]  /*8b90*/  HMMA.16816.F32.BF16 R32, R140, R158, R32 ;  /* 0x0000009e8c20723c */ /* 0x000fe20000041820 */
[----:B------:R-:W2:Y:S04]  /*8ba0*/  LDSM.16.M88.4 R140, [R181+0x3000] ;  /* 0x00300000b58c783b */ /* 0x000ea80000000200 */
[----:B------:R-:W4:Y:S03]  /*8bb0*/  LDSM.16.M88.4 R156, [R181+0x3800] ;  /* 0x00380000b59c783b */ /* 0x000f260000000200 */
        /* <DEDUP_REMOVED lines=16> */
[C---:B------:R-:W-:Y:S08]  /*8cc0*/  HMMA.16816.F32.BF16 R12, R144.reuse, R152, R12 ;  /* 0x00000098900c723c */ /* 0x040ff0000004180c */
[C---:B------:R-:W-:Y:S01]  /*8cd0*/  HMMA.16816.F32.BF16 R16, R144.reuse, R154, R16 ;  /* 0x0000009a9010723c */ /* 0x040fe20000041810 */
[----:B------:R-:W-:Y:S07]  /*8ce0*/  LDSM.16.M88.4 R152, [R190] ;  /* 0x00000000be98783b */ /* 0x000fee0000000200 */
[C---:B--2---:R-:W-:Y:S08]  /*8cf0*/  HMMA.16816.F32.BF16 R20, R144.reuse, R140, R20 ;  /* 0x0000008c9014723c */ /* 0x044ff00000041814 */
[C---:B------:R-:W-:Y:S01]  /*8d00*/  HMMA.16816.F32.BF16 R24, R144.reuse, R142, R24 ;  /* 0x0000008e9018723c */ /* 0x040fe20000041818 */
[----:B------:R-:W1:Y:S07]  /*8d10*/  LDSM.16.M88.4 R140, [R184+0x4000] ;  /* 0x00400000b88c783b */ /* 0x000e6e0000000200 */
[C---:B----4-:R-:W-:Y:S08]  /*8d20*/  HMMA.16816.F32.BF16 R28, R144.reuse, R156, R28 ;  /* 0x0000009c901c723c */ /* 0x050ff0000004181c */
        /* <DEDUP_REMOVED lines=29> */
[C---:B---3--:R-:W-:Y:S01]  /*8f00*/  HMMA.16816.F32.BF16 R4, R160.reuse, R164, R4 ;  /* 0x000000a4a004723c */ /* 0x048fe20000041804 */
[----:B------:R-:W-:Y:S04]  /*8f10*/  DEPBAR.LE SB0, 0x0 ;  /* 0x000080000000791a */ /* 0x000fe80000000000 */
[----:B------:R-:W-:Y:S03]  /*8f20*/  BAR.SYNC.DEFER_BLOCKING 0x0 ;  /* 0x0000000000007b1d */ /* 0x000fe60000010000 */
[C---:B------:R-:W-:Y:S08]  /*8f30*/  HMMA.16816.F32.BF16 R8, R160.reuse, R166, R8 ;  /* 0x000000a6a008723c */ /* 0x040ff00000041808 */
[C---:B------:R-:W-:Y:S08]  /*8f40*/  HMMA.16816.F32.BF16 R12, R160.reuse, R168, R12 ;  /* 0x000000a8a00c723c */ /* 0x040ff0000004180c */
[C---:B------:R-:W-:Y:S07]  /*8f50*/  HMMA.16816.F32.BF16 R16, R160.reuse, R170, R16 ;  /* 0x000000aaa010723c */ /* 0x040fee0000041810 */
[----:B------:R-:W-:Y:S01]  /*8f60*/  IMAD.MOV.U32 R170, RZ, RZ, R203 ;  /* 0x000000ffffaa7224 */ /* 0x000fe200078e00cb */
[C---:B------:R-:W-:Y:S04]  /*8f70*/  HMMA.16816.F32.BF16 R20, R160.reuse, R136, R20 ;  /* 0x00000088a014723c */ /* 0x040fe80000041814 */
[----:B------:R-:W-:Y:S04]  /*8f80*/  IMAD.MOV.U32 R171, RZ, RZ, R119 ;  /* 0x000000ffffab7224 */ /* 0x000fe800078e0077 */
        /* <DEDUP_REMOVED lines=9> */
[C---:B----4-:R-:W-:Y:S08]  /*9020*/  HMMA.16816.F32.BF16 R28, R144.reuse, R156, R28 ;  /* 0x0000009c901c723c */ /* 0x050ff0000004181c */
[----:B------:R-:W-:Y:S01]  /*9030*/  HMMA.16816.F32.BF16 R32, R144, R158, R32 ;  /* 0x0000009e9020723c */ /* 0x000fe20000041820 */
[----:B------:R-:W-:-:S07]  /*9040*/  @P0 BRA `(.L_x_754) ;  /* 0xffffe8d000000947 */ /* 0x000fce000383ffff */
.L_x_753:
[----:B------:R-:W2:Y:S01]  /*9050*/  LDL.64 R214, [R1+0x28] ;  /* 0x0000280001d67983 */ /* 0x000ea20000100a00 */
[----:B------:R-:W-:Y:S01]  /*9060*/  FMNMX.FTZ R2, R4, R0, !PT ;  /* 0x0000000004027209 */ /* 0x000fe20007810000 */
[----:B-1----:R-:W-:Y:S01]  /*9070*/  IMAD.SHL.U32 R152, R202, 0x2, RZ ;  /* 0x00000002ca987824 */ /* 0x002fe200078e00ff */
[C---:B------:R-:W-:Y:S02]  /*9080*/  IADD3 R153, R200.reuse, -0x61c88647, RZ ;  /* 0x9e3779b9c8997810 */ /* 0x040fe40007ffe0ff */
[----:B------:R-:W-:Y:S01]  /*9090*/  FMNMX.FTZ R2, R5, R2, !PT ;  /* 0x0000000205027209 */ /* 0x000fe20007810000 */
[----:B------:R-:W-:Y:S01]  /*90a0*/  LDSM.16.MT88.4 R140, [R177+0xc000] ;  /* 0x00c00000b18c783b */ /* 0x000fe20000004200 */
[----:B------:R-:W-:Y:S02]  /*90b0*/  IADD3 R154, R200, 0x3c6ef372, RZ ;  /* 0x3c6ef372c89a7810 */ /* 0x000fe40007ffe0ff */
[----:B------:R-:W-:Y:S02]  /*90c0*/  FMNMX.FTZ R2, R8, R2, !PT ;  /* 0x0000000208027209 */ /* 0x000fe40007810000 */
[----:B------:R-:W-:Y:S02]  /*90d0*/  IADD3 R155, R201, 0x76cf5d0a, RZ ;  /* 0x76cf5d0ac99b7810 */ /* 0x000fe40007ffe0ff */
        /* <DEDUP_REMOVED lines=27> */
[----:B------:R-:W-:Y:S01]  /*9290*/  IADD3 R157, R201, 0x32370b8f, RZ ;  /* 0x32370b8fc99d7810 */ /* 0x000fe20007ffe0ff */
[----:B------:R-:W1:Y:S01]  /*92a0*/  SHFL.BFLY PT, R118, R116, 0x2, 0x1f ;  /* 0x0c401f0074767f89 */ /* 0x000e6200000e0000 */
[----:B------:R-:W-:Y:S02]  /*92b0*/  FMNMX.FTZ R2, R31, R2, !PT ;  /* 0x000000021f027209 */ /* 0x000fe40007810000 */
[----:B------:R-:W-:Y:S02]  /*92c0*/  IADD3 R156, R200, -0x255992d5, RZ ;  /* 0xdaa66d2bc89c7810 */ /* 0x000fe40007ffe0ff */
[----:B------:R-:W-:Y:S02]  /*92d0*/  FMNMX.FTZ R2, R34, R2, !PT ;  /* 0x0000000222027209 */ /* 0x000fe40007810000 */
[C---:B------:R-:W-:Y:S02]  /*92e0*/  IADD3 R167, R200.reuse, 0x78dde6e4, RZ ;  /* 0x78dde6e4c8a77810 */ /* 0x040fe40007ffe0ff */
[----:B------:R-:W-:Y:S02]  /*92f0*/  FMNMX.FTZ R2, R35, R2, !PT ;  /* 0x0000000223027209 */ /* 0x000fe40007810000 */
[----:B------:R-:W-:Y:S02]  /*9300*/  IADD3 R158, R201, -0x126145ec, RZ ;  /* 0xed9eba14c99e7810 */ /* 0x000fe40007ffe0ff */
[----:B------:R-:W-:Y:S01]  /*9310*/  IADD3 R203, R200, -0x4ab325aa, RZ ;  /* 0xb54cda56c8cb7810 */ /* 0x000fe20007ffe0ff */
[----:B------:R-:W3:Y:S01]  /*9320*/  SHFL.BFLY PT, R3, R2, 0x2, 0x1f ;  /* 0x0c401f0002037f89 */ /* 0x000ee200000e0000 */
[----:B------:R-:W-:Y:S02]  /*9330*/  PRMT R204, R205, 0x7054, R205 ;  /* 0x00007054cdcc7816 */ /* 0x000fe400000000cd */
[----:B-1----:R-:W-:Y:S05]  /*9340*/  FMNMX.FTZ R116, R116, R118, !PT ;  /* 0x0000007674747209 */ /* 0x002fea0007810000 */
[----:B------:R-:W1:Y:S01]  /*9350*/  SHFL.BFLY PT, R118, R116, 0x1, 0x1f ;  /* 0x0c201f0074767f89 */ /* 0x000e6200000e0000 */
[----:B---3--:R-:W-:Y:S07]  /*9360*/  FMNMX.FTZ R2, R2, R3, !PT ;  /* 0x0000000302027209 */ /* 0x008fee0007810000 */
[----:B------:R-:W3:Y:S01]  /*9370*/  SHFL.BFLY PT, R3, R2, 0x1, 0x1f ;  /* 0x0c201f0002037f89 */ /* 0x000ee200000e0000 */
[----:B-1----:R-:W-:Y:S04]  /*9380*/  FMNMX.FTZ R116, R116, R118, !PT ;  /* 0x0000007674747209 */ /* 0x002fe80007810000 */
[C---:B------:R-:W-:Y:S01]  /*9390*/  FSETP.NEU.FTZ.AND P0, PT, R116.reuse, -INF , PT ;  /* 0xff8000007400780b */ /* 0x040fe20003f1d000 */
[C---:B------:R-:W-:Y:S02]  /*93a0*/  FMUL.FTZ R166, R116.reuse, c[0x0][0x23c] ;  /* 0x00008f0074a67a20 */ /* 0x040fe40000410000 */
[----:B------:R-:W-:Y:S03]  /*93b0*/  FADD.FTZ R0, -R116, R0 ;  /* 0x0000000074007221 */ /* 0x000fe60000010100 */
[----:B------:R-:W-:Y:S01]  /*93c0*/  FSEL R166, R166, RZ, P0 ;  /* 0x000000ffa6a67208 */ /* 0x000fe20000000000 */
[----:B------:R-:W-:Y:S01]  /*93d0*/  FMUL.FTZ R0, R0, c[0x0][0x23c] ;  /* 0x00008f0000007a20 */ /* 0x000fe20000410000 */
[----:B---3--:R-:W-:Y:S03]  /*93e0*/  FMNMX.FTZ R3, R2, R3, !PT ;  /* 0x0000000302037209 */ /* 0x008fe60007810000 */
[--C-:B------:R-:W-:Y:S01]  /*93f0*/  FFMA.FTZ R5, R5, c[0x0][0x23c], -R166.reuse ;  /* 0x00008f0005057a23 */ /* 0x100fe200000108a6 */
[----:B------:R-:W-:Y:S01]  /*9400*/  IADD3 R2, R201, -0x4498517b, RZ ;  /* 0xbb67ae85c9027810 */ /* 0x000fe20007ffe0ff */
[----:B------:R-:W-:Y:S01]  /*9410*/  FFMA.FTZ R118, R4, c[0x0][0x23c], -R166 ;  /* 0x00008f0004767a23 */ /* 0x000fe200000108a6 */
[----:B------:R-:W-:Y:S01]  /*9420*/  LOP3.LUT R4, R152, R201, RZ, 0x3c, !PT ;  /* 0x000000c998047212 */ /* 0x000fe200078e3cff */
[----:B------:R-:W-:Y:S01]  /*9430*/  MUFU.EX2 R226, R5 ;  /* 0x0000000500e27308 */ /* 0x000fe20000000800 */
[----:B------:R-:W-:Y:S01]  /*9440*/  LOP3.LUT R2, R221, R222, R2, 0x96, !PT ;  /* 0x000000dedd027212 */ /* 0x000fe200078e9602 */
[--C-:B------:R-:W-:Y:S01]  /*9450*/  FFMA.FTZ R8, R8, c[0x0][0x23c], -R166.reuse ;  /* 0x00008f0008087a23 */ /* 0x100fe200000108a6 */
[----:B------:R-:W-:Y:S01]  /*9460*/  LOP3.LUT R4, R223, R4, RZ, 0x3c, !PT ;  /* 0x00000004df047212 */ /* 0x000fe200078e3cff */
[--C-:B------:R-:W-:Y:S01]  /*9470*/  FFMA.FTZ R9, R9, c[0x0][0x23c], -R166.reuse ;  /* 0x00008f0009097a23 */ /* 0x100fe200000108a6 */
[----:B------:R-:W-:Y:S01]  /*9480*/  FSETP.NEU.FTZ.AND P0, PT, R3, -INF , PT ;  /* 0xff8000000300780b */ /* 0x000fe20003f1d000 */
[----:B------:R-:W-:Y:S04]  /*9490*/  IMAD.WIDE.U32 R174, R2, -0x326172a9, RZ ;  /* 0xcd9e8d5702ae7825 */ /* 0x000fe800078e00ff */
[----:B------:R1:W3:Y:S01]  /*94a0*/  MUFU.EX2 R206, R118 ;  /* 0x0000007600ce7308 */ /* 0x0002e20000000800 */
[----:B------:R-:W-:Y:S04]  /*94b0*/  IMAD.WIDE.U32 R136, R4, -0x326172a9, RZ ;  /* 0xcd9e8d5704887825 */ /* 0x000fe800078e00ff */
[----:B------:R-:W-:Y:S01]  /*94c0*/  FFMA.FTZ R12, R12, c[0x0][0x23c], -R166 ;  /* 0x00008f000c0c7a23 */ /* 0x000fe200000108a6 */
[----:B------:R-:W-:Y:S01]  /*94d0*/  LOP3.LUT R136, R175, R136, R154, 0x96, !PT ;  /* 0x00000088af887212 */ /* 0x000fe200078e969a */
[--C-:B------:R-:W-:Y:S02]  /*94e0*/  FFMA.FTZ R13, R13, c[0x0][0x23c], -R166.reuse ;  /* 0x00008f000d0d7a23 */ /* 0x100fe400000108a6 */
[--C-:B------:R-:W-:Y:S01]  /*94f0*/  FFMA.FTZ R17, R17, c[0x0][0x23c], -R166.reuse ;  /* 0x00008f0011117a23 */ /* 0x100fe200000108a6 */
[----:B------:R-:W-:Y:S01]  /*9500*/  MUFU.EX2 R224, R8 ;  /* 0x0000000800e07308 */ /* 0x000fe20000000800 */
[--C-:B------:R-:W-:Y:S02]  /*9510*/  FFMA.FTZ R25, R25, c[0x0][0x23c], -R166.reuse ;  /* 0x00008f0019197a23 */ /* 0x100fe400000108a6 */
[--C-:B------:R-:W-:Y:S02]  /*9520*/  FFMA.FTZ R21, R21, c[0x0][0x23c], -R166.reuse ;  /* 0x00008f0015157a23 */ /* 0x100fe400000108a6 */
[----:B------:R-:W-:Y:S05]  /*9530*/  FFMA.FTZ R24, R24, c[0x0][0x23c], -R166 ;  /* 0x00008f0018187a23 */ /* 0x000fea00000108a6 */
[----:B------:R-:W4:Y:S01]  /*9540*/  MUFU.EX2 R210, R9 ;  /* 0x0000000900d27308 */ /* 0x000f220000000800 */
[----:B-1----:R-:W-:Y:S01]  /*9550*/  FMUL.FTZ R118, R3, c[0x0][0x23c] ;  /* 0x00008f0003767a20 */ /* 0x002fe20000410000 */
[----:B---3--:R-:W-:Y:S04]  /*9560*/  F2FP.BF16.PACK_AB R119, R226, R206 ;  /* 0x000000cee277723e */ /* 0x008fe800000010ff */
[----:B------:R-:W-:Y:S04]  /*9570*/  FSEL R118, R118, RZ, P0 ;  /* 0x000000ff76767208 */ /* 0x000fe80000000000 */
[----:B------:R-:W-:Y:S01]  /*9580*/  MUFU.EX2 R216, R13 ;  /* 0x0000000d00d87308 */ /* 0x000fe20000000800 */
[----:B------:R-:W-:Y:S01]  /*9590*/  PRMT R159, R119, 0x7632, R159 ;  /* 0x00007632779f7816 */ /* 0x000fe2000000009f */
[--C-:B------:R-:W-:Y:S02]  /*95a0*/  FFMA.FTZ R6, R6, c[0x0][0x23c], -R118.reuse ;  /* 0x00008f0006067a23 */ /* 0x100fe40000010876 */
[--C-:B------:R-:W-:Y:S02]  /*95b0*/  FFMA.FTZ R7, R7, c[0x0][0x23c], -R118.reuse ;  /* 0x00008f0007077a23 */ /* 0x100fe40000010876 */
[--C-:B------:R-:W-:Y:S04]  /*95c0*/  FFMA.FTZ R10, R10, c[0x0][0x23c], -R118.reuse ;  /* 0x00008f000a0a7a23 */ /* 0x100fe80000010876 */
[----:B------:R-:W-:Y:S01]  /*95d0*/  MUFU.EX2 R207, R6 ;  /* 0x0000000600cf7308 */ /* 0x000fe20000000800 */
[--C-:B------:R-:W-:Y:S02]  /*95e0*/  FFMA.FTZ R11, R11, c[0x0][0x23c], -R118.reuse ;  /* 0x00008f000b0b7a23 */ /* 0x100fe40000010876 */
[--C-:B------:R-:W-:Y:S01]  /*95f0*/  FFMA.FTZ R14, R14, c[0x0][0x23c], -R118.reuse ;  /* 0x00008f000e0e7a23 */ /* 0x100fe20000010876 */
[----:B----4-:R-:W-:Y:S01]  /*9600*/  F2FP.BF16.PACK_AB R162, R210, R224 ;  /* 0x000000e0d2a2723e */ /* 0x010fe200000010ff */
[--C-:B------:R-:W-:Y:S02]  /*9610*/  FFMA.FTZ R15, R15, c[0x0][0x23c], -R118.reuse ;  /* 0x00008f000f0f7a23 */ /* 0x100fe40000010876 */
[--C-:B------:R-:W-:Y:S01]  /*9620*/  FFMA.FTZ R19, R19, c[0x0][0x23c], -R118.reuse ;  /* 0x00008f0013137a23 */ /* 0x100fe20000010876 */
[----:B------:R-:W-:Y:S01]  /*9630*/  PRMT R163, R162, 0x7632, R163 ;  /* 0x00007632a2a37816 */ /* 0x000fe200000000a3 */
[--C-:B------:R-:W-:Y:S01]  /*9640*/  FFMA.FTZ R22, R22, c[0x0][0x23c], -R118.reuse ;  /* 0x00008f0016167a23 */ /* 0x100fe20000010876 */
[----:B------:R-:W1:Y:S01]  /*9650*/  MUFU.EX2 R219, R7 ;  /* 0x0000000700db7308 */ /* 0x000e620000000800 */
[--C-:B------:R-:W-:Y:S02]  /*9660*/  FFMA.FTZ R23, R23, c[0x0][0x23c], -R118.reuse ;  /* 0x00008f0017177a23 */ /* 0x100fe40000010876 */
[----:B------:R-:W-:Y:S07]  /*9670*/  FFMA.FTZ R26, R26, c[0x0][0x23c], -R118 ;  /* 0x00008f001a1a7a23 */ /* 0x000fee0000010876 */
[----:B------:R-:W-:Y:S10]  /*9680*/  MUFU.EX2 R225, R10 ;  /* 0x0000000a00e17308 */ /* 0x000ff40000000800 */
[----:B------:R-:W3:Y:S01]  /*9690*/  MUFU.EX2 R212, R11 ;  /* 0x0000000b00d47308 */ /* 0x000ee20000000800 */
[----:B-1----:R-:W-:Y:S04]  /*96a0*/  F2FP.BF16.PACK_AB R160, R219, R207 ;  /* 0x000000cfdba0723e */ /* 0x002fe800000010ff */
[----:B------:R-:W-:Y:S05]  /*96b0*/  PRMT R161, R160, 0x7632, R161 ;  /* 0x00007632a0a17816 */ /* 0x000fea00000000a1 */
[----:B------:R-:W-:Y:S10]  /*96c0*/  MUFU.EX2 R211, R14 ;  /* 0x0000000e00d37308 */ /* 0x000ff40000000800 */
[----:B------:R-:W-:Y:S01]  /*96d0*/  MUFU.EX2 R213, R17 ;  /* 0x0000001100d57308 */ /* 0x000fe20000000800 */
[----:B---3--:R-:W-:Y:S04]  /*96e0*/  F2FP.BF16.PACK_AB R165, R212, R225 ;  /* 0x000000e1d4a5723e */ /* 0x008fe800000010ff */
[----:B------:R-:W-:Y:S05]  /*96f0*/  PRMT R164, R165, 0x7632, R164 ;  /* 0x00007632a5a47816 */ /* 0x000fea00000000a4 */
[----:B------:R-:W-:Y:S01]  /*9700*/  MUFU.EX2 R227, R19 ;  /* 0x0000001300e37308 */ /* 0x000fe20000000800 */
[----:B--2---:R-:W-:Y:S01]  /*9710*/  LOP3.LUT R4, R137, R214, R153, 0x96, !PT ;  /* 0x000000d689047212 */ /* 0x004fe200078e9699 */
[----:B------:R-:W-:Y:S08]  /*9720*/  IMAD.WIDE.U32 R136, R136, -0x2daee0ad, RZ ;  /* 0xd2511f5388887825 */ /* 0x000ff000078e00ff */
[----:B------:R-:W-:Y:S01]  /*9730*/  MUFU.EX2 R215, R15 ;  /* 0x0000000f00d77308 */ /* 0x000fe20000000800 */
[----:B------:R-:W-:Y:S05]  /*9740*/  IMAD.WIDE.U32 R4, R4, -0x2daee0ad, RZ ;  /* 0xd2511f5304047825 */ /* 0x000fea00078e00ff */
[----:B------:R-:W-:Y:S02]  /*9750*/  LOP3.LUT R5, R5, R220, R155, 0x96, !PT ;  /* 0x000000dc05057212 */ /* 0x000fe400078e969b */
[----:B------:R-:W-:Y:S03]  /*9760*/  LOP3.LUT R2, R137, R4, R157, 0x96, !PT ;  /* 0x0000000489027212 */ /* 0x000fe600078e969d */
[----:B------:R-:W-:Y:S04]  /*9770*/  IMAD.WIDE.U32 R4, R5, -0x326172a9, RZ ;  /* 0xcd9e8d5705047825 */ /* 0x000fe800078e00ff */
[----:B------:R-:W-:Y:S01]  /*9780*/  IMAD.WIDE.U32 R168, R2, -0x326172a9, RZ ;  /* 0xcd9e8d5702a87825 */ /* 0x000fe200078e00ff */
[----:B------:R-:W-:Y:S04]  /*9790*/  LOP3.LUT R5, R5, R174, R156, 0x96, !PT ;  /* 0x000000ae05057212 */ /* 0x000fe800078e969c */
[----:B------:R-:W-:Y:S01]  /*97a0*/  LOP3.LUT R2, R169, R4, R167, 0x96, !PT ;  /* 0x00000004a9027212 */ /* 0x000fe200078e96a7 */
[----:B------:R-:W-:Y:S01]  /*97b0*/  IMAD.WIDE.U32 R4, R5, -0x2daee0ad, RZ ;  /* 0xd2511f5305047825 */ /* 0x000fe200078e00ff */
[----:B------:R-:W-:Y:S03]  /*97c0*/  IADD3 R169, R201, -0x56f99767, RZ ;  /* 0xa9066899c9a97810 */ /* 0x000fe60007ffe0ff */
[----:B------:R-:W-:Y:S01]  /*97d0*/  IMAD.WIDE.U32 R172, R2, -0x2daee0ad, RZ ;  /* 0xd2511f5302ac7825 */ /* 0x000fe200078e00ff */
[----:B------:R-:W-:Y:S04]  /*97e0*/  LOP3.LUT R5, R5, R136, R158, 0x96, !PT ;  /* 0x0000008805057212 */ /* 0x000fe800078e969e */
[----:B------:R-:W-:Y:S01]  /*97f0*/  LOP3.LUT R148, R173, R4, R169, 0x96, !PT ;  /* 0x00000004ad947212 */ /* 0x000fe200078e96a9 */
[----:B------:R-:W-:Y:S01]  /*9800*/  IMAD.WIDE.U32 R150, R5, -0x326172a9, RZ ;  /* 0xcd9e8d5705967825 */ /* 0x000fe200078e00ff */
[----:B------:R-:W-:Y:S03]  /*9810*/  IADD3 R173, R201, 0x646e171e, RZ ;  /* 0x646e171ec9ad7810 */ /* 0x000fe60007ffe0ff */
[----:B------:R-:W-:Y:S05]  /*9820*/  IMAD.WIDE.U32 R148, R148, -0x326172a9, RZ ;  /* 0xcd9e8d5794947825 */ /* 0x000fea00078e00ff */
[C---:B------:R-:W-:Y:S02]  /*9830*/  LOP3.LUT R2, R148.reuse, 0xffff, RZ, 0xc0, !PT ;  /* 0x0000ffff94027812 */ /* 0x040fe400078ec0ff */
[----:B------:R-:W-:Y:S02]  /*9840*/  SHF.R.U32.HI R4, RZ, 0x10, R148 ;  /* 0x00000010ff047819 */ /* 0x000fe40000011694 */
[----:B------:R-:W-:Y:S02]  /*9850*/  LOP3.LUT R6, R148, 0xff, RZ, 0xc0, !PT ;  /* 0x000000ff94067812 */ /* 0x000fe400078ec0ff */
[----:B------:R-:W-:Y:S02]  /*9860*/  SHF.R.U32.HI R2, RZ, 0x8, R2 ;  /* 0x00000008ff027819 */ /* 0x000fe40000011602 */
[----:B------:R-:W-:Y:S02]  /*9870*/  SHF.R.U32.HI R5, RZ, 0x18, R148 ;  /* 0x00000018ff057819 */ /* 0x000fe40000011694 */
[----:B------:R-:W-:Y:S02]  /*9880*/  PRMT R138, R6, 0x5410, R2 ;  /* 0x00005410068a7816 */ /* 0x000fe40000000002 */
[----:B------:R-:W-:Y:S02]  /*9890*/  LOP3.LUT R2, R149, R150, R203, 0x96, !PT ;  /* 0x0000009695027212 */ /* 0x000fe400078e96cb */
[----:B------:R-:W-:Y:S01]  /*98a0*/  LOP3.LUT R4, R4, 0xff, RZ, 0xc0, !PT ;  /* 0x000000ff04047812 */ /* 0x000fe200078ec0ff */
[--C-:B------:R-:W-:Y:S01]  /*98b0*/  HSET2.LE.AND R138, R138, R204.reuse, PT ;  /* 0x000000cc8a8a7233 */ /* 0x100fe20003803000 */
[----:B------:R-:W-:Y:S02]  /*98c0*/  LOP3.LUT R7, R2, 0xff, RZ, 0xc0, !PT ;  /* 0x000000ff02077812 */ /* 0x000fe400078ec0ff */
[--C-:B------:R-:W-:Y:S02]  /*98d0*/  SHF.R.U32.HI R6, RZ, 0x18, R2.reuse ;  /* 0x00000018ff067819 */ /* 0x100fe40000011602 */
[----:B------:R-:W-:Y:S02]  /*98e0*/  PRMT R139, R4, 0x5410, R5 ;  /* 0x00005410048b7816 */ /* 0x000fe40000000005 */
[----:B------:R-:W-:Y:S02]  /*98f0*/  LOP3.LUT R4, R2, 0xffff, RZ, 0xc0, !PT ;  /* 0x0000ffff02047812 */ /* 0x000fe400078ec0ff */
[----:B------:R-:W-:Y:S01]  /*9900*/  SHF.R.U32.HI R5, RZ, 0x10, R2 ;  /* 0x00000010ff057819 */ /* 0x000fe20000011602 */
[--C-:B------:R-:W-:Y:S01]  /*9910*/  HSET2.LE.AND R139, R139, R204.reuse, PT ;  /* 0x000000cc8b8b7233 */ /* 0x100fe20003803000 */
[----:B------:R1:W2:Y:S01]  /*9920*/  MUFU.EX2 R2, R0 ;  /* 0x0000000000027308 */ /* 0x0002a20000000800 */
[----:B------:R-:W-:Y:S02]  /*9930*/  SHF.R.U32.HI R4, RZ, 0x8, R4 ;  /* 0x00000008ff047819 */ /* 0x000fe40000011604 */
[----:B------:R-:W-:Y:S02]  /*9940*/  LOP3.LUT R5, R5, 0xff, RZ, 0xc0, !PT ;  /* 0x000000ff05057812 */ /* 0x000fe400078ec0ff */
[----:B------:R-:W-:Y:S02]  /*9950*/  PRMT R4, R7, 0x5410, R4 ;  /* 0x0000541007047816 */ /* 0x000fe40000000004 */
[----:B------:R-:W-:Y:S02]  /*9960*/  PRMT R5, R5, 0x5410, R6 ;  /* 0x0000541005057816 */ /* 0x000fe40000000006 */
[----:B------:R-:W-:Y:S01]  /*9970*/  LOP3.LUT R13, R148, 0xff, RZ, 0xc0, !PT ;  /* 0x000000ff940d7812 */ /* 0x000fe200078ec0ff */
[--C-:B------:R-:W-:Y:S01]  /*9980*/  HSET2.LE.AND R136, R4, R204.reuse, PT ;  /* 0x000000cc04887233 */ /* 0x100fe20003803000 */
[----:B------:R-:W-:Y:S01]  /*9990*/  PRMT R4, R119, 0x5410, R159 ;  /* 0x0000541077047816 */ /* 0x000fe2000000009f */
[----:B------:R-:W-:Y:S01]  /*99a0*/  HSET2.LE.AND R137, R5, R204, PT ;  /* 0x000000cc05897233 */ /* 0x000fe20003803000 */
[----:B------:R-:W-:Y:S01]  /*99b0*/  ISETP.GE.U32.AND P5, PT, R205, R13, PT ;  /* 0x0000000dcd00720c */ /* 0x000fe20003fa6070 */
[----:B------:R3:W-:Y:S01]  /*99c0*/  MUFU.EX2 R204, R12 ;  /* 0x0000000c00cc7308 */ /* 0x0007e20000000800 */
[----:B------:R-:W-:Y:S02]  /*99d0*/  LOP3.LUT R136, R136, R4, RZ, 0xc0, !PT ;  /* 0x0000000488887212 */ /* 0x000fe400078ec0ff */
[----:B------:R-:W-:Y:S04]  /*99e0*/  PRMT R4, R160, 0x5410, R161 ;  /* 0x00005410a0047816 */ /* 0x000fe800000000a1 */
[----:B------:R-:W-:Y:S02]  /*99f0*/  LOP3.LUT R137, R137, R4, RZ, 0xc0, !PT ;  /* 0x0000000489897212 */ /* 0x000fe400078ec0ff */
[----:B------:R-:W-:Y:S01]  /*9a00*/  PRMT R4, R162, 0x5410, R163 ;  /* 0x00005410a2047816 */ /* 0x000fe200000000a3 */
[----:B-1----:R-:W-:Y:S01]  /*9a10*/  FADD.FTZ R0, -R3, R117 ;  /* 0x0000007503007221 */ /* 0x002fe20000010100 */
[----:B------:R-:W-:Y:S01]  /*9a20*/  IADD3 R117, R152, 0x1, RZ ;  /* 0x0000000198757810 */ /* 0x000fe20007ffe0ff */
[----:B--2---:R-:W-:Y:S01]  /*9a30*/  FMUL.FTZ R5, R2, R121 ;  /* 0x0000007902057220 */ /* 0x004fe20000410000 */
[----:B------:R-:W-:Y:S01]  /*9a40*/  LOP3.LUT R138, R138, R4, RZ, 0xc0, !PT ;  /* 0x000000048a8a7212 */ /* 0x000fe200078ec0ff */
[----:B------:R-:W-:Y:S01]  /*9a50*/  FMUL.FTZ R0, R0, c[0x0][0x23c] ;  /* 0x00008f0000007a20 */ /* 0x000fe20000410000 */
[----:B------:R-:W-:Y:S01]  /*9a60*/  PRMT R4, R165, 0x5410, R164 ;  /* 0x00005410a5047816 */ /* 0x000fe200000000a4 */
[C---:B------:R-:W-:Y:S01]  /*9a70*/  FMUL.FTZ R8, R2.reuse, R124 ;  /* 0x0000007c02087220 */ /* 0x040fe20000410000 */
[----:B------:R-:W-:Y:S01]  /*9a80*/  LOP3.LUT R117, R117, R201, RZ, 0x3c, !PT ;  /* 0x000000c975757212 */ /* 0x000fe200078e3cff */
[C---:B------:R-:W-:Y:S01]  /*9a90*/  FMUL.FTZ R9, R2.reuse, R125 ;  /* 0x0000007d02097220 */ /* 0x040fe20000410000 */
[----:B------:R-:W-:Y:S01]  /*9aa0*/  LOP3.LUT R139, R139, R4, RZ, 0xc0, !PT ;  /* 0x000000048b8b7212 */ /* 0x000fe200078ec0ff */
[----:B------:R-:W1:Y:S01]  /*9ab0*/  MUFU.EX2 R0, R0 ;  /* 0x0000000000007308 */ /* 0x000e620000000800 */
[C---:B------:R-:W-:Y:S01]  /*9ac0*/  FMUL.FTZ R4, R2.reuse, R120 ;  /* 0x0000007802047220 */ /* 0x040fe20000410000 */
[----:B------:R-:W-:Y:S01]  /*9ad0*/  LOP3.LUT R117, R223, R117, RZ, 0x3c, !PT ;  /* 0x00000075df757212 */ /* 0x000fe200078e3cff */
[C---:B------:R-:W-:Y:S01]  /*9ae0*/  FMUL.FTZ R36, R2.reuse, R36 ;  /* 0x0000002402247220 */ /* 0x040fe20000410000 */
[----:B---3--:R-:W-:Y:S01]  /*9af0*/  SHF.R.U32.HI R12, RZ, 0x18, R148 ;  /* 0x00000018ff0c7819 */ /* 0x008fe20000011694 */
[C---:B------:R-:W-:Y:S02]  /*9b00*/  FMUL.FTZ R37, R2.reuse, R37 ;  /* 0x0000002502257220 */ /* 0x040fe40000410000 */
[C---:B------:R-:W-:Y:S01]  /*9b10*/  FMUL.FTZ R40, R2.reuse, R40 ;  /* 0x0000002802287220 */ /* 0x040fe20000410000 */
[----:B------:R-:W-:Y:S01]  /*9b20*/  ISETP.GE.U32.AND P4, PT, R205, R12, PT ;  /* 0x0000000ccd00720c */ /* 0x000fe20003f86070 */
[C---:B------:R-:W-:Y:S02]  /*9b30*/  FMUL.FTZ R41, R2.reuse, R41 ;  /* 0x0000002902297220 */ /* 0x040fe40000410000 */
[C---:B------:R-:W-:Y:S02]  /*9b40*/  FMUL.FTZ R44, R2.reuse, R44 ;  /* 0x0000002c022c7220 */ /* 0x040fe40000410000 */
[C---:B------:R-:W-:Y:S02]  /*9b50*/  FMUL.FTZ R45, R2.reuse, R45 ;  /* 0x0000002d022d7220 */ /* 0x040fe40000410000 */
[C---:B------:R-:W-:Y:S02]  /*9b60*/  FMUL.FTZ R48, R2.reuse, R48 ;  /* 0x0000003002307220 */ /* 0x040fe40000410000 */
[C---:B------:R-:W-:Y:S02]  /*9b70*/  FMUL.FTZ R49, R2.reuse, R49 ;  /* 0x0000003102317220 */ /* 0x040fe40000410000 */
[C---:B------:R-:W-:Y:S02]  /*9b80*/  FMUL.FTZ R52, R2.reuse, R52 ;  /* 0x0000003402347220 */ /* 0x040fe40000410000 */
[C---:B------:R-:W-:Y:S01]  /*9b90*/  FMUL.FTZ R53, R2.reuse, R53 ;  /* 0x0000003502357220 */ /* 0x040fe20000410000 */
[----:B------:R-:W-:Y:S01]  /*9ba0*/  @!P4 HFMA2.BF16_V2 R247, -RZ.H0_H0, RZ.H0_H0, -R164.H0_H0 ;  /* 0x200000fffff7c231 */ /* 0x000fe200003409a4 */
[----:B------:R-:W-:Y:S02]  /*9bb0*/  FMUL.FTZ R56, R2, R56 ;  /* 0x0000003802387220 */ /* 0x000fe40000410000 */
[C---:B-1----:R-:W-:Y:S02]  /*9bc0*/  FMUL.FTZ R6, R0.reuse, R122 ;  /* 0x0000007a00067220 */ /* 0x042fe40000410000 */
[C---:B------:R-:W-:Y:S01]  /*9bd0*/  FMUL.FTZ R7, R0.reuse, R123 ;  /* 0x0000007b00077220 */ /* 0x040fe20000410000 */
[----:B------:R-:W-:Y:S01]  /*9be0*/  @!P4 PRMT R164, R247, 0x5410, RZ ;  /* 0x00005410f7a4c816 */ /* 0x000fe200000000ff */
[----:B------:R-:W1:Y:S01]  /*9bf0*/  LDSM.16.MT88.4 R120, [R180+0xc000] ;  /* 0x00c00000b478783b */ /* 0x000e620000004200 */
[C---:B------:R-:W-:Y:S02]  /*9c00*/  FMUL.FTZ R10, R0.reuse, R126 ;  /* 0x0000007e000a7220 */ /* 0x040fe40000410000 */
[C---:B------:R-:W-:Y:S02]  /*9c10*/  FMUL.FTZ R11, R0.reuse, R127 ;  /* 0x0000007f000b7220 */ /* 0x040fe40000410000 */
[C---:B------:R-:W-:Y:S01]  /*9c20*/  HMMA.16816.F32.BF16 R4, R136.reuse, R140, R4 ;  /* 0x0000008c8804723c */ /* 0x040fe20000041804 */
[C---:B------:R-:W-:Y:S02]  /*9c30*/  FMUL.FTZ R14, R0.reuse, R130 ;  /* 0x00000082000e7220 */ /* 0x040fe40000410000 */
[----:B------:R-:W2:Y:S01]  /*9c40*/  LDSM.16.MT88.4 R124, [R179+0xc000] ;  /* 0x00c00000b37c783b */ /* 0x000ea20000004200 */
[C---:B------:R-:W-:Y:S02]  /*9c50*/  FMUL.FTZ R15, R0.reuse, R131 ;  /* 0x00000083000f7220 */ /* 0x040fe40000410000 */
[C---:B------:R-:W-:Y:S02]  /*9c60*/  FMUL.FTZ R19, R0.reuse, R135 ;  /* 0x0000008700137220 */ /* 0x040fe40000410000 */
[C---:B------:R-:W-:Y:S01]  /*9c70*/  HMMA.16816.F32.BF16 R8, R136.reuse, R142, R8 ;  /* 0x0000008e8808723c */ /* 0x040fe20000041808 */
[C---:B------:R-:W-:Y:S02]  /*9c80*/  FMUL.FTZ R38, R0.reuse, R38 ;  /* 0x0000002600267220 */ /* 0x040fe40000410000 */
[----:B------:R-:W3:Y:S01]  /*9c90*/  LDSM.16.MT88.4 R140, [R177+0xe000] ;  /* 0x00e00000b18c783b */ /* 0x000ee20000004200 */
[C---:B------:R-:W-:Y:S02]  /*9ca0*/  FMUL.FTZ R39, R0.reuse, R39 ;  /* 0x0000002700277220 */ /* 0x040fe40000410000 */
[C---:B------:R-:W-:Y:S02]  /*9cb0*/  FMUL.FTZ R42, R0.reuse, R42 ;  /* 0x0000002a002a7220 */ /* 0x040fe40000410000 */
[C---:B------:R-:W-:Y:S03]  /*9cc0*/  FMUL.FTZ R43, R0.reuse, R43 ;  /* 0x0000002b002b7220 */ /* 0x040fe60000410000 */
[C---:B------:R-:W-:Y:S01]  /*9cd0*/  HMMA.16816.F32.BF16 R36, R136.reuse, R144, R36 ;  /* 0x000000908824723c */ /* 0x040fe20000041824 */
[C---:B------:R-:W-:Y:S02]  /*9ce0*/  FMUL.FTZ R46, R0.reuse, R46 ;  /* 0x0000002e002e7220 */ /* 0x040fe40000410000 */
[C---:B------:R-:W-:Y:S02]  /*9cf0*/  FMUL.FTZ R47, R0.reuse, R47 ;  /* 0x0000002f002f7220 */ /* 0x040fe40000410000 */
[C---:B------:R-:W-:Y:S02]  /*9d00*/  FMUL.FTZ R50, R0.reuse, R50 ;  /* 0x0000003200327220 */ /* 0x040fe40000410000 */
[C---:B------:R-:W-:Y:S01]  /*9d10*/  FMUL.FTZ R51, R0.reuse, R51 ;  /* 0x0000003300337220 */ /* 0x040fe20000410000 */
[C---:B------:R-:W-:Y:S01]  /*9d20*/  HMMA.16816.F32.BF16 R40, R136.reuse, R146, R40 ;  /* 0x000000928828723c */ /* 0x040fe20000041828 */
[C---:B------:R-:W-:Y:S03]  /*9d30*/  FMUL.FTZ R54, R0.reuse, R54 ;  /* 0x0000003600367220 */ /* 0x040fe60000410000 */
[----:B------:R-:W-:Y:S02]  /*9d40*/  FMUL.FTZ R55, R0, R55 ;  /* 0x0000003700377220 */ /* 0x000fe40000410000 */
[----:B------:R-:W-:Y:S02]  /*9d50*/  FMUL.FTZ R57, R2, R57 ;  /* 0x0000003902397220 */ /* 0x000fe40000410000 */
[C---:B-1----:R-:W-:Y:S01]  /*9d60*/  HMMA.16816.F32.BF16 R44, R136.reuse, R120, R44 ;  /* 0x00000078882c723c */ /* 0x042fe2000004182c */
[C---:B------:R-:W-:Y:S03]  /*9d70*/  FMUL.FTZ R58, R0.reuse, R58 ;  /* 0x0000003a003a7220 */ /* 0x040fe60000410000 */
[----:B------:R-:W-:Y:S02]  /*9d80*/  FMUL.FTZ R59, R0, R59 ;  /* 0x0000003b003b7220 */ /* 0x000fe40000410000 */
[C---:B------:R-:W-:Y:S02]  /*9d90*/  FMUL.FTZ R60, R2.reuse, R60 ;  /* 0x0000003c023c7220 */ /* 0x040fe40000410000 */
[C---:B------:R-:W-:Y:S01]  /*9da0*/  HMMA.16816.F32.BF16 R48, R136.reuse, R122, R48 ;  /* 0x0000007a8830723c */ /* 0x040fe20000041830 */
[----:B------:R-:W1:Y:S03]  /*9db0*/  LDSM.16.MT88.4 R120, [R178+0xe000] ;  /* 0x00e00000b278783b */ /* 0x000e660000004200 */
[----:B------:R-:W-:Y:S02]  /*9dc0*/  FMUL.FTZ R61, R2, R61 ;  /* 0x0000003d023d7220 */ /* 0x000fe40000410000 */
[C---:B------:R-:W-:Y:S02]  /*9dd0*/  FMUL.FTZ R62, R0.reuse, R62 ;  /* 0x0000003e003e7220 */ /* 0x040fe40000410000 */
[C---:B--2---:R-:W-:Y:S01]  /*9de0*/  HMMA.16816.F32.BF16 R52, R136.reuse, R124, R52 ;  /* 0x0000007c8834723c */ /* 0x044fe20000041834 */
[----:B------:R-:W-:Y:S03]  /*9df0*/  FMUL.FTZ R63, R0, R63 ;  /* 0x0000003f003f7220 */ /* 0x000fe60000410000 */
[C---:B------:R-:W-:Y:S02]  /*9e00*/  FMUL.FTZ R64, R2.reuse, R64 ;  /* 0x0000004002407220 */ /* 0x040fe40000410000 */
[----:B------:R-:W-:Y:S02]  /*9e10*/  FMUL.FTZ R65, R2, R65 ;  /* 0x0000004102417220 */ /* 0x000fe40000410000 */
[C---:B------:R-:W-:Y:S01]  /*9e20*/  HMMA.16816.F32.BF16 R56, R136.reuse, R126, R56 ;  /* 0x0000007e8838723c */ /* 0x040fe20000041838 */
[----:B------:R-:W2:Y:S03]  /*9e30*/  LDSM.16.MT88.4 R124, [R180+0xe000] ;  /* 0x00e00000b47c783b */ /* 0x000ea60000004200 */
[C---:B------:R-:W-:Y:S02]  /*9e40*/  FMUL.FTZ R66, R0.reuse, R66 ;  /* 0x0000004200427220 */ /* 0x040fe40000410000 */
[----:B------:R-:W-:Y:S02]  /*9e50*/  FMUL.FTZ R67, R0, R67 ;  /* 0x0000004300437220 */ /* 0x000fe40000410000 */
[C---:B---3--:R-:W-:Y:S01]  /*9e60*/  HMMA.16816.F32.BF16 R60, R136.reuse, R140, R60 ;  /* 0x0000008c883c723c */ /* 0x048fe2000004183c */
[C---:B------:R-:W-:Y:S03]  /*9e70*/  FMUL.FTZ R68, R2.reuse, R68 ;  /* 0x0000004402447220 */ /* 0x040fe60000410000 */
[----:B------:R-:W-:Y:S02]  /*9e80*/  FMUL.FTZ R69, R2, R69 ;  /* 0x0000004502457220 */ /* 0x000fe40000410000 */
[C---:B------:R-:W-:Y:S02]  /*9e90*/  FMUL.FTZ R70, R0.reuse, R70 ;  /* 0x0000004600467220 */ /* 0x040fe40000410000 */
[C---:B------:R-:W-:Y:S01]  /*9ea0*/  HMMA.16816.F32.BF16 R64, R136.reuse, R142, R64 ;  /* 0x0000008e8840723c */ /* 0x040fe20000041840 */
[----:B------:R-:W3:Y:S03]  /*9eb0*/  LDSM.16.MT88.4 R140, [R179+0xe000] ;  /* 0x00e00000b38c783b */ /* 0x000ee60000004200 */
[----:B------:R-:W-:Y:S02]  /*9ec0*/  FMUL.FTZ R71, R0, R71 ;  /* 0x0000004700477220 */ /* 0x000fe40000410000 */
[C---:B------:R-:W-:Y:S02]  /*9ed0*/  FMUL.FTZ R72, R2.reuse, R72 ;  /* 0x0000004802487220 */ /* 0x040fe40000410000 */
[----:B------:R-:W-:Y:S03]  /*9ee0*/  FMUL.FTZ R73, R2, R73 ;  /* 0x0000004902497220 */ /* 0x000fe60000410000 */
[C---:B-1----:R-:W-:Y:S01]  /*9ef0*/  HMMA.16816.F32.BF16 R68, R136.reuse, R120, R68 ;  /* 0x000000788844723c */ /* 0x042fe20000041844 */
[C---:B------:R-:W-:Y:S02]  /*9f00*/  FMUL.FTZ R74, R0.reuse, R74 ;  /* 0x0000004a004a7220 */ /* 0x040fe40000410000 */
[----:B------:R-:W-:Y:S02]  /*9f10*/  FMUL.FTZ R75, R0, R75 ;  /* 0x0000004b004b7220 */ /* 0x000fe40000410000 */
[C---:B------:R-:W-:Y:S02]  /*9f20*/  FMUL.FTZ R76, R2.reuse, R76 ;  /* 0x0000004c024c7220 */ /* 0x040fe40000410000 */
[----:B------:R-:W-:Y:S02]  /*9f30*/  FMUL.FTZ R77, R2, R77 ;  /* 0x0000004d024d7220 */ /* 0x000fe40000410000 */
[C---:B------:R-:W-:Y:S01]  /*9f40*/  FMUL.FTZ R78, R0.reuse, R78 ;  /* 0x0000004e004e7220 */ /* 0x040fe20000410000 */
[C---:B------:R-:W-:Y:S01]  /*9f50*/  HMMA.16816.F32.BF16 R72, R136.reuse, R122, R72 ;  /* 0x0000007a8848723c */ /* 0x040fe20000041848 */
[----:B------:R-:W1:Y:S01]  /*9f60*/  LDSM.16.MT88.4 R120, [R177+0x10000] ;  /* 0x01000000b178783b */ /* 0x000e620000004200 */
[----:B------:R-:W-:Y:S02]  /*9f70*/  FMUL.FTZ R79, R0, R79 ;  /* 0x0000004f004f7220 */ /* 0x000fe40000410000 */
[C---:B------:R-:W-:Y:S02]  /*9f80*/  FMUL.FTZ R80, R2.reuse, R80 ;  /* 0x0000005002507220 */ /* 0x040fe40000410000 */
[----:B------:R-:W-:Y:S02]  /*9f90*/  FMUL.FTZ R81, R2, R81 ;  /* 0x0000005102517220 */ /* 0x000fe40000410000 */
[C---:B------:R-:W-:Y:S01]  /*9fa0*/  FMUL.FTZ R82, R0.reuse, R82 ;  /* 0x0000005200527220 */ /* 0x040fe20000410000 */
[C---:B--2---:R-:W-:Y:S03]  /*9fb0*/  HMMA.16816.F32.BF16 R76, R136.reuse, R124, R76 ;  /* 0x0000007c884c723c */ /* 0x044fe6000004184c */
[----:B------:R-:W-:Y:S02]  /*9fc0*/  FMUL.FTZ R83, R0, R83 ;  /* 0x0000005300537220 */ /* 0x000fe40000410000 */
[C---:B------:R-:W-:Y:S02]  /*9fd0*/  FMUL.FTZ R84, R2.reuse, R84 ;  /* 0x0000005402547220 */ /* 0x040fe40000410000 */
[----:B------:R-:W-:Y:S02]  /*9fe0*/  FMUL.FTZ R85, R2, R85 ;  /* 0x0000005502557220 */ /* 0x000fe40000410000 */
[C---:B------:R-:W-:Y:S01]  /*9ff0*/  FMUL.FTZ R86, R0.reuse, R86 ;  /* 0x0000005600567220 */ /* 0x040fe20000410000 */
[C---:B------:R-:W-:Y:S01]  /*a000*/  HMMA.16816.F32.BF16 R80, R136.reuse, R126, R80 ;  /* 0x0000007e8850723c */ /* 0x040fe20000041850 */
[----:B------:R-:W2:Y:S01]  /*a010*/  LDSM.16.MT88.4 R124, [R178+0x10000] ;  /* 0x01000000b27c783b */ /* 0x000ea20000004200 */
[----:B------:R-:W-:Y:S02]  /*a020*/  FMUL.FTZ R87, R0, R87 ;  /* 0x0000005700577220 */ /* 0x000fe40000410000 */
[C---:B------:R-:W-:Y:S02]  /*a030*/  FMUL.FTZ R88, R2.reuse, R88 ;  /* 0x0000005802587220 */ /* 0x040fe40000410000 */
[----:B------:R-:W-:Y:S02]  /*a040*/  FMUL.FTZ R89, R2, R89 ;  /* 0x0000005902597220 */ /* 0x000fe40000410000 */
[C---:B------:R-:W-:Y:S01]  /*a050*/  FMUL.FTZ R90, R0.reuse, R90 ;  /* 0x0000005a005a7220 */ /* 0x040fe20000410000 */
[C---:B---3--:R-:W-:Y:S03]  /*a060*/  HMMA.16816.F32.BF16 R84, R136.reuse, R140, R84 ;  /* 0x0000008c8854723c */ /* 0x048fe60000041854 */
[----:B------:R-:W-:Y:S02]  /*a070*/  FMUL.FTZ R91, R0, R91 ;  /* 0x0000005b005b7220 */ /* 0x000fe40000410000 */
[C---:B------:R-:W-:Y:S02]  /*a080*/  FMUL.FTZ R92, R2.reuse, R92 ;  /* 0x0000005c025c7220 */ /* 0x040fe40000410000 */
[----:B------:R-:W-:Y:S02]  /*a090*/  FMUL.FTZ R93, R2, R93 ;  /* 0x0000005d025d7220 */ /* 0x000fe40000410000 */
[C---:B------:R-:W-:Y:S01]  /*a0a0*/  FMUL.FTZ R94, R0.reuse, R94 ;  /* 0x0000005e005e7220 */ /* 0x040fe20000410000 */
[C---:B------:R-:W-:Y:S02]  /*a0b0*/  HMMA.16816.F32.BF16 R88, R136.reuse, R142, R88 ;  /* 0x0000008e8858723c */ /* 0x040fe40000041858 */
[----:B------:R-:W-:Y:S02]  /*a0c0*/  FMUL.FTZ R95, R0, R95 ;  /* 0x0000005f005f7220 */ /* 0x000fe40000410000 */
[----:B------:R-:W-:Y:S01]  /*a0d0*/  IMAD.WIDE.U32 R146, R117, -0x326172a9, RZ ;  /* 0xcd9e8d5775927825 */ /* 0x000fe200078e00ff */
[----:B------:R-:W-:Y:S03]  /*a0e0*/  IADD3 R117, R200, 0x1715609d, RZ ;  /* 0x1715609dc8757810 */ /* 0x000fe60007ffe0ff */
[C---:B------:R-:W-:Y:S01]  /*a0f0*/  FMUL.FTZ R96, R2.reuse, R96 ;  /* 0x0000006002607220 */ /* 0x040fe20000410000 */
[C---:B-1----:R-:W-:Y:S03]  /*a100*/  HMMA.16816.F32.BF16 R92, R136.reuse, R120, R92 ;  /* 0x00000078885c723c */ /* 0x042fe6000004185c */
[----:B------:R-:W-:Y:S01]  /*a110*/  FMUL.FTZ R97, R2, R97 ;  /* 0x0000006102617220 */ /* 0x000fe20000410000 */
[----:B------:R-:W-:Y:S01]  /*a120*/  LOP3.LUT R144, R147, R214, R153, 0x96, !PT ;  /* 0x000000d693907212 */ /* 0x000fe200078e9699 */
[C---:B------:R-:W-:Y:S01]  /*a130*/  FMUL.FTZ R98, R0.reuse, R98 ;  /* 0x0000006200627220 */ /* 0x040fe20000410000 */
[----:B------:R-:W-:Y:S01]  /*a140*/  LOP3.LUT R146, R175, R146, R154, 0x96, !PT ;  /* 0x00000092af927212 */ /* 0x000fe200078e969a */
[----:B------:R-:W-:Y:S01]  /*a150*/  FMUL.FTZ R99, R0, R99 ;  /* 0x0000006300637220 */ /* 0x000fe20000410000 */
[----:B------:R1:W3:Y:S01]  /*a160*/  LDL.S16 R214, [R1+0xc] ;  /* 0x00000c0001d67983 */ /* 0x0002e20000100600 */
[C---:B------:R-:W-:Y:S03]  /*a170*/  FMUL.FTZ R100, R2.reuse, R100 ;  /* 0x0000006402647220 */ /* 0x040fe60000410000 */
[----:B------:R-:W-:Y:S02]  /*a180*/  FMUL.FTZ R101, R2, R101 ;  /* 0x0000006502657220 */ /* 0x000fe40000410000 */
[C---:B------:R-:W-:Y:S01]  /*a190*/  HMMA.16816.F32.BF16 R96, R136.reuse, R122, R96 ;  /* 0x0000007a8860723c */ /* 0x040fe20000041860 */
[----:B------:R-:W4:Y:S01]  /*a1a0*/  LDSM.16.MT88.4 R120, [R180+0x10000] ;  /* 0x01000000b478783b */ /* 0x000f220000004200 */
[----:B------:R-:W-:Y:S04]  /*a1b0*/  IMAD.WIDE.U32 R144, R144, -0x2daee0ad, RZ ;  /* 0xd2511f5390907825 */ /* 0x000fe800078e00ff */
[----:B------:R-:W-:Y:S01]  /*a1c0*/  IMAD.WIDE.U32 R146, R146, -0x2daee0ad, RZ ;  /* 0xd2511f5392927825 */ /* 0x000fe200078e00ff */
[----:B------:R-:W-:Y:S05]  /*a1d0*/  LOP3.LUT R140, R145, R220, R155, 0x96, !PT ;  /* 0x000000dc918c7212 */ /* 0x000fea00078e969b */
[----:B------:R-:W-:Y:S01]  /*a1e0*/  LOP3.LUT R144, R147, R144, R157, 0x96, !PT ;  /* 0x0000009093907212 */ /* 0x000fe200078e969d */
[----:B------:R-:W-:Y:S04]  /*a1f0*/  IMAD.WIDE.U32 R140, R140, -0x326172a9, RZ ;  /* 0xcd9e8d578c8c7825 */ /* 0x000fe800078e00ff */
[----:B------:R-:W-:Y:S01]  /*a200*/  IMAD.WIDE.U32 R144, R144, -0x326172a9, RZ ;  /* 0xcd9e8d5790907825 */ /* 0x000fe200078e00ff */
[----:B------:R-:W-:Y:S02]  /*a210*/  LOP3.LUT R142, R141, R174, R156, 0x96, !PT ;  /* 0x000000ae8d8e7212 */ /* 0x000fe400078e969c */
[----:B------:R-:W-:Y:S01]  /*a220*/  F2FP.BF16.PACK_AB R156, R216, R204 ;  /* 0x000000ccd89c723e */ /* 0x000fe200000010ff */
[C---:B------:R-:W-:Y:S01]  /*a230*/  FMUL.FTZ R102, R0.reuse, R102 ;  /* 0x0000006600667220 */ /* 0x040fe20000410000 */
[----:B------:R-:W-:Y:S01]  /*a240*/  LOP3.LUT R140, R145, R140, R167, 0x96, !PT ;  /* 0x0000008c918c7212 */ /* 0x000fe200078e96a7 */
[----:B------:R-:W-:Y:S01]  /*a250*/  FMUL.FTZ R103, R0, R103 ;  /* 0x0000006700677220 */ /* 0x000fe20000410000 */
[----:B------:R-:W-:Y:S01]  /*a260*/  PRMT R155, R156, 0x7632, R155 ;  /* 0x000076329c9b7816 */ /* 0x000fe2000000009b */
[----:B------:R-:W-:Y:S04]  /*a270*/  IMAD.WIDE.U32 R142, R142, -0x2daee0ad, RZ ;  /* 0xd2511f538e8e7825 */ /* 0x000fe800078e00ff */
[----:B------:R-:W-:Y:S01]  /*a280*/  IMAD.WIDE.U32 R174, R140, -0x2daee0ad, RZ ;  /* 0xd2511f538cae7825 */ /* 0x000fe200078e00ff */
[C---:B--2---:R-:W-:Y:S01]  /*a290*/  HMMA.16816.F32.BF16 R100, R136.reuse, R124, R100 ;  /* 0x0000007c8864723c */ /* 0x044fe20000041864 */
[----:B------:R-:W-:Y:S02]  /*a2a0*/  LOP3.LUT R146, R143, R146, R158, 0x96, !PT ;  /* 0x000000928f927212 */ /* 0x000fe400078e969e */
[C---:B------:R-:W-:Y:S01]  /*a2b0*/  FMUL.FTZ R104, R2.reuse, R104 ;  /* 0x0000006802687220 */ /* 0x040fe20000410000 */
[----:B------:R-:W-:Y:S01]  /*a2c0*/  LOP3.LUT R167, R175, R142, R169, 0x96, !PT ;  /* 0x0000008eafa77212 */ /* 0x000fe200078e96a9 */
[----:B------:R-:W-:Y:S01]  /*a2d0*/  FMUL.FTZ R105, R2, R105 ;  /* 0x0000006902697220 */ /* 0x000fe20000410000 */
[----:B------:R-:W-:Y:S01]  /*a2e0*/  LOP3.LUT R142, R149, R150, R203, 0x96, !PT ;  /* 0x00000096958e7212 */ /* 0x000fe200078e96cb */
[C---:B------:R-:W-:Y:S01]  /*a2f0*/  FMUL.FTZ R106, R0.reuse, R106 ;  /* 0x0000006a006a7220 */ /* 0x040fe20000410000 */
[--C-:B------:R-:W-:Y:S01]  /*a300*/  LOP3.LUT R140, R151, R168, R117.reuse, 0x96, !PT ;  /* 0x000000a8978c7212 */ /* 0x100fe200078e9675 */
[----:B------:R-:W-:Y:S03]  /*a310*/  FMUL.FTZ R107, R0, R107 ;  /* 0x0000006b006b7220 */ /* 0x000fe60000410000 */
[----:B------:R-:W-:Y:S01]  /*a320*/  SHF.R.U32.HI R12, RZ, 0x10, R142 ;  /* 0x00000010ff0c7819 */ /* 0x000fe2000001168e */
[----:B------:R-:W-:Y:S01]  /*a330*/  FMUL.FTZ R13, R2, R129 ;  /* 0x00000081020d7220 */ /* 0x000fe20000410000 */
[----:B------:R-:W-:Y:S01]  /*a340*/  IADD3 R168, P0, R170, UR8, RZ ;  /* 0x00000008aaa87c10 */ /* 0x000fe2000ff1e0ff */
[----:B------:R-:W-:Y:S01]  /*a350*/  IMAD.WIDE.U32 R140, R140, -0x2daee0ad, RZ ;  /* 0xd2511f538c8c7825 */ /* 0x000fe200078e00ff */
[C---:B------:R-:W-:Y:S01]  /*a360*/  HMMA.16816.F32.BF16 R104, R136.reuse, R126, R104 ;  /* 0x0000007e8868723c */ /* 0x040fe20000041868 */
[----:B------:R-:W-:Y:S01]  /*a370*/  LOP3.LUT R145, R12, 0xff, RZ, 0xc0, !PT ;  /* 0x000000ff0c917812 */ /* 0x000fe200078ec0ff */
[----:B------:R-:W2:Y:S01]  /*a380*/  LDSM.16.MT88.4 R124, [R179+0x10000] ;  /* 0x01000000b37c783b */ /* 0x000ea20000004200 */
[----:B------:R-:W-:Y:S01]  /*a390*/  FMUL.FTZ R12, R2, R128 ;  /* 0x00000080020c7220 */ /* 0x000fe20000410000 */
[----:B------:R-:W-:Y:S01]  /*a3a0*/  SHF.R.U32.HI R129, RZ, 0x18, R140 ;  /* 0x00000018ff817819 */ /* 0x000fe2000001168c */
[----:B------:R-:W-:Y:S01]  /*a3b0*/  IMAD.WIDE.U32 R146, R146, -0x326172a9, RZ ;  /* 0xcd9e8d5792927825 */ /* 0x000fe200078e00ff */
[----:B------:R-:W-:Y:S02]  /*a3c0*/  IADD3.X R169, R171, UR9, RZ, P0, !PT ;  /* 0x00000009aba97c10 */ /* 0x000fe400087fe4ff */
[----:B------:R-:W-:Y:S01]  /*a3d0*/  ISETP.GE.U32.AND P0, PT, R205, R145, PT ;  /* 0x00000091cd00720c */ /* 0x000fe20003f06070 */
[C---:B------:R-:W-:Y:S01]  /*a3e0*/  FMUL.FTZ R108, R2.reuse, R108 ;  /* 0x0000006c026c7220 */ /* 0x040fe20000410000 */
[C---:B----4-:R-:W-:Y:S02]  /*a3f0*/  HMMA.16816.F32.BF16 R12, R136.reuse, R120, R12 ;  /* 0x00000078880c723c */ /* 0x050fe4000004180c */
[----:B------:R-:W-:Y:S01]  /*a400*/  LOP3.LUT R175, R147, R144, R117, 0x96, !PT ;  /* 0x0000009093af7212 */ /* 0x000fe200078e9675 */
[----:B------:R-:W-:Y:S01]  /*a410*/  FMUL.FTZ R109, R2, R109 ;  /* 0x0000006d026d7220 */ /* 0x000fe20000410000 */
[----:B------:R-:W-:Y:S01]  /*a420*/  LOP3.LUT R117, R142, 0xff, RZ, 0xc0, !PT ;  /* 0x000000ff8e757812 */ /* 0x000fe200078ec0ff */
[----:B------:R-:W-:Y:S01]  /*a430*/  FMUL.FTZ R110, R0, R110 ;  /* 0x0000006e006e7220 */ /* 0x000fe20000410000 */
[----:B------:R-:W-:Y:S01]  /*a440*/  LOP3.LUT R144, R140, 0xff, RZ, 0xc0, !PT ;  /* 0x000000ff8c907812 */ /* 0x000fe200078ec0ff */
[----:B------:R-:W-:Y:S01]  /*a450*/  FMUL.FTZ R111, R0, R111 ;  /* 0x0000006f006f7220 */ /* 0x000fe20000410000 */
[----:B------:R-:W-:Y:S01]  /*a460*/  ISETP.GE.U32.AND P6, PT, R205, R117, PT ;  /* 0x00000075cd00720c */ /* 0x000fe20003fc6070 */
[----:B------:R-:W-:Y:S03]  /*a470*/  FFMA.FTZ R143, R16, c[0x0][0x23c], -R166 ;  /* 0x00008f00108f7a23 */ /* 0x000fe600000108a6 */
[----:B------:R-:W-:Y:S01]  /*a480*/  LOP3.LUT R117, R140, 0xffff, RZ, 0xc0, !PT ;  /* 0x0000ffff8c757812 */ /* 0x000fe200078ec0ff */
[----:B------:R-:W4:Y:S01]  /*a490*/  MUFU.EX2 R218, R143 ;  /* 0x0000008f00da7308 */ /* 0x000f220000000800 */
[C---:B------:R-:W-:Y:S01]  /*a4a0*/  HMMA.16816.F32.BF16 R108, R136.reuse, R122, R108 ;  /* 0x0000007a886c723c */ /* 0x040fe2000004186c */
[----:B------:R-:W-:Y:S01]  /*a4b0*/  SHF.R.U32.HI R17, RZ, 0x10, R140 ;  /* 0x00000010ff117819 */ /* 0x000fe2000001168c */
[----:B------:R-:W-:Y:S01]  /*a4c0*/  FMUL.FTZ R112, R2, R112 ;  /* 0x0000007002707220 */ /* 0x000fe20000410000 */
[----:B------:R-:W-:Y:S01]  /*a4d0*/  SHF.R.U32.HI R16, RZ, 0x8, R117 ;  /* 0x00000008ff107819 */ /* 0x000fe20000011675 */
[----:B------:R-:W-:Y:S01]  /*a4e0*/  FFMA.FTZ R117, R18, c[0x0][0x23c], -R118 ;  /* 0x00008f0012757a23 */ /* 0x000fe20000010876 */
[----:B------:R-:W-:Y:S01]  /*a4f0*/  LOP3.LUT R18, R142, 0xffff, RZ, 0xc0, !PT ;  /* 0x0000ffff8e127812 */ /* 0x000fe200078ec0ff */
[----:B------:R-:W-:Y:S01]  /*a500*/  FMUL.FTZ R113, R2, R113 ;  /* 0x0000007102717220 */ /* 0x000fe20000410000 */
[----:B------:R-:W-:Y:S01]  /*a510*/  PRMT R144, R144, 0x5410, R16 ;  /* 0x0000541090907816 */ /* 0x000fe20000000010 */
[----:B------:R-:W-:Y:S01]  /*a520*/  @!P6 HFMA2.BF16_V2 R239, -RZ.H0_H0, RZ.H0_H0, -R119.H0_H0 ;  /* 0x200000ffffefe231 */ /* 0x000fe20000340977 */
[----:B------:R-:W-:Y:S01]  /*a530*/  SHF.R.U32.HI R18, RZ, 0x8, R18 ;  /* 0x00000008ff127819 */ /* 0x000fe20000011612 */
[----:B------:R5:W1:Y:S02]  /*a540*/  MUFU.EX2 R217, R117 ;  /* 0x0000007500d97308 */ /* 0x000a640000000800 */
[----:B------:R-:W-:Y:S01]  /*a550*/  LOP3.LUT R16, R141, R172, R173, 0x96, !PT ;  /* 0x000000ac8d107212 */ /* 0x000fe200078e96ad */
[----:B------:R-:W-:Y:S01]  /*a560*/  FMUL.FTZ R114, R0, R114 ;  /* 0x0000007200727220 */ /* 0x000fe20000410000 */
[----:B------:R-:W-:Y:S01]  /*a570*/  LOP3.LUT R122, R18, 0xffff, RZ, 0xc0, !PT ;  /* 0x0000ffff127a7812 */ /* 0x000fe200078ec0ff */
[----:B------:R-:W-:Y:S01]  /*a580*/  FMUL.FTZ R18, R0, R134 ;  /* 0x0000008600127220 */ /* 0x000fe20000410000 */
[----:B------:R-:W-:Y:S01]  /*a590*/  LOP3.LUT R128, R17, 0xff, RZ, 0xc0, !PT ;  /* 0x000000ff11807812 */ /* 0x000fe200078ec0ff */
[----:B------:R1:W3:Y:S01]  /*a5a0*/  LDL.S16 R134, [R1+0x18] ;  /* 0x0000180001867983 */ /* 0x0002e20000100600 */
[----:B------:R-:W-:Y:S01]  /*a5b0*/  LOP3.LUT R17, R16, 0xffff, RZ, 0xc0, !PT ;  /* 0x0000ffff10117812 */ /* 0x000fe200078ec0ff */
[----:B------:R-:W-:Y:S01]  /*a5c0*/  FMUL.FTZ R115, R0, R115 ;  /* 0x0000007300737220 */ /* 0x000fe20000410000 */
[----:B------:R-:W-:Y:S02]  /*a5d0*/  @!P6 PRMT R119, R239, 0x5410, RZ ;  /* 0x00005410ef77e816 */ /* 0x000fe400000000ff */
[C---:B------:R-:W-:Y:S02]  /*a5e0*/  ISETP.GE.U32.AND P6, PT, R205.reuse, R122, PT ;  /* 0x0000007acd00720c */ /* 0x040fe40003fc6070 */
[----:B------:R-:W-:Y:S01]  /*a5f0*/  LOP3.LUT R123, R16, 0xff, RZ, 0xc0, !PT ;  /* 0x000000ff107b7812 */ /* 0x000fe200078ec0ff */
[----:B------:R-:W-:Y:S01]  /*a600*/  STG.E.U16 [R170.64], R119 ;  /* 0x00000077aa007986 */ /* 0x000fe2000c101506 */
[----:B------:R-:W-:Y:S02]  /*a610*/  SHF.R.U32.HI R121, RZ, 0x18, R16 ;  /* 0x00000018ff797819 */ /* 0x000fe40000011610 */
[----:B------:R-:W-:Y:S01]  /*a620*/  SHF.R.U32.HI R120, RZ, 0x8, R17 ;  /* 0x00000008ff787819 */ /* 0x000fe20000011611 */
[C---:B------:R-:W-:Y:S01]  /*a630*/  FMUL.FTZ R17, R2.reuse, R133 ;  /* 0x0000008502117220 */ /* 0x040fe20000410000 */
[----:B------:R-:W-:Y:S02]  /*a640*/  PRMT R133, R205, 0x7054, R205 ;  /* 0x00007054cd857816 */ /* 0x000fe400000000cd */
[----:B------:R-:W-:Y:S02]  /*a650*/  PRMT R120, R123, 0x5410, R120 ;  /* 0x000054107b787816 */ /* 0x000fe40000000078 */
[----:B-----5:R-:W-:Y:S01]  /*a660*/  SHF.R.U32.HI R117, RZ, 0x10, R16 ;  /* 0x00000010ff757819 */ /* 0x020fe20000011610 */
[----:B------:R-:W-:Y:S01]  /*a670*/  FMUL.FTZ R16, R2, R132 ;  /* 0x0000008402107220 */ /* 0x000fe20000410000 */
[----:B------:R-:W-:Y:S01]  /*a680*/  PRMT R132, R128, 0x5410, R129 ;  /* 0x0000541080847816 */ /* 0x000fe20000000081 */
[--C-:B------:R-:W-:Y:S01]  /*a690*/  HSET2.LE.AND R120, R120, R133.reuse, PT ;  /* 0x0000008578787233 */ /* 0x100fe20003803000 */
[----:B------:R-:W-:Y:S01]  /*a6a0*/  LOP3.LUT R117, R117, 0xff, RZ, 0xc0, !PT ;  /* 0x000000ff75757812 */ /* 0x000fe200078ec0ff */
[--C-:B------:R-:W-:Y:S01]  /*a6b0*/  HSET2.LE.AND R122, R144, R133.reuse, PT ;  /* 0x00000085907a7233 */ /* 0x100fe20003803000 */
[----:B------:R-:W-:Y:S01]  /*a6c0*/  F2FP.BF16.PACK_AB R158, R215, R211 ;  /* 0x000000d3d79e723e */ /* 0x000fe200000010ff */
[--C-:B------:R-:W-:Y:S01]  /*a6d0*/  HSET2.LE.AND R123, R132, R133.reuse, PT ;  /* 0x00000085847b7233 */ /* 0x100fe20003803000 */
[C---:B--2---:R-:W-:Y:S01]  /*a6e0*/  HMMA.16816.F32.BF16 R16, R136.reuse, R124, R16 ;  /* 0x0000007c8810723c */ /* 0x044fe20000041810 */
[----:B------:R-:W-:Y:S01]  /*a6f0*/  PRMT R121, R117, 0x5410, R121 ;  /* 0x0000541075797816 */ /* 0x000fe20000000079 */
[----:B------:R-:W2:Y:S01]  /*a700*/  LDSM.16.MT88.4 R128, [R177+0xc800] ;  /* 0x00c80000b180783b */ /* 0x000ea20000004200 */
[----:B----4-:R-:W-:Y:S02]  /*a710*/  F2FP.BF16.PACK_AB R152, R213, R218 ;  /* 0x000000dad598723e */ /* 0x010fe400000010ff */
[----:B------:R-:W-:Y:S01]  /*a720*/  PRMT R157, R158, 0x7632, R157 ;  /* 0x000076329e9d7816 */ /* 0x000fe2000000009d */
[----:B------:R-:W-:Y:S01]  /*a730*/  HSET2.LE.AND R121, R121, R133, PT ;  /* 0x0000008579797233 */ /* 0x000fe20003803000 */
[----:B------:R-:W-:Y:S01]  /*a740*/  PRMT R117, R156, 0x5410, R155 ;  /* 0x000054109c757816 */ /* 0x000fe2000000009b */
[----:B------:R-:W-:Y:S01]  /*a750*/  HMMA.16816.F32.BF16 R112, R136, R126, R112 ;  /* 0x0000007e8870723c */ /* 0x000fe20000041870 */
[----:B-1----:R-:W-:Y:S01]  /*a760*/  F2FP.BF16.PACK_AB R153, R227, R217 ;  /* 0x000000d9e399723e */ /* 0x002fe200000010ff */
[----:B------:R1:W4:Y:S02]  /*a770*/  LDL.S16 R133, [R1+0x8] ;  /* 0x0000080001857983 */ /* 0x0003240000100600 */
[----:B------:R-:W-:Y:S02]  /*a780*/  LOP3.LUT R120, R120, R117, RZ, 0xc0, !PT ;  /* 0x0000007578787212 */ /* 0x000fe400078ec0ff */
[----:B------:R-:W-:Y:S01]  /*a790*/  PRMT R151, R152, 0x7632, R151 ;  /* 0x0000763298977816 */ /* 0x000fe20000000097 */
[----:B------:R-:W5:Y:S01]  /*a7a0*/  LDSM.16.MT88.4 R124, [R178+0xc800] ;  /* 0x00c80000b27c783b */ /* 0x000f620000004200 */
[----:B------:R-:W-:Y:S04]  /*a7b0*/  PRMT R117, R158, 0x5410, R157 ;  /* 0x000054109e757816 */ /* 0x000fe8000000009d */
[----:B------:R-:W-:Y:S02]  /*a7c0*/  LOP3.LUT R121, R121, R117, RZ, 0xc0, !PT ;  /* 0x0000007579797212 */ /* 0x000fe400078ec0ff */
[C---:B------:R-:W-:Y:S02]  /*a7d0*/  PRMT R154, R153.reuse, 0x7632, R154 ;  /* 0x00007632999a7816 */ /* 0x040fe4000000009a */
[----:B------:R-:W-:Y:S02]  /*a7e0*/  PRMT R117, R152, 0x5410, R151 ;  /* 0x0000541098757816 */ /* 0x000fe40000000097 */
[----:B------:R-:W-:Y:S02]  /*a7f0*/  SHF.R.U32.HI R142, RZ, 0x18, R142 ;  /* 0x00000018ff8e7819 */ /* 0x000fe4000001168e */
[----:B------:R-:W-:Y:S02]  /*a800*/  LOP3.LUT R122, R122, R117, RZ, 0xc0, !PT ;  /* 0x000000757a7a7212 */ /* 0x000fe400078ec0ff */
[----:B------:R-:W-:Y:S04]  /*a810*/  PRMT R117, R153, 0x5410, R154 ;  /* 0x0000541099757816 */ /* 0x000fe8000000009a */
[----:B------:R-:W-:Y:S07]  /*a820*/  LOP3.LUT R123, R123, R117, RZ, 0xc0, !PT ;  /* 0x000000757b7b7212 */ /* 0x000fee00078ec0ff */
[C---:B--2---:R-:W-:Y:S08]  /*a830*/  HMMA.16816.F32.BF16 R4, R120.reuse, R128, R4 ;  /* 0x000000807804723c */ /* 0x044ff00000041804 */
[C---:B------:R-:W-:Y:S01]  /*a840*/  HMMA.16816.F32.BF16 R8, R120.reuse, R130, R8 ;  /* 0x000000827808723c */ /* 0x040fe20000041808 */
[----:B------:R-:W2:Y:S07]  /*a850*/  LDSM.16.MT88.4 R128, [R180+0xc800] ;  /* 0x00c80000b480783b */ /* 0x000eae0000004200 */
[C---:B-----5:R-:W-:Y:S08]  /*a860*/  HMMA.16816.F32.BF16 R36, R120.reuse, R124, R36 ;  /* 0x0000007c7824723c */ /* 0x060ff00000041824 */
[C---:B------:R-:W-:Y:S08]  /*a870*/  HMMA.16816.F32.BF16 R40, R120.reuse, R126, R40 ;  /* 0x0000007e7828723c */ /* 0x040ff00000041828 */
[C---:B--2---:R-:W-:Y:S08]  /*a880*/  HMMA.16816.F32.BF16 R44, R120.reuse, R128, R44 ;  /* 0x00000080782c723c */ /* 0x044ff0000004182c */
[C---:B------:R-:W-:Y:S01]  /*a890*/  HMMA.16816.F32.BF16 R48, R120.reuse, R130, R48 ;  /* 0x000000827830723c */ /* 0x040fe20000041830 */
[----:B---3--:R-:W-:Y:S05]  /*a8a0*/  @!P6 HFMA2.BF16_V2 R214, -RZ.H0_H0, RZ.H0_H0, -R159.H0_H0 ;  /* 0x200000ffffd6e231 */ /* 0x008fea000034099f */
[----:B------:R2:W-:Y:S01]  /*a8b0*/  @!P6 STL.S16 [R1+0xc], R214 ;  /* 0x00000cd60100e387 */ /* 0x0005e20000100600 */
[----:B------:R-:W-:Y:S05]  /*a8c0*/  PRMT R117, R214, 0x7610, R117 ;  /* 0x00007610d6757816 */ /* 0x000fea0000000075 */
[----:B------:R-:W-:Y:S02]  /*a8d0*/  @!P6 PRMT R159, R117, 0x5410, RZ ;  /* 0x00005410759fe816 */ /* 0x000fe400000000ff */
[----:B------:R-:W-:Y:S02]  /*a8e0*/  ISETP.GE.U32.AND P6, PT, R205, R142, PT ;  /* 0x0000008ecd00720c */ /* 0x000fe40003fc6070 */
[----:B------:R-:W-:Y:S01]  /*a8f0*/  LOP3.LUT R117, R148, 0xffff, RZ, 0xc0, !PT ;  /* 0x0000ffff94757812 */ /* 0x000fe200078ec0ff */
[----:B------:R-:W-:Y:S01]  /*a900*/  STG.E.U16 [R170.64+0x2], R159 ;  /* 0x0000029faa007986 */ /* 0x000fe2000c101506 */
[----:B------:R-:W-:Y:S02]  /*a910*/  SHF.R.U32.HI R148, RZ, 0x10, R148 ;  /* 0x00000010ff947819 */ /* 0x000fe40000011694 */
[----:B------:R-:W-:Y:S02]  /*a920*/  SHF.R.U32.HI R117, RZ, 0x8, R117 ;  /* 0x00000008ff757819 */ /* 0x000fe40000011675 */
[----:B------:R-:W-:Y:S02]  /*a930*/  LOP3.LUT R124, R148, 0xff, RZ, 0xc0, !PT ;  /* 0x000000ff947c7812 */ /* 0x000fe400078ec0ff */
[----:B------:R-:W-:Y:S01]  /*a940*/  LOP3.LUT R117, R117, 0xffff, RZ, 0xc0, !PT ;  /* 0x0000ffff75757812 */ /* 0x000fe200078ec0ff */
[----:B--2---:R1:W2:Y:S01]  /*a950*/  LDL.S16 R214, [R1] ;  /* 0x0000000001d67983 */ /* 0x0042a20000100600 */
[----:B------:R-:W-:Y:S05]  /*a960*/  @!P0 HFMA2.BF16_V2 R134, -RZ.H0_H0, RZ.H0_H0, -R160.H0_H0 ;  /* 0x200000ffff868231 */ /* 0x000fea00003409a0 */
[----:B------:R-:W-:Y:S01]  /*a970*/  @!P0 STL.S16 [R1+0x18], R134 ;  /* 0x0000188601008387 */ /* 0x000fe20000100600 */
[----:B------:R-:W-:Y:S03]  /*a980*/  PRMT R132, R134, 0x7610, R132 ;  /* 0x0000761086847816 */ /* 0x000fe60000000084 */
[----:B------:R1:W3:Y:S01]  /*a990*/  LDL.S16 R136, [R1+0x14] ;  /* 0x0000140001887983 */ /* 0x0002e20000100600 */
[----:B------:R-:W-:Y:S02]  /*a9a0*/  @!P0 PRMT R160, R132, 0x5410, RZ ;  /* 0x0000541084a08816 */ /* 0x000fe400000000ff */
[----:B------:R-:W-:Y:S02]  /*a9b0*/  ISETP.GE.U32.AND P0, PT, R205, R117, PT ;  /* 0x00000075cd00720c */ /* 0x000fe40003f06070 */
[----:B------:R-:W-:Y:S01]  /*a9c0*/  LOP3.LUT R117, R141, R172, R173, 0x96, !PT ;  /* 0x000000ac8d757212 */ /* 0x000fe200078e96ad */
[----:B------:R-:W-:Y:S03]  /*a9d0*/  STG.E.U16 [R168.64], R160 ;  /* 0x000000a0a8007986 */ /* 0x000fe6000c101506 */
[C---:B------:R-:W-:Y:S02]  /*a9e0*/  LOP3.LUT R129, R117.reuse, 0xff, RZ, 0xc0, !PT ;  /* 0x000000ff75817812 */ /* 0x040fe400078ec0ff */
[----:B------:R-:W-:Y:S04]  /*a9f0*/  LOP3.LUT R128, R117, 0xffff, RZ, 0xc0, !PT ;  /* 0x0000ffff75807812 */ /* 0x000fe800078ec0ff */
[----:B------:R-:W-:Y:S04]  /*aa00*/  SHF.R.U32.HI R128, RZ, 0x8, R128 ;  /* 0x00000008ff807819 */ /* 0x000fe80000011680 */
[----:B------:R-:W-:Y:S01]  /*aa10*/  LOP3.LUT R128, R128, 0xffff, RZ, 0xc0, !PT ;  /* 0x0000ffff80807812 */ /* 0x000fe200078ec0ff */
[----:B----4-:R-:W-:Y:S05]  /*aa20*/  @!P6 HFMA2.BF16_V2 R133, -RZ.H0_H0, RZ.H0_H0, -R161.H0_H0 ;  /* 0x200000ffff85e231 */ /* 0x010fea00003409a1 */
[----:B------:R-:W-:Y:S01]  /*aa30*/  @!P6 STL.S16 [R1+0x8], R133 ;  /* 0x000008850100e387 */ /* 0x000fe20000100600 */
[----:B------:R-:W-:Y:S03]  /*aa40*/  PRMT R138, R133, 0x7610, R138 ;  /* 0x00007610858a7816 */ /* 0x000fe6000000008a */
[----:B------:R-:W4:Y:S01]  /*aa50*/  LDSM.16.MT88.4 R132, [R179+0xc800] ;  /* 0x00c80000b384783b */ /* 0x000f220000004200 */
[----:B------:R-:W-:Y:S02]  /*aa60*/  @!P6 PRMT R161, R138, 0x5410, RZ ;  /* 0x000054108aa1e816 */ /* 0x000fe400000000ff */
[C---:B------:R-:W-:Y:S02]  /*aa70*/  ISETP.GE.U32.AND P6, PT, R205.reuse, R124, PT ;  /* 0x0000007ccd00720c */ /* 0x040fe40003fc6070 */
[--C-:B------:R-:W-:Y:S03]  /*aa80*/  SHF.R.U32.HI R138, RZ, 0x18, R140.reuse ;  /* 0x00000018ff8a7819 */ /* 0x100fe6000001168c */
[----:B------:R-:W5:Y:S08]  /*aa90*/  LDSM.16.MT88.4 R124, [R177+0xe800] ;  /* 0x00e80000b17c783b */ /* 0x000f700000004200 */
[----:B------:R-:W-:Y:S01]  /*aaa0*/  STG.E.U16 [R168.64+0x2], R161 ;  /* 0x000002a1a8007986 */ /* 0x000fe2000c101506 */
[----:B------:R-:W-:Y:S05]  /*aab0*/  @!P6 HFMA2.BF16_V2 R248, -RZ.H0_H0, RZ.H0_H0, -R165.H0_H0 ;  /* 0x200000fffff8e231 */ /* 0x000fea00003409a5 */
[----:B------:R-:W-:Y:S01]  /*aac0*/  @!P6 PRMT R165, R248, 0x5410, RZ ;  /* 0x00005410f8a5e816 */ /* 0x000fe200000000ff */
[C---:B----4-:R-:W-:Y:S07]  /*aad0*/  HMMA.16816.F32.BF16 R52, R120.reuse, R132, R52 ;  /* 0x000000847834723c */ /* 0x050fee0000041834 */
[----:B------:R-:W-:Y:S01]  /*aae0*/  SHF.R.U32.HI R133, RZ, 0x18, R117 ;  /* 0x00000018ff857819 */ /* 0x000fe20000011675 */
[C---:B------:R-:W-:Y:S01]  /*aaf0*/  HMMA.16816.F32.BF16 R56, R120.reuse, R134, R56 ;  /* 0x000000867838723c */ /* 0x040fe20000041838 */
[----:B------:R-:W-:Y:S02]  /*ab00*/  LOP3.LUT R132, R140, 0xff, RZ, 0xc0, !PT ;  /* 0x000000ff8c847812 */ /* 0x000fe400078ec0ff */
[C---:B------:R-:W-:Y:S02]  /*ab10*/  ISETP.GE.U32.AND P4, PT, R205.reuse, R133, PT ;  /* 0x00000085cd00720c */ /* 0x040fe40003f86070 */
[----:B------:R-:W-:Y:S02]  /*ab20*/  ISETP.GE.U32.AND P6, PT, R205, R132, PT ;  /* 0x00000084cd00720c */ /* 0x000fe40003fc6070 */
[----:B------:R-:W-:Y:S01]  /*ab30*/  LDSM.16.MT88.4 R132, [R180+0xe800] ;  /* 0x00e80000b484783b */ /* 0x000fe20000004200 */
[C---:B-----5:R-:W-:Y:S08]  /*ab40*/  HMMA.16816.F32.BF16 R60, R120.reuse, R124, R60 ;  /* 0x0000007c783c723c */ /* 0x060ff0000004183c */
[C---:B------:R-:W-:Y:S01]  /*ab50*/  HMMA.16816.F32.BF16 R64, R120.reuse, R126, R64 ;  /* 0x0000007e7840723c */ /* 0x040fe20000041840 */
[----:B------:R-:W-:Y:S03]  /*ab60*/  LDSM.16.MT88.4 R124, [R179+0xe800] ;  /* 0x00e80000b37c783b */ /* 0x000fe60000004200 */
[----:B------:R-:W-:Y:S05]  /*ab70*/  @!P4 HFMA2.BF16_V2 R251, -RZ.H0_H0, RZ.H0_H0, -R157.H0_H0 ;  /* 0x200000fffffbc231 */ /* 0x000fea000034099d */
[----:B------:R-:W-:Y:S03]  /*ab80*/  @!P4 PRMT R157, R251, 0x5410, RZ ;  /* 0x00005410fb9dc816 */ /* 0x000fe600000000ff */
[----:B--2---:R-:W-:Y:S05]  /*ab90*/  @!P5 HFMA2.BF16_V2 R214, -RZ.H0_H0, RZ.H0_H0, -R162.H0_H0 ;  /* 0x200000ffffd6d231 */ /* 0x004fea00003409a2 */
[----:B------:R-:W-:Y:S01]  /*aba0*/  PRMT R137, R214, 0x7610, R137 ;  /* 0x00007610d6897816 */ /* 0x000fe20000000089 */
[----:B------:R-:W-:Y:S03]  /*abb0*/  @!P5 STL.S16 [R1], R214 ;  /* 0x000000d60100d387 */ /* 0x000fe60000100600 */
[----:B------:R-:W-:Y:S02]  /*abc0*/  @!P5 PRMT R162, R137, 0x5410, RZ ;  /* 0x0000541089a2d816 */ /* 0x000fe400000000ff */
[----:B------:R1:W2:Y:S01]  /*abd0*/  LDL.S16 R137, [R1+0x4] ;  /* 0x0000040001897983 */ /* 0x0002a20000100600 */
[----:B------:R-:W-:Y:S03]  /*abe0*/  ISETP.GE.U32.AND P5, PT, R205, R129, PT ;  /* 0x00000081cd00720c */ /* 0x000fe60003fa6070 */
[----:B------:R-:W-:Y:S10]  /*abf0*/  STG.E.U16 [R170.64+0x10], R162 ;  /* 0x000010a2aa007986 */ /* 0x000ff4000c101506 */
[----:B------:R-:W-:Y:S05]  /*ac00*/  @!P5 HFMA2.BF16_V2 R246, -RZ.H0_H0, RZ.H0_H0, -R156.H0_H0 ;  /* 0x200000fffff6d231 */ /* 0x000fea000034099c */
[----:B------:R-:W-:Y:S01]  /*ac10*/  @!P5 PRMT R156, R246, 0x5410, RZ ;  /* 0x00005410f69cd816 */ /* 0x000fe200000000ff */
[----:B---3--:R-:W-:Y:S05]  /*ac20*/  @!P0 HFMA2.BF16_V2 R136, -RZ.H0_H0, RZ.H0_H0, -R163.H0_H0 ;  /* 0x200000ffff888231 */ /* 0x008fea00003409a3 */
[----:B------:R3:W-:Y:S01]  /*ac30*/  @!P0 STL.S16 [R1+0x14], R136 ;  /* 0x0000148801008387 */ /* 0x0007e20000100600 */
[----:B------:R-:W-:Y:S03]  /*ac40*/  PRMT R129, R136, 0x7610, R129 ;  /* 0x0000761088817816 */ /* 0x000fe60000000081 */
[----:B------:R1:W4:Y:S01]  /*ac50*/  LDL.S16 R172, [R1+0x10] ;  /* 0x0000100001ac7983 */ /* 0x0003220000100600 */
[----:B------:R-:W-:Y:S02]  /*ac60*/  @!P0 PRMT R163, R129, 0x5410, RZ ;  /* 0x0000541081a38816 */ /* 0x000fe400000000ff */
[C---:B------:R-:W-:Y:S02]  /*ac70*/  ISETP.GE.U32.AND P0, PT, R205.reuse, R128, PT ;  /* 0x00000080cd00720c */ /* 0x040fe40003f06070 */
[----:B------:R-:W5:Y:S08]  /*ac80*/  LDSM.16.MT88.4 R128, [R178+0xe800] ;  /* 0x00e80000b280783b */ /* 0x000f700000004200 */
[----:B------:R-:W-:Y:S03]  /*ac90*/  STG.E.U16 [R170.64+0x12], R163 ;  /* 0x000012a3aa007986 */ /* 0x000fe6000c101506 */
[----:B------:R-:W-:Y:S01]  /*aca0*/  @!P0 HFMA2.BF16_V2 R252, -RZ.H0_H0, RZ.H0_H0, -R155.H0_H0 ;  /* 0x200000fffffc8231 */ /* 0x000fe2000034099b */
[----:B------:R-:W-:Y:S01]  /*acb0*/  STG.E.U16 [R168.64+0x10], R165 ;  /* 0x000010a5a8007986 */ /* 0x000fe2000c101506 */
[----:B---3--:R-:W-:Y:S03]  /*acc0*/  SHF.R.U32.HI R136, RZ, 0x10, R117 ;  /* 0x00000010ff887819 */ /* 0x008fe60000011675 */
[----:B------:R-:W-:Y:S01]  /*acd0*/  STG.E.U16 [R168.64+0x12], R164 ;  /* 0x000012a4a8007986 */ /* 0x000fe2000c101506 */
[----:B------:R-:W-:Y:S02]  /*ace0*/  @!P0 PRMT R155, R252, 0x5410, RZ ;  /* 0x00005410fc9b8816 */ /* 0x000fe400000000ff */
[----:B------:R-:W-:Y:S01]  /*acf0*/  LOP3.LUT R117, R136, 0xff, RZ, 0xc0, !PT ;  /* 0x000000ff88757812 */ /* 0x000fe200078ec0ff */
[----:B------:R-:W-:Y:S03]  /*ad00*/  STG.E.U16 [R170.64+0x20], R156 ;  /* 0x0000209caa007986 */ /* 0x000fe6000c101506 */
[----:B------:R-:W-:Y:S01]  /*ad10*/  ISETP.GE.U32.AND P5, PT, R205, R117, PT ;  /* 0x00000075cd00720c */ /* 0x000fe20003fa6070 */
[----:B------:R-:W-:Y:S01]  /*ad20*/  STG.E.U16 [R170.64+0x22], R155 ;  /* 0x0000229baa007986 */ /* 0x000fe2000c101506 */
[----:B------:R-:W-:Y:S02]  /*ad30*/  LOP3.LUT R117, R140, 0xffff, RZ, 0xc0, !PT ;  /* 0x0000ffff8c757812 */ /* 0x000fe400078ec0ff */
[----:B------:R-:W-:Y:S01]  /*ad40*/  SHF.R.U32.HI R140, RZ, 0x10, R140 ;  /* 0x00000010ff8c7819 */ /* 0x000fe2000001168c */
[----:B------:R-:W-:Y:S01]  /*ad50*/  STG.E.U16 [R168.64+0x22], R157 ;  /* 0x0000229da8007986 */ /* 0x000fe2000c101506 */
[----:B------:R-:W-:Y:S04]  /*ad60*/  SHF.R.U32.HI R117, RZ, 0x8, R117 ;  /* 0x00000008ff757819 */ /* 0x000fe80000011675 */
[----:B------:R-:W-:Y:S04]  /*ad70*/  LOP3.LUT R117, R117, 0xffff, RZ, 0xc0, !PT ;  /* 0x0000ffff75757812 */ /* 0x000fe800078ec0ff */
[C---:B------:R-:W-:Y:S01]  /*ad80*/  ISETP.GE.U32.AND P0, PT, R205.reuse, R117, PT ;  /* 0x00000075cd00720c */ /* 0x040fe20003f06070 */
[C---:B-----5:R-:W-:Y:S01]  /*ad90*/  HMMA.16816.F32.BF16 R68, R120.reuse, R128, R68 ;  /* 0x000000807844723c */ /* 0x060fe20000041844 */
[----:B------:R-:W-:Y:S04]  /*ada0*/  LOP3.LUT R117, R140, 0xff, RZ, 0xc0, !PT ;  /* 0x000000ff8c757812 */ /* 0x000fe800078ec0ff */
[----:B------:R-:W-:Y:S03]  /*adb0*/  ISETP.GE.U32.AND P4, PT, R205, R117, PT ;  /* 0x00000075cd00720c */ /* 0x000fe60003f86070 */
[C---:B------:R-:W-:Y:S01]  /*adc0*/  HMMA.16816.F32.BF16 R72, R120.reuse, R130, R72 ;  /* 0x000000827848723c */ /* 0x040fe20000041848 */
[----:B------:R-:W3:Y:S03]  /*add0*/  LDSM.16.MT88.4 R128, [R177+0x10800] ;  /* 0x01080000b180783b */ /* 0x000ee60000004200 */
[----:B------:R-:W-:Y:S04]  /*ade0*/  @!P0 HFMA2.BF16_V2 R250, -RZ.H0_H0, RZ.H0_H0, -R151.H0_H0 ;  /* 0x200000fffffa8231 */ /* 0x000fe80000340997 */
[C---:B------:R-:W-:Y:S01]  /*adf0*/  HMMA.16816.F32.BF16 R76, R120.reuse, R132, R76 ;  /* 0x00000084784c723c */ /* 0x040fe2000004184c */
[----:B------:R-:W-:Y:S03]  /*ae00*/  @!P0 PRMT R151, R250, 0x5410, RZ ;  /* 0x00005410fa978816 */ /* 0x000fe600000000ff */
[----:B------:R-:W-:Y:S04]  /*ae10*/  @!P4 HFMA2.BF16_V2 R245, -RZ.H0_H0, RZ.H0_H0, -R153.H0_H0 ;  /* 0x200000fffff5c231 */ /* 0x000fe80000340999 */
[C---:B------:R-:W-:Y:S01]  /*ae20*/  HMMA.16816.F32.BF16 R80, R120.reuse, R134, R80 ;  /* 0x000000867850723c */ /* 0x040fe20000041850 */
[----:B------:R-:W5:Y:S03]  /*ae30*/  LDSM.16.MT88.4 R132, [R178+0x10800] ;  /* 0x01080000b284783b */ /* 0x000f660000004200 */
[----:B------:R-:W-:Y:S04]  /*ae40*/  @!P4 PRMT R153, R245, 0x5410, RZ ;  /* 0x00005410f599c816 */ /* 0x000fe800000000ff */
[C---:B------:R-:W-:Y:S08]  /*ae50*/  HMMA.16816.F32.BF16 R84, R120.reuse, R124, R84 ;  /* 0x0000007c7854723c */ /* 0x040ff00000041854 */
[C---:B------:R-:W-:Y:S01]  /*ae60*/  HMMA.16816.F32.BF16 R88, R120.reuse, R126, R88 ;  /* 0x0000007e7858723c */ /* 0x040fe20000041858 */
[----:B------:R-:W-:Y:S07]  /*ae70*/  LDSM.16.MT88.4 R124, [R179+0x10800] ;  /* 0x01080000b37c783b */ /* 0x000fee0000004200 */
[C---:B---3--:R-:W-:Y:S07]  /*ae80*/  HMMA.16816.F32.BF16 R92, R120.reuse, R128, R92 ;  /* 0x00000080785c723c */ /* 0x048fee000004185c */
[----:B------:R-:W-:Y:S01]  /*ae90*/  FFMA.FTZ R128, R0, R209, R207 ;  /* 0x000000d100807223 */ /* 0x000fe200000100cf */
[C---:B------:R-:W-:Y:S01]  /*aea0*/  HMMA.16816.F32.BF16 R96, R120.reuse, R130, R96 ;  /* 0x000000827860723c */ /* 0x040fe20000041860 */
[----:B------:R-:W-:Y:S03]  /*aeb0*/  MUFU.EX2 R209, R24 ;  /* 0x0000001800d17308 */ /* 0x000fe60000000800 */
[----:B------:R-:W-:Y:S02]  /*aec0*/  FFMA.FTZ R129, R30, c[0x0][0x23c], -R118 ;  /* 0x00008f001e817a23 */ /* 0x000fe40000010876 */
[----:B------:R-:W-:Y:S02]  /*aed0*/  FADD.FTZ R128, R219, R128 ;  /* 0x00000080db807221 */ /* 0x000fe40000010000 */
[C---:B-----5:R-:W-:Y:S01]  /*aee0*/  HMMA.16816.F32.BF16 R100, R120.reuse, R132, R100 ;  /* 0x000000847864723c */ /* 0x060fe20000041864 */
[----:B------:R-:W-:Y:S02]  /*aef0*/  FFMA.FTZ R131, R31, c[0x0][0x23c], -R118 ;  /* 0x00008f001f837a23 */ /* 0x000fe40000010876 */
[----:B------:R-:W-:Y:S01]  /*af00*/  MUFU.EX2 R207, R26 ;  /* 0x0000001a00cf7308 */ /* 0x000fe20000000800 */
[----:B------:R-:W-:Y:S03]  /*af10*/  FADD.FTZ R128, R225, R128 ;  /* 0x00000080e1807221 */ /* 0x000fe60000010000 */
[--C-:B------:R-:W-:Y:S01]  /*af20*/  FFMA.FTZ R132, R28, c[0x0][0x23c], -R166.reuse ;  /* 0x00008f001c847a23 */ /* 0x100fe200000108a6 */
[C---:B------:R-:W-:Y:S01]  /*af30*/  HMMA.16816.F32.BF16 R104, R120.reuse, R134, R104 ;  /* 0x000000867868723c */ /* 0x040fe20000041868 */
[----:B------:R-:W-:Y:S02]  /*af40*/  FFMA.FTZ R133, R29, c[0x0][0x23c], -R166 ;  /* 0x00008f001d857a23 */ /* 0x000fe400000108a6 */
[----:B------:R-:W-:Y:S01]  /*af50*/  LDSM.16.MT88.4 R28, [R178+0xd000] ;  /* 0x00d00000b21c783b */ /* 0x000fe20000004200 */
[----:B--2---:R-:W-:Y:S07]  /*af60*/  @!P5 HFMA2.BF16_V2 R137, -RZ.H0_H0, RZ.H0_H0, -R158.H0_H0 ;  /* 0x200000ffff89d231 */ /* 0x004fee000034099e */
[----:B------:R2:W-:Y:S01]  /*af70*/  @!P5 STL.S16 [R1+0x4], R137 ;  /* 0x000004890100d387 */ /* 0x0005e20000100600 */
[----:B------:R-:W-:Y:S04]  /*af80*/  PRMT R141, R137, 0x7610, R141 ;  /* 0x00007610898d7816 */ /* 0x000fe8000000008d */
[----:B------:R-:W-:Y:S02]  /*af90*/  @!P5 PRMT R158, R141, 0x5410, RZ ;  /* 0x000054108d9ed816 */ /* 0x000fe400000000ff */
[----:B------:R-:W-:Y:S03]  /*afa0*/  ISETP.GE.U32.AND P5, PT, R205, R138, PT ;  /* 0x0000008acd00720c */ /* 0x000fe60003fa6070 */
[----:B------:R-:W-:Y:S04]  /*afb0*/  STG.E.U16 [R168.64+0x20], R158 ;  /* 0x0000209ea8007986 */ /* 0x000fe8000c101506 */
[----:B------:R-:W-:Y:S06]  /*afc0*/  STG.E.U16 [R170.64+0x32], R151 ;  /* 0x00003297aa007986 */ /* 0x000fec000c101506 */
[----:B------:R-:W-:Y:S01]  /*afd0*/  @!P5 HFMA2.BF16_V2 R244, -RZ.H0_H0, RZ.H0_H0, -R154.H0_H0 ;  /* 0x200000fffff4d231 */ /* 0x000fe2000034099a */
[----:B--2---:R-:W-:Y:S04]  /*afe0*/  IMAD.WIDE.U32 R136, R167, -0x326172a9, RZ ;  /* 0xcd9e8d57a7887825 */ /* 0x004fe800078e00ff */
[----:B------:R-:W-:Y:S01]  /*aff0*/  @!P5 PRMT R154, R244, 0x5410, RZ ;  /* 0x00005410f49ad816 */ /* 0x000fe200000000ff */
[----:B------:R-:W-:Y:S01]  /*b000*/  IMAD.MOV.U32 R167, RZ, RZ, R212 ;  /* 0x000000ffffa77224 */ /* 0x000fe200078e00d4 */
[----:B------:R-:W-:Y:S01]  /*b010*/  LOP3.LUT R138, R137, R146, R203, 0x96, !PT ;  /* 0x00000092898a7212 */ /* 0x000fe200078e96cb */
[----:B------:R-:W-:Y:S01]  /*b020*/  MUFU.EX2 R212, R22 ;  /* 0x0000001600d47308 */ /* 0x000fe20000000800 */
[----:B------:R-:W-:Y:S02]  /*b030*/  LOP3.LUT R0, R136, 0xffff, RZ, 0xc0, !PT ;  /* 0x0000ffff88007812 */ /* 0x000fe400078ec0ff */
[----:B------:R-:W-:Y:S02]  /*b040*/  LOP3.LUT R117, R138, 0xff, RZ, 0xc0, !PT ;  /* 0x000000ff8a757812 */ /* 0x000fe400078ec0ff */
[----:B------:R-:W-:Y:S04]  /*b050*/  SHF.R.U32.HI R0, RZ, 0x8, R0 ;  /* 0x00000008ff007819 */ /* 0x000fe80000011600 */
[----:B------:R-:W-:Y:S01]  /*b060*/  LOP3.LUT R0, R0, 0xffff, RZ, 0xc0, !PT ;  /* 0x0000ffff00007812 */ /* 0x000fe200078ec0ff */
[----:B----4-:R-:W-:Y:S05]  /*b070*/  @!P6 HFMA2.BF16_V2 R172, -RZ.H0_H0, RZ.H0_H0, -R152.H0_H0 ;  /* 0x200000fffface231 */ /* 0x010fea0000340998 */
[----:B------:R2:W-:Y:S01]  /*b080*/  @!P6 STL.S16 [R1+0x10], R172 ;  /* 0x000010ac0100e387 */ /* 0x0005e20000100600 */
[----:B------:R-:W-:Y:S04]  /*b090*/  PRMT R139, R172, 0x7610, R139 ;  /* 0x00007610ac8b7816 */ /* 0x000fe8000000008b */
[----:B------:R-:W-:Y:S02]  /*b0a0*/  @!P6 PRMT R152, R139, 0x5410, RZ ;  /* 0x000054108b98e816 */ /* 0x000fe400000000ff */
[C---:B------:R-:W-:Y:S01]  /*b0b0*/  ISETP.GE.U32.AND P6, PT, R205.reuse, R117, PT ;  /* 0x00000075cd00720c */ /* 0x040fe20003fc6070 */
[----:B------:R-:W-:Y:S01]  /*b0c0*/  FFMA.FTZ R117, R20, c[0x0][0x23c], -R166 ;  /* 0x00008f0014757a23 */ /* 0x000fe200000108a6 */
[----:B------:R-:W-:Y:S01]  /*b0d0*/  LOP3.LUT R20, R138, 0xffff, RZ, 0xc0, !PT ;  /* 0x0000ffff8a147812 */ /* 0x000fe200078ec0ff */
[----:B------:R-:W-:Y:S01]  /*b0e0*/  STG.E.U16 [R170.64+0x30], R152 ;  /* 0x00003098aa007986 */ /* 0x000fe2000c101506 */
[----:B------:R-:W-:Y:S01]  /*b0f0*/  LOP3.LUT R139, R136, 0xff, RZ, 0xc0, !PT ;  /* 0x000000ff888b7812 */ /* 0x000fe200078ec0ff */
[----:B------:R3:W-:Y:S01]  /*b100*/  MUFU.EX2 R214, R117 ;  /* 0x0000007500d67308 */ /* 0x0007e20000000800 */
[----:B------:R-:W-:Y:S01]  /*b110*/  SHF.R.U32.HI R20, RZ, 0x8, R20 ;  /* 0x00000008ff147819 */ /* 0x000fe20000011614 */
[----:B------:R-:W-:Y:S03]  /*b120*/  STG.E.U16 [R168.64+0x30], R153 ;  /* 0x00003099a8007986 */ /* 0x000fe6000c101506 */
[----:B------:R-:W-:Y:S01]  /*b130*/  LOP3.LUT R20, R20, 0xffff, RZ, 0xc0, !PT ;  /* 0x0000ffff14147812 */ /* 0x000fe200078ec0ff */
[----:B------:R-:W-:Y:S03]  /*b140*/  STG.E.U16 [R168.64+0x32], R154 ;  /* 0x0000329aa8007986 */ /* 0x000fe6000c101506 */
[----:B------:R-:W-:Y:S02]  /*b150*/  ISETP.GE.U32.AND P0, PT, R205, R20, PT ;  /* 0x00000014cd00720c */ /* 0x000fe40003f06070 */
[----:B------:R-:W-:Y:S01]  /*b160*/  LOP3.LUT R20, R136, 0xffff, RZ, 0xc0, !PT ;  /* 0x0000ffff88147812 */ /* 0x000fe200078ec0ff */
[----:B--2---:R-:W-:Y:S02]  /*b170*/  IMAD.MOV.U32 R172, RZ, RZ, R213 ;  /* 0x000000ffffac7224 */ /* 0x004fe400078e00d5 */
[----:B------:R-:W2:Y:S01]  /*b180*/  MUFU.EX2 R213, R21 ;  /* 0x0000001500d57308 */ /* 0x000ea20000000800 */
[----:B------:R-:W-:Y:S04]  /*b190*/  SHF.R.U32.HI R20, RZ, 0x8, R20 ;  /* 0x00000008ff147819 */ /* 0x000fe80000011614 */
[----:B------:R-:W-:Y:S01]  /*b1a0*/  PRMT R141, R139, 0x5410, R20 ;  /* 0x000054108b8d7816 */ /* 0x000fe20000000014 */
[----:B------:R-:W-:Y:S01]  /*b1b0*/  FFMA.FTZ R139, R2, R208, R206 ;  /* 0x000000d0028b7223 */ /* 0x000fe200000100ce */
[----:B------:R-:W-:Y:S02]  /*b1c0*/  SHF.R.U32.HI R20, RZ, 0x10, R136 ;  /* 0x00000010ff147819 */ /* 0x000fe40000011688 */
[----:B---3--:R-:W-:Y:S01]  /*b1d0*/  LOP3.LUT R117, R137, R146, R203, 0x96, !PT ;  /* 0x0000009289757212 */ /* 0x008fe200078e96cb */
[----:B------:R-:W-:Y:S01]  /*b1e0*/  IMAD.MOV.U32 R203, RZ, RZ, R210 ;  /* 0x000000ffffcb7224 */ /* 0x000fe200078e00d2 */
[----:B------:R-:W-:Y:S01]  /*b1f0*/  SHF.R.U32.HI R2, RZ, 0x18, R138 ;  /* 0x00000018ff027819 */ /* 0x000fe2000001168a */
[----:B------:R3:W4:Y:S01]  /*b200*/  MUFU.EX2 R210, R23 ;  /* 0x0000001700d27308 */ /* 0x0007220000000800 */
[----:B------:R-:W-:Y:S01]  /*b210*/  LOP3.LUT R20, R20, 0xff, RZ, 0xc0, !PT ;  /* 0x000000ff14147812 */ /* 0x000fe200078ec0ff */
[--C-:B------:R-:W-:Y:S01]  /*b220*/  FFMA.FTZ R137, R32, c[0x0][0x23c], -R166.reuse ;  /* 0x00008f0020897a23 */ /* 0x100fe200000108a6 */
[----:B------:R-:W-:Y:S01]  /*b230*/  ISETP.GE.U32.AND P5, PT, R205, R2, PT ;  /* 0x00000002cd00720c */ /* 0x000fe20003fa6070 */
[----:B------:R-:W-:Y:S01]  /*b240*/  FFMA.FTZ R166, R33, c[0x0][0x23c], -R166 ;  /* 0x00008f0021a67a23 */ /* 0x000fe200000108a6 */
[----:B------:R-:W-:Y:S02]  /*b250*/  SHF.R.U32.HI R138, RZ, 0x10, R138 ;  /* 0x00000010ff8a7819 */ /* 0x000fe4000001168a */
[----:B------:R-:W-:Y:S02]  /*b260*/  SHF.R.U32.HI R24, RZ, 0x10, R117 ;  /* 0x00000010ff187819 */ /* 0x000fe40000011675 */
[----:B------:R-:W-:Y:S01]  /*b270*/  LOP3.LUT R138, R138, 0xff, RZ, 0xc0, !PT ;  /* 0x000000ff8a8a7812 */ /* 0x000fe200078ec0ff */
[----:B------:R-:W5:Y:S01]  /*b280*/  MUFU.EX2 R208, R25 ;  /* 0x0000001900d07308 */ /* 0x000f620000000800 */
[----:B------:R-:W-:Y:S02]  /*b290*/  LOP3.LUT R26, R117, 0xff, RZ, 0xc0, !PT ;  /* 0x000000ff751a7812 */ /* 0x000fe400078ec0ff */
[----:B--2---:R-:W-:Y:S02]  /*b2a0*/  F2FP.BF16.PACK_AB R150, R213, R214 ;  /* 0x000000d6d596723e */ /* 0x004fe400000010ff */
[----:B------:R-:W-:Y:S02]  /*b2b0*/  LOP3.LUT R21, R136, 0xff, RZ, 0xc0, !PT ;  /* 0x000000ff88157812 */ /* 0x000fe400078ec0ff */
[C---:B------:R-:W-:Y:S01]  /*b2c0*/  PRMT R149, R150.reuse, 0x7632, R149 ;  /* 0x0000763296957816 */ /* 0x040fe20000000095 */
[----:B------:R-:W-:Y:S01]  /*b2d0*/  @!P6 HFMA2.BF16_V2 R238, -RZ.H0_H0, RZ.H0_H0, -R150.H0_H0 ;  /* 0x200000ffffeee231 */ /* 0x000fe20000340996 */
[----:B------:R-:W-:Y:S01]  /*b2e0*/  ISETP.GE.U32.AND P4, PT, R205, R21, PT ;  /* 0x00000015cd00720c */ /* 0x000fe20003f86070 */
[----:B------:R-:W-:Y:S01]  /*b2f0*/  MUFU.EX2 R166, R166 ;  /* 0x000000a600a67308 */ /* 0x000fe20000000800 */
[----:B------:R-:W-:Y:S01]  /*b300*/  SHF.R.U32.HI R21, RZ, 0x18, R136 ;  /* 0x00000018ff157819 */ /* 0x000fe20000011688 */
[----:B------:R-:W-:Y:S01]  /*b310*/  @!P0 HFMA2.BF16_V2 R241, -RZ.H0_H0, RZ.H0_H0, -R149.H0_H0 ;  /* 0x200000fffff18231 */ /* 0x000fe20000340995 */
[----:B------:R-:W-:Y:S02]  /*b320*/  PRMT R2, R150, 0x5410, R149 ;  /* 0x0000541096027816 */ /* 0x000fe40000000095 */
[----:B------:R-:W-:Y:S02]  /*b330*/  PRMT R140, R20, 0x5410, R21 ;  /* 0x00005410148c7816 */ /* 0x000fe40000000015 */
[----:B------:R-:W-:Y:S01]  /*b340*/  @!P0 PRMT R149, R241, 0x5410, RZ ;  /* 0x00005410f1958816 */ /* 0x000fe200000000ff */
[----:B---3--:R-:W2:Y:S01]  /*b350*/  LDSM.16.MT88.4 R20, [R180+0x10800] ;  /* 0x01080000b414783b */ /* 0x008ea20000004200 */
[----:B------:R-:W-:Y:S01]  /*b360*/  ISETP.GE.U32.AND P0, PT, R205, R0, PT ;  /* 0x00000000cd00720c */ /* 0x000fe20003f06070 */
[----:B------:R-:W-:Y:S01]  /*b370*/  FFMA.FTZ R0, R27, c[0x0][0x23c], -R118 ;  /* 0x00008f001b007a23 */ /* 0x000fe20000010876 */
[----:B------:R-:W-:Y:S02]  /*b380*/  @!P6 PRMT R150, R238, 0x5410, RZ ;  /* 0x00005410ee96e816 */ /* 0x000fe400000000ff */
[----:B------:R-:W-:Y:S01]  /*b390*/  ISETP.GE.U32.AND P6, PT, R205, R138, PT ;  /* 0x0000008acd00720c */ /* 0x000fe20003fc6070 */
[----:B------:R3:W1:Y:S01]  /*b3a0*/  MUFU.EX2 R206, R0 ;  /* 0x0000000000ce7308 */ /* 0x0006620000000800 */
[----:B----4-:R-:W-:Y:S01]  /*b3b0*/  F2FP.BF16.PACK_AB R148, R210, R212 ;  /* 0x000000d4d294723e */ /* 0x010fe200000010ff */
[----:B------:R-:W-:Y:S01]  /*b3c0*/  STG.E.U16 [R170.64+0x40], R150 ;  /* 0x00004096aa007986 */ /* 0x000fe2000c101506 */
[----:B------:R-:W-:Y:S01]  /*b3d0*/  SHF.R.U32.HI R27, RZ, 0x10, R136 ;  /* 0x00000010ff1b7819 */ /* 0x000fe20000011688 */
[----:B------:R-:W-:Y:S01]  /*b3e0*/  IMAD.MOV.U32 R138, RZ, RZ, R172 ;  /* 0x000000ffff8a7224 */ /* 0x000fe200078e00ac */
[----:B------:R-:W-:Y:S01]  /*b3f0*/  LOP3.LUT R24, R24, 0xff, RZ, 0xc0, !PT ;  /* 0x000000ff18187812 */ /* 0x000fe200078ec0ff */
[----:B------:R-:W-:Y:S01]  /*b400*/  STG.E.U16 [R170.64+0x42], R149 ;  /* 0x00004295aa007986 */ /* 0x000fe2000c101506 */
[----:B------:R-:W-:Y:S02]  /*b410*/  LOP3.LUT R27, R27, 0xff, RZ, 0xc0, !PT ;  /* 0x000000ff1b1b7812 */ /* 0x000fe400078ec0ff */
[----:B------:R-:W-:Y:S01]  /*b420*/  PRMT R147, R148, 0x7632, R147 ;  /* 0x0000763294937816 */ /* 0x000fe20000000093 */
[----:B------:R-:W-:Y:S01]  /*b430*/  MUFU.EX2 R172, R131 ;  /* 0x0000008300ac7308 */ /* 0x000fe20000000800 */
[----:B-----5:R-:W-:Y:S01]  /*b440*/  F2FP.BF16.PACK_AB R143, R208, R209 ;  /* 0x000000d1d08f723e */ /* 0x020fe200000010ff */
[----:B------:R-:W-:Y:S01]  /*b450*/  @!P6 HFMA2.BF16_V2 R249, -RZ.H0_H0, RZ.H0_H0, -R148.H0_H0 ;  /* 0x200000fffff9e231 */ /* 0x000fe20000340994 */
[----:B------:R-:W-:Y:S01]  /*b460*/  SHF.R.U32.HI R136, RZ, 0x18, R136 ;  /* 0x00000018ff887819 */ /* 0x000fe20000011688 */
[----:B------:R-:W-:Y:S01]  /*b470*/  @!P5 HFMA2.BF16_V2 R243, -RZ.H0_H0, RZ.H0_H0, -R147.H0_H0 ;  /* 0x200000fffff3d231 */ /* 0x000fe20000340993 */
[----:B------:R-:W-:Y:S01]  /*b480*/  PRMT R144, R143, 0x7632, R144 ;  /* 0x000076328f907816 */ /* 0x000fe20000000090 */
[----:B------:R-:W-:Y:S04]  /*b490*/  @!P4 HFMA2.BF16_V2 R242, -RZ.H0_H0, RZ.H0_H0, -R143.H0_H0 ;  /* 0x200000fffff2c231 */ /* 0x000fe8000034098f */
[----:B------:R-:W-:Y:S01]  /*b4a0*/  @!P0 HFMA2.BF16_V2 R235, -RZ.H0_H0, RZ.H0_H0, -R144.H0_H0 ;  /* 0x200000ffffeb8231 */ /* 0x000fe20000340990 */
[----:B---3--:R-:W-:Y:S02]  /*b4b0*/  LOP3.LUT R0, R117, 0xffff, RZ, 0xc0, !PT ;  /* 0x0000ffff75007812 */ /* 0x008fe400078ec0ff */
[----:B------:R-:W-:Y:S02]  /*b4c0*/  SHF.R.U32.HI R117, RZ, 0x18, R117 ;  /* 0x00000018ff757819 */ /* 0x000fe40000011675 */
[----:B------:R-:W-:Y:S02]  /*b4d0*/  SHF.R.U32.HI R25, RZ, 0x8, R0 ;  /* 0x00000008ff197819 */ /* 0x000fe40000011600 */
[----:B------:R-:W-:Y:S01]  /*b4e0*/  PRMT R32, R24, 0x5410, R117 ;  /* 0x0000541018207816 */ /* 0x000fe20000000075 */
[--C-:B------:R-:W-:Y:S01]  /*b4f0*/  FFMA.FTZ R117, R34, c[0x0][0x23c], -R118.reuse ;  /* 0x00008f0022757a23 */ /* 0x100fe20000010876 */
[----:B------:R-:W-:Y:S01]  /*b500*/  PRMT R33, R26, 0x5410, R25 ;  /* 0x000054101a217816 */ /* 0x000fe20000000019 */
[----:B------:R-:W-:Y:S01]  /*b510*/  FFMA.FTZ R118, R35, c[0x0][0x23c], -R118 ;  /* 0x00008f0023767a23 */ /* 0x000fe20000010876 */
[C---:B--2---:R-:W-:Y:S01]  /*b520*/  HMMA.16816.F32.BF16 R12, R120.reuse, R20, R12 ;  /* 0x00000014780c723c */ /* 0x044fe2000004180c */
[----:B------:R-:W-:Y:S01]  /*b530*/  PRMT R0, R148, 0x5410, R147 ;  /* 0x0000541094007816 */ /* 0x000fe20000000093 */
[----:B------:R2:W-:Y:S01]  /*b540*/  MUFU.EX2 R159, R117 ;  /* 0x00000075009f7308 */ /* 0x0005e20000000800 */
[----:B------:R-:W-:Y:S02]  /*b550*/  @!P6 PRMT R148, R249, 0x5410, RZ ;  /* 0x00005410f994e816 */ /* 0x000fe400000000ff */
[C---:B------:R-:W-:Y:S02]  /*b560*/  ISETP.GE.U32.AND P6, PT, R205.reuse, R27, PT ;  /* 0x0000001bcd00720c */ /* 0x040fe40003fc6070 */
[----:B------:R-:W3:Y:S01]  /*b570*/  LDSM.16.MT88.4 R24, [R177+0xd000] ;  /* 0x00d00000b118783b */ /* 0x000ee20000004200 */
[C---:B------:R-:W-:Y:S01]  /*b580*/  HMMA.16816.F32.BF16 R108, R120.reuse, R22, R108 ;  /* 0x00000016786c723c */ /* 0x040fe2000004186c */
[----:B------:R-:W-:Y:S03]  /*b590*/  FADD.FTZ R20, R226, R139 ;  /* 0x0000008be2147221 */ /* 0x000fe60000010000 */
[----:B------:R-:W-:Y:S01]  /*b5a0*/  PRMT R139, R205, 0x7054, R205 ;  /* 0x00007054cd8b7816 */ /* 0x000fe200000000cd */
[----:B------:R-:W-:Y:S01]  /*b5b0*/  FADD.FTZ R130, R224, R20 ;  /* 0x00000014e0827221 */ /* 0x000fe20000010000 */
[----:B-1----:R-:W-:Y:S01]  /*b5c0*/  F2FP.BF16.PACK_AB R146, R206, R207 ;  /* 0x000000cfce92723e */ /* 0x002fe200000010ff */
[----:B------:R-:W-:Y:S01]  /*b5d0*/  STG.E.U16 [R168.64+0x40], R148 ;  /* 0x00004094a8007986 */ /* 0x000fe2000c101506 */
[C---:B------:R-:W-:Y:S01]  /*b5e0*/  HMMA.16816.F32.BF16 R16, R120.reuse, R124, R16 ;  /* 0x0000007c7810723c */ /* 0x040fe20000041810 */
[--C-:B------:R-:W-:Y:S01]  /*b5f0*/  HSET2.LE.AND R21, R32, R139.reuse, PT ;  /* 0x0000008b20157233 */ /* 0x100fe20003803000 */
[----:B------:R-:W-:Y:S02]  /*b600*/  MUFU.EX2 R118, R118 ;  /* 0x0000007600767308 */ /* 0x000fe40000000800 */
[--C-:B------:R-:W-:Y:S01]  /*b610*/  HSET2.LE.AND R22, R141, R139.reuse, PT ;  /* 0x0000008b8d167233 */ /* 0x100fe20003803000 */
[----:B------:R-:W-:Y:S01]  /*b620*/  PRMT R145, R146, 0x7632, R145 ;  /* 0x0000763292917816 */ /* 0x000fe20000000091 */
[--C-:B------:R-:W-:Y:S01]  /*b630*/  HSET2.LE.AND R20, R33, R139.reuse, PT ;  /* 0x0000008b21147233 */ /* 0x100fe20003803000 */
[----:B------:R-:W-:Y:S01]  /*b640*/  LOP3.LUT R21, R21, R0, RZ, 0xc0, !PT ;  /* 0x0000000015157212 */ /* 0x000fe200078ec0ff */
[----:B------:R-:W-:Y:S01]  /*b650*/  HMMA.16816.F32.BF16 R112, R120, R126, R112 ;  /* 0x0000007e7870723c */ /* 0x000fe20000041870 */
[----:B------:R-:W-:Y:S01]  /*b660*/  PRMT R0, R143, 0x5410, R144 ;  /* 0x000054108f007816 */ /* 0x000fe20000000090 */
[----:B------:R-:W1:Y:S02]  /*b670*/  LDSM.16.MT88.4 R32, [R180+0xd000] ;  /* 0x00d00000b420783b */ /* 0x000e640000004200 */
[----:B------:R-:W-:Y:S01]  /*b680*/  HSET2.LE.AND R23, R140, R139, PT ;  /* 0x0000008b8c177233 */ /* 0x000fe20003803000 */
[----:B------:R-:W-:Y:S01]  /*b690*/  LOP3.LUT R22, R22, R0, RZ, 0xc0, !PT ;  /* 0x0000000016167212 */ /* 0x000fe200078ec0ff */
[----:B------:R-:W-:Y:S01]  /*b6a0*/  IMAD.MOV.U32 R226, RZ, RZ, R138 ;  /* 0x000000ffffe27224 */ /* 0x000fe200078e008a */
[----:B------:R-:W-:Y:S01]  /*b6b0*/  PRMT R0, R146, 0x5410, R145 ;  /* 0x0000541092007816 */ /* 0x000fe20000000091 */
[----:B------:R-:W-:Y:S01]  /*b6c0*/  @!P6 HFMA2.BF16_V2 R237, -RZ.H0_H0, RZ.H0_H0, -R146.H0_H0 ;  /* 0x200000ffffede231 */ /* 0x000fe20000340992 */
[----:B------:R-:W-:Y:S01]  /*b6d0*/  LOP3.LUT R20, R20, R2, RZ, 0xc0, !PT ;  /* 0x0000000214147212 */ /* 0x000fe200078ec0ff */
[----:B------:R-:W4:Y:S02]  /*b6e0*/  LDSM.16.MT88.4 R120, [R179+0xd000] ;  /* 0x00d00000b378783b */ /* 0x000f240000004200 */
[----:B------:R-:W-:Y:S01]  /*b6f0*/  LOP3.LUT R23, R23, R0, RZ, 0xc0, !PT ;  /* 0x0000000017177212 */ /* 0x000fe200078ec0ff */
[----:B------:R-:W-:Y:S01]  /*b700*/  FADD.FTZ R2, R203, R130 ;  /* 0x00000082cb027221 */ /* 0x000fe20000010000 */
[----:B------:R-:W-:Y:S01]  /*b710*/  @!P4 PRMT R143, R242, 0x5410, RZ ;  /* 0x00005410f28fc816 */ /* 0x000fe200000000ff */
[----:B------:R-:W-:Y:S01]  /*b720*/  MUFU.EX2 R203, R132 ;  /* 0x0000008400cb7308 */ /* 0x000fe20000000800 */
[----:B------:R-:W-:Y:S02]  /*b730*/  @!P5 PRMT R147, R243, 0x5410, RZ ;  /* 0x00005410f393d816 */ /* 0x000fe400000000ff */
[----:B------:R-:W5:Y:S01]  /*b740*/  LDSM.16.MT88.4 R124, [R177+0xf000] ;  /* 0x00f00000b17c783b */ /* 0x000f620000004200 */
[----:B------:R-:W-:Y:S02]  /*b750*/  @!P0 PRMT R144, R235, 0x5410, RZ ;  /* 0x00005410eb908816 */ /* 0x000fe400000000ff */
[----:B------:R-:W-:Y:S01]  /*b760*/  @!P6 PRMT R146, R237, 0x5410, RZ ;  /* 0x00005410ed92e816 */ /* 0x000fe200000000ff */
[C---:B---3--:R-:W-:Y:S01]  /*b770*/  HMMA.16816.F32.BF16 R4, R20.reuse, R24, R4 ;  /* 0x000000181404723c */ /* 0x048fe20000041804 */
[----:B------:R-:W-:Y:S03]  /*b780*/  ISETP.GE.U32.AND P5, PT, R205, R136, PT ;  /* 0x00000088cd00720c */ /* 0x000fe60003fa6070 */
[----:B------:R-:W-:Y:S04]  /*b790*/  STG.E.U16 [R168.64+0x42], R147 ;  /* 0x00004293a8007986 */ /* 0x000fe8000c101506 */
[----:B------:R-:W-:Y:S01]  /*b7a0*/  STG.E.U16 [R170.64+0x50], R143 ;  /* 0x0000508faa007986 */ /* 0x000fe2000c101506 */
[C---:B------:R-:W-:Y:S03]  /*b7b0*/  HMMA.16816.F32.BF16 R8, R20.reuse, R26, R8 ;  /* 0x0000001a1408723c */ /* 0x040fe60000041808 */
[----:B------:R-:W3:Y:S02]  /*b7c0*/  LDSM.16.MT88.4 R24, [R178+0xf000] ;  /* 0x00f00000b218783b */ /* 0x000ee40000004200 */
[----:B------:R-:W-:Y:S03]  /*b7d0*/  @!P5 HFMA2.BF16_V2 R234, -RZ.H0_H0, RZ.H0_H0, -R145.H0_H0 ;  /* 0x200000ffffead231 */ /* 0x000fe60000340991 */
[C---:B------:R-:W-:Y:S03]  /*b7e0*/  HMMA.16816.F32.BF16 R36, R20.reuse, R28, R36 ;  /* 0x0000001c1424723c */ /* 0x040fe60000041824 */
[----:B------:R-:W-:Y:S01]  /*b7f0*/  STG.E.U16 [R170.64+0x52], R144 ;  /* 0x00005290aa007986 */ /* 0x000fe2000c101506 */
[----:B------:R-:W-:Y:S03]  /*b800*/  @!P5 PRMT R145, R234, 0x5410, RZ ;  /* 0x00005410ea91d816 */ /* 0x000fe600000000ff */
[----:B------:R-:W-:Y:S01]  /*b810*/  STG.E.U16 [R168.64+0x50], R146 ;  /* 0x00005092a8007986 */ /* 0x000fe2000c101506 */
[C---:B------:R-:W-:Y:S03]  /*b820*/  HMMA.16816.F32.BF16 R40, R20.reuse, R30, R40 ;  /* 0x0000001e1428723c */ /* 0x040fe60000041828 */
[----:B------:R-:W2:Y:S05]  /*b830*/  LDSM.16.MT88.4 R28, [R180+0xf000] ;  /* 0x00f00000b41c783b */ /* 0x000eaa0000004200 */
[C---:B-1----:R-:W-:Y:S03]  /*b840*/  HMMA.16816.F32.BF16 R44, R20.reuse, R32, R44 ;  /* 0x00000020142c723c */ /* 0x042fe6000004182c */
[----:B------:R-:W-:Y:S05]  /*b850*/  STG.E.U16 [R168.64+0x52], R145 ;  /* 0x00005291a8007986 */ /* 0x000fea000c101506 */
[C---:B------:R-:W-:Y:S01]  /*b860*/  HMMA.16816.F32.BF16 R48, R20.reuse, R34, R48 ;  /* 0x000000221430723c */ /* 0x040fe20000041830 */
[----:B------:R-:W1:Y:S07]  /*b870*/  LDSM.16.MT88.4 R32, [R179+0xf000] ;  /* 0x00f00000b320783b */ /* 0x000e6e0000004200 */
[C---:B----4-:R-:W-:Y:S07]  /*b880*/  HMMA.16816.F32.BF16 R52, R20.reuse, R120, R52 ;  /* 0x000000781434723c */ /* 0x050fee0000041834 */
[----:B------:R-:W-:Y:S01]  /*b890*/  FADD.FTZ R120, R167, R128 ;  /* 0x00000080a7787221 */ /* 0x000fe20000010000 */
[C---:B------:R-:W-:Y:S01]  /*b8a0*/  HMMA.16816.F32.BF16 R56, R20.reuse, R122, R56 ;  /* 0x0000007a1438723c */ /* 0x040fe20000041838 */
[----:B------:R-:W-:Y:S03]  /*b8b0*/  MUFU.EX2 R167, R137 ;  /* 0x0000008900a77308 */ /* 0x000fe60000000800 */
[----:B------:R-:W-:Y:S03]  /*b8c0*/  FADD.FTZ R120, R211, R120 ;  /* 0x00000078d3787221 */ /* 0x000fe60000010000 */
[----:B------:R-:W-:Y:S01]  /*b8d0*/  IMAD.WIDE.U32 R122, R175, -0x2daee0ad, RZ ;  /* 0xd2511f53af7a7825 */ /* 0x000fe200078e00ff */
[C---:B-----5:R-:W-:Y:S03]  /*b8e0*/  HMMA.16816.F32.BF16 R60, R20.reuse, R124, R60 ;  /* 0x0000007c143c723c */ /* 0x060fe6000004183c */
[----:B------:R-:W4:Y:S01]  /*b8f0*/  MUFU.EX2 R175, R129 ;  /* 0x0000008100af7308 */ /* 0x000f220000000800 */
[----:B------:R-:W-:Y:S01]  /*b900*/  FADD.FTZ R136, R215, R120 ;  /* 0x00000078d7887221 */ /* 0x000fe20000010000 */
[----:B------:R-:W-:Y:S02]  /*b910*/  LOP3.LUT R0, R123, R174, R173, 0x96, !PT ;  /* 0x000000ae7b007212 */ /* 0x000fe400078e96ad */
[----:B------:R-:W-:Y:S01]  /*b920*/  FADD.FTZ R124, R204, R2 ;  /* 0x00000002cc7c7221 */ /* 0x000fe20000010000 */
[C---:B------:R-:W-:Y:S01]  /*b930*/  HMMA.16816.F32.BF16 R64, R20.reuse, R126, R64 ;  /* 0x0000007e1440723c */ /* 0x040fe20000041840 */
[----:B------:R-:W-:Y:S03]  /*b940*/  FADD.FTZ R160, R217, R136 ;  /* 0x00000088d9a07221 */ /* 0x000fe60000010000 */
[----:B------:R-:W-:Y:S01]  /*b950*/  FADD.FTZ R128, R216, R124 ;  /* 0x0000007cd8807221 */ /* 0x000fe20000010000 */
[----:B------:R-:W5:Y:S01]  /*b960*/  MUFU.EX2 R204, R133 ;  /* 0x0000008500cc7308 */ /* 0x000f620000000800 */
[----:B------:R-:W-:Y:S01]  /*b970*/  LDSM.16.MT88.4 R124, [R177+0xd800] ;  /* 0x00d80000b17c783b */ /* 0x000fe20000004200 */
[----:B------:R-:W-:Y:S01]  /*b980*/  LOP3.LUT R2, R0, 0xff, RZ, 0xc0, !PT ;  /* 0x000000ff00027812 */ /* 0x000fe200078ec0ff */
[C---:B---3--:R-:W-:Y:S01]  /*b990*/  HMMA.16816.F32.BF16 R68, R20.reuse, R24, R68 ;  /* 0x000000181444723c */ /* 0x048fe20000041844 */
[----:B------:R-:W-:Y:S02]  /*b9a0*/  FADD.FTZ R161, R218, R128 ;  /* 0x00000080daa17221 */ /* 0x000fe40000010000 */
[C---:B------:R-:W-:Y:S02]  /*b9b0*/  ISETP.GE.U32.AND P4, PT, R205.reuse, R2, PT ;  /* 0x00000002cd00720c */ /* 0x040fe40003f86070 */
[----:B------:R-:W-:Y:S02]  /*b9c0*/  LOP3.LUT R2, R0, 0xffff, RZ, 0xc0, !PT ;  /* 0x0000ffff00027812 */ /* 0x000fe400078ec0ff */
[----:B--2---:R-:W-:Y:S01]  /*b9d0*/  SHF.R.U32.HI R117, RZ, 0x18, R122 ;  /* 0x00000018ff757819 */ /* 0x004fe2000001167a */
[C---:B------:R-:W-:Y:S01]  /*b9e0*/  HMMA.16816.F32.BF16 R72, R20.reuse, R26, R72 ;  /* 0x0000001a1448723c */ /* 0x040fe20000041848 */
[----:B------:R-:W2:Y:S03]  /*b9f0*/  LDSM.16.MT88.4 R24, [R177+0x11000] ;  /* 0x01100000b118783b */ /* 0x000ea60000004200 */
[----:B----4-:R-:W-:Y:S02]  /*ba00*/  F2FP.BF16.PACK_AB R140, R172, R175 ;  /* 0x000000afac8c723e */ /* 0x010fe400000010ff */
[----:B------:R-:W-:Y:S02]  /*ba10*/  SHF.R.U32.HI R2, RZ, 0x8, R2 ;  /* 0x00000008ff027819 */ /* 0x000fe40000011602 */
[C---:B------:R-:W-:Y:S01]  /*ba20*/  HMMA.16816.F32.BF16 R76, R20.reuse, R28, R76 ;  /* 0x0000001c144c723c */ /* 0x040fe2000004184c */
[----:B------:R-:W-:Y:S03]  /*ba30*/  LDSM.16.MT88.4 R128, [R180+0xd800] ;  /* 0x00d80000b480783b */ /* 0x000fe60000004200 */
[----:B------:R-:W-:Y:S02]  /*ba40*/  PRMT R119, R140, 0x7632, R119 ;  /* 0x000076328c777816 */ /* 0x000fe40000000077 */
[----:B-----5:R-:W-:Y:S02]  /*ba50*/  F2FP.BF16.PACK_AB R142, R204, R203 ;  /* 0x000000cbcc8e723e */ /* 0x020fe400000010ff */
[C---:B------:R-:W-:Y:S01]  /*ba60*/  HMMA.16816.F32.BF16 R80, R20.reuse, R30, R80 ;  /* 0x0000001e1450723c */ /* 0x040fe20000041850 */
[----:B------:R-:W3:Y:S03]  /*ba70*/  LDSM.16.MT88.4 R28, [R178+0x11000] ;  /* 0x01100000b21c783b */ /* 0x000ee60000004200 */
[----:B------:R-:W-:Y:S01]  /*ba80*/  @!P4 HFMA2.BF16_V2 R236, -RZ.H0_H0, RZ.H0_H0, -R142.H0_H0 ;  /* 0x200000ffffecc231 */ /* 0x000fe2000034098e */
[----:B------:R-:W-:Y:S02]  /*ba90*/  PRMT R141, R142, 0x7632, R141 ;  /* 0x000076328e8d7816 */ /* 0x000fe4000000008d */
[----:B------:R-:W-:Y:S01]  /*baa0*/  PRMT R120, R140, 0x5410, R119 ;  /* 0x000054108c787816 */ /* 0x000fe20000000077 */
[C---:B-1----:R-:W-:Y:S01]  /*bab0*/  HMMA.16816.F32.BF16 R84, R20.reuse, R32, R84 ;  /* 0x000000201454723c */ /* 0x042fe20000041854 */
[----:B------:R-:W-:Y:S03]  /*bac0*/  LDSM.16.MT88.4 R132, [R179+0xd800] ;  /* 0x00d80000b384783b */ /* 0x000fe60000004200 */
[----:B------:R-:W-:Y:S02]  /*bad0*/  PRMT R121, R142, 0x5410, R141 ;  /* 0x000054108e797816 */ /* 0x000fe4000000008d */
[----:B------:R-:W-:Y:S02]  /*bae0*/  @!P4 PRMT R142, R236, 0x5410, RZ ;  /* 0x00005410ec8ec816 */ /* 0x000fe400000000ff */
[C---:B------:R-:W-:Y:S01]  /*baf0*/  HMMA.16816.F32.BF16 R88, R20.reuse, R34, R88 ;  /* 0x000000221458723c */ /* 0x040fe20000041858 */
[----:B------:R-:W1:Y:S03]  /*bb00*/  LDSM.16.MT88.4 R32, [R180+0x11000] ;  /* 0x01100000b420783b */ /* 0x000e660000004200 */
[----:B------:R-:W-:Y:S04]  /*bb10*/  LOP3.LUT R2, R2, 0xffff, RZ, 0xc0, !PT ;  /* 0x0000ffff02027812 */ /* 0x000fe800078ec0ff */
[C---:B------:R-:W-:Y:S01]  /*bb20*/  ISETP.GE.U32.AND P0, PT, R205.reuse, R2, PT ;  /* 0x00000002cd00720c */ /* 0x040fe20003f06070 */
[C---:B--2---:R-:W-:Y:S01]  /*bb30*/  HMMA.16816.F32.BF16 R92, R20.reuse, R24, R92 ;  /* 0x00000018145c723c */ /* 0x044fe2000004185c */
[----:B------:R-:W-:Y:S02]  /*bb40*/  STG.E.U16 [R170.64+0x60], R142 ;  /* 0x0000608eaa007986 */ /* 0x000fe4000c101506 */
[--C-:B------:R-:W-:Y:S04]  /*bb50*/  SHF.R.U32.HI R2, RZ, 0x18, R0.reuse ;  /* 0x00000018ff027819 */ /* 0x100fe80000011600 */
[C---:B------:R-:W-:Y:S01]  /*bb60*/  ISETP.GE.U32.AND P6, PT, R205.reuse, R2, PT ;  /* 0x00000002cd00720c */ /* 0x040fe20003fc6070 */
[C---:B------:R-:W-:Y:S01]  /*bb70*/  HMMA.16816.F32.BF16 R96, R20.reuse, R26, R96 ;  /* 0x0000001a1460723c */ /* 0x040fe20000041860 */
[----:B------:R-:W2:Y:S03]  /*bb80*/  LDSM.16.MT88.4 R24, [R179+0x11000] ;  /* 0x01100000b318783b */ /* 0x000ea60000004200 */
[C---:B------:R-:W-:Y:S01]  /*bb90*/  LOP3.LUT R2, R122.reuse, 0xff, RZ, 0xc0, !PT ;  /* 0x000000ff7a027812 */ /* 0x040fe200078ec0ff */
[----:B------:R-:W-:Y:S03]  /*bba0*/  @!P0 HFMA2.BF16_V2 R240, -RZ.H0_H0, RZ.H0_H0, -R141.H0_H0 ;  /* 0x200000fffff08231 */ /* 0x000fe6000034098d */
[C---:B---3--:R-:W-:Y:S01]  /*bbb0*/  HMMA.16816.F32.BF16 R100, R20.reuse, R28, R100 ;  /* 0x0000001c1464723c */ /* 0x048fe20000041864 */
[C---:B------:R-:W-:Y:S03]  /*bbc0*/  ISETP.GE.U32.AND P5, PT, R205.reuse, R2, PT ;  /* 0x00000002cd00720c */ /* 0x040fe60003fa6070 */
[----:B------:R-:W-:Y:S01]  /*bbd0*/  SHF.R.U32.HI R2, RZ, 0x10, R0 ;  /* 0x00000010ff027819 */ /* 0x000fe20000011600 */
[----:B------:R-:W-:Y:S01]  /*bbe0*/  @!P6 HFMA2.BF16_V2 R232, -RZ.H0_H0, RZ.H0_H0, -R119.H0_H0 ;  /* 0x200000ffffe8e231 */ /* 0x000fe20000340977 */
[----:B------:R-:W-:Y:S02]  /*bbf0*/  LOP3.LUT R0, R122, 0xffff, RZ, 0xc0, !PT ;  /* 0x0000ffff7a007812 */ /* 0x000fe400078ec0ff */
[C---:B------:R-:W-:Y:S01]  /*bc00*/  HMMA.16816.F32.BF16 R104, R20.reuse, R30, R104 ;  /* 0x0000001e1468723c */ /* 0x040fe20000041868 */
[----:B------:R-:W-:Y:S03]  /*bc10*/  LOP3.LUT R2, R2, 0xff, RZ, 0xc0, !PT ;  /* 0x000000ff02027812 */ /* 0x000fe600078ec0ff */
[----:B------:R-:W-:Y:S02]  /*bc20*/  SHF.R.U32.HI R0, RZ, 0x8, R0 ;  /* 0x00000008ff007819 */ /* 0x000fe40000011600 */
[C---:B------:R-:W-:Y:S02]  /*bc30*/  ISETP.GE.U32.AND P4, PT, R205.reuse, R2, PT ;  /* 0x00000002cd00720c */ /* 0x040fe40003f86070 */
[C---:B-1----:R-:W-:Y:S01]  /*bc40*/  HMMA.16816.F32.BF16 R12, R20.reuse, R32, R12 ;  /* 0x00000020140c723c */ /* 0x042fe2000004180c */
[----:B------:R-:W-:Y:S03]  /*bc50*/  LOP3.LUT R2, R0, 0xffff, RZ, 0xc0, !PT ;  /* 0x0000ffff00027812 */ /* 0x000fe600078ec0ff */
[----:B------:R-:W-:Y:S02]  /*bc60*/  @!P0 PRMT R141, R240, 0x5410, RZ ;  /* 0x00005410f08d8816 */ /* 0x000fe400000000ff */
[----:B------:R-:W-:Y:S02]  /*bc70*/  ISETP.GE.U32.AND P0, PT, R205, R2, PT ;  /* 0x00000002cd00720c */ /* 0x000fe40003f06070 */
[C---:B------:R-:W-:Y:S01]  /*bc80*/  HMMA.16816.F32.BF16 R108, R20.reuse, R34, R108 ;  /* 0x00000022146c723c */ /* 0x040fe2000004186c */
[--C-:B------:R-:W-:Y:S01]  /*bc90*/  SHF.R.U32.HI R2, RZ, 0x10, R122.reuse ;  /* 0x00000010ff027819 */ /* 0x100fe2000001167a */
[----:B------:R-:W1:Y:S02]  /*bca0*/  LDSM.16.MT88.4 R32, [R178+0xd800] ;  /* 0x00d80000b220783b */ /* 0x000e640000004200 */
[----:B------:R-:W-:Y:S01]  /*bcb0*/  @!P4 HFMA2.BF16_V2 R233, -RZ.H0_H0, RZ.H0_H0, -R140.H0_H0 ;  /* 0x200000ffffe9c231 */ /* 0x000fe2000034098c */
[----:B------:R-:W-:Y:S02]  /*bcc0*/  LOP3.LUT R2, R2, 0xff, RZ, 0xc0, !PT ;  /* 0x000000ff02027812 */ /* 0x000fe400078ec0ff */
[C---:B------:R-:W-:Y:S01]  /*bcd0*/  LOP3.LUT R28, R122.reuse, 0xffff, RZ, 0xc0, !PT ;  /* 0x0000ffff7a1c7812 */ /* 0x040fe200078ec0ff */
[C---:B--2---:R-:W-:Y:S02]  /*bce0*/  HMMA.16816.F32.BF16 R16, R20.reuse, R24, R16 ;  /* 0x000000181410723c */ /* 0x044fe40000041810 */
[----:B------:R-:W-:Y:S02]  /*bcf0*/  STG.E.U16 [R170.64+0x62], R141 ;  /* 0x0000628daa007986 */ /* 0x000fe4000c101506 */
[----:B------:R-:W-:Y:S02]  /*bd00*/  @!P4 PRMT R140, R233, 0x5410, RZ ;  /* 0x00005410e98cc816 */ /* 0x000fe400000000ff */
[----:B------:R-:W-:Y:S02]  /*bd10*/  ISETP.GE.U32.AND P4, PT, R205, R2, PT ;  /* 0x00000002cd00720c */ /* 0x000fe40003f86070 */
[--C-:B------:R-:W-:Y:S01]  /*bd20*/  SHF.R.U32.HI R2, RZ, 0x10, R122.reuse ;  /* 0x00000010ff027819 */ /* 0x100fe2000001167a */
[----:B------:R-:W-:Y:S03]  /*bd30*/  HMMA.16816.F32.BF16 R112, R20, R26, R112 ;  /* 0x0000001a1470723c */ /* 0x000fe60000041870 */
[----:B------:R-:W-:Y:S01]  /*bd40*/  LOP3.LUT R0, R123, R174, R173, 0x96, !PT ;  /* 0x000000ae7b007212 */ /* 0x000fe200078e96ad */
[----:B------:R-:W-:Y:S01]  /*bd50*/  LDSM.16.MT88.4 R24, [R178+0xf800] ;  /* 0x00f80000b218783b */ /* 0x000fe20000004200 */
[----:B------:R-:W-:Y:S02]  /*bd60*/  SHF.R.U32.HI R29, RZ, 0x18, R122 ;  /* 0x00000018ff1d7819 */ /* 0x000fe4000001167a */
[----:B------:R-:W-:Y:S02]  /*bd70*/  LOP3.LUT R122, R122, 0xff, RZ, 0xc0, !PT ;  /* 0x000000ff7a7a7812 */ /* 0x000fe400078ec0ff */
[----:B------:R-:W-:Y:S03]  /*bd80*/  LOP3.LUT R2, R2, 0xff, RZ, 0xc0, !PT ;  /* 0x000000ff02027812 */ /* 0x000fe600078ec0ff */
[----:B------:R-:W-:Y:S01]  /*bd90*/  STG.E.U16 [R168.64+0x60], R140 ;  /* 0x0000608ca8007986 */ /* 0x000fe2000c101506 */
[----:B------:R-:W-:Y:S02]  /*bda0*/  SHF.R.U32.HI R28, RZ, 0x8, R28 ;  /* 0x00000008ff1c7819 */ /* 0x000fe4000001161c */
[----:B------:R-:W-:Y:S02]  /*bdb0*/  PRMT R31, R2, 0x5410, R117 ;  /* 0x00005410021f7816 */ /* 0x000fe40000000075 */
[----:B------:R-:W-:Y:S02]  /*bdc0*/  PRMT R122, R122, 0x5410, R28 ;  /* 0x000054107a7a7816 */ /* 0x000fe4000000001c */
[----:B------:R-:W-:Y:S01]  /*bdd0*/  LOP3.LUT R2, R0, 0xffff, RZ, 0xc0, !PT ;  /* 0x0000ffff00027812 */ /* 0x000fe200078ec0ff */
[--C-:B------:R-:W-:Y:S01]  /*bde0*/  HSET2.LE.AND R31, R31, R139.reuse, PT ;  /* 0x0000008b1f1f7233 */ /* 0x100fe20003803000 */
[--C-:B------:R-:W-:Y:S02]  /*bdf0*/  SHF.R.U32.HI R28, RZ, 0x10, R0.reuse ;  /* 0x00000010ff1c7819 */ /* 0x100fe40000011600 */
[----:B------:R-:W-:Y:S02]  /*be00*/  @!P6 PRMT R119, R232, 0x5410, RZ ;  /* 0x00005410e877e816 */ /* 0x000fe400000000ff */
[----:B------:R-:W-:Y:S02]  /*be10*/  ISETP.GE.U32.AND P6, PT, R205, R29, PT ;  /* 0x0000001dcd00720c */ /* 0x000fe40003fc6070 */
[----:B------:R-:W-:Y:S01]  /*be20*/  LOP3.LUT R28, R28, 0xff, RZ, 0xc0, !PT ;  /* 0x000000ff1c1c7812 */ /* 0x000fe200078ec0ff */
[----:B------:R-:W-:Y:S01]  /*be30*/  STG.E.U16 [R168.64+0x62], R119 ;  /* 0x00006277a8007986 */ /* 0x000fe2000c101506 */
[----:B------:R-:W-:Y:S02]  /*be40*/  LOP3.LUT R30, R0, 0xff, RZ, 0xc0, !PT ;  /* 0x000000ff001e7812 */ /* 0x000fe400078ec0ff */
[----:B------:R-:W-:Y:S02]  /*be50*/  SHF.R.U32.HI R29, RZ, 0x18, R0 ;  /* 0x00000018ff1d7819 */ /* 0x000fe40000011600 */
[----:B------:R-:W-:Y:S02]  /*be60*/  SHF.R.U32.HI R0, RZ, 0x8, R2 ;  /* 0x00000008ff007819 */ /* 0x000fe40000011602 */
[----:B------:R-:W-:Y:S02]  /*be70*/  F2FP.BF16.PACK_AB R2, R166, R167 ;  /* 0x000000a7a602723e */ /* 0x000fe400000010ff */
[--C-:B------:R-:W-:Y:S02]  /*be80*/  PRMT R30, R30, 0x5410, R0.reuse ;  /* 0x000054101e1e7816 */ /* 0x100fe40000000000 */
[----:B------:R-:W-:Y:S01]  /*be90*/  PRMT R29, R28, 0x5410, R29 ;  /* 0x000054101c1d7816 */ /* 0x000fe2000000001d */
[----:B------:R-:W-:Y:S01]  /*bea0*/  @!P5 HFMA2.BF16_V2 R228, -RZ.H0_H0, RZ.H0_H0, -R2.H0_H0 ;  /* 0x200000ffffe4d231 */ /* 0x000fe20000340902 */
[----:B------:R-:W-:Y:S01]  /*beb0*/  PRMT R0, R2, 0x7632, R0 ;  /* 0x0000763202007816 */ /* 0x000fe20000000000 */
[--C-:B------:R-:W-:Y:S01]  /*bec0*/  HSET2.LE.AND R28, R30, R139.reuse, PT ;  /* 0x0000008b1e1c7233 */ /* 0x100fe20003803000 */
[----:B------:R-:W-:Y:S01]  /*bed0*/  F2FP.BF16.PACK_AB R117, R118, R159 ;  /* 0x0000009f7675723e */ /* 0x000fe200000010ff */
[--C-:B------:R-:W-:Y:S01]  /*bee0*/  HSET2.LE.AND R29, R29, R139.reuse, PT ;  /* 0x0000008b1d1d7233 */ /* 0x100fe20003803000 */
[----:B------:R-:W-:Y:S01]  /*bef0*/  PRMT R20, R2, 0x5410, R0 ;  /* 0x0000541002147816 */ /* 0x000fe20000000000 */
[----:B------:R-:W-:Y:S01]  /*bf00*/  HSET2.LE.AND R30, R122, R139, PT ;  /* 0x0000008b7a1e7233 */ /* 0x000fe20003803000 */
[----:B------:R-:W-:Y:S01]  /*bf10*/  LOP3.LUT R31, R31, R117, RZ, 0xc0, !PT ;  /* 0x000000751f1f7212 */ /* 0x000fe200078ec0ff */
[----:B------:R-:W-:Y:S01]  /*bf20*/  LDSM.16.MT88.4 R136, [R180+0xf800] ;  /* 0x00f80000b488783b */ /* 0x000fe20000004200 */
[----:B------:R-:W-:Y:S01]  /*bf30*/  LOP3.LUT R28, R28, R121, RZ, 0xc0, !PT ;  /* 0x000000791c1c7212 */ /* 0x000fe200078ec0ff */
[----:B------:R-:W-:Y:S01]  /*bf40*/  @!P0 HFMA2.BF16_V2 R231, -RZ.H0_H0, RZ.H0_H0, -R0.H0_H0 ;  /* 0x200000ffffe78231 */ /* 0x000fe20000340900 */
[----:B------:R-:W-:Y:S01]  /*bf50*/  LOP3.LUT R30, R30, R20, RZ, 0xc0, !PT ;  /* 0x000000141e1e7212 */ /* 0x000fe200078ec0ff */
[--C-:B------:R-:W-:Y:S01]  /*bf60*/  @!P4 HFMA2.BF16_V2 R230, -RZ.H0_H0, RZ.H0_H0, -R117.reuse.H0_H0 ;  /* 0x200000ffffe6c231 */ /* 0x100fe20000340975 */
[----:B------:R-:W-:Y:S01]  /*bf70*/  LOP3.LUT R29, R29, R120, RZ, 0xc0, !PT ;  /* 0x000000781d1d7212 */ /* 0x000fe200078ec0ff */
[----:B------:R-:W-:Y:S01]  /*bf80*/  @!P6 HFMA2.BF16_V2 R229, -RZ.H0_H0, RZ.H0_H0, -R117.H1_H1 ;  /* 0x200000ffffe5e231 */ /* 0x000fe20000360975 */
[----:B------:R-:W-:Y:S01]  /*bf90*/  @!P0 PRMT R0, R231, 0x5410, RZ ;  /* 0x00005410e7008816 */ /* 0x000fe200000000ff */
[----:B------:R-:W2:Y:S01]  /*bfa0*/  LDSM.16.MT88.4 R20, [R177+0xf800] ;  /* 0x00f80000b114783b */ /* 0x000ea20000004200 */
[----:B------:R-:W-:Y:S03]  /*bfb0*/  @!P5 PRMT R2, R228, 0x5410, RZ ;  /* 0x00005410e402d816 */ /* 0x000fe600000000ff */
[C---:B------:R-:W-:Y:S04]  /*bfc0*/  HMMA.16816.F32.BF16 R120, R28.reuse, R124, R4 ;  /* 0x0000007c1c78723c */ /* 0x040fe80000041804 */
[----:B------:R-:W3:Y:S04]  /*bfd0*/  LDSM.16.MT88.4 R4, [R179+0xf800] ;  /* 0x00f80000b304783b */ /* 0x000ee80000004200 */
[C---:B------:R-:W-:Y:S04]  /*bfe0*/  HMMA.16816.F32.BF16 R124, R28.reuse, R126, R8 ;  /* 0x0000007e1c7c723c */ /* 0x040fe80000041808 */
[----:B------:R-:W4:Y:S04]  /*bff0*/  LDSM.16.MT88.4 R8, [R177+0x11800] ;  /* 0x01180000b108783b */ /* 0x000f280000004200 */
[C---:B-1----:R-:W-:Y:S04]  /*c000*/  HMMA.16816.F32.BF16 R36, R28.reuse, R32, R36 ;  /* 0x000000201c24723c */ /* 0x042fe80000041824 */
[----:B------:R1:W-:Y:S04]  /*c010*/  STG.E.U16 [R170.64+0x72], R0 ;  /* 0x00007200aa007986 */ /* 0x0003e8000c101506 */
[C---:B------:R-:W-:Y:S01]  /*c020*/  HMMA.16816.F32.BF16 R40, R28.reuse, R34, R40 ;  /* 0x000000221c28723c */ /* 0x040fe20000041828 */
[----:B------:R-:W5:Y:S07]  /*c030*/  LDSM.16.MT88.4 R32, [R178+0x11800] ;  /* 0x01180000b220783b */ /* 0x000f6e0000004200 */
[C---:B------:R-:W-:Y:S01]  /*c040*/  HMMA.16816.F32.BF16 R44, R28.reuse, R128, R44 ;  /* 0x000000801c2c723c */ /* 0x040fe2000004182c */
[----:B------:R1:W-:Y:S07]  /*c050*/  STG.E.U16 [R170.64+0x70], R2 ;  /* 0x00007002aa007986 */ /* 0x0003ee000c101506 */
[C---:B------:R-:W-:Y:S08]  /*c060*/  HMMA.16816.F32.BF16 R48, R28.reuse, R130, R48 ;  /* 0x000000821c30723c */ /* 0x040ff00000041830 */
[C---:B------:R-:W-:Y:S08]  /*c070*/  HMMA.16816.F32.BF16 R52, R28.reuse, R132, R52 ;  /* 0x000000841c34723c */ /* 0x040ff00000041834 */
[C---:B------:R-:W-:Y:S08]  /*c080*/  HMMA.16816.F32.BF16 R56, R28.reuse, R134, R56 ;  /* 0x000000861c38723c */ /* 0x040ff00000041838 */
[C---:B--2---:R-:W-:Y:S07]  /*c090*/  HMMA.16816.F32.BF16 R60, R28.reuse, R20, R60 ;  /* 0x000000141c3c723c */ /* 0x044fee000004183c */
[----:B------:R-:W-:Y:S01]  /*c0a0*/  @P6 PRMT R20, R117, 0x7632, R20 ;  /* 0x0000763275146816 */ /* 0x000fe20000000014 */
[C---:B------:R-:W-:Y:S01]  /*c0b0*/  HMMA.16816.F32.BF16 R64, R28.reuse, R22, R64 ;  /* 0x000000161c40723c */ /* 0x040fe20000041840 */
[----:B------:R-:W-:Y:S02]  /*c0c0*/  @!P4 PRMT R117, R230, 0x5410, RZ ;  /* 0x00005410e675c816 */ /* 0x000fe400000000ff */
[----:B------:R-:W-:Y:S01]  /*c0d0*/  ISETP.GT.AND P4, PT, R202, RZ, PT ;  /* 0x000000ffca00720c */ /* 0x000fe20003f84270 */
[----:B------:R-:W-:Y:S01]  /*c0e0*/  FADD.FTZ R21, R226, R161 ;  /* 0x000000a1e2157221 */ /* 0x000fe20000010000 */
[----:B------:R-:W-:Y:S01]  /*c0f0*/  @!P6 PRMT R20, R229, 0x5410, RZ ;  /* 0x00005410e514e816 */ /* 0x000fe200000000ff */
[----:B------:R2:W-:Y:S01]  /*c100*/  STG.E.U16 [R168.64+0x70], R117 ;  /* 0x00007075a8007986 */ /* 0x0005e2000c101506 */
[----:B------:R-:W-:Y:S01]  /*c110*/  FADD.FTZ R23, R227, R160 ;  /* 0x000000a0e3177221 */ /* 0x000fe20000010000 */
[C---:B------:R-:W-:Y:S01]  /*c120*/  HMMA.16816.F32.BF16 R68, R28.reuse, R24, R68 ;  /* 0x000000181c44723c */ /* 0x040fe20000041844 */
[----:B------:R-:W-:Y:S01]  /*c130*/  FADD.FTZ R22, R214, R21 ;  /* 0x00000015d6167221 */ /* 0x000fe20000010000 */
[----:B------:R-:W-:Y:S02]  /*c140*/  STG.E.U16 [R168.64+0x72], R20 ;  /* 0x00007214a8007986 */ /* 0x000fe4000c101506 */
[----:B------:R-:W-:Y:S02]  /*c150*/  FADD.FTZ R21, R212, R23 ;  /* 0x00000017d4157221 */ /* 0x000fe40000010000 */
[----:B------:R-:W-:Y:S02]  /*c160*/  FADD.FTZ R22, R213, R22 ;  /* 0x00000016d5167221 */ /* 0x000fe40000010000 */
[C---:B------:R-:W-:Y:S01]  /*c170*/  HMMA.16816.F32.BF16 R72, R28.reuse, R26, R72 ;  /* 0x0000001a1c48723c */ /* 0x040fe20000041848 */
[----:B------:R-:W-:Y:S03]  /*c180*/  FADD.FTZ R21, R210, R21 ;  /* 0x00000015d2157221 */ /* 0x000fe60000010000 */
[----:B------:R-:W-:Y:S02]  /*c190*/  FADD.FTZ R22, R209, R22 ;  /* 0x00000016d1167221 */ /* 0x000fe40000010000 */
[----:B------:R-:W-:Y:S02]  /*c1a0*/  FADD.FTZ R21, R207, R21 ;  /* 0x00000015cf157221 */ /* 0x000fe40000010000 */
[C---:B------:R-:W-:Y:S01]  /*c1b0*/  HMMA.16816.F32.BF16 R76, R28.reuse, R136, R76 ;  /* 0x000000881c4c723c */ /* 0x040fe2000004184c */
[----:B------:R-:W-:Y:S03]  /*c1c0*/  FADD.FTZ R22, R208, R22 ;  /* 0x00000016d0167221 */ /* 0x000fe60000010000 */
[----:B------:R-:W-:Y:S02]  /*c1d0*/  FADD.FTZ R21, R206, R21 ;  /* 0x00000015ce157221 */ /* 0x000fe40000010000 */
[----:B------:R-:W-:Y:S01]  /*c1e0*/  FADD.FTZ R22, R203, R22 ;  /* 0x00000016cb167221 */ /* 0x000fe20000010000 */
[----:B------:R-:W-:Y:S01]  /*c1f0*/  IADD3 R203, P0, R170, -0x80, RZ ;  /* 0xffffff80aacb7810 */ /* 0x000fe20007f1e0ff */
[C---:B------:R-:W-:Y:S01]  /*c200*/  HMMA.16816.F32.BF16 R80, R28.reuse, R138, R80 ;  /* 0x0000008a1c50723c */ /* 0x040fe20000041850 */
[----:B-1----:R-:W-:Y:S03]  /*c210*/  FADD.FTZ R0, R175, R21 ;  /* 0x00000015af007221 */ /* 0x002fe60000010000 */
[----:B------:R-:W-:Y:S01]  /*c220*/  FADD.FTZ R2, R204, R22 ;  /* 0x00000016cc027221 */ /* 0x000fe20000010000 */
[----:B------:R-:W-:Y:S01]  /*c230*/  IADD3.X R119, R171, -0x1, RZ, P0, !PT ;  /* 0xffffffffab777810 */ /* 0x000fe200007fe4ff */
[----:B------:R-:W-:Y:S02]  /*c240*/  FADD.FTZ R0, R172, R0 ;  /* 0x00000000ac007221 */ /* 0x000fe40000010000 */
[C---:B---3--:R-:W-:Y:S01]  /*c250*/  HMMA.16816.F32.BF16 R84, R28.reuse, R4, R84 ;  /* 0x000000041c54723c */ /* 0x048fe20000041854 */
[----:B------:R-:W-:Y:S03]  /*c260*/  FADD.FTZ R2, R167, R2 ;  /* 0x00000002a7027221 */ /* 0x000fe60000010000 */
[----:B------:R-:W-:Y:S01]  /*c270*/  FADD.FTZ R159, R159, R0 ;  /* 0x000000009f9f7221 */ /* 0x000fe20000010000 */
[----:B------:R-:W-:Y:S01]  /*c280*/  IADD3 R0, R202, -0x1, RZ ;  /* 0xffffffffca007810 */ /* 0x000fe20007ffe0ff */
[----:B------:R-:W-:Y:S02]  /*c290*/  FADD.FTZ R208, R166, R2 ;  /* 0x00000002a6d07221 */ /* 0x000fe40000010000 */
[C---:B------:R-:W-:Y:S01]  /*c2a0*/  HMMA.16816.F32.BF16 R88, R28.reuse, R6, R88 ;  /* 0x000000061c58723c */ /* 0x040fe20000041858 */
[----:B------:R-:W1:Y:S03]  /*c2b0*/  LDSM.16.MT88.4 R4, [R180+0x11800] ;  /* 0x01180000b404783b */ /* 0x000e660000004200 */
[----:B------:R-:W-:Y:S02]  /*c2c0*/  FADD.FTZ R209, R118, R159 ;  /* 0x0000009f76d17221 */ /* 0x000fe40000010000 */
[----:B------:R-:W-:Y:S02]  /*c2d0*/  IMAD.MOV.U32 R202, RZ, RZ, R0 ;  /* 0x000000ffffca7224 */ /* 0x000fe400078e0000 */
[C---:B----4-:R-:W-:Y:S01]  /*c2e0*/  HMMA.16816.F32.BF16 R92, R28.reuse, R8, R92 ;  /* 0x000000081c5c723c */ /* 0x050fe2000004185c */
[----:B--2---:R-:W-:Y:S03]  /*c2f0*/  IMAD.MOV.U32 R117, RZ, RZ, R3 ;  /* 0x000000ffff757224 */ /* 0x004fe600078e0003 */
[----:B------:R-:W-:Y:S04]  /*c300*/  IMAD.MOV.U32 R0, RZ, RZ, R116 ;  /* 0x000000ffff007224 */ /* 0x000fe800078e0074 */
[C---:B------:R-:W-:Y:S01]  /*c310*/  HMMA.16816.F32.BF16 R96, R28.reuse, R10, R96 ;  /* 0x0000000a1c60723c */ /* 0x040fe20000041860 */
[----:B------:R-:W2:Y:S07]  /*c320*/  LDSM.16.MT88.4 R8, [R179+0x11800] ;  /* 0x01180000b308783b */ /* 0x000eae0000004200 */
[C---:B-----5:R-:W-:Y:S08]  /*c330*/  HMMA.16816.F32.BF16 R100, R28.reuse, R32, R100 ;  /* 0x000000201c64723c */ /* 0x060ff00000041864 */
[C---:B------:R-:W-:Y:S08]  /*c340*/  HMMA.16816.F32.BF16 R104, R28.reuse, R34, R104 ;  /* 0x000000221c68723c */ /* 0x040ff00000041868 */
[C---:B-1----:R-:W-:Y:S08]  /*c350*/  HMMA.16816.F32.BF16 R128, R28.reuse, R4, R12 ;  /* 0x000000041c80723c */ /* 0x042ff0000004180c */
[C---:B------:R-:W-:Y:S08]  /*c360*/  HMMA.16816.F32.BF16 R108, R28.reuse, R6, R108 ;  /* 0x000000061c6c723c */ /* 0x040ff0000004186c */
[C---:B--2---:R-:W-:Y:S08]  /*c370*/  HMMA.16816.F32.BF16 R132, R28.reuse, R8, R16 ;  /* 0x000000081c84723c */ /* 0x044ff00000041810 */
[----:B------:R-:W-:Y:S01]  /*c380*/  HMMA.16816.F32.BF16 R112, R28, R10, R112 ;  /* 0x0000000a1c70723c */ /* 0x000fe20000041870 */
[----:B------:R-:W-:-:S07]  /*c390*/  @P4 BRA `(.L_x_752) ;  /* 0xffffbc3000004947 */ /* 0x000fce000383ffff */
.L_x_751:
[----:B-1----:R-:W2:Y:S01]  /*c3a0*/  LDL.LU R143, [R1+0x60] ;  /* 0x00006000018f7983 */ /* 0x002ea20000300800 */
[----:B------:R-:W-:-:S03]  /*c3b0*/  MOV R6, 0x3f800000 ;  /* 0x3f80000000067802 */ /* 0x000fc60000000f00 */
[----:B------:R-:W1:Y:S04]  /*c3c0*/  SHFL.BFLY PT, R2, R208, 0x2, 0x1f ;  /* 0x0c401f00d0027f89 */ /* 0x000e6800000e0000 */
[----:B------:R-:W3:Y:S04]  /*c3d0*/  SHFL.BFLY PT, R0, R209, 0x2, 0x1f ;  /* 0x0c401f00d1007f89 */ /* 0x000ee800000e0000 */
[----:B------:R-:W4:Y:S01]  /*c3e0*/  S2R R141, SR_TID.X ;  /* 0x00000000008d7919 */ /* 0x000f220000002100 */
[----:B-1----:R-:W-:Y:S02]  /*c3f0*/  FADD.FTZ R2, R2, R208 ;  /* 0x000000d002027221 */ /* 0x002fe40000010000 */
[----:B---3--:R-:W-:-:S03]  /*c400*/  FADD.FTZ R0, R0, R209 ;  /* 0x000000d100007221 */ /* 0x008fc60000010000 */
[----:B------:R-:W1:Y:S01]  /*c410*/  SHFL.BFLY PT, R5, R2, 0x1, 0x1f ;  /* 0x0c201f0002057f89 */ /* 0x000e6200000e0000 */
[----:B----4-:R-:W-:-:S03]  /*c420*/  SHF.R.S32.HI R142, RZ, 0x1f, R141 ;  /* 0x0000001fff8e7819 */ /* 0x010fc6000001148d */
[----:B------:R-:W3:Y:S01]  /*c430*/  SHFL.BFLY PT, R4, R0, 0x1, 0x1f ;  /* 0x0c201f0000047f89 */ /* 0x000ee200000e0000 */
[CC--:B------:R-:W-:Y:S02]  /*c440*/  LEA.HI R8, R142.reuse, R141.reuse, RZ, 0x2 ;  /* 0x0000008d8e087211 */ /* 0x0c0fe400078f10ff */
[----:B------:R-:W-:Y:S02]  /*c450*/  LEA.HI R140, R142, R141, RZ, 0x5 ;  /* 0x0000008d8e8c7211 */ /* 0x000fe400078f28ff */
[----:B------:R-:W-:Y:S01]  /*c460*/  SHF.R.S32.HI R7, RZ, 0x1f, R8 ;  /* 0x0000001fff077819 */ /* 0x000fe20000011408 */
[----:B-1----:R-:W-:Y:S01]  /*c470*/  FADD.FTZ R117, R2, R5 ;  /* 0x0000000502757221 */ /* 0x002fe20000010000 */
[----:B------:R-:W-:Y:S01]  /*c480*/  MOV R2, 0x3f800000 ;  /* 0x3f80000000027802 */ /* 0x000fe20000000f00 */
[----:B---3--:R-:W-:-:S03]  /*c490*/  FADD.FTZ R118, R0, R4 ;  /* 0x0000000400767221 */ /* 0x008fc60000010000 */
[----:B------:R-:W-:Y:S02]  /*c4a0*/  FSETP.NE.FTZ.AND P4, PT, R117, RZ, PT ;  /* 0x000000ff7500720b */ /* 0x000fe40003f95000 */
[----:B------:R-:W-:Y:S02]  /*c4b0*/  SHF.R.S32.HI R0, RZ, 0x2, R8 ;  /* 0x00000002ff007819 */ /* 0x000fe40000011408 */
[----:B------:R-:W-:Y:S02]  /*c4c0*/  FSETP.NE.FTZ.AND P3, PT, R118, RZ, PT ;  /* 0x000000ff7600720b */ /* 0x000fe40003f75000 */
[----:B------:R-:W-:Y:S02]  /*c4d0*/  LEA.HI R7, R7, R0, RZ, 0x3 ;  /* 0x0000000007077211 */ /* 0x000fe400078f18ff */
[----:B------:R-:W-:Y:S02]  /*c4e0*/  LOP3.LUT R8, R8, 0x3ffffffc, RZ, 0xc0, !PT ;  /* 0x3ffffffc08087812 */ /* 0x000fe400078ec0ff */
[----:B------:R-:W-:-:S02]  /*c4f0*/  LOP3.LUT R7, R7, 0xfffffff8, RZ, 0xc0, !PT ;  /* 0xfffffff807077812 */ /* 0x000fc400078ec0ff */
[----:B------:R-:W-:Y:S01]  /*c500*/  IADD3 R8, -R8, R141, RZ ;  /* 0x0000008d08087210 */ /* 0x000fe20007ffe1ff */
[----:B------:R-:W1:Y:S01]  /*c510*/  @P4 MUFU.RCP R2, R117 ;  /* 0x0000007500024308 */ /* 0x000e620000001000 */
[----:B------:R-:W-:-:S07]  /*c520*/  IADD3 R14, R0, -R7, RZ ;  /* 0x80000007000e7210 */ /* 0x000fce0007ffe0ff */
[----:B------:R-:W3:Y:S01]  /*c530*/  @P3 MUFU.RCP R6, R118 ;  /* 0x0000007600063308 */ /* 0x000ee20000001000 */
[----:B-1----:R-:W-:-:S04]  /*c540*/  FMUL.FTZ R2, R2, c[0x0][0x2dc] ;  /* 0x0000b70002027a20 */ /* 0x002fc80000410000 */
[C---:B------:R-:W-:Y:S02]  /*c550*/  FMUL.FTZ R13, R2.reuse, R37 ;  /* 0x00000025020d7220 */ /* 0x040fe40000410000 */
[C---:B------:R-:W-:Y:S02]  /*c560*/  FMUL.FTZ R68, R2.reuse, R68 ;  /* 0x0000004402447220 */ /* 0x040fe40000410000 */
[----:B------:R-:W-:Y:S02]  /*c570*/  FMUL.FTZ R37, R2, R69 ;  /* 0x0000004502257220 */ /* 0x000fe40000410000 */
[----:B---3--:R-:W-:Y:S02]  /*c580*/  FMUL.FTZ R0, R6, c[0x0][0x2dc] ;  /* 0x0000b70006007a20 */ /* 0x008fe40000410000 */
[C---:B------:R-:W-:Y:S01]  /*c590*/  FMUL.FTZ R136, R2.reuse, R120 ;  /* 0x0000007802887220 */ /* 0x040fe20000410000 */
[----:B------:R-:W-:Y:S01]  /*c5a0*/  F2FP.BF16.PACK_AB R37, R37, R68 ;  /* 0x000000442525723e */ /* 0x000fe200000010ff */
[C---:B------:R-:W-:Y:S01]  /*c5b0*/  FMUL.FTZ R11, R2.reuse, R41 ;  /* 0x00000029020b7220 */ /* 0x040fe20000410000 */
[----:B------:R1:W5:Y:S01]  /*c5c0*/  LDL R68, [R1+0x7c] ;  /* 0x00007c0001447983 */ /* 0x0003620000100800 */
[----:B------:R-:W-:-:S02]  /*c5d0*/  FMUL.FTZ R19, R2, R45 ;  /* 0x0000002d02137220 */ /* 0x000fc40000410000 */
[C---:B------:R-:W-:Y:S02]  /*c5e0*/  FMUL.FTZ R124, R2.reuse, R124 ;  /* 0x0000007c027c7220 */ /* 0x040fe40000410000 */
[C---:B------:R-:W-:Y:S02]  /*c5f0*/  FMUL.FTZ R7, R2.reuse, R125 ;  /* 0x0000007d02077220 */ /* 0x040fe40000410000 */
[C---:B------:R-:W-:Y:S02]  /*c600*/  FMUL.FTZ R120, R2.reuse, R40 ;  /* 0x0000002802787220 */ /* 0x040fe40000410000 */
[C---:B------:R-:W-:Y:S01]  /*c610*/  FMUL.FTZ R119, R2.reuse, R44 ;  /* 0x0000002c02777220 */ /* 0x040fe20000410000 */
[----:B------:R-:W-:Y:S01]  /*c620*/  F2FP.BF16.PACK_AB R7, R7, R124 ;  /* 0x0000007c0707723e */ /* 0x000fe200000010ff */
[C---:B------:R-:W-:Y:S01]  /*c630*/  FMUL.FTZ R48, R2.reuse, R48 ;  /* 0x0000003002307220 */ /* 0x040fe20000410000 */
[----:B------:R-:W-:Y:S01]  /*c640*/  F2FP.BF16.PACK_AB R11, R11, R120 ;  /* 0x000000780b0b723e */ /* 0x000fe200000010ff */
[----:B------:R-:W-:-:S02]  /*c650*/  FMUL.FTZ R17, R2, R49 ;  /* 0x0000003102117220 */ /* 0x000fc40000410000 */
[C---:B------:R-:W-:Y:S02]  /*c660*/  FMUL.FTZ R52, R2.reuse, R52 ;  /* 0x0000003402347220 */ /* 0x040fe40000410000 */
[C---:B------:R-:W-:Y:S02]  /*c670*/  FMUL.FTZ R45, R2.reuse, R53 ;  /* 0x00000035022d7220 */ /* 0x040fe40000410000 */
[C---:B------:R-:W-:Y:S02]  /*c680*/  FMUL.FTZ R56, R2.reuse, R56 ;  /* 0x0000003802387220 */ /* 0x040fe40000410000 */
[C---:B------:R-:W-:Y:S01]  /*c690*/  FMUL.FTZ R57, R2.reuse, R57 ;  /* 0x0000003902397220 */ /* 0x040fe20000410000 */
[----:B------:R-:W-:Y:S01]  /*c6a0*/  F2FP.BF16.PACK_AB R45, R45, R52 ;  /* 0x000000342d2d723e */ /* 0x000fe200000010ff */
[C---:B------:R-:W-:Y:S02]  /*c6b0*/  FMUL.FTZ R60, R2.reuse, R60 ;  /* 0x0000003c023c7220 */ /* 0x040fe40000410000 */
[----:B------:R-:W-:-:S02]  /*c6c0*/  FMUL.FTZ R41, R2, R61 ;  /* 0x0000003d02297220 */ /* 0x000fc40000410000 */
[C---:B------:R-:W-:Y:S02]  /*c6d0*/  FMUL.FTZ R64, R2.reuse, R64 ;  /* 0x0000004002407220 */ /* 0x040fe40000410000 */
[C---:B------:R-:W-:Y:S01]  /*c6e0*/  FMUL.FTZ R65, R2.reuse, R65 ;  /* 0x0000004102417220 */ /* 0x040fe20000410000 */
[----:B------:R-:W-:Y:S01]  /*c6f0*/  F2FP.BF16.PACK_AB R41, R41, R60 ;  /* 0x0000003c2929723e */ /* 0x000fe200000010ff */
[C---:B------:R-:W-:Y:S02]  /*c700*/  FMUL.FTZ R72, R2.reuse, R72 ;  /* 0x0000004802487220 */ /* 0x040fe40000410000 */
[C---:B------:R-:W-:Y:S02]  /*c710*/  FMUL.FTZ R35, R2.reuse, R73 ;  /* 0x0000004902237220 */ /* 0x040fe40000410000 */
        /* <DEDUP_REMOVED lines=25> */
[C---:B------:R-:W-:Y:S02]  /*c8b0*/  FMUL.FTZ R129, R2.reuse, R129 ;  /* 0x0000008102817220 */ /* 0x040fe40000410000 */
[C---:B------:R-:W-:Y:S02]  /*c8c0*/  FMUL.FTZ R108, R2.reuse, R108 ;  /* 0x0000006c026c7220 */ /* 0x040fe40000410000 */
[C---:B------:R-:W-:Y:S02]  /*c8d0*/  FMUL.FTZ R109, R2.reuse, R109 ;  /* 0x0000006d026d7220 */ /* 0x040fe40000410000 */
[----:B------:R-:W-:-:S02]  /*c8e0*/  FMUL.FTZ R132, R2, R132 ;  /* 0x0000008402847220 */ /* 0x000fc40000410000 */
[C---:B------:R-:W-:Y:S02]  /*c8f0*/  FMUL.FTZ R133, R2.reuse, R133 ;  /* 0x0000008502857220 */ /* 0x040fe40000410000 */
[C---:B------:R-:W-:Y:S02]  /*c900*/  FMUL.FTZ R112, R2.reuse, R112 ;  /* 0x0000007002707220 */ /* 0x040fe40000410000 */
[----:B------:R-:W-:Y:S02]  /*c910*/  FMUL.FTZ R113, R2, R113 ;  /* 0x0000007102717220 */ /* 0x000fe40000410000 */
[C---:B------:R-:W-:Y:S02]  /*c920*/  FMUL.FTZ R9, R0.reuse, R38 ;  /* 0x0000002600097220 */ /* 0x040fe40000410000 */
[C---:B------:R-:W-:Y:S01]  /*c930*/  FMUL.FTZ R6, R0.reuse, R42 ;  /* 0x0000002a00067220 */ /* 0x040fe20000410000 */
[----:B------:R-:W-:Y:S01]  /*c940*/  F2FP.BF16.PACK_AB R52, R113, R112 ;  /* 0x000000707134723e */ /* 0x000fe200000010ff */
        /* <DEDUP_REMOVED lines=10> */
[----:B------:R-:W-:Y:S01]  /*c9f0*/  FMUL.FTZ R50, R0, R50 ;  /* 0x0000003200327220 */ /* 0x000fe20000410000 */
[----:B------:R-:W-:Y:S01]  /*ca00*/  F2FP.BF16.PACK_AB R12, R12, R9 ;  /* 0x000000090c0c723e */ /* 0x000fe200000010ff */
[----:B------:R-:W-:Y:S01]  /*ca10*/  FMUL.FTZ R54, R0, R54 ;  /* 0x0000003600367220 */ /* 0x000fe20000410000 */
[----:B------:R-:W-:Y:S01]  /*ca20*/  F2FP.BF16.PACK_AB R10, R10, R6 ;  /* 0x000000060a0a723e */ /* 0x000fe200000010ff */
[C---:B------:R-:W-:Y:S01]  /*ca30*/  FMUL.FTZ R44, R0.reuse, R55 ;  /* 0x00000037002c7220 */ /* 0x040fe20000410000 */
[----:B------:R-:W-:Y:S01]  /*ca40*/  MOV R6, 0x20 ;  /* 0x0000002000067802 */ /* 0x000fe20000000f00 */
[C---:B------:R-:W-:Y:S01]  /*ca50*/  FMUL.FTZ R58, R0.reuse, R58 ;  /* 0x0000003a003a7220 */ /* 0x040fe20000410000 */
[----:B------:R-:W-:Y:S01]  /*ca60*/  F2FP.BF16.PACK_AB R9, R19, R119 ;  /* 0x000000771309723e */ /* 0x000fe200000010ff */
[----:B------:R-:W-:Y:S01]  /*ca70*/  FMUL.FTZ R42, R0, R59 ;  /* 0x0000003b002a7220 */ /* 0x000fe20000410000 */
[----:B------:R-:W-:Y:S01]  /*ca80*/  F2FP.BF16.PACK_AB R44, R44, R54 ;  /* 0x000000362c2c723e */ /* 0x000fe200000010ff */
[C---:B------:R-:W-:Y:S01]  /*ca90*/  FMUL.FTZ R62, R0.reuse, R62 ;  /* 0x0000003e003e7220 */ /* 0x040fe20000410000 */
[----:B------:R-:W-:Y:S01]  /*caa0*/  F2FP.BF16.PACK_AB R19, R105, R104 ;  /* 0x000000686913723e */ /* 0x000fe200000010ff */
[----:B------:R-:W-:Y:S01]  /*cab0*/  FMUL.FTZ R40, R0, R63 ;  /* 0x0000003f00287220 */ /* 0x000fe20000410000 */
[----:B------:R-:W-:Y:S01]  /*cac0*/  F2FP.BF16.PACK_AB R42, R42, R58 ;  /* 0x0000003a2a2a723e */ /* 0x000fe200000010ff */
[C---:B------:R-:W-:Y:S01]  /*cad0*/  FMUL.FTZ R66, R0.reuse, R66 ;  /* 0x0000004200427220 */ /* 0x040fe20000410000 */
[----:B------:R-:W3:Y:S01]  /*cae0*/  S2R R65, SR_CTAID.X ;  /* 0x0000000000417919 */ /* 0x000ee20000002500 */
[----:B------:R-:W-:Y:S01]  /*caf0*/  FMUL.FTZ R38, R0, R67 ;  /* 0x0000004300267220 */ /* 0x000fe20000410000 */
[----:B------:R-:W-:Y:S01]  /*cb00*/  F2FP.BF16.PACK_AB R40, R40, R62 ;  /* 0x0000003e2828723e */ /* 0x000fe200000010ff */
[C---:B------:R-:W-:Y:S01]  /*cb10*/  FMUL.FTZ R70, R0.reuse, R70 ;  /* 0x0000004600467220 */ /* 0x040fe20000410000 */
[----:B------:R-:W4:Y:S01]  /*cb20*/  S2R R64, SR_CTAID.Z ;  /* 0x0000000000407919 */ /* 0x000f220000002700 */
[----:B------:R-:W-:Y:S01]  /*cb30*/  FMUL.FTZ R74, R0, R74 ;  /* 0x0000004a004a7220 */ /* 0x000fe20000410000 */
[----:B------:R-:W-:Y:S01]  /*cb40*/  F2FP.BF16.PACK_AB R38, R38, R66 ;  /* 0x000000422626723e */ /* 0x000fe200000010ff */
[----:B------:R-:W-:-:S02]  /*cb50*/  FMUL.FTZ R34, R0, R75 ;  /* 0x0000004b00227220 */ /* 0x000fc40000410000 */
[C---:B------:R-:W-:Y:S02]  /*cb60*/  FMUL.FTZ R78, R0.reuse, R78 ;  /* 0x0000004e004e7220 */ /* 0x040fe40000410000 */
        /* <DEDUP_REMOVED lines=30> */
[C---:B------:R-:W-:Y:S01]  /*cd50*/  FMUL.FTZ R53, R0.reuse, R135 ;  /* 0x0000008700357220 */ /* 0x040fe20000410000 */
[----:B------:R-:W-:Y:S01]  /*cd60*/  F2FP.BF16.PACK_AB R49, R49, R110 ;  /* 0x0000006e3131723e */ /* 0x000fe200000010ff */
[----:B------:R-:W-:-:S03]  /*cd70*/  FMUL.FTZ R114, R0, R114 ;  /* 0x0000007200727220 */ /* 0x000fc60000410000 */
[----:B------:R-:W-:Y:S02]  /*cd80*/  F2FP.BF16.PACK_AB R53, R53, R134 ;  /* 0x000000863535723e */ /* 0x000fe400000010ff */
[----:B--2---:R-:W-:-:S04]  /*cd90*/  ISETP.NE.AND P0, PT, R143, -0x1, PT ;  /* 0xffffffff8f00780c */ /* 0x004fc80003f05270 */
[----:B------:R-:W-:-:S05]  /*cda0*/  R2P PR, R14, 0x6 ;  /* 0x000000060e007804 */ /* 0x000fca0000000000 */
[----:B------:R-:W-:-:S04]  /*cdb0*/  SEL R6, R6, 0xffffffe0, !P1 ;  /* 0xffffffe006067807 */ /* 0x000fc80004800000 */
[----:B------:R-:W-:-:S04]  /*cdc0*/  @P0 IMAD.WIDE.U32 R4, R143, c[0x0][0x1e8], RZ ;  /* 0x00007a008f040a25 */ /* 0x000fc800078e00ff */
[----:B------:R-:W-:Y:S01]  /*cdd0*/  @P0 IMAD R138, R143, c[0x0][0x1ec], R5 ;  /* 0x00007b008f8a0a24 */ /* 0x000fe200078e0205 */
[----:B------:R-:W-:Y:S02]  /*cde0*/  SHF.R.S32.HI R5, RZ, 0x5, R140 ;  /* 0x00000005ff057819 */ /* 0x000fe4000001148c */
[----:B------:R-:W-:Y:S01]  /*cdf0*/  @P0 MOV R137, R4 ;  /* 0x0000000400890202 */ /* 0x000fe20000000f00 */
[----:B------:R-:W-:Y:S01]  /*ce00*/  FMUL.FTZ R4, R0, R123 ;  /* 0x0000007b00047220 */ /* 0x000fe20000410000 */
[----:B------:R-:W-:Y:S01]  /*ce10*/  LEA R139, R5, R8, 0x9 ;  /* 0x00000008058b7211 */ /* 0x000fe200078e48ff */
[C---:B------:R-:W-:Y:S02]  /*ce20*/  FMUL.FTZ R5, R2.reuse, R121 ;  /* 0x0000007902057220 */ /* 0x040fe40000410000 */
[----:B------:R-:W-:Y:S01]  /*ce30*/  FMUL.FTZ R121, R2, R36 ;  /* 0x0000002402797220 */ /* 0x000fe20000410000 */
        /* <DEDUP_REMOVED lines=9> */
[----:B------:R-:W-:Y:S01]  /*ced0*/  FMUL.FTZ R51, R0, R115 ;  /* 0x0000007300337220 */ /* 0x000fe20000410000 */
[----:B------:R-:W-:-:S02]  /*cee0*/  SHF.L.U32 R0, R14, 0x6, RZ ;  /* 0x000000060e007819 */ /* 0x000fc400000006ff */
[----:B------:R-:W-:Y:S02]  /*cef0*/  ISETP.NE.U32.AND P5, PT, R2, 0x1, PT ;  /* 0x000000010200780c */ /* 0x000fe40003fa5070 */
[----:B------:R-:W-:Y:S02]  /*cf00*/  LOP3.LUT R0, R0, 0x1c0, RZ, 0xc0, !PT ;  /* 0x000001c000007812 */ /* 0x000fe400078ec0ff */
[----:B------:R-:W-:Y:S02]  /*cf10*/  MOV R14, 0x40 ;  /* 0x00000040000e7802 */ /* 0x000fe40000000f00 */
[----:B------:R-:W-:Y:S02]  /*cf20*/  LEA.HI R0, R0, R0, RZ, 0x1d ;  /* 0x0000000000007211 */ /* 0x000fe400078fe8ff */
[----:B------:R-:W-:Y:S02]  /*cf30*/  F2FP.BF16.PACK_AB R8, R8, R126 ;  /* 0x0000007e0808723e */ /* 0x000fe400000010ff */
[----:B------:R-:W-:-:S02]  /*cf40*/  LEA R0, R139, R0, 0x1 ;  /* 0x000000008b007211 */ /* 0x000fc400078e08ff */
[----:B------:R-:W-:Y:S02]  /*cf50*/  SEL R14, R14, 0xffffffc0, !P2 ;  /* 0xffffffc00e0e7807 */ /* 0x000fe40005000000 */
[----:B------:R-:W-:Y:S02]  /*cf60*/  SHF.L.U32 R0, R0, 0x1, RZ ;  /* 0x0000000100007819 */ /* 0x000fe400000006ff */
[----:B------:R-:W-:Y:S02]  /*cf70*/  F2FP.BF16.PACK_AB R46, R46, R50 ;  /* 0x000000322e2e723e */ /* 0x000fe400000010ff */
[C---:B------:R-:W-:Y:S01]  /*cf80*/  IADD3 R2, R0.reuse, -0x10, RZ ;  /* 0xfffffff000027810 */ /* 0x040fe20007ffe0ff */
[----:B------:R2:W-:Y:S01]  /*cf90*/  STS [R0], R5 ;  /* 0x0000000500007388 */ /* 0x0005e20000000800 */
[----:B------:R-:W-:Y:S02]  /*cfa0*/  @P5 IADD3 R2, R0, 0x10, RZ ;  /* 0x0000001000025810 */ /* 0x000fe40007ffe0ff */
[----:B------:R-:W-:Y:S01]  /*cfb0*/  F2FP.BF16.PACK_AB R36, R36, R70 ;  /* 0x000000462424723e */ /* 0x000fe200000010ff */
[----:B------:R1:W-:Y:S01]  /*cfc0*/  STS [R0+0x400], R4 ;  /* 0x0004000400007388 */ /* 0x0003e20000000800 */
[----:B------:R-:W-:-:S02]  /*cfd0*/  F2FP.BF16.PACK_AB R50, R109, R108 ;  /* 0x0000006c6d32723e */ /* 0x000fc400000010ff */
[----:B------:R-:W-:Y:S01]  /*cfe0*/  F2FP.BF16.PACK_AB R51, R51, R114 ;  /* 0x000000723333723e */ /* 0x000fe200000010ff */
[----:B------:R3:W-:Y:S04]  /*cff0*/  STS [R2+0x400], R8 ;  /* 0x0004000802007388 */ /* 0x0007e80000000800 */
[----:B------:R4:W-:Y:S01]  /*d000*/  STS [R2], R7 ;  /* 0x0000000702007388 */ /* 0x0009e20000000800 */
[----:B--2---:R-:W-:Y:S02]  /*d010*/  IADD3 R5, R0, R6, RZ ;  /* 0x0000000600057210 */ /* 0x004fe40007ffe0ff */
[----:B-1----:R-:W-:-:S03]  /*d020*/  IADD3 R4, R6, R2, RZ ;  /* 0x0000000206047210 */ /* 0x002fc60007ffe0ff */
[----:B------:R-:W-:Y:S01]  /*d030*/  STS [R5], R13 ;  /* 0x0000000d05007388 */ /* 0x000fe20000000800 */
[----:B---3--:R-:W-:-:S03]  /*d040*/  IADD3 R8, R0, R14, RZ ;  /* 0x0000000e00087210 */ /* 0x008fc60007ffe0ff */
[----:B------:R1:W-:Y:S01]  /*d050*/  STS [R5+0x400], R12 ;  /* 0x0004000c05007388 */ /* 0x0003e20000000800 */
[-C--:B------:R-:W-:Y:S02]  /*d060*/  IADD3 R6, R4, R14.reuse, RZ ;  /* 0x0000000e04067210 */ /* 0x080fe40007ffe0ff */
[----:B----4-:R-:W-:Y:S01]  /*d070*/  IADD3 R7, R5, R14, RZ ;  /* 0x0000000e05077210 */ /* 0x010fe20007ffe0ff */
[----:B------:R2:W-:Y:S04]  /*d080*/  STS [R4], R11 ;  /* 0x0000000b04007388 */ /* 0x0005e80000000800 */
[----:B------:R-:W-:Y:S04]  /*d090*/  STS [R4+0x400], R10 ;  /* 0x0004000a04007388 */ /* 0x000fe80000000800 */
[----:B------:R3:W-:Y:S04]  /*d0a0*/  STS [R8], R9 ;  /* 0x0000000908007388 */ /* 0x0007e80000000800 */
[----:B------:R-:W-:Y:S01]  /*d0b0*/  STS [R8+0x400], R15 ;  /* 0x0004000f08007388 */ /* 0x000fe20000000800 */
[----:B-1----:R-:W-:Y:S01]  /*d0c0*/  @P4 MUFU.LG2 R12, R117 ;  /* 0x00000075000c4308 */ /* 0x002fe20000000c00 */
[----:B--2---:R-:W1:Y:S01]  /*d0d0*/  LDC.U8 R11, c[0x0][0x328] ;  /* 0x0000ca00ff0b7b82 */ /* 0x004e620000000000 */
[----:B---3--:R-:W-:-:S07]  /*d0e0*/  IADD3 R9, R14, R2, RZ ;  /* 0x000000020e097210 */ /* 0x008fce0007ffe0ff */
[----:B------:R-:W2:Y:S01]  /*d0f0*/  LDC.U8 R10, c[0x0][0x329] ;  /* 0x0000ca40ff0a7b82 */ /* 0x000ea20000000000 */
[----:B------:R-:W3:Y:S04]  /*d100*/  S2R R14, SR_CTAID.Y ;  /* 0x00000000000e7919 */ /* 0x000ee80000002600 */
[----:B------:R-:W-:Y:S04]  /*d110*/  STS [R9], R47 ;  /* 0x0000002f09007388 */ /* 0x000fe80000000800 */
[----:B------:R-:W-:Y:S04]  /*d120*/  STS [R9+0x400], R46 ;  /* 0x0004002e09007388 */ /* 0x000fe80000000800 */
[----:B------:R-:W-:Y:S01]  /*d130*/  STS [R7], R45 ;  /* 0x0000002d07007388 */ /* 0x000fe20000000800 */
[----:B-1----:R-:W-:-:S03]  /*d140*/  ISETP.NE.AND P5, PT, R11, RZ, PT ;  /* 0x000000ff0b00720c */ /* 0x002fc60003fa5270 */
[----:B------:R-:W-:Y:S04]  /*d150*/  STS [R7+0x400], R44 ;  /* 0x0004002c07007388 */ /* 0x000fe80000000800 */
[----:B------:R-:W-:Y:S01]  /*d160*/  STS [R6], R43 ;  /* 0x0000002b06007388 */ /* 0x000fe20000000800 */
[----:B--2---:R-:W-:-:S03]  /*d170*/  ISETP.NE.AND P2, PT, R10, RZ, PT ;  /* 0x000000ff0a00720c */ /* 0x004fc60003f45270 */
[----:B------:R-:W-:Y:S01]  /*d180*/  STS [R6+0x400], R42 ;  /* 0x0004002a06007388 */ /* 0x000fe20000000800 */
[----:B------:R-:W-:-:S03]  /*d190*/  ISETP.NE.OR P1, PT, R10, RZ, !P5 ;  /* 0x000000ff0a00720c */ /* 0x000fc60006f25670 */
        /* <DEDUP_REMOVED lines=19> */
[----:B------:R2:W-:Y:S04]  /*d2d0*/  STS [R2+0x4400], R22 ;  /* 0x0044001602007388 */ /* 0x0005e80000000800 */
[----:B------:R-:W-:Y:S04]  /*d2e0*/  STS [R5+0x4000], R21 ;  /* 0x0040001505007388 */ /* 0x000fe80000000800 */
[----:B------:R-:W-:Y:S04]  /*d2f0*/  STS [R5+0x4400], R20 ;  /* 0x0044001405007388 */ /* 0x000fe80000000800 */
[----:B------:R-:W-:Y:S04]  /*d300*/  STS [R4+0x4000], R19 ;  /* 0x0040001304007388 */ /* 0x000fe80000000800 */
[----:B------:R-:W-:Y:S01]  /*d310*/  STS [R4+0x4400], R18 ;  /* 0x0044001204007388 */ /* 0x000fe20000000800 */
[----:B-1----:R-:W-:-:S03]  /*d320*/  @!P2 MOV R0, c[0x0][0x214] ;  /* 0x000085000000aa02 */ /* 0x002fc60000000f00 */
[----:B------:R-:W-:Y:S04]  /*d330*/  STS [R8+0x4000], R17 ;  /* 0x0040001108007388 */ /* 0x000fe80000000800 */
[----:B------:R1:W-:Y:S01]  /*d340*/  STS [R8+0x4400], R16 ;  /* 0x0044001008007388 */ /* 0x0003e20000000800 */
[----:B--2---:R-:W-:-:S03]  /*d350*/  @P2 MOV R2, c[0x0][0x210] ;  /* 0x0000840000022a02 */ /* 0x004fc60000000f00 */
[----:B------:R-:W-:Y:S02]  /*d360*/  STS [R9+0x4000], R50 ;  /* 0x0040003209007388 */ /* 0x000fe40000000800 */
[----:B------:R-:W-:Y:S01]  /*d370*/  @P2 IMAD R2, R2, c[0x0][0x214], RZ ;  /* 0x0000850002022a24 */ /* 0x000fe200078e02ff */
[----:B------:R-:W-:Y:S01]  /*d380*/  @!P2 SEL R2, R0, c[0x0][0x234], !P5 ;  /* 0x00008d000002aa07 */ /* 0x000fe20006800000 */
[----:B------:R-:W-:Y:S01]  /*d390*/  STS [R9+0x4400], R49 ;  /* 0x0044003109007388 */ /* 0x000fe20000000800 */
[----:B---3--:R-:W-:-:S03]  /*d3a0*/  @!P1 IMAD R0, R14, c[0x0][0x214], RZ ;  /* 0x000085000e009a24 */ /* 0x008fc600078e02ff */
[----:B------:R-:W-:Y:S01]  /*d3b0*/  STS [R7+0x4000], R48 ;  /* 0x0040003007007388 */ /* 0x000fe20000000800 */
[----:B------:R-:W2:Y:S01]  /*d3c0*/  @P3 MUFU.LG2 R10, R118 ;  /* 0x00000076000a3308 */ /* 0x000ea20000000c00 */
[----:B------:R-:W-:Y:S02]  /*d3d0*/  @!P1 SEL R0, R0, R143, !P0 ;  /* 0x0000008f00009207 */ /* 0x000fe40004000000 */
[----:B------:R3:W-:Y:S04]  /*d3e0*/  STS [R7+0x4400], R53 ;  /* 0x0044003507007388 */ /* 0x0007e80000000800 */
[----:B------:R-:W-:Y:S04]  /*d3f0*/  STS [R6+0x4000], R52 ;  /* 0x0040003406007388 */ /* 0x000fe80000000800 */
[----:B------:R4:W-:Y:S04]  /*d400*/  STS [R6+0x4400], R51 ;  /* 0x0044003306007388 */ /* 0x0009e80000000800 */
[----:B------:R-:W-:Y:S01]  /*d410*/  BAR.SYNC.DEFER_BLOCKING 0x0 ;  /* 0x0000000000007b1d */ /* 0x000fe20000010000 */
[----:B-1----:R-:W-:Y:S01]  /*d420*/  LOP3.LUT R8, R140, 0xffffffe0, RZ, 0xc0, !PT ;  /* 0xffffffe08c087812 */ /* 0x002fe200078ec0ff */
[----:B------:R-:W-:-:S03]  /*d430*/  CS2R R4, SRZ ;  /* 0x0000000000047805 */ /* 0x000fc6000001ff00 */
[----:B------:R-:W-:Y:S02]  /*d440*/  IADD3 R8, R141, -R8, RZ ;  /* 0x800000088d087210 */ /* 0x000fe40007ffe0ff */
[----:B---3--:R-:W-:Y:S01]  /*d450*/  @P2 MOV R7, 0x1 ;  /* 0x0000000100072802 */ /* 0x008fe20000000f00 */
[----:B------:R1:W3:Y:S04]  /*d460*/  LDS.128 R24, [R199] ;  /* 0x00000000c7187984 */ /* 0x0002e80000000c00 */
        /* <DEDUP_REMOVED lines=11> */
[----:B------:R-:W-:Y:S01]  /*d520*/  @!P2 IMAD R7, R2, c[0x0][0x1c0], RZ ;  /* 0x000070000207aa24 */ /* 0x000fe200078e02ff */
[----:B----4-:R-:W-:-:S02]  /*d530*/  @P2 MOV R6, c[0x0][0x210] ;  /* 0x0000840000062a02 */ /* 0x010fc40000000f00 */
[----:B------:R-:W-:Y:S01]  /*d540*/  @!P2 MOV R6, 0x1 ;  /* 0x000000010006a802 */ /* 0x000fe20000000f00 */
[----:B------:R-:W-:Y:S01]  /*d550*/  IMAD R7, R14, R7, RZ ;  /* 0x000000070e077224 */ /* 0x000fe200078e02ff */
[----:B------:R-:W-:Y:S02]  /*d560*/  @!P0 SHF.R.S32.HI R9, RZ, 0x1f, R14 ;  /* 0x0000001fff098819 */ /* 0x000fe4000001140e */
[----:B------:R-:W-:Y:S02]  /*d570*/  @!P1 SHF.R.S32.HI R5, RZ, 0x1f, R0 ;  /* 0x0000001fff059819 */ /* 0x000fe40000011400 */
[----:B------:R-:W-:Y:S02]  /*d580*/  LOP3.LUT P5, RZ, R8, 0x3, RZ, 0xc0, !PT ;  /* 0x0000000308ff7812 */ /* 0x000fe400078ac0ff */
[----:B------:R-:W-:Y:S02]  /*d590*/  SEL R7, R7, RZ, P1 ;  /* 0x000000ff07077207 */ /* 0x000fe40000800000 */
[----:B------:R-:W-:Y:S01]  /*d5a0*/  @!P1 MOV R4, R0 ;  /* 0x0000000000049202 */ /* 0x000fe20000000f00 */
[----:B------:R-:W-:-:S02]  /*d5b0*/  IMAD R0, R65, R6, RZ ;  /* 0x0000000641007224 */ /* 0x000fc400078e02ff */
[----:B------:R-:W-:Y:S02]  /*d5c0*/  @!P0 IMAD R9, R9, c[0x0][0x1e0], RZ ;  /* 0x0000780009098a24 */ /* 0x000fe400078e02ff */
[----:B------:R-:W-:Y:S01]  /*d5d0*/  IMAD R2, R64, R2, R7 ;  /* 0x0000000240027224 */ /* 0x000fe200078e0207 */
[----:B------:R-:W-:Y:S01]  /*d5e0*/  SHF.L.U32 R0, R0, 0x6, RZ ;  /* 0x0000000600007819 */ /* 0x000fe200000006ff */
[C---:B------:R-:W-:Y:S02]  /*d5f0*/  @!P0 IMAD R13, R14.reuse, c[0x0][0x1e4], R9 ;  /* 0x000079000e0d8a24 */ /* 0x040fe400078e0209 */
[----:B------:R-:W-:Y:S01]  /*d600*/  @!P0 IMAD.WIDE.U32 R14, R14, c[0x0][0x1e0], RZ ;  /* 0x000078000e0e8a25 */ /* 0x000fe200078e00ff */
[----:B------:R-:W-:Y:S01]  /*d610*/  IADD3 R4, P2, P1, R0, R4, R2 ;  /* 0x0000000400047210 */ /* 0x000fe2000795e002 */
[----:B------:R-:W-:Y:S01]  /*d620*/  BSSY B0, `(.L_x_755) ;  /* 0x000001e000007945 */ /* 0x000fe20003800000 */
[----:B------:R-:W-:Y:S01]  /*d630*/  SHF.R.S32.HI R0, RZ, 0x1f, R0 ;  /* 0x0000001fff007819 */ /* 0x000fe20000011400 */
[----:B--2---:R-:W-:Y:S01]  /*d640*/  @P3 FMUL.FTZ R7, R10, 0.69314718246459960938 ;  /* 0x3f3172180a073820 */ /* 0x004fe20000410000 */
[----:B------:R-:W-:Y:S01]  /*d650*/  SHF.R.S32.HI R2, RZ, 0x1f, R2 ;  /* 0x0000001fff027819 */ /* 0x000fe20000011402 */
[----:B------:R-:W-:Y:S01]  /*d660*/  @P4 FMUL.FTZ R8, R12, 0.69314718246459960938 ;  /* 0x3f3172180c084820 */ /* 0x000fe20000410000 */
[----:B------:R-:W-:Y:S01]  /*d670*/  MOV R11, 0x7f800000 ;  /* 0x7f800000000b7802 */ /* 0x000fe20000000f00 */
[----:B------:R-:W-:Y:S01]  /*d680*/  @P3 FFMA.FTZ R11, R3, c[0x0][0x238], R7 ;  /* 0x00008e00030b3a23 */ /* 0x000fe20000010007 */
[----:B------:R-:W-:Y:S01]  /*d690*/  MOV R9, 0x7f800000 ;  /* 0x7f80000000097802 */ /* 0x000fe20000000f00 */
[----:B------:R-:W-:Y:S01]  /*d6a0*/  @P4 FFMA.FTZ R9, R116, c[0x0][0x238], R8 ;  /* 0x00008e0074094a23 */ /* 0x000fe20000010008 */
[----:B------:R-:W-:-:S02]  /*d6b0*/  @!P0 MOV R137, R14 ;  /* 0x0000000e00898202 */ /* 0x000fc40000000f00 */
[----:B------:R-:W-:Y:S02]  /*d6c0*/  @!P0 IADD3 R138, R15, R13, RZ ;  /* 0x0000000d0f8a8210 */ /* 0x000fe40007ffe0ff */
[----:B------:R-:W-:Y:S01]  /*d6d0*/  IADD3.X R3, R0, R5, R2, P2, P1 ;  /* 0x0000000500037210 */ /* 0x000fe200017e2402 */
[----:B------:R-:W-:Y:S05]  /*d6e0*/  @P5 BRA `(.L_x_756) ;  /* 0x0000011000005947 */ /* 0x000fea0003800000 */
[----:B---3--:R-:W2:Y:S01]  /*d6f0*/  LDL.LU R66, [R1+0x84] ;  /* 0x0000840001427983 */ /* 0x008ea20000300800 */
[----:B-----5:R-:W-:Y:S01]  /*d700*/  IMAD R2, R65, -0x40, R68 ;  /* 0xffffffc041027824 */ /* 0x020fe200078e0244 */
[----:B--2---:R-:W-:-:S04]  /*d710*/  IADD3 R0, R66, 0x8, RZ ;  /* 0x0000000842007810 */ /* 0x004fc80007ffe0ff */
        /* <DEDUP_REMOVED lines=14> */
.L_x_756:
[----:B---3--:R-:W-:Y:S05]  /*d800*/  BSYNC B0 ;  /* 0x0000000000007941 */ /* 0x008fea0003800000 */
.L_x_755:
[----:B------:R-:W3:Y:S04]  /*d810*/  LDL.64 R66, [R1+0x30] ;  /* 0x0000300001427983 */ /* 0x000ee80000100a00 */
[----:B------:R4:W5:Y:S04]  /*d820*/  LDL R15, [R1+0x40] ;  /* 0x00004000010f7983 */ /* 0x0009680000100800 */
[----:B------:R4:W5:Y:S01]  /*d830*/  LDL R14, [R1+0x44] ;  /* 0x00004400010e7983 */ /* 0x0009620000100800 */
[----:B------:R-:W-:Y:S01]  /*d840*/  LEA.HI R13, R142, R141, RZ, 0x3 ;  /* 0x0000008d8e0d7211 */ /* 0x000fe200078f18ff */
[----:B-----5:R-:W-:Y:S01]  /*d850*/  IMAD R12, R65, -0x40, R68 ;  /* 0xffffffc0410c7824 */ /* 0x020fe200078e0244 */
[----:B--2---:R-:W-:Y:S01]  /*d860*/  SHF.R.S32.HI R3, RZ, 0x1f, R64 ;  /* 0x0000001fff037819 */ /* 0x004fe20000011440 */
[----:B------:R-:W2:Y:S01]  /*d870*/  S2R R6, SR_TID.X ;  /* 0x0000000000067919 */ /* 0x000ea20000002100 */
[----:B------:R-:W-:Y:S03]  /*d880*/  BSSY B0, `(.L_x_757) ;  /* 0x000001e000007945 */ /* 0x000fe60003800000 */
[----:B------:R-:W1:Y:S01]  /*d890*/  S2R R7, SR_CTAID.X ;  /* 0x0000000000077919 */ /* 0x000e620000002500 */
[----:B------:R-:W-:Y:S01]  /*d8a0*/  IMAD R3, R3, c[0x0][0x1f0], RZ ;  /* 0x00007c0003037a24 */ /* 0x000fe200078e02ff */
[----:B--2---:R-:W-:-:S04]  /*d8b0*/  SHF.R.S32.HI R2, RZ, 0x1f, R6 ;  /* 0x0000001fff027819 */ /* 0x004fc80000011406 */
[----:B------:R-:W-:-:S04]  /*d8c0*/  LEA.HI R2, R2, R6, RZ, 0x3 ;  /* 0x0000000602027211 */ /* 0x000fc800078f18ff */
[----:B------:R-:W-:Y:S02]  /*d8d0*/  SHF.R.S32.HI R2, RZ, 0x3, R2 ;  /* 0x00000003ff027819 */ /* 0x000fe40000011402 */
[----:B---3--:R-:W-:Y:S02]  /*d8e0*/  IADD3 R4, P0, R66, R137, RZ ;  /* 0x0000008942047210 */ /* 0x008fe40007f1e0ff */
[----:B------:R-:W-:-:S05]  /*d8f0*/  SHF.R.S32.HI R0, RZ, 0x1f, R66 ;  /* 0x0000001fff007819 */ /* 0x000fca0000011442 */
[----:B------:R-:W-:Y:S01]  /*d900*/  IMAD.X R5, R0, 0x1, R138, P0 ;  /* 0x0000000100057824 */ /* 0x000fe200000e068a */
[----:B------:R-:W-:-:S03]  /*d910*/  SHF.R.S32.HI R0, RZ, 0x3, R13 ;  /* 0x00000003ff007819 */ /* 0x000fc6000001140d */
[----:B------:R-:W-:Y:S01]  /*d920*/  IMAD.WIDE.U32 R10, R64, c[0x0][0x1f0], R4 ;  /* 0x00007c00400a7a25 */ /* 0x000fe200078e0004 */
[----:B------:R-:W-:-:S03]  /*d930*/  ISETP.GE.AND P0, PT, R0, R12, PT ;  /* 0x0000000c0000720c */ /* 0x000fc60003f06270 */
[----:B------:R-:W-:Y:S01]  /*d940*/  IMAD R0, R64, c[0x0][0x1f4], R3 ;  /* 0x00007d0040007a24 */ /* 0x000fe200078e0203 */
[----:B------:R-:W-:-:S03]  /*d950*/  SHF.R.S32.HI R3, RZ, 0x1f, R2 ;  /* 0x0000001fff037819 */ /* 0x000fc60000011402 */
[----:B------:R-:W-:Y:S02]  /*d960*/  IMAD.IADD R9, R11, 0x1, R0 ;  /* 0x000000010b097824 */ /* 0x000fe400078e0200 */
[----:B-1----:R-:W-:-:S04]  /*d970*/  IMAD.WIDE R2, R7, 0x40, R2 ;  /* 0x0000004007027825 */ /* 0x002fc800078e0202 */
[----:B------:R-:W-:Y:S05]  /*d980*/  @P0 BRA `(.L_x_758) ;  /* 0x000000d000000947 */ /* 0x000fea0003800000 */
[----:B----4-:R-:W-:Y:S01]  /*d990*/  IMAD R0, R3, c[0x0][0x1e8], RZ ;  /* 0x00007a0003007a24 */ /* 0x010fe200078e02ff */
        /* <DEDUP_REMOVED lines=12> */
.L_x_758:
[----:B----4-:R-:W-:Y:S05]  /*da60*/  BSYNC B0 ;  /* 0x0000000000007941 */ /* 0x010fea0003800000 */
.L_x_757:
[----:B------:R-:W-:Y:S01]  /*da70*/  LEA.HI.SX32 R0, R13, 0x10, 0x1d ;  /* 0x000000100d007811 */ /* 0x000fe200078feaff */
        /* <DEDUP_REMOVED lines=19> */
.L_x_760:
[----:B------:R-:W-:Y:S05]  /*dbb0*/  BSYNC B0 ;  /* 0x0000000000007941 */ /* 0x000fea0003800000 */
.L_x_759:
        /* <DEDUP_REMOVED lines=20> */
.L_x_762:
[----:B------:R-:W-:Y:S05]  /*dd00*/  BSYNC B0 ;  /* 0x0000000000007941 */ /* 0x000fea0003800000 */
.L_x_761:
[----:B------:R-:W-:-:S04]  /*dd10*/  LEA.HI.SX32 R0, R13, 0x30, 0x1d ;  /* 0x000000300d007811 */ /* 0x000fc800078feaff */
[----:B------:R-:W-:-:S13]  /*dd20*/  ISETP.GE.AND P0, PT, R0, R12, PT ;  /* 0x0000000c0000720c */ /* 0x000fda0003f06270 */
[----:B------:R-:W-:Y:S05]  /*dd30*/  @P0 EXIT ;  /* 0x000000000000094d */ /* 0x000fea0003800000 */
[----:B------:R-:W-:Y:S02]  /*dd40*/  IADD3 R0, P0, R2, 0x30, RZ ;  /* 0x0000003002007810 */ /* 0x000fe40007f1e0ff */
[----:B------:R-:W-:-:S03]  /*dd50*/  ISETP.GE.AND P1, PT, R66, c[0x0][0x220], PT ;  /* 0x0000880042007a0c */ /* 0x000fc60003f26270 */
[----:B------:R-:W-:Y:S01]  /*dd60*/  IMAD.X R2, RZ, RZ, R3, P0 ;  /* 0x000000ffff027224 */ /* 0x000fe200000e0603 */
[----:B------:R-:W-:Y:S02]  /*dd70*/  MOV R3, R9 ;  /* 0x0000000900037202 */ /* 0x000fe40000000f00 */
[----:B------:R-:W-:Y:S01]  /*dd80*/  ISETP.GE.AND P0, PT, R15, c[0x0][0x220], PT ;  /* 0x000088000f007a0c */ /* 0x000fe20003f06270 */
[----:B------:R-:W-:Y:S02]  /*dd90*/  IMAD R6, R2, c[0x0][0x1e8], RZ ;  /* 0x00007a0002067a24 */ /* 0x000fe400078e02ff */
[----:B------:R-:W-:-:S04]  /*dda0*/  IMAD.MOV.U32 R2, RZ, RZ, R10 ;  /* 0x000000ffff027224 */ /* 0x000fc800078e000a */
[----:B-1----:R-:W-:-:S04]  /*ddb0*/  IMAD.WIDE.U32 R4, R0, c[0x0][0x1e8], R2 ;  /* 0x00007a0000047a25 */ /* 0x002fc800078e0002 */
[----:B------:R-:W-:Y:S01]  /*ddc0*/  IMAD R0, R0, c[0x0][0x1ec], R6 ;  /* 0x00007b0000007a24 */ /* 0x000fe200078e0206 */
[----:B------:R-:W-:-:S03]  /*ddd0*/  LEA R2, P2, R4, c[0x0][0x1d0], 0x1 ;  /* 0x0000740004027a11 */ /* 0x000fc600078408ff */
        /* <DEDUP_REMOVED lines=8> */
.L_x_721:
[----:B------:R-:W3:Y:S04]  /*de60*/  LDL.LU R9, [R1+0x60] ;  /* 0x0000600001097983 */ /* 0x000ee80000300800 */
[----:B------:R-:W4:Y:S01]  /*de70*/  LDL.LU R12, [R1+0x7c] ;  /* 0x00007c00010c7983 */ /* 0x000f220000300800 */
[----:B------:R-:W1:Y:S01]  /*de80*/  LDC.U8 R3, c[0x0][0x329] ;  /* 0x0000ca40ff037b82 */ /* 0x000e620000000000 */
[----:B------:R-:W-:Y:S01]  /*de90*/  LEA.HI R10, R17, R38, RZ, 0x3 ;  /* 0x00000026110a7211 */ /* 0x000fe200078f18ff */
[----:B------:R-:W-:Y:S03]  /*dea0*/  BSSY B0, `(.L_x_763) ;  /* 0x0000045000007945 */ /* 0x000fe60003800000 */
[----:B------:R-:W-:-:S02]  /*deb0*/  LOP3.LUT R8, R10, 0xfffffff8, RZ, 0xc0, !PT ;  /* 0xfffffff80a087812 */ /* 0x000fc400078ec0ff */
[----:B------:R-:W-:Y:S01]  /*dec0*/  SHF.R.S32.HI R10, RZ, 0x3, R10 ;  /* 0x00000003ff0a7819 */ /* 0x000fe2000001140a */
[----:B------:R-:W5:Y:S02]  /*ded0*/  LDC.U8 R2, c[0x0][0x328] ;  /* 0x0000ca00ff027b82 */ /* 0x000f640000000000 */
[----:B------:R-:W-:Y:S01]  /*dee0*/  IMAD.IADD R20, R38, 0x1, -R8 ;  /* 0x0000000126147824 */ /* 0x000fe200078e0a08 */
[----:B------:R-:W-:Y:S02]  /*def0*/  SHF.R.S32.HI R8, RZ, 0x1f, R25 ;  /* 0x0000001fff087819 */ /* 0x000fe40000011419 */
[----:B------:R-:W-:Y:S01]  /*df00*/  SHF.R.S32.HI R11, RZ, 0x1f, R10 ;  /* 0x0000001fff0b7819 */ /* 0x000fe2000001140a */
[----:B------:R-:W-:Y:S02]  /*df10*/  IMAD.SHL.U32 R14, R20, 0x8, RZ ;  /* 0x00000008140e7824 */ /* 0x000fe400078e00ff */
[----:B------:R-:W-:-:S03]  /*df20*/  IMAD R8, R8, c[0x0][0x1f0], RZ ;  /* 0x00007c0008087a24 */ /* 0x000fc600078e02ff */
[C---:B------:R-:W-:Y:S01]  /*df30*/  IADD3 R24, R14.reuse, 0x40, RZ ;  /* 0x000000400e187810 */ /* 0x040fe20007ffe0ff */
[----:B------:R-:W-:Y:S01]  /*df40*/  IMAD R8, R25, c[0x0][0x1f4], R8 ;  /* 0x00007d0019087a24 */ /* 0x000fe200078e0208 */
[----:B------:R-:W-:Y:S02]  /*df50*/  IADD3 R23, R14, 0x80, RZ ;  /* 0x000000800e177810 */ /* 0x000fe40007ffe0ff */
[----:B-1----:R-:W-:Y:S02]  /*df60*/  ISETP.NE.AND P1, PT, R3, RZ, PT ;  /* 0x000000ff0300720c */ /* 0x002fe40003f25270 */
[----:B-----5:R-:W-:-:S04]  /*df70*/  ISETP.NE.AND P3, PT, R2, RZ, PT ;  /* 0x000000ff0200720c */ /* 0x020fc80003f65270 */
[----:B------:R-:W-:-:S07]  /*df80*/  ISETP.EQ.AND P3, PT, R3, RZ, P3 ;  /* 0x000000ff0300720c */ /* 0x000fce0001f62270 */
[----:B------:R-:W-:Y:S01]  /*df90*/  @P1 IMAD.MOV.U32 R0, RZ, RZ, c[0x0][0x210] ;  /* 0x00008400ff001624 */ /* 0x000fe200078e00ff */
[----:B------:R-:W-:Y:S01]  /*dfa0*/  @!P1 ISETP.NE.AND P0, PT, R2, RZ, PT ;  /* 0x000000ff0200920c */ /* 0x000fe20003f05270 */
[----:B------:R-:W-:Y:S02]  /*dfb0*/  @!P1 IMAD.MOV.U32 R2, RZ, RZ, c[0x0][0x214] ;  /* 0x00008500ff029624 */ /* 0x000fe400078e00ff */
[----:B------:R-:W-:Y:S02]  /*dfc0*/  @P1 IMAD R0, R0, c[0x0][0x214], RZ ;  /* 0x0000850000001a24 */ /* 0x000fe400078e02ff */
[----:B--2---:R-:W-:Y:S01]  /*dfd0*/  @P1 IMAD.MOV.U32 R4, RZ, RZ, 0x1 ;  /* 0x00000001ff041424 */ /* 0x004fe200078e00ff */
[----:B------:R-:W-:-:S05]  /*dfe0*/  @!P1 SEL R0, R2, c[0x0][0x234], !P0 ;  /* 0x00008d0002009a07 */ /* 0x000fca0004000000 */
[----:B------:R-:W-:Y:S01]  /*dff0*/  @!P1 IMAD R4, R0, c[0x0][0x1c0], RZ ;  /* 0x0000700000049a24 */ /* 0x000fe200078e02ff */
[C---:B---3--:R-:W-:Y:S02]  /*e000*/  ISETP.NE.AND P2, PT, R9.reuse, -0x1, PT ;  /* 0xffffffff0900780c */ /* 0x048fe40003f45270 */
[----:B------:R-:W-:Y:S02]  /*e010*/  ISETP.NE.OR P0, PT, R9, -0x1, !P3 ;  /* 0xffffffff0900780c */ /* 0x000fe40005f05670 */
[----:B----4-:R-:W-:-:S09]  /*e020*/  IADD3 R15, -R27, R12, RZ ;  /* 0x0000000c1b0f7210 */ /* 0x010fd20007ffe1ff */
[----:B------:R-:W-:Y:S01]  /*e030*/  @P2 IMAD.WIDE.U32 R2, R9, c[0x0][0x1e8], RZ ;  /* 0x00007a0009022a25 */ /* 0x000fe200078e00ff */
[----:B------:R-:W-:-:S03]  /*e040*/  @!P2 SHF.R.S32.HI R5, RZ, 0x1f, R19 ;  /* 0x0000001fff05a819 */ /* 0x000fc60000011413 */
[----:B------:R-:W-:Y:S02]  /*e050*/  @P2 IMAD R7, R9, c[0x0][0x1ec], R3 ;  /* 0x00007b0009072a24 */ /* 0x000fe400078e0203 */
[----:B------:R-:W-:Y:S02]  /*e060*/  @!P2 IMAD R6, R5, c[0x0][0x1e0], RZ ;  /* 0x000078000506aa24 */ /* 0x000fe400078e02ff */
[C---:B------:R-:W-:Y:S02]  /*e070*/  IMAD R3, R19.reuse, R4, RZ ;  /* 0x0000000413037224 */ /* 0x040fe400078e02ff */
[----:B------:R-:W-:-:S03]  /*e080*/  @!P2 IMAD.WIDE.U32 R4, R19, c[0x0][0x1e0], RZ ;  /* 0x000078001304aa25 */ /* 0x000fc600078e00ff */
[----:B------:R-:W-:Y:S01]  /*e090*/  SEL R3, R3, RZ, !P3 ;  /* 0x000000ff03037207 */ /* 0x000fe20005800000 */
[C---:B------:R-:W-:Y:S01]  /*e0a0*/  @!P0 IMAD R9, R19.reuse, c[0x0][0x214], RZ ;  /* 0x0000850013098a24 */ /* 0x040fe200078e02ff */
[----:B------:R-:W-:Y:S01]  /*e0b0*/  @!P2 MOV R2, R4 ;  /* 0x000000040002a202 */ /* 0x000fe20000000f00 */
[----:B------:R-:W-:Y:S02]  /*e0c0*/  @!P2 IMAD R6, R19, c[0x0][0x1e4], R6 ;  /* 0x000079001306aa24 */ /* 0x000fe400078e0206 */
[----:B------:R-:W-:Y:S01]  /*e0d0*/  @P1 IMAD.MOV.U32 R19, RZ, RZ, c[0x0][0x210] ;  /* 0x00008400ff131624 */ /* 0x000fe200078e00ff */
[----:B------:R1:W-:Y:S01]  /*e0e0*/  @!P0 STL [R1+0x60], R9 ;  /* 0x0000600901008387 */ /* 0x0003e20000100800 */
[----:B------:R-:W-:Y:S01]  /*e0f0*/  @!P2 IMAD.IADD R7, R5, 0x1, R6 ;  /* 0x000000010507a824 */ /* 0x000fe200078e0206 */
[----:B------:R-:W-:Y:S01]  /*e100*/  IADD3 R4, P0, R14, R2, RZ ;  /* 0x000000020e047210 */ /* 0x000fe20007f1e0ff */
[----:B------:R-:W-:Y:S01]  /*e110*/  IMAD R6, R25, R0, R3 ;  /* 0x0000000019067224 */ /* 0x000fe200078e0203 */
[----:B------:R-:W-:Y:S01]  /*e120*/  ISETP.GE.AND P2, PT, R10, R15, PT ;  /* 0x0000000f0a00720c */ /* 0x000fe20003f46270 */
[----:B------:R-:W-:Y:S01]  /*e130*/  @!P3 CS2R R2, SRZ ;  /* 0x000000000002b805 */ /* 0x000fe2000001ff00 */
[----:B------:R-:W-:Y:S01]  /*e140*/  @!P1 IMAD.MOV.U32 R19, RZ, RZ, 0x1 ;  /* 0x00000001ff139424 */ /* 0x000fe200078e00ff */
[----:B------:R-:W-:-:S02]  /*e150*/  @P3 SHF.R.S32.HI R3, RZ, 0x1f, R9 ;  /* 0x0000001fff033819 */ /* 0x000fc40000011409 */
[----:B------:R-:W-:Y:S01]  /*e160*/  @P3 MOV R2, R9 ;  /* 0x0000000900023202 */ /* 0x000fe20000000f00 */
[----:B------:R-:W-:Y:S01]  /*e170*/  IMAD R0, R27, R19, RZ ;  /* 0x000000131b007224 */ /* 0x000fe200078e02ff */
[----:B------:R-:W-:-:S04]  /*e180*/  LEA.HI.X.SX32 R5, R14, R7, 0x1, P0 ;  /* 0x000000070e057211 */ /* 0x000fc800000f0eff */
[----:B------:R-:W-:Y:S01]  /*e190*/  IADD3 R22, P1, P0, R0, R2, R6 ;  /* 0x0000000200167210 */ /* 0x000fe2000783e006 */
[----:B------:R-:W-:Y:S01]  /*e1a0*/  IMAD.WIDE.U32 R12, R25, c[0x0][0x1f0], R4 ;  /* 0x00007c00190c7a25 */ /* 0x000fe200078e0004 */
[----:B------:R-:W-:Y:S02]  /*e1b0*/  SHF.R.S32.HI R4, RZ, 0x1f, R0 ;  /* 0x0000001fff047819 */ /* 0x000fe40000011400 */
[----:B------:R-:W-:-:S04]  /*e1c0*/  SHF.R.S32.HI R0, RZ, 0x1f, R6 ;  /* 0x0000001fff007819 */ /* 0x000fc80000011406 */
[----:B------:R-:W-:Y:S01]  /*e1d0*/  IADD3.X R21, R4, R3, R0, P1, P0 ;  /* 0x0000000304157210 */ /* 0x000fe20000fe0400 */
[----:B-1----:R-:W1:Y:S02]  /*e1e0*/  S2R R9, SR_CTAID.X ;  /* 0x0000000000097919 */ /* 0x002e640000002500 */
[----:B-1----:R-:W-:-:S04]  /*e1f0*/  IMAD.WIDE R6, R9, 0x40, R10 ;  /* 0x0000004009067825 */ /* 0x002fc800078e020a */
[----:B------:R-:W-:Y:S01]  /*e200*/  IMAD.IADD R9, R8, 0x1, R13 ;  /* 0x0000000108097824 */ /* 0x000fe200078e020d */
        /* <DEDUP_REMOVED lines=14> */
.L_x_764:
[----:B------:R-:W-:Y:S05]  /*e2f0*/  BSYNC B0 ;  /* 0x0000000000007941 */ /* 0x000fea0003800000 */
.L_x_763:
[----:B------:R-:W-:Y:S01]  /*e300*/  IADD3 R18, R10, 0x10, RZ ;  /* 0x000000100a127810 */ /* 0x000fe20007ffe0ff */
[----:B------:R-:W-:Y:S03]  /*e310*/  BSSY B0, `(.L_x_765) ;  /* 0x0000013000007945 */ /* 0x000fe60003800000 */
[----:B------:R-:W-:-:S13]  /*e320*/  ISETP.GE.AND P0, PT, R18, R15, PT ;  /* 0x0000000f1200720c */ /* 0x000fda0003f06270 */
[----:B------:R-:W-:Y:S05]  /*e330*/  @P0 BRA `(.L_x_766) ;  /* 0x0000010000000947 */ /* 0x000fea0003800000 */
[----:B------:R-:W-:Y:S01]  /*e340*/  IADD3 R0, P0, R6, 0x10, RZ ;  /* 0x0000001006007810 */ /* 0x000fe20007f1e0ff */
[----:B------:R-:W-:Y:S01]  /*e350*/  IMAD.MOV.U32 R4, RZ, RZ, R12 ;  /* 0x000000ffff047224 */ /* 0x000fe200078e000c */
[----:B------:R-:W-:Y:S02]  /*e360*/  MOV R5, R9 ;  /* 0x0000000900057202 */ /* 0x000fe40000000f00 */
[----:B------:R-:W-:Y:S01]  /*e370*/  ISETP.GE.AND P2, PT, R14, c[0x0][0x220], PT ;  /* 0x000088000e007a0c */ /* 0x000fe20003f46270 */
[----:B-1----:R-:W-:Y:S01]  /*e380*/  IMAD.X R2, RZ, RZ, R7, P0 ;  /* 0x000000ffff027224 */ /* 0x002fe200000e0607 */
        /* <DEDUP_REMOVED lines=11> */
.L_x_766:
[----:B------:R-:W-:Y:S05]  /*e440*/  BSYNC B0 ;  /* 0x0000000000007941 */ /* 0x000fea0003800000 */
.L_x_765:
        /* <DEDUP_REMOVED lines=20> */
.L_x_768:
[----:B------:R-:W-:Y:S05]  /*e590*/  BSYNC B0 ;  /* 0x0000000000007941 */ /* 0x000fea0003800000 */
.L_x_767:
        /* <DEDUP_REMOVED lines=20> */
.L_x_770:
[----:B------:R-:W-:Y:S05]  /*e6e0*/  BSYNC B0 ;  /* 0x0000000000007941 */ /* 0x000fea0003800000 */
.L_x_769:
[----:B------:R-:W-:-:S04]  /*e6f0*/  ISETP.NE.AND P6, PT, R20, RZ, PT ;  /* 0x000000ff1400720c */ /* 0x000fc80003fc5270 */
[-C--:B------:R-:W-:Y:S02]  /*e700*/  ISETP.GE.OR P5, PT, R10, R15.reuse, P6 ;  /* 0x0000000f0a00720c */ /* 0x080fe400037a6670 */
[-C--:B------:R-:W-:Y:S02]  /*e710*/  ISETP.GE.OR P4, PT, R18, R15.reuse, P6 ;  /* 0x0000000f1200720c */ /* 0x080fe40003786670 */
[-C--:B------:R-:W-:Y:S02]  /*e720*/  ISETP.GE.OR P3, PT, R16, R15.reuse, P6 ;  /* 0x0000000f1000720c */ /* 0x080fe40003766670 */
[----:B------:R-:W-:-:S07]  /*e730*/  ISETP.GE.OR P6, PT, R17, R15, P6 ;  /* 0x0000000f1100720c */ /* 0x000fce00037c6670 */
[-C--:B------:R-:W-:Y:S02]  /*e740*/  @!P5 IMAD R0, R10, R19.reuse, RZ ;  /* 0x000000130a00d224 */ /* 0x080fe400078e02ff */
[-C--:B-1----:R-:W-:Y:S02]  /*e750*/  @!P4 IMAD R3, R18, R19.reuse, RZ ;  /* 0x000000131203c224 */ /* 0x082fe400078e02ff */
[----:B------:R-:W-:Y:S01]  /*e760*/  @!P3 IMAD R5, R16, R19, RZ ;  /* 0x000000131005b224 */ /* 0x000fe200078e02ff */
[CC--:B------:R-:W-:Y:S02]  /*e770*/  @!P5 IADD3 R2, P0, R0.reuse, R22.reuse, RZ ;  /* 0x000000160002d210 */ /* 0x0c0fe40007f1e0ff */
        /* <DEDUP_REMOVED lines=18> */
[----:B-1----:R-:W-:-:S05]  /*e8a0*/  IMAD R0, R17, R19, RZ ;  /* 0x0000001311007224 */ /* 0x002fca00078e02ff */
[----:B------:R-:W-:-:S04]  /*e8b0*/  IADD3 R3, P0, R0, R22, RZ ;  /* 0x0000001600037210 */ /* 0x000fc80007f1e0ff */
[----:B------:R-:W-:Y:S02]  /*e8c0*/  LEA.HI.X.SX32 R0, R0, R21, 0x1, P0 ;  /* 0x0000001500007211 */ /* 0x000fe400000f0eff */
[----:B------:R-:W-:-:S04]  /*e8d0*/  LEA R2, P0, R3, c[0x0][0x200], 0x2 ;  /* 0x0000800003027a11 */ /* 0x000fc800078010ff */
[----:B------:R-:W-:Y:S01]  /*e8e0*/  LEA.HI.X R3, R3, c[0x0][0x204], R0, 0x2, P0 ;  /* 0x0000810003037a11 */ /* 0x000fe200000f1400 */
[----:B------:R-:W-:-:S05]  /*e8f0*/  IMAD.MOV.U32 R0, RZ, RZ, 0x7f800000 ;  /* 0x7f800000ff007424 */ /* 0x000fca00078e00ff */
[----:B------:R-:W-:Y:S01]  /*e900*/  STG.E [R2.64], R0 ;  /* 0x0000000002007986 */ /* 0x000fe2000c101906 */
[----:B------:R-:W-:Y:S05]  /*e910*/  EXIT ;  /* 0x000000000000794d */ /* 0x000fea0003800000 */
.L_x_771:
        /* <DEDUP_REMOVED lines=14> */
.L_x_1291:


//--------------------- .text._ZN5flash16flash_fwd_kernelI23Flash_fwd_kernel_traitsILi192ELi64ELi64ELi4ELb0ELb0EN7cutlass10bfloat16_tE19Flash_kernel_traitsILi192ELi64ELi64ELi4ES3_EELb0ELb0ELb0ELb0ELb0ELb0ELb1ELb0EEEvNS_16Flash_fwd_paramsE --------------------------
	.section	.text._ZN5flash16flash_fwd_kernelI23Flash_fwd_kernel_traitsILi192ELi64ELi64ELi4ELb0ELb0EN7cutlass10bfloat16_tE19Flash_kernel_traitsILi192ELi64ELi64ELi4ES3_EELb0ELb0ELb0ELb0ELb0ELb0ELb1ELb0EEEvNS_16Flash_fwd_paramsE,"ax",@progbits
	.sectioninfo	@"SHI_REGISTERS=255"
	.align	128
        .global         _ZN5flash16flash_fwd_kernelI23Flash_fwd_kernel_traitsILi192ELi64ELi64ELi4ELb0ELb0EN7cutlass10bfloat16_tE19Flash_kernel_traitsILi192ELi64ELi64ELi4ES3_EELb0ELb0ELb0ELb0ELb0ELb0ELb1ELb0EEEvNS_16Flash_fwd_paramsE
        .type           _ZN5flash16flash_fwd_kernelI23Flash_fwd_kernel_traitsILi192ELi64ELi64ELi4ELb0ELb0EN7cutlass10bfloat16_tE19Flash_kernel_traitsILi192ELi64ELi64ELi4ES3_EELb0ELb0ELb0ELb0ELb0ELb0ELb1ELb0EEEvNS_16Flash_fwd_paramsE,@function
        .size           _ZN5flash16flash_fwd_kernelI23Flash_fwd_kernel_traitsILi192ELi64ELi64ELi4ELb0ELb0EN7cutlass10bfloat16_tE19Flash_kernel_traitsILi192ELi64ELi64ELi4ES3_EELb0ELb0ELb0ELb0ELb0ELb0ELb1ELb0EEEvNS_16Flash_fwd_paramsE,(.L_x_1292 - _ZN5flash16flash_fwd_kernelI23Flash_fwd_kernel_traitsILi192ELi64ELi64ELi4ELb0ELb0EN7cutlass10bfloat16_tE19Flash_kernel_traitsILi192ELi64ELi64ELi4ES3_EELb0ELb0ELb0ELb0ELb0ELb0ELb1ELb0EEEvNS_16Flash_fwd_paramsE)
        .other          _ZN5flash16flash_fwd_kernelI23Flash_fwd_kernel_traitsILi192ELi64ELi64ELi4ELb0ELb0EN7cutlass10bfloat16_tE19Flash_kernel_traitsILi192ELi64ELi64ELi4ES3_EELb0ELb0ELb0ELb0ELb0ELb0ELb1ELb0EEEvNS_16Flash_fwd_paramsE,@"STO_CUDA_ENTRY STV_DEFAULT"
_ZN5flash16flash_fwd_kernelI23Flash_fwd_kernel_traitsILi192ELi64ELi64ELi4ELb0ELb0EN7cutlass10bfloat16_tE19Flash_kernel_traitsILi192ELi64ELi64ELi4ES3_EELb0ELb0ELb0ELb0ELb0ELb0ELb1ELb0EEEvNS_16Flash_fwd_paramsE:
.text._ZN5flash16flash_fwd_kernelI23Flash_fwd_kernel_traitsILi192ELi64ELi64ELi4ELb0ELb0EN7cutlass10bfloat16_tE19Flash_kernel_traitsILi192ELi64ELi64ELi4ES3_EELb0ELb0ELb0ELb0ELb0ELb0ELb1ELb0EEEvNS_16Flash_fwd_paramsE:
        /* <DEDUP_REMOVED lines=34> */
.L_x_772:
[----:B-1-34-:R-:W-:Y:S02]  /*0220*/  MOV R2, c[0x0][0x218] ;  /* 0x0000860000027a02 */ /* 0x01afe40000000f00 */
.L_x_773:
        /* <DEDUP_REMOVED lines=41> */
.L_x_775:
[----:B------:R-:W-:Y:S02]  /*04c0*/  IABS R7, c[0x0][0x1c8] ;  /* 0x0000720000077a13 */ /* 0x000fe40000000000 */
[----:B------:R-:W-:Y:S02]  /*04d0*/  SHF.R.S32.HI R25, RZ, 0x1f, R22 ;  /* 0x0000001fff197819 */ /* 0x000fe40000011416 */
        /* <DEDUP_REMOVED lines=19> */
[----:B------:R-:W-:-:S03]  /*0610*/  LOP3.LUT R2, R22, c[0x0][0x1c8], RZ, 0x3c, !PT ;  /* 0x0000720016027a12 */ /* 0x000fc600078e3cff */
[----:B------:R-:W-:Y:S01]  /*0620*/  @P0 IMAD.WIDE.U32 R10, R7, c[0x0][0x1a0], RZ ;  /* 0x00006800070a0a25 */ /* 0x000fe200078e00ff */
[----:B------:R-:W-:-:S03]  /*0630*/  ISETP.GE.AND P1, PT, R2, RZ, PT ;  /* 0x000000ff0200720c */ /* 0x000fc60003f26270 */
[----:B------:R-:W-:-:S04]  /*0640*/  @P0 IMAD R7, R7, c[0x0][0x1a4], R11 ;  /* 0x0000690007070a24 */ /* 0x000fc800078e020b */
        /* <DEDUP_REMOVED lines=14> */
.L_x_776:
        /* <DEDUP_REMOVED lines=19> */
[----:B------:R-:W-:Y:S01]  /*0860*/  LOP3.LUT R0, R213, 0x38, R224, 0xf8, !PT ;  /* 0x00000038d5007812 */ /* 0x000fe200078ef8e0 */
[----:B------:R-:W-:Y:S01]  /*0870*/  IMAD.IADD R205, R4, 0x1, -R205 ;  /* 0x0000000104cd7824 */ /* 0x000fe200078e0acd */
[----:B------:R-:W-:Y:S01]  /*0880*/  SHF.R.U32.HI R213, RZ, 0x3, R213 ;  /* 0x00000003ffd57819 */ /* 0x000fe200000116d5 */
[----:B------:R-:W-:Y:S01]  /*0890*/  IMAD R9, R27, c[0x0][0x198], RZ ;  /* 0x000066001b097a24 */ /* 0x000fe200078e02ff */
[----:B------:R-:W-:Y:S01]  /*08a0*/  SHF.R.S32.HI R4, RZ, 0x1f, R11 ;  /* 0x0000001fff047819 */ /* 0x000fe2000001140b */
[----:B------:R-:W-:Y:S01]  /*08b0*/  IMAD.WIDE R28, R212, 0x40, R26 ;  /* 0x00000040d41c7825 */ /* 0x000fe200078e021a */
[----:B------:R-:W-:Y:S02]  /*08c0*/  LOP3.LUT R213, R0, R213, RZ, 0x3c, !PT ;  /* 0x000000d500d57212 */ /* 0x000fe400078e3cff */
[----:B------:R-:W-:Y:S02]  /*08d0*/  LEA.HI R5, R4, R11, RZ, 0x3 ;  /* 0x0000000b04057211 */ /* 0x000fe400078f18ff */
[----:B------:R-:W-:-:S02]  /*08e0*/  LEA.HI R0, R21, R6, RZ, 0x6 ;  /* 0x0000000615007211 */ /* 0x000fc400078f30ff */
[--C-:B------:R-:W-:Y:S02]  /*08f0*/  SHF.R.S32.HI R225, RZ, 0x1f, R224.reuse ;  /* 0x0000001fffe17819 */ /* 0x100fe400000114e0 */
[----:B------:R-:W-:Y:S01]  /*0900*/  IADD3 R12, P0, R224, R12, RZ ;  /* 0x0000000ce00c7210 */ /* 0x000fe20007f1e0ff */
[----:B------:R-:W-:Y:S01]  /*0910*/  IMAD.SHL.U32 R0, R0, 0x8, RZ ;  /* 0x0000000800007824 */ /* 0x000fe200078e00ff */
[----:B------:R-:W-:Y:S01]  /*0920*/  LOP3.LUT R4, R5, 0xfffffff8, RZ, 0xc0, !PT ;  /* 0xfffffff805047812 */ /* 0x000fe200078ec0ff */
[----:B------:R-:W-:Y:S01]  /*0930*/  IMAD.WIDE.U32 R14, R26, c[0x0][0x198], R224 ;  /* 0x000066001a0e7a25 */ /* 0x000fe200078e00e0 */
[----:B------:R-:W-:Y:S02]  /*0940*/  IADD3 R215, R224, 0x40, RZ ;  /* 0x00000040e0d77810 */ /* 0x000fe40007ffe0ff */
[----:B------:R-:W-:Y:S01]  /*0950*/  LOP3.LUT R213, R213, 0xfffffe00, R0, 0xf8, !PT ;  /* 0xfffffe00d5d57812 */ /* 0x000fe200078ef800 */
[----:B------:R-:W-:Y:S01]  /*0960*/  IMAD.X R13, R225, 0x1, R13, P0 ;  /* 0x00000001e10d7824 */ /* 0x000fe200000e060d */
[----:B------:R-:W-:Y:S01]  /*0970*/  IADD3 R220, P0, R220, R14, RZ ;  /* 0x0000000edcdc7210 */ /* 0x000fe20007f1e0ff */
[----:B------:R-:W-:Y:S01]  /*0980*/  IMAD.IADD R4, R11, 0x1, -R4 ;  /* 0x000000010b047824 */ /* 0x000fe200078e0a04 */
[----:B------:R-:W-:Y:S01]  /*0990*/  IADD3 R214, R224, 0x80, RZ ;  /* 0x00000080e0d67810 */ /* 0x000fe20007ffe0ff */
[----:B------:R-:W-:-:S02]  /*09a0*/  IMAD R0, R26, c[0x0][0x19c], R9 ;  /* 0x000067001a007a24 */ /* 0x000fc400078e0209 */
[----:B------:R-:W-:Y:S01]  /*09b0*/  IMAD.WIDE.U32 R22, R22, c[0x0][0x1a8], R12 ;  /* 0x00006a0016167a25 */ /* 0x000fe200078e000c */
[C---:B------:R-:W-:Y:S02]  /*09c0*/  LOP3.LUT P2, RZ, R4.reuse, 0x4, RZ, 0xc0, !PT ;  /* 0x0000000404ff7812 */ /* 0x040fe4000784c0ff */
[----:B------:R-:W-:Y:S01]  /*09d0*/  LOP3.LUT P1, RZ, R4, 0x2, RZ, 0xc0, !PT ;  /* 0x0000000204ff7812 */ /* 0x000fe2000782c0ff */
[----:B------:R-:W-:Y:S01]  /*09e0*/  IMAD R11, R27, c[0x0][0x1a0], RZ ;  /* 0x000068001b0b7a24 */ /* 0x000fe200078e02ff */
[----:B------:R-:W-:Y:S01]  /*09f0*/  IADD3.X R221, R3, R15, R0, P0, !PT ;  /* 0x0000000f03dd7210 */ /* 0x000fe200007fe400 */
[----:B------:R-:W-:Y:S01]  /*0a00*/  IMAD.WIDE.U32 R12, R26, c[0x0][0x1a0], R224 ;  /* 0x000068001a0c7a25 */ /* 0x000fe200078e00e0 */
[----:B------:R-:W-:-:S03]  /*0a10*/  SHF.R.S32.HI R3, RZ, 0x1f, R218 ;  /* 0x0000001fff037819 */ /* 0x000fc600000114da */
[----:B------:R-:W-:Y:S01]  /*0a20*/  IMAD.SHL.U32 R4, R4, 0x40, RZ ;  /* 0x0000004004047824 */ /* 0x000fe200078e00ff */
[----:B------:R-:W-:Y:S01]  /*0a30*/  IADD3 R10, P0, R10, R12, RZ ;  /* 0x0000000c0a0a7210 */ /* 0x000fe20007f1e0ff */
[----:B------:R-:W-:Y:S02]  /*0a40*/  IMAD R0, R26, c[0x0][0x1a4], R11 ;  /* 0x000069001a007a24 */ /* 0x000fe400078e020b */
[----:B------:R-:W-:Y:S01]  /*0a50*/  IMAD.SHL.U32 R9, R205, 0x8, RZ ;  /* 0x00000008cd097824 */ /* 0x000fe200078e00ff */
[----:B------:R-:W-:Y:S01]  /*0a60*/  LOP3.LUT R4, R4, 0x1c0, RZ, 0xc0, !PT ;  /* 0x000001c004047812 */ /* 0x000fe200078ec0ff */
[----:B------:R-:W-:Y:S01]  /*0a70*/  IMAD.SHL.U32 R5, R5, 0x40, RZ ;  /* 0x0000004005057824 */ /* 0x000fe200078e00ff */
[----:B------:R-:W-:Y:S01]  /*0a80*/  IADD3.X R11, R7, R13, R0, P0, !PT ;  /* 0x0000000d070b7210 */ /* 0x000fe200007fe400 */
[C---:B------:R-:W-:Y:S01]  /*0a90*/  IMAD R223, R3.reuse, c[0x0][0x1b0], RZ ;  /* 0x00006c0003df7a24 */ /* 0x040fe200078e02ff */
[----:B------:R-:W-:Y:S01]  /*0aa0*/  LOP3.LUT R9, R4, 0x8, R9, 0xf8, !PT ;  /* 0x0000000804097812 */ /* 0x000fe200078ef809 */
[----:B------:R-:W-:Y:S01]  /*0ab0*/  IMAD R3, R3, c[0x0][0x1b8], RZ ;  /* 0x00006e0003037a24 */ /* 0x000fe200078e02ff */
[----:B------:R-:W-:Y:S01]  /*0ac0*/  ISETP.GE.AND P0, PT, R26, R207, PT ;  /* 0x000000cf1a00720c */ /* 0x000fe20003f06270 */
[C---:B------:R-:W-:Y:S01]  /*0ad0*/  IMAD R223, R218.reuse, c[0x0][0x1b4], R223 ;  /* 0x00006d00dadf7a24 */ /* 0x040fe200078e02df */
[----:B------:R-:W-:Y:S01]  /*0ae0*/  SHF.R.U32.HI R4, RZ, 0x3, R4 ;  /* 0x00000003ff047819 */ /* 0x000fe20000011604 */
[----:B------:R-:W-:-:S02]  /*0af0*/  IMAD R3, R218, c[0x0][0x1bc], R3 ;  /* 0x00006f00da037a24 */ /* 0x000fc400078e0203 */
        /* <DEDUP_REMOVED lines=43> */
.L_x_778:
[----:B------:R-:W-:Y:S05]  /*0db0*/  BSYNC B0 ;  /* 0x0000000000007941 */ /* 0x000fea0003800000 */
.L_x_777:
[----:B------:R-:W-:Y:S01]  /*0dc0*/  IADD3 R19, R26, 0x10, RZ ;  /* 0x000000101a137810 */ /* 0x000fe20007ffe0ff */
        /* <DEDUP_REMOVED lines=13> */
[C---:B-1----:R-:W-:Y:S01]  /*0ea0*/  @!P3 LEA R14, P4, R10.reuse, c[0x0][0x160], 0x1 ;  /* 0x000058000a0eba11 */ /* 0x042fe200078808ff */
        /* <DEDUP_REMOVED lines=22> */
.L_x_780:
[----:B------:R-:W-:Y:S05]  /*1010*/  BSYNC B0 ;  /* 0x0000000000007941 */ /* 0x000fea0003800000 */
.L_x_779:
        /* <DEDUP_REMOVED lines=37> */
.L_x_782:
[----:B------:R-:W-:Y:S05]  /*1270*/  BSYNC B0 ;  /* 0x0000000000007941 */ /* 0x000fea0003800000 */
.L_x_781:
[----:B-1----:R-:W-:Y:S01]  /*1280*/  IADD3 R15, R26, 0x30, RZ ;  /* 0x000000301a0f7810 */ /* 0x002fe20007ffe0ff */
        /* <DEDUP_REMOVED lines=39> */
.L_x_784:
[----:B------:R-:W-:Y:S05]  /*1500*/  BSYNC B0 ;  /* 0x0000000000007941 */ /* 0x000fea0003800000 */
.L_x_783:
[----:B------:R-:W-:Y:S01]  /*1510*/  LEA.HI.SX32 R4, R133, 0xffffffff, 0x1a ;  /* 0xffffffff85047811 */ /* 0x000fe200078fd2ff */
[----:B------:R-:W-:Y:S01]  /*1520*/  BSSY B0, `(.L_x_785) ;  /* 0x0000023000007945 */ /* 0x000fe20003800000 */
[----:B------:R-:W-:Y:S02]  /*1530*/  MOV R222, R220 ;  /* 0x000000dc00de7202 */ /* 0x000fe40000000f00 */
[----:B------:R-:W-:Y:S01]  /*1540*/  SHF.R.S32.HI R12, RZ, 0x1f, R4 ;  /* 0x0000001fff0c7819 */ /* 0x000fe20000011404 */
[C---:B------:R-:W-:Y:S02]  /*1550*/  IMAD R10, R4.reuse, -0x40, R99 ;  /* 0xffffffc0040a7824 */ /* 0x040fe400078e0263 */
[----:B-1----:R-:W-:Y:S02]  /*1560*/  IMAD R25, R3, R4, RZ ;  /* 0x0000000403197224 */ /* 0x002fe400078e02ff */
[----:B------:R-:W-:Y:S01]  /*1570*/  IMAD.WIDE.U32 R22, R4, R97, R222 ;  /* 0x0000006104167225 */ /* 0x000fe200078e00de */
[----:B------:R-:W-:-:S03]  /*1580*/  ISETP.GE.AND P0, PT, R26, R10, PT ;  /* 0x0000000a1a00720c */ /* 0x000fc60003f06270 */
[----:B------:R-:W-:-:S05]  /*1590*/  IMAD R25, R12, R97, R25 ;  /* 0x000000610c197224 */ /* 0x000fca00078e0219 */
        /* <DEDUP_REMOVED lines=27> */
.L_x_786:
[----:B------:R-:W-:Y:S05]  /*1750*/  BSYNC B0 ;  /* 0x0000000000007941 */ /* 0x000fea0003800000 */
.L_x_785:
        /* <DEDUP_REMOVED lines=32> */
.L_x_788:
[----:B------:R-:W-:Y:S05]  /*1960*/  BSYNC B0 ;  /* 0x0000000000007941 */ /* 0x000fea0003800000 */
.L_x_787:
[----:B------:R-:W-:Y:S01]  /*1970*/  ISETP.GE.AND P0, PT, R17, R10, PT ;  /* 0x0000000a1100720c */ /* 0x000fe20003f06270 */
[----:B------:R-:W-:-:S12]  /*1980*/  BSSY B0, `(.L_x_789) ;  /* 0x000001e000007945 */ /* 0x000fd80003800000 */
[----:B------:R-:W-:Y:S05]  /*1990*/  @P0 BRA `(.L_x_790) ;  /* 0x000001c000000947 */ /* 0x000fea0003800000 */
[----:B------:R-:W-:Y:S01]  /*19a0*/  ISETP.GE.AND P3, PT, R224, c[0x0][0x220], PT ;  /* 0x00008800e0007a0c */ /* 0x000fe20003f66270 */
[----:B------:R-:W-:Y:S01]  /*19b0*/  IMAD.MOV.U32 R8, RZ, RZ, c[0x0][0x19c] ;  /* 0x00006700ff087624 */ /* 0x000fe200078e00ff */
[----:B------:R-:W-:Y:S02]  /*19c0*/  ISETP.GE.AND P2, PT, R215, c[0x0][0x220], PT ;  /* 0x00008800d7007a0c */ /* 0x000fe40003f46270 */
[C---:B------:R-:W-:Y:S02]  /*19d0*/  LEA R9, P1, R11.reuse, R22, 0x5 ;  /* 0x000000160b097211 */ /* 0x040fe400078228ff */
[----:B------:R-:W-:Y:S02]  /*19e0*/  ISETP.GE.AND P0, PT, R214, c[0x0][0x220], PT ;  /* 0x00008800d6007a0c */ /* 0x000fe40003f06270 */
[----:B------:R-:W-:-:S05]  /*19f0*/  LEA.HI.X R8, R11, R25, R8, 0x5, P1 ;  /* 0x000000190b087211 */ /* 0x000fca00008f2c08 */
        /* <DEDUP_REMOVED lines=22> */
.L_x_790:
[----:B------:R-:W-:Y:S05]  /*1b60*/  BSYNC B0 ;  /* 0x0000000000007941 */ /* 0x000fea0003800000 */
.L_x_789:
        /* <DEDUP_REMOVED lines=9> */
[----:B------:R-:W-:-:S05]  /*1c00*/  IMAD.WIDE.U32 R24, R11, 0x30, R24 ;  /* 0x000000300b187825 */ /* 0x000fca00078e0018 */
[----:B------:R-:W-:Y:S02]  /*1c10*/  IADD3 R8, R25, UR4, RZ ;  /* 0x0000000419087c10 */ /* 0x000fe4000fffe0ff */
        /* <DEDUP_REMOVED lines=22> */
.L_x_792:
[----:B------:R-:W-:Y:S05]  /*1d80*/  BSYNC B0 ;  /* 0x0000000000007941 */ /* 0x000fea0003800000 */
.L_x_791:
[----:B------:R-:W0:Y:S01]  /*1d90*/  LDGDEPBAR ;  /* 0x00000000000079af */ /* 0x000e220000000000 */
[----:B------:R-:W-:Y:S01]  /*1da0*/  ISETP.GE.AND P1, PT, R26, R10, PT ;  /* 0x0000000a1a00720c */ /* 0x000fe20003f26270 */
[----:B------:R-:W-:Y:S01]  /*1db0*/  IMAD R9, R12, c[0x0][0x1a0], RZ ;  /* 0x000068000c097a24 */ /* 0x000fe200078e02ff */
[----:B------:R-:W-:Y:S01]  /*1dc0*/  BSSY B0, `(.L_x_793) ;  /* 0x0000025000007945 */ /* 0x000fe20003800000 */
[----:B------:R-:W-:-:S04]  /*1dd0*/  IMAD.WIDE.U32 R24, R4, c[0x0][0x1a0], RZ ;  /* 0x0000680004187a25 */ /* 0x000fc800078e00ff */
[----:B------:R-:W-:Y:S01]  /*1de0*/  IMAD R8, R4, c[0x0][0x1a4], R9 ;  /* 0x0000690004087a24 */ /* 0x000fe200078e0209 */
[----:B-1----:R-:W-:-:S04]  /*1df0*/  LEA R22, P0, R24, R218, 0x6 ;  /* 0x000000da18167211 */ /* 0x002fc800078030ff */
        /* <DEDUP_REMOVED lines=33> */
.L_x_794:
[----:B------:R-:W-:Y:S05]  /*2010*/  BSYNC B0 ;  /* 0x0000000000007941 */ /* 0x000fea0003800000 */
.L_x_793:
[----:B------:R-:W-:Y:S01]  /*2020*/  ISETP.GE.AND P0, PT, R19, R10, PT ;  /* 0x0000000a1300720c */ /* 0x000fe20003f06270 */
[----:B------:R-:W-:-:S12]  /*2030*/  BSSY B0, `(.L_x_795) ;  /* 0x0000022000007945 */ /* 0x000fd80003800000 */
        /* <DEDUP_REMOVED lines=8> */
[----:B--2---:R-:W-:-:S04]  /*20c0*/  IADD3 R9, P0, R22, R18, RZ ;  /* 0x0000001216097210 */ /* 0x004fc80007f1e0ff */
        /* <DEDUP_REMOVED lines=24> */
.L_x_796:
[----:B------:R-:W-:Y:S05]  /*2250*/  BSYNC B0 ;  /* 0x0000000000007941 */ /* 0x000fea0003800000 */
.L_x_795:
        /* <DEDUP_REMOVED lines=35> */
.L_x_798:
[----:B------:R-:W-:Y:S05]  /*2490*/  BSYNC B0 ;  /* 0x0000000000007941 */ /* 0x000fea0003800000 */
.L_x_797:
        /* <DEDUP_REMOVED lines=9> */
[----:B--2---:R-:W-:Y:S01]  /*2530*/  IMAD.MOV.U32 R9, RZ, RZ, c[0x0][0x1a0] ;  /* 0x00006800ff097624 */ /* 0x004fe200078e00ff */
        /* <DEDUP_REMOVED lines=28> */
.L_x_800:
[----:B------:R-:W-:Y:S05]  /*2700*/  BSYNC B0 ;  /* 0x0000000000007941 */ /* 0x000fea0003800000 */
.L_x_799:
[C---:B--2---:R-:W-:Y:S01]  /*2710*/  IMAD.SHL.U32 R8, R2.reuse, 0x40, RZ ;  /* 0x0000004002087824 */ /* 0x044fe200078e00ff */
[----:B------:R-:W-:Y:S01]  /*2720*/  R2P PR, R2, 0x6 ;  /* 0x0000000602007804 */ /* 0x000fe20000000000 */
[----:B------:R-:W-:Y:S01]  /*2730*/  IMAD.SHL.U32 R26, R26, 0x8, RZ ;  /* 0x000000081a1a7824 */ /* 0x000fe200078e00ff */
[----:B------:R-:W0:Y:S01]  /*2740*/  LDGDEPBAR ;  /* 0x00000000000079af */ /* 0x000e220000000000 */
[----:B------:R-:W-:Y:S01]  /*2750*/  IMAD R206, R11, 0x400, R0 ;  /* 0x000004000bce7824 */ /* 0x000fe200078e0200 */
[----:B------:R-:W-:-:S03]  /*2760*/  LOP3.LUT R9, R8, 0x1c0, RZ, 0xc0, !PT ;  /* 0x000001c008097812 */ /* 0x000fc600078ec0ff */
        /* <DEDUP_REMOVED lines=8> */
[----:B------:R-:W-:Y:S03]  /*27f0*/  LDSM.16.M88.4 R36, [R204] ;  /* 0x00000000cc24783b */ /* 0x000fe60000000200 */
[----:B------:R-:W-:Y:S01]  /*2800*/  IMAD R205, R205, 0x200, R8 ;  /* 0x00000200cdcd7824 */ /* 0x000fe200078e0208 */
[----:B------:R-:W-:Y:S03]  /*2810*/  LDSM.16.M88.4 R72, [R202] ;  /* 0x00000000ca48783b */ /* 0x000fe60000000200 */
[----:B------:R-:W-:Y:S01]  /*2820*/  IMAD.SHL.U32 R205, R205, 0x2, RZ ;  /* 0x00000002cdcd7824 */ /* 0x000fe200078e00ff */
[----:B------:R-:W-:Y:S04]  /*2830*/  LDSM.16.M88.4 R84, [R202+0x2000] ;  /* 0x00200000ca54783b */ /* 0x000fe80000000200 */
[----:B------:R-:W2:Y:S01]  /*2840*/  LDSM.16.M88.4 R20, [R205+0x6000] ;  /* 0x00600000cd14783b */ /* 0x000ea20000000200 */
        /* <DEDUP_REMOVED lines=8> */
[----:B------:R-:W1:Y:S01]  /*28d0*/  LDSM.16.M88.4 R16, [R203] ;  /* 0x00000000cb10783b */ /* 0x000e620000000200 */
[----:B------:R-:W-:-:S02]  /*28e0*/  IADD3 R194, R203, 0x1000, RZ ;  /* 0x00001000cbc27810 */ /* 0x000fc40007ffe0ff */
[----:B------:R-:W-:Y:S01]  /*28f0*/  IADD3 R193, R203, 0x1800, RZ ;  /* 0x00001800cbc17810 */ /* 0x000fe20007ffe0ff */
[----:B------:R-:W3:Y:S01]  /*2900*/  LDSM.16.M88.4 R28, [R205+0x7800] ;  /* 0x00780000cd1c783b */ /* 0x000ee20000000200 */
[----:B------:R-:W-:Y:S01]  /*2910*/  IMAD.IADD R199, R205, 0x1, R2 ;  /* 0x00000001cdc77824 */ /* 0x000fe200078e0202 */
[C---:B------:R-:W-:Y:S01]  /*2920*/  IADD3 R191, R203.reuse, 0x2000, RZ ;  /* 0x00002000cbbf7810 */ /* 0x040fe20007ffe0ff */
[----:B------:R-:W-:Y:S01]  /*2930*/  IMAD.IADD R192, R2, 0x1, R203 ;  /* 0x0000000102c07824 */ /* 0x000fe200078e02cb */
[----:B------:R-:W-:Y:S01]  /*2940*/  LDSM.16.M88.4 R52, [R203+0x800] ;  /* 0x00080000cb34783b */ /* 0x000fe20000000200 */
[C---:B------:R-:W-:Y:S02]  /*2950*/  IADD3 R190, R203.reuse, 0x2800, RZ ;  /* 0x00002800cbbe7810 */ /* 0x040fe40007ffe0ff */
[C---:B------:R-:W-:Y:S01]  /*2960*/  IADD3 R189, R203.reuse, 0x3000, RZ ;  /* 0x00003000cbbd7810 */ /* 0x040fe20007ffe0ff */
[----:B------:R-:W4:Y:S01]  /*2970*/  LDSM.16.M88.4 R24, [R199+0x6000] ;  /* 0x00600000c718783b */ /* 0x000f220000000200 */
[----:B------:R-:W-:-:S02]  /*2980*/  IADD3 R188, R203, 0x3800, RZ ;  /* 0x00003800cbbc7810 */ /* 0x000fc40007ffe0ff */
[C---:B------:R-:W-:Y:S01]  /*2990*/  IADD3 R187, R203.reuse, 0x4000, RZ ;  /* 0x00004000cbbb7810 */ /* 0x040fe20007ffe0ff */
[----:B------:R-:W3:Y:S01]  /*29a0*/  LDSM.16.M88.4 R48, [R203+0x1000] ;  /* 0x00100000cb30783b */ /* 0x000ee20000000200 */
[C---:B------:R-:W-:Y:S02]  /*29b0*/  IADD3 R186, R203.reuse, 0x4800, RZ ;  /* 0x00004800cbba7810 */ /* 0x040fe40007ffe0ff */
[C---:B------:R-:W-:Y:S01]  /*29c0*/  IADD3 R185, R203.reuse, 0x5000, RZ ;  /* 0x00005000cbb97810 */ /* 0x040fe20007ffe0ff */
[----:B------:R-:W3:Y:S01]  /*29d0*/  LDSM.16.M88.4 R40, [R203+0x1800] ;  /* 0x00180000cb28783b */ /* 0x000ee20000000200 */
[----:B------:R-:W-:-:S03]  /*29e0*/  IADD3 R184, R203, 0x5800, RZ ;  /* 0x00005800cbb87810 */ /* 0x000fc60007ffe0ff */
[----:B------:R-:W-:Y:S01]  /*29f0*/  LDSM.16.M88.4 R80, [R199+0x6800] ;  /* 0x00680000c750783b */ /* 0x000fe20000000200 */
[C---:B--2---:R-:W-:Y:S03]  /*2a00*/  HMMA.16816.F32.BF16 R8, R12.reuse, R20, RZ ;  /* 0x000000140c08723c */ /* 0x044fe600000418ff */
[----:B------:R-:W-:Y:S04]  /*2a10*/  LDSM.16.M88.4 R68, [R199+0x7000] ;  /* 0x00700000c744783b */ /* 0x000fe80000000200 */
[----:B------:R-:W-:Y:S01]  /*2a20*/  LDSM.16.M88.4 R64, [R199+0x7800] ;  /* 0x00780000c740783b */ /* 0x000fe20000000200 */
[C---:B------:R-:W-:Y:S03]  /*2a30*/  HMMA.16816.F32.BF16 R20, R12.reuse, R22, RZ ;  /* 0x000000160c14723c */ /* 0x040fe600000418ff */
[----:B------:R-:W-:Y:S04]  /*2a40*/  LDSM.16.M88.4 R92, [R205+0xa800] ;  /* 0x00a80000cd5c783b */ /* 0x000fe80000000200 */
[----:B------:R-:W-:Y:S01]  /*2a50*/  LDSM.16.M88.4 R88, [R199+0xa000] ;  /* 0x00a00000c758783b */ /* 0x000fe20000000200 */
[----:B-----5:R-:W-:Y:S08]  /*2a60*/  HMMA.16816.F32.BF16 R32, R12, R44, RZ ;  /* 0x0000002c0c20723c */ /* 0x020ff000000418ff */
[----:B-1----:R-:W-:Y:S08]  /*2a70*/  HMMA.16816.F32.BF16 R8, R36, R16, R8 ;  /* 0x000000102408723c */ /* 0x002ff00000041808 */
[C---:B------:R-:W-:Y:S08]  /*2a80*/  HMMA.16816.F32.BF16 R60, R12.reuse, R56, RZ ;  /* 0x000000380c3c723c */ /* 0x040ff000000418ff */
[C---:B------:R-:W-:Y:S08]  /*2a90*/  HMMA.16816.F32.BF16 R44, R12.reuse, R46, RZ ;  /* 0x0000002e0c2c723c */ /* 0x040ff000000418ff */
[C---:B------:R-:W-:Y:S08]  /*2aa0*/  HMMA.16816.F32.BF16 R56, R12.reuse, R58, RZ ;  /* 0x0000003a0c38723c */ /* 0x040ff000000418ff */
[----:B---3--:R-:W-:Y:S08]  /*2ab0*/  HMMA.16816.F32.BF16 R76, R12, R28, RZ ;  /* 0x0000001c0c4c723c */ /* 0x008ff000000418ff */
[----:B------:R-:W-:Y:S01]  /*2ac0*/  HMMA.16816.F32.BF16 R20, R36, R18, R20 ;  /* 0x000000122414723c */ /* 0x000fe20000041814 */
[----:B------:R-:W-:Y:S07]  /*2ad0*/  LDSM.16.M88.4 R16, [R192] ;  /* 0x00000000c010783b */ /* 0x000fee0000000200 */
[----:B------:R-:W-:Y:S01]  /*2ae0*/  HMMA.16816.F32.BF16 R12, R12, R30, RZ ;  /* 0x0000001e0c0c723c */ /* 0x000fe200000418ff */
[----:B------:R-:W1:Y:S07]  /*2af0*/  LDSM.16.M88.4 R28, [R201] ;  /* 0x00000000c91c783b */ /* 0x000e6e0000000200 */
[----:B----4-:R-:W-:Y:S08]  /*2b00*/  HMMA.16816.F32.BF16 R8, R72, R24, R8 ;  /* 0x000000184808723c */ /* 0x010ff00000041808 */
        /* <DEDUP_REMOVED lines=102> */
[----:B------:R-:W1:Y:S02]  /*3170*/  MUFU.TANH R2, R2 ;  /* 0x0000000200027308 */ /* 0x000e640000002400 */
[----:B------:R-:W4:Y:S03]  /*3180*/  LDSM.16.M88.4 R8, [R205+0xb800] ;  /* 0x00b80000cd08783b */ /* 0x000f260000000200 */
[----:B------:R-:W-:Y:S03]  /*3190*/  HMMA.16816.F32.BF16 R56, R68, R66, R56 ;  /* 0x000000424438723c */ /* 0x000fe60000041838 */
[----:B------:R-:W-:Y:S05]  /*31a0*/  MUFU.TANH R48, R48 ;  /* 0x0000003000307308 */ /* 0x000fea0000002400 */
[----:B--2---:R-:W-:Y:S01]  /*31b0*/  HMMA.16816.F32.BF16 R60, R40, R88, R60 ;  /* 0x00000058283c723c */ /* 0x004fe2000004183c */
[----:B------:R-:W-:-:S02]  /*31c0*/  FMUL.FTZ R65, R20, c[0x0][0x2ec] ;  /* 0x0000bb0014417a20 */ /* 0x000fc40000410000 */
[----:B------:R-:W2:Y:S05]  /*31d0*/  MUFU.TANH R64, R64 ;  /* 0x0000004000407308 */ /* 0x000eaa0000002400 */
[----:B---3--:R-:W-:Y:S03]  /*31e0*/  HMMA.16816.F32.BF16 R32, R28, R24, R32 ;  /* 0x000000181c20723c */ /* 0x008fe60000041820 */
[----:B------:R-:W3:Y:S05]  /*31f0*/  MUFU.TANH R49, R49 ;  /* 0x0000003100317308 */ /* 0x000eea0000002400 */
[C---:B-1----:R-:W-:Y:S03]  /*3200*/  HMMA.16816.F32.BF16 R76, R68.reuse, R36, R76 ;  /* 0x00000024444c723c */ /* 0x042fe6000004184c */
[----:B------:R-:W-:Y:S04]  /*3210*/  MUFU.TANH R65, R65 ;  /* 0x0000004100417308 */ /* 0x000fe80000002400 */
[----:B------:R-:W-:Y:S01]  /*3220*/  FMUL.FTZ R36, R22, c[0x0][0x2ec] ;  /* 0x0000bb0016247a20 */ /* 0x000fe20000410000 */
[----:B------:R-:W-:Y:S05]  /*3230*/  HMMA.16816.F32.BF16 R80, R68, R38, R80 ;  /* 0x000000264450723c */ /* 0x000fea0000041850 */
[----:B------:R-:W1:Y:S03]  /*3240*/  MUFU.TANH R36, R36 ;  /* 0x0000002400247308 */ /* 0x000e660000002400 */
[----:B------:R-:W-:Y:S07]  /*3250*/  HMMA.16816.F32.BF16 R56, R52, R50, R56 ;  /* 0x000000323438723c */ /* 0x000fee0000041838 */
[----:B------:R-:W-:Y:S01]  /*3260*/  FMUL.FTZ R50, R21, c[0x0][0x2ec] ;  /* 0x0000bb0015327a20 */ /* 0x000fe20000410000 */
[----:B----4-:R-:W-:Y:S05]  /*3270*/  HMMA.16816.F32.BF16 R60, R28, R12, R60 ;  /* 0x0000000c1c3c723c */ /* 0x010fea000004183c */
[----:B------:R-:W-:Y:S02]  /*3280*/  MUFU.TANH R50, R50 ;  /* 0x0000003200327308 */ /* 0x000fe40000002400 */
[----:B------:R-:W-:Y:S01]  /*3290*/  FMUL.FTZ R12, R23, c[0x0][0x2ec] ;  /* 0x0000bb00170c7a20 */ /* 0x000fe20000410000 */
[----:B-----5:R-:W-:Y:S01]  /*32a0*/  HMMA.16816.F32.BF16 R32, R16, R72, R32 ;  /* 0x000000481020723c */ /* 0x020fe20000041820 */
[----:B------:R-:W4:Y:S04]  /*32b0*/  LDSM.16.M88.4 R20, [R203+0x5800] ;  /* 0x00580000cb14783b */ /* 0x000f280000000200 */
[----:B------:R-:W5:Y:S03]  /*32c0*/  MUFU.TANH R12, R12 ;  /* 0x0000000c000c7308 */ /* 0x000f660000002400 */
[C---:B------:R-:W-:Y:S08]  /*32d0*/  HMMA.16816.F32.BF16 R76, R52.reuse, R8, R76 ;  /* 0x00000008344c723c */ /* 0x040ff0000004184c */
[----:B------:R-:W-:Y:S01]  /*32e0*/  HMMA.16816.F32.BF16 R80, R52, R10, R80 ;  /* 0x0000000a3450723c */ /* 0x000fe20000041850 */
[----:B------:R-:W-:Y:S07]  /*32f0*/  LDSM.16.M88.4 R8, [R192+0x5800] ;  /* 0x00580000c008783b */ /* 0x000fee0000000200 */
[----:B------:R-:W-:Y:S01]  /*3300*/  FMUL.FTZ R13, R32, c[0x0][0x2ec] ;  /* 0x0000bb00200d7a20 */ /* 0x000fe20000410000 */
[----:B------:R-:W-:Y:S01]  /*3310*/  HMMA.16816.F32.BF16 R44, R28, R26, R44 ;  /* 0x0000001a1c2c723c */ /* 0x000fe2000004182c */
[----:B------:R-:W-:Y:S01]  /*3320*/  FMUL.FTZ R37, R33, c[0x0][0x2ec] ;  /* 0x0000bb0021257a20 */ /* 0x000fe20000410000 */
[----:B------:R-:W-:Y:S01]  /*3330*/  LDSM.16.M88.4 R24, [R192+0x5000] ;  /* 0x00500000c018783b */ /* 0x000fe20000000200 */
[----:B------:R-:W-:-:S02]  /*3340*/  FMUL.FTZ R51, R34, c[0x0][0x2ec] ;  /* 0x0000bb0022337a20 */ /* 0x000fc40000410000 */
[----:B------:R-:W-:Y:S01]  /*3350*/  FMUL.FTZ R38, R35, c[0x0][0x2ec] ;  /* 0x0000bb0023267a20 */ /* 0x000fe20000410000 */
[----:B------:R-:W-:Y:S01]  /*3360*/  MUFU.TANH R13, R13 ;  /* 0x0000000d000d7308 */ /* 0x000fe20000002400 */
[----:B------:R-:W1:Y:S01]  /*3370*/  LDSM.16.M88.4 R32, [R199+0xb800] ;  /* 0x00b80000c720783b */ /* 0x000e620000000200 */
[----:B------:R-:W-:Y:S01]  /*3380*/  HMMA.16816.F32.BF16 R56, R40, R90, R56 ;  /* 0x0000005a2838723c */ /* 0x000fe20000041838 */
[----:B------:R-:W-:-:S05]  /*3390*/  DEPBAR.LE SB0, 0x0 ;  /* 0x000080000000791a */ /* 0x000fca0000000000 */
[----:B------:R-:W1:Y:S02]  /*33a0*/  MUFU.TANH R51, R51 ;  /* 0x0000003300337308 */ /* 0x000e640000002400 */
[C---:B----4-:R-:W-:Y:S06]  /*33b0*/  HMMA.16816.F32.BF16 R76, R40.reuse, R20, R76 ;  /* 0x00000014284c723c */ /* 0x050fec000004184c */
[----:B------:R-:W-:Y:S02]  /*33c0*/  MUFU.TANH R37, R37 ;  /* 0x0000002500257308 */ /* 0x000fe40000002400 */
[----:B------:R-:W-:Y:S06]  /*33d0*/  HMMA.16816.F32.BF16 R80, R40, R22, R80 ;  /* 0x000000162850723c */ /* 0x000fec0000041850 */
[----:B------:R-:W4:Y:S02]  /*33e0*/  MUFU.TANH R38, R38 ;  /* 0x0000002600267308 */ /* 0x000f240000002400 */
[----:B------:R-:W-:Y:S07]  /*33f0*/  HMMA.16816.F32.BF16 R56, R28, R14, R56 ;  /* 0x0000000e1c38723c */ /* 0x000fee0000041838 */
[----:B------:R-:W-:Y:S01]  /*3400*/  IMAD.SHL.U32 R15, R6, 0x2, RZ ;  /* 0x00000002060f7824 */ /* 0x000fe200078e00ff */
[----:B------:R-:W-:Y:S04]  /*3410*/  HMMA.16816.F32.BF16 R44, R16, R74, R44 ;  /* 0x0000004a102c723c */ /* 0x000fe8000004182c */
[----:B------:R-:W-:-:S04]  /*3420*/  LOP3.LUT R15, R15, 0x6, RZ, 0xc0, !PT ;  /* 0x000000060f0f7812 */ /* 0x000fc800078ec0ff */
[----:B-1----:R-:W-:Y:S01]  /*3430*/  HMMA.16816.F32.BF16 R76, R28, R32, R76 ;  /* 0x000000201c4c723c */ /* 0x002fe2000004184c */
[----:B------:R-:W-:-:S05]  /*3440*/  IMAD R4, R4, 0x40, R15 ;  /* 0x0000004004047824 */ /* 0x000fca00078e020f */
[C---:B------:R-:W-:Y:S02]  /*3450*/  IADD3 R6, R4.reuse, 0x1, RZ ;  /* 0x0000000104067810 */ /* 0x040fe40007ffe0ff */
[----:B------:R-:W-:Y:S01]  /*3460*/  HMMA.16816.F32.BF16 R80, R28, R34, R80 ;  /* 0x000000221c50723c */ /* 0x000fe20000041850 */
[-C--:B------:R-:W-:Y:S02]  /*3470*/  ISETP.GE.AND P1, PT, R4, R99.reuse, PT ;  /* 0x000000630400720c */ /* 0x080fe40003f26270 */
[-C--:B------:R-:W-:Y:S02]  /*3480*/  ISETP.GE.AND P4, PT, R6, R99.reuse, PT ;  /* 0x000000630600720c */ /* 0x080fe40003f86270 */
[----:B------:R-:W-:Y:S02]  /*3490*/  IADD3 R6, R4, 0x8, RZ ;  /* 0x0000000804067810 */ /* 0x000fe40007ffe0ff */
[----:B------:R-:W-:Y:S01]  /*34a0*/  FSEL R23, R2, -INF , !P1 ;  /* 0xff80000002177808 */ /* 0x000fe20004800000 */
[----:B------:R-:W-:Y:S01]  /*34b0*/  HMMA.16816.F32.BF16 R60, R16, R24, R60 ;  /* 0x00000018103c723c */ /* 0x000fe2000004183c */
[----:B------:R-:W-:Y:S01]  /*34c0*/  ISETP.GE.AND P0, PT, R6, R99, PT ;  /* 0x000000630600720c */ /* 0x000fe20003f06270 */
[----:B------:R-:W-:Y:S01]  /*34d0*/  FMUL.FTZ R20, R46, c[0x0][0x2ec] ;  /* 0x0000bb002e147a20 */ /* 0x000fe20000410000 */
[C---:B------:R-:W-:Y:S01]  /*34e0*/  IADD3 R6, R4.reuse, 0x10, RZ ;  /* 0x0000001004067810 */ /* 0x040fe20007ffe0ff */
[----:B------:R-:W-:Y:S01]  /*34f0*/  FMUL.FTZ R21, R47, c[0x0][0x2ec] ;  /* 0x0000bb002f157a20 */ /* 0x000fe20000410000 */
[----:B------:R-:W-:-:S02]  /*3500*/  IADD3 R2, R4, 0x20, RZ ;  /* 0x0000002004027810 */ /* 0x000fc40007ffe0ff */
[-C--:B------:R-:W-:Y:S01]  /*3510*/  ISETP.GE.AND P5, PT, R6, R99.reuse, PT ;  /* 0x000000630600720c */ /* 0x080fe20003fa6270 */
[C---:B------:R-:W-:Y:S01]  /*3520*/  HMMA.16816.F32.BF16 R56, R16.reuse, R26, R56 ;  /* 0x0000001a1038723c */ /* 0x040fe20000041838 */
[----:B------:R-:W-:Y:S01]  /*3530*/  IADD3 R6, R4, 0x18, RZ ;  /* 0x0000001804067810 */ /* 0x000fe20007ffe0ff */
[----:B------:R-:W-:Y:S01]  /*3540*/  FMUL.FTZ R24, R44, c[0x0][0x2ec] ;  /* 0x0000bb002c187a20 */ /* 0x000fe20000410000 */
[----:B--2---:R-:W-:Y:S01]  /*3550*/  FSEL R64, R64, -INF , !P4 ;  /* 0xff80000040407808 */ /* 0x004fe20006000000 */
[----:B------:R-:W-:Y:S01]  /*3560*/  FMUL.FTZ R25, R45, c[0x0][0x2ec] ;  /* 0x0000bb002d197a20 */ /* 0x000fe20000410000 */
[----:B------:R-:W-:Y:S01]  /*3570*/  ISETP.GE.AND P2, PT, R6, R99, PT ;  /* 0x000000630600720c */ /* 0x000fe20003f46270 */
[----:B------:R-:W-:Y:S01]  /*3580*/  MUFU.TANH R20, R20 ;  /* 0x0000001400147308 */ /* 0x000fe20000002400 */
[----:B------:R-:W-:Y:S01]  /*3590*/  IADD3 R6, R4, 0x19, RZ ;  /* 0x0000001904067810 */ /* 0x000fe20007ffe0ff */
[----:B------:R-:W-:Y:S01]  /*35a0*/  HMMA.16816.F32.BF16 R76, R16, R8, R76 ;  /* 0x00000008104c723c */ /* 0x000fe2000004184c */
[----:B------:R-:W-:-:S02]  /*35b0*/  FSEL R48, R48, -INF , !P4 ;  /* 0xff80000030307808 */ /* 0x000fc40006000000 */
[-C--:B------:R-:W-:Y:S02]  /*35c0*/  ISETP.GE.AND P4, PT, R2, R99.reuse, PT ;  /* 0x000000630200720c */ /* 0x080fe40003f86270 */
[----:B---3--:R-:W-:Y:S01]  /*35d0*/  FSEL R49, R49, -INF , !P1 ;  /* 0xff80000031317808 */ /* 0x008fe20004800000 */
[----:B------:R-:W-:Y:S01]  /*35e0*/  MUFU.TANH R24, R24 ;  /* 0x0000001800187308 */ /* 0x000fe20000002400 */
[----:B------:R-:W-:Y:S01]  /*35f0*/  IADD3 R8, R4, 0x9, RZ ;  /* 0x0000000904087810 */ /* 0x000fe20007ffe0ff */
[----:B------:R-:W-:Y:S01]  /*3600*/  HMMA.16816.F32.BF16 R80, R16, R10, R80 ;  /* 0x0000000a1050723c */ /* 0x000fe20000041850 */
[----:B------:R-:W-:Y:S01]  /*3610*/  FMUL.FTZ R60, R60, c[0x0][0x2ec] ;  /* 0x0000bb003c3c7a20 */ /* 0x000fe20000410000 */
[----:B------:R-:W-:Y:S01]  /*3620*/  IADD3 R2, R4, 0x21, RZ ;  /* 0x0000002104027810 */ /* 0x000fe20007ffe0ff */
[----:B------:R-:W-:Y:S01]  /*3630*/  FMUL.FTZ R62, R62, c[0x0][0x2ec] ;  /* 0x0000bb003e3e7a20 */ /* 0x000fe20000410000 */
[-C--:B------:R-:W-:Y:S01]  /*3640*/  ISETP.GE.AND P6, PT, R8, R99.reuse, PT ;  /* 0x000000630800720c */ /* 0x080fe20003fc6270 */
[----:B------:R-:W-:Y:S01]  /*3650*/  FMUL.FTZ R61, R61, c[0x0][0x2ec] ;  /* 0x0000bb003d3d7a20 */ /* 0x000fe20000410000 */
[----:B------:R-:W-:Y:S01]  /*3660*/  MUFU.TANH R167, R60 ;  /* 0x0000003c00a77308 */ /* 0x000fe20000002400 */
[-C--:B------:R-:W-:Y:S01]  /*3670*/  ISETP.GE.AND P1, PT, R6, R99.reuse, PT ;  /* 0x000000630600720c */ /* 0x080fe20003f26270 */
[----:B------:R-:W-:Y:S01]  /*3680*/  FMUL.FTZ R63, R63, c[0x0][0x2ec] ;  /* 0x0000bb003f3f7a20 */ /* 0x000fe20000410000 */
[----:B------:R-:W-:Y:S01]  /*3690*/  IADD3 R6, R4, 0x28, RZ ;  /* 0x0000002804067810 */ /* 0x000fe20007ffe0ff */
[----:B------:R-:W-:Y:S01]  /*36a0*/  FMUL.FTZ R56, R56, c[0x0][0x2ec] ;  /* 0x0000bb0038387a20 */ /* 0x000fe20000410000 */
[----:B------:R-:W-:Y:S01]  /*36b0*/  FSEL R36, R36, -INF , !P0 ;  /* 0xff80000024247808 */ /* 0x000fe20004000000 */
[----:B------:R-:W-:Y:S01]  /*36c0*/  FMUL.FTZ R57, R57, c[0x0][0x2ec] ;  /* 0x0000bb0039397a20 */ /* 0x000fe20000410000 */
[----:B------:R-:W-:Y:S01]  /*36d0*/  FSEL R65, R65, -INF , !P0 ;  /* 0xff80000041417808 */ /* 0x000fe20004000000 */
[----:B------:R-:W1:Y:S01]  /*36e0*/  MUFU.TANH R160, R62 ;  /* 0x0000003e00a07308 */ /* 0x000e620000002400 */
[-C--:B------:R-:W-:Y:S01]  /*36f0*/  ISETP.GE.AND P0, PT, R2, R99.reuse, PT ;  /* 0x000000630200720c */ /* 0x080fe20003f06270 */
[----:B------:R-:W-:Y:S01]  /*3700*/  FMUL.FTZ R58, R58, c[0x0][0x2ec] ;  /* 0x0000bb003a3a7a20 */ /* 0x000fe20000410000 */
[----:B-----5:R-:W-:Y:S01]  /*3710*/  FSEL R2, R12, -INF , !P6 ;  /* 0xff8000000c027808 */ /* 0x020fe20007000000 */
[----:B------:R-:W-:Y:S01]  /*3720*/  FMUL.FTZ R59, R59, c[0x0][0x2ec] ;  /* 0x0000bb003b3b7a20 */ /* 0x000fe20000410000 */
[----:B------:R-:W-:Y:S01]  /*3730*/  FSEL R17, R50, -INF , !P6 ;  /* 0xff80000032117808 */ /* 0x000fe20007000000 */
[----:B------:R-:W-:Y:S01]  /*3740*/  FMUL.FTZ R76, R76, c[0x0][0x2ec] ;  /* 0x0000bb004c4c7a20 */ /* 0x000fe20000410000 */
[-C--:B------:R-:W-:Y:S01]  /*3750*/  ISETP.GE.AND P6, PT, R6, R99.reuse, PT ;  /* 0x000000630600720c */ /* 0x080fe20003fc6270 */
[----:B------:R-:W-:Y:S01]  /*3760*/  MUFU.TANH R25, R25 ;  /* 0x0000001900197308 */ /* 0x000fe20000002400 */
[C---:B------:R-:W-:Y:S01]  /*3770*/  IADD3 R8, R4.reuse, 0x11, RZ ;  /* 0x0000001104087810 */ /* 0x040fe20007ffe0ff */
[----:B------:R-:W-:Y:S01]  /*3780*/  FMUL.FTZ R77, R77, c[0x0][0x2ec] ;  /* 0x0000bb004d4d7a20 */ /* 0x000fe20000410000 */
[----:B------:R-:W-:Y:S01]  /*3790*/  IADD3 R6, R4, 0x29, RZ ;  /* 0x0000002904067810 */ /* 0x000fe20007ffe0ff */
[----:B------:R-:W-:Y:S01]  /*37a0*/  FMUL.FTZ R78, R78, c[0x0][0x2ec] ;  /* 0x0000bb004e4e7a20 */ /* 0x000fe20000410000 */
[----:B------:R-:W-:Y:S01]  /*37b0*/  FSEL R14, R51, -INF , !P5 ;  /* 0xff800000330e7808 */ /* 0x000fe20006800000 */
[----:B------:R-:W-:Y:S01]  /*37c0*/  FMUL.FTZ R79, R79, c[0x0][0x2ec] ;  /* 0x0000bb004f4f7a20 */ /* 0x000fe20000410000 */
[----:B------:R-:W-:Y:S01]  /*37d0*/  FSEL R15, R13, -INF , !P5 ;  /* 0xff8000000d0f7808 */ /* 0x000fe20006800000 */
[----:B------:R-:W2:Y:S01]  /*37e0*/  MUFU.TANH R21, R21 ;  /* 0x0000001500157308 */ /* 0x000ea20000002400 */
[-C--:B------:R-:W-:Y:S01]  /*37f0*/  ISETP.GE.AND P3, PT, R8, R99.reuse, PT ;  /* 0x000000630800720c */ /* 0x080fe20003f66270 */
[----:B------:R-:W-:Y:S01]  /*3800*/  FMUL.FTZ R80, R80, c[0x0][0x2ec] ;  /* 0x0000bb0050507a20 */ /* 0x000fe20000410000 */
[----:B------:R-:W-:Y:S01]  /*3810*/  ISETP.GE.AND P5, PT, R6, R99, PT ;  /* 0x000000630600720c */ /* 0x000fe20003fa6270 */
[----:B------:R-:W-:Y:S01]  /*3820*/  FMUL.FTZ R82, R82, c[0x0][0x2ec] ;  /* 0x0000bb0052527a20 */ /* 0x000fe20000410000 */
[----:B------:R-:W-:Y:S01]  /*3830*/  IADD3 R6, R4, 0x30, RZ ;  /* 0x0000003004067810 */ /* 0x000fe20007ffe0ff */
[----:B------:R-:W-:Y:S01]  /*3840*/  FMUL.FTZ R81, R81, c[0x0][0x2ec] ;  /* 0x0000bb0051517a20 */ /* 0x000fe20000410000 */
[----:B----4-:R-:W-:Y:S01]  /*3850*/  FSEL R12, R38, -INF , !P3 ;  /* 0xff800000260c7808 */ /* 0x010fe20005800000 */
[----:B------:R-:W-:Y:S01]  /*3860*/  MUFU.TANH R159, R61 ;  /* 0x0000003d009f7308 */ /* 0x000fe20000002400 */
[----:B------:R-:W-:Y:S01]  /*3870*/  FMUL.FTZ R83, R83, c[0x0][0x2ec] ;  /* 0x0000bb0053537a20 */ /* 0x000fe20000410000 */
[----:B------:R-:W-:-:S02]  /*3880*/  FSEL R13, R37, -INF , !P3 ;  /* 0xff800000250d7808 */ /* 0x000fc40005800000 */
[----:B-1----:R-:W-:Y:S02]  /*3890*/  FSEL R160, R160, -INF , !P4 ;  /* 0xff800000a0a07808 */ /* 0x002fe40006000000 */
[----:B------:R-:W-:Y:S02]  /*38a0*/  FSEL R167, R167, -INF , !P4 ;  /* 0xff800000a7a77808 */ /* 0x000fe40006000000 */
[----:B------:R-:W1:Y:S01]  /*38b0*/  MUFU.TANH R170, R63 ;  /* 0x0000003f00aa7308 */ /* 0x000e620000002400 */
[----:B------:R-:W-:Y:S02]  /*38c0*/  ISETP.GE.AND P3, PT, R6, R99, PT ;  /* 0x000000630600720c */ /* 0x000fe40003f66270 */
[----:B------:R-:W-:Y:S02]  /*38d0*/  ISETP.GE.AND P4, PT, R99, 0x41, PT ;  /* 0x000000416300780c */ /* 0x000fe40003f86270 */
[----:B------:R-:W-:Y:S02]  /*38e0*/  IADD3 R6, R4, 0x31, RZ ;  /* 0x0000003104067810 */ /* 0x000fe40007ffe0ff */
[----:B------:R-:W-:Y:S01]  /*38f0*/  FSEL R10, R20, -INF , !P2 ;  /* 0xff800000140a7808 */ /* 0x000fe20005000000 */
[----:B------:R-:W3:Y:S01]  /*3900*/  MUFU.TANH R165, R56 ;  /* 0x0000003800a57308 */ /* 0x000ee20000002400 */
[----:B------:R-:W-:-:S02]  /*3910*/  FSEL R11, R24, -INF , !P2 ;  /* 0xff800000180b7808 */ /* 0x000fc40005000000 */
[----:B------:R-:W-:Y:S02]  /*3920*/  ISETP.GE.AND P2, PT, R6, R99, PT ;  /* 0x000000630600720c */ /* 0x000fe40003f46270 */
[C---:B------:R-:W-:Y:S02]  /*3930*/  IADD3 R6, R4.reuse, 0x38, RZ ;  /* 0x0000003804067810 */ /* 0x040fe40007ffe0ff */
[----:B------:R-:W-:Y:S01]  /*3940*/  IADD3 R4, R4, 0x39, RZ ;  /* 0x0000003904047810 */ /* 0x000fe20007ffe0ff */
[----:B------:R-:W4:Y:S01]  /*3950*/  MUFU.TANH R161, R57 ;  /* 0x0000003900a17308 */ /* 0x000f220000002400 */
[----:B--2---:R-:W-:Y:S02]  /*3960*/  FSEL R8, R21, -INF , !P1 ;  /* 0xff80000015087808 */ /* 0x004fe40004800000 */
[----:B------:R-:W-:Y:S02]  /*3970*/  FSEL R9, R25, -INF , !P1 ;  /* 0xff80000019097808 */ /* 0x000fe40004800000 */
[----:B-1----:R-:W-:-:S02]  /*3980*/  FSEL R170, R170, -INF , !P0 ;  /* 0xff800000aaaa7808 */ /* 0x002fc40004000000 */
[----:B------:R-:W-:Y:S01]  /*3990*/  FSEL R159, R159, -INF , !P0 ;  /* 0xff8000009f9f7808 */ /* 0x000fe20004000000 */
[----:B------:R-:W1:Y:S01]  /*39a0*/  MUFU.TANH R162, R58 ;  /* 0x0000003a00a27308 */ /* 0x000e620000002400 */
[-C--:B------:R-:W-:Y:S02]  /*39b0*/  ISETP.GE.AND P1, PT, R6, R99.reuse, PT ;  /* 0x000000630600720c */ /* 0x080fe40003f26270 */
[----:B------:R-:W-:Y:S02]  /*39c0*/  ISETP.GE.AND P0, PT, R4, R99, PT ;  /* 0x000000630400720c */ /* 0x000fe40003f06270 */
[----:B---3--:R-:W-:-:S03]  /*39d0*/  FSEL R165, R165, -INF , !P6 ;  /* 0xff800000a5a57808 */ /* 0x008fc60007000000 */
[----:B------:R-:W2:Y:S01]  /*39e0*/  MUFU.TANH R168, R59 ;  /* 0x0000003b00a87308 */ /* 0x000ea20000002400 */
[----:B----4-:R-:W-:-:S07]  /*39f0*/  FSEL R161, R161, -INF , !P5 ;  /* 0xff800000a1a17808 */ /* 0x010fce0006800000 */
        /* <DEDUP_REMOVED lines=34> */
[----:B------:R-:W-:Y:S02]  /*3c20*/  @!P1 LEA R26, P0, R18, c[0x0][0x168], 0x1 ;  /* 0x00005a00121a9a11 */ /* 0x000fe400078008ff */
        /* <DEDUP_REMOVED lines=16> */
[C---:B------:R-:W-:Y:S02]  /*3d30*/  @!P1 LEA R24, P0, R3.reuse, c[0x0][0x168], 0x1 ;  /* 0x00005a0003189a11 */ /* 0x040fe400078008ff */
[----:B------:R-:W-:Y:S01]  /*3d40*/  IADD3 R19, P5, R210, R3, RZ ;  /* 0x00000003d2137210 */ /* 0x000fe20007fbe0ff */
[----:B------:R1:W-:Y:S01]  /*3d50*/  @P1 STS.128 [R213+0xa000], RZ ;  /* 0x00a000ffd5001388 */ /* 0x0003e20000000c00 */
[----:B------:R-:W-:-:S02]  /*3d60*/  @!P2 LEA.HI.X R33, R3, c[0x0][0x16c], R4, 0x1, P6 ;  /* 0x00005b000321aa11 */ /* 0x000fc400030f0c04 */
[--C-:B------:R-:W-:Y:S01]  /*3d70*/  @!P1 LEA.HI.X R25, R3, c[0x0][0x16c], R4.reuse, 0x1, P0 ;  /* 0x00005b0003199a11 */ /* 0x100fe200000f0c04 */
[----:B------:R-:W-:Y:S01]  /*3d80*/  IMAD.X R4, R209, 0x1, R4, P5 ;  /* 0x00000001d1047824 */ /* 0x000fe200028e0604 */
[----:B------:R-:W-:Y:S01]  /*3d90*/  @!PT LDS RZ, [RZ] ;  /* 0x00000000fffff984 */ /* 0x000fe20000000800 */
[----:B------:R-:W-:Y:S01]  /*3da0*/  @!PT LDS RZ, [RZ] ;  /* 0x00000000fffff984 */ /* 0x000fe20000000800 */
[----:B------:R-:W-:Y:S01]  /*3db0*/  @!PT LDS RZ, [RZ] ;  /* 0x00000000fffff984 */ /* 0x000fe20000000800 */
[----:B------:R4:W-:Y:S01]  /*3dc0*/  @!P1 LDGSTS.E.BYPASS.LTC128B.128 [R213+0xa000], [R26.64+0x100] ;  /* 0x0a0001001ad59fae */ /* 0x0009e2000b901d46 */
[----:B------:R-:W-:-:S03]  /*3dd0*/  @!P1 LEA R18, P0, R19, c[0x0][0x168], 0x1 ;  /* 0x00005a0013129a11 */ /* 0x000fc600078008ff */
[----:B------:R1:W-:Y:S01]  /*3de0*/  @P3 STS.128 [R213+0x6800], RZ ;  /* 0x006800ffd5003388 */ /* 0x0003e20000000c00 */
[----:B--2---:R-:W-:-:S03]  /*3df0*/  @!P3 LEA R20, P6, R19, c[0x0][0x168], 0x1 ;  /* 0x00005a001314ba11 */ /* 0x004fc600078c08ff */
[----:B------:R-:W-:Y:S01]  /*3e00*/  @!PT LDS RZ, [RZ] ;  /* 0x00000000fffff984 */ /* 0x000fe20000000800 */
[----:B------:R-:W-:Y:S01]  /*3e10*/  @!PT LDS RZ, [RZ] ;  /* 0x00000000fffff984 */ /* 0x000fe20000000800 */
[----:B------:R-:W-:Y:S01]  /*3e20*/  @!PT LDS RZ, [RZ] ;  /* 0x00000000fffff984 */ /* 0x000fe20000000800 */
[----:B------:R2:W-:Y:S01]  /*3e30*/  @!P3 LDGSTS.E.BYPASS.LTC128B.128 [R213+0x6800], [R28.64] ;  /* 0x068000001cd5bfae */ /* 0x0005e2000b901d46 */
[----:B------:R-:W-:-:S03]  /*3e40*/  @!P3 LEA.HI.X R21, R19, c[0x0][0x16c], R4, 0x1, P6 ;  /* 0x00005b001315ba11 */ /* 0x000fc600030f0c04 */
[----:B------:R1:W-:Y:S01]  /*3e50*/  @P2 STS.128 [R213+0x8800], RZ ;  /* 0x008800ffd5002388 */ /* 0x0003e20000000c00 */
[----:B------:R-:W-:-:S03]  /*3e60*/  IADD3 R3, P6, R210, R19, RZ ;  /* 0x00000013d2037210 */ /* 0x000fc60007fde0ff */
        /* <DEDUP_REMOVED lines=9> */
[----:B----4-:R-:W-:-:S03]  /*3f00*/  @!P2 LEA R26, P5, R19, c[0x0][0x168], 0x1 ;  /* 0x00005a00131aaa11 */ /* 0x010fc600078a08ff */
[----:B------:R1:W-:Y:S01]  /*3f10*/  @P3 STS.128 [R213+0x7000], RZ ;  /* 0x007000ffd5003388 */ /* 0x0003e20000000c00 */
[C-C-:B------:R-:W-:Y:S02]  /*3f20*/  @!P2 LEA.HI.X R27, R19.reuse, c[0x0][0x16c], R4.reuse, 0x1, P5 ;  /* 0x00005b00131baa11 */ /* 0x140fe400028f0c04 */
[--C-:B------:R-:W-:Y:S01]  /*3f30*/  @!P1 LEA.HI.X R19, R19, c[0x0][0x16c], R4.reuse, 0x1, P0 ;  /* 0x00005b0013139a11 */ /* 0x100fe200000f0c04 */
[----:B------:R-:W-:Y:S01]  /*3f40*/  IMAD.X R4, R209, 0x1, R4, P6 ;  /* 0x00000001d1047824 */ /* 0x000fe200030e0604 */
[C---:B---3--:R-:W-:Y:S01]  /*3f50*/  @!P2 LEA R30, P0, R3.reuse, c[0x0][0x168], 0x1 ;  /* 0x00005a00031eaa11 */ /* 0x048fe200078008ff */
[----:B------:R-:W-:Y:S01]  /*3f60*/  @!PT LDS RZ, [RZ] ;  /* 0x00000000fffff984 */ /* 0x000fe20000000800 */
[----:B------:R-:W-:Y:S01]  /*3f70*/  @!PT LDS RZ, [RZ] ;  /* 0x00000000fffff984 */ /* 0x000fe20000000800 */
[----:B------:R-:W-:Y:S01]  /*3f80*/  @!PT LDS RZ, [RZ] ;  /* 0x00000000fffff984 */ /* 0x000fe20000000800 */
[----:B------:R1:W-:Y:S01]  /*3f90*/  @!P3 LDGSTS.E.BYPASS.LTC128B.128 [R213+0x7000], [R20.64] ;  /* 0x0700000014d5bfae */ /* 0x0003e2000b901d46 */
[C---:B--2---:R-:W-:Y:S02]  /*3fa0*/  @!P3 LEA R28, P5, R3.reuse, c[0x0][0x168], 0x1 ;  /* 0x00005a00031cba11 */ /* 0x044fe400078a08ff */
        /* <DEDUP_REMOVED lines=30> */
.L_x_803:
[----:B------:R-:W-:Y:S05]  /*4190*/  BSYNC B0 ;  /* 0x0000000000007941 */ /* 0x000fea0003800000 */
.L_x_802:
[----:B------:R-:W0:Y:S02]  /*41a0*/  LDGDEPBAR ;  /* 0x00000000000079af */ /* 0x000e240000000000 */
.L_x_801:
[----:B------:R-:W-:Y:S02]  /*41b0*/  FMNMX.FTZ R6, R23, R48, !PT ;  /* 0x0000003017067209 */ /* 0x000fe40007810000 */
[----:B-1----:R-:W-:Y:S02]  /*41c0*/  FMNMX.FTZ R21, R49, R64, !PT ;  /* 0x0000004031157209 */ /* 0x002fe40007810000 */
        /* <DEDUP_REMOVED lines=304> */
[----:B------:R-:W-:Y:S01]  /*54d0*/  ISETP.GE.AND P4, PT, R224, c[0x0][0x220], PT ;  /* 0x00008800e0007a0c */ /* 0x000fe20003f86270 */
[----:B------:R-:W-:Y:S01]  /*54e0*/  IMAD.MOV.U32 R135, RZ, RZ, R132 ;  /* 0x000000ffff877224 */ /* 0x000fe200078e0084 */
[----:B------:R-:W-:Y:S01]  /*54f0*/  ISETP.GE.AND P3, PT, R215, c[0x0][0x220], PT ;  /* 0x00008800d7007a0c */ /* 0x000fe20003f66270 */
[----:B------:R-:W-:Y:S01]  /*5500*/  USHF.L.U64.HI UR5, UR4, 0x4, UR5 ;  /* 0x0000000404057899 */ /* 0x000fe20008010205 */
[----:B------:R-:W-:Y:S01]  /*5510*/  ISETP.GE.AND P2, PT, R214, c[0x0][0x220], PT ;  /* 0x00008800d6007a0c */ /* 0x000fe20003f46270 */
[----:B------:R-:W-:-:S02]  /*5520*/  USHF.L.U32 UR4, UR4, 0x4, URZ ;  /* 0x0000000404047899 */ /* 0x000fc4000800063f */
[----:B------:R-:W-:Y:S01]  /*5530*/  ULDC.64 UR6, c[0x0][0x118] ;  /* 0x0000460000067ab9 */ /* 0x000fe20000000a00 */
[----:B------:R-:W-:Y:S05]  /*5540*/  BRA `(.L_x_805) ;  /* 0x0000064000007947 */ /* 0x000fea0003800000 */
.L_x_807:
[----:B------:R1:W-:Y:S01]  /*5550*/  @P4 STS.128 [R213+0x6000], RZ ;  /* 0x006000ffd5004388 */ /* 0x0003e20000000c00 */
[----:B------:R-:W-:Y:S04]  /*5560*/  IADD3 R2, R217, -0x1, RZ ;  /* 0xffffffffd9027810 */ /* 0x000fe80007ffe0ff */
[----:B------:R-:W-:Y:S01]  /*5570*/  SHF.R.S32.HI R3, RZ, 0x1f, R2 ;  /* 0x0000001fff037819 */ /* 0x000fe20000011402 */
[----:B------:R-:W-:Y:S04]  /*5580*/  IMAD.WIDE.U32 R4, R2, c[0x0][0x198], RZ ;  /* 0x0000660002047a25 */ /* 0x000fe800078e00ff */
[----:B------:R-:W-:Y:S01]  /*5590*/  IMAD R3, R3, c[0x0][0x198], RZ ;  /* 0x0000660003037a24 */ /* 0x000fe200078e02ff */
[----:B------:R-:W-:Y:S03]  /*55a0*/  LEA R7, P0, R4, R220, 0x6 ;  /* 0x000000dc04077211 */ /* 0x000fe600078030ff */
[----:B------:R-:W-:Y:S01]  /*55b0*/  IMAD R3, R2, c[0x0][0x19c], R3 ;  /* 0x0000670002037a24 */ /* 0x000fe200078e0203 */
[----:B------:R-:W-:Y:S03]  /*55c0*/  @!P3 LEA R8, P6, R7, c[0x0][0x168], 0x1 ;  /* 0x00005a000708ba11 */ /* 0x000fe600078c08ff */
[----:B------:R-:W-:Y:S01]  /*55d0*/  IMAD.IADD R3, R5, 0x1, R3 ;  /* 0x0000000105037824 */ /* 0x000fe200078e0203 */
[----:B------:R-:W-:Y:S04]  /*55e0*/  IADD3 R5, P1, R210, R7, RZ ;  /* 0x00000007d2057210 */ /* 0x000fe80007f3e0ff */
[----:B------:R-:W-:Y:S02]  /*55f0*/  LEA.HI.X R4, R4, R223, R3, 0x6, P0 ;  /* 0x000000df04047211 */ /* 0x000fe400000f3403 */
[C---:B------:R-:W-:Y:S02]  /*5600*/  @!P4 LEA R10, P0, R7.reuse, c[0x0][0x168], 0x1 ;  /* 0x00005a00070aca11 */ /* 0x040fe400078008ff */
[--C-:B------:R-:W-:Y:S01]  /*5610*/  @!P3 LEA.HI.X R9, R7, c[0x0][0x16c], R4.reuse, 0x1, P6 ;  /* 0x00005b000709ba11 */ /* 0x100fe200030f0c04 */
[--C-:B------:R-:W-:Y:S01]  /*5620*/  IMAD.X R2, R209, 0x1, R4.reuse, P1 ;  /* 0x00000001d1027824 */ /* 0x100fe200008e0604 */
[C-C-:B------:R-:W-:Y:S02]  /*5630*/  @!P4 LEA.HI.X R11, R7.reuse, c[0x0][0x16c], R4.reuse, 0x1, P0 ;  /* 0x00005b00070bca11 */ /* 0x140fe400000f0c04 */
[----:B------:R-:W-:Y:S02]  /*5640*/  @!P2 LEA R6, P1, R7, c[0x0][0x168], 0x1 ;  /* 0x00005a000706aa11 */ /* 0x000fe400078208ff */
[----:B------:R-:W-:Y:S01]  /*5650*/  @!P3 LEA R14, P6, R5, c[0x0][0x168], 0x1 ;  /* 0x00005a00050eba11 */ /* 0x000fe200078c08ff */
[----:B------:R-:W-:Y:S01]  /*5660*/  @!PT LDS RZ, [RZ] ;  /* 0x00000000fffff984 */ /* 0x000fe20000000800 */
[----:B------:R-:W-:Y:S01]  /*5670*/  @!PT LDS RZ, [RZ] ;  /* 0x00000000fffff984 */ /* 0x000fe20000000800 */
[----:B------:R-:W-:Y:S01]  /*5680*/  @!PT LDS RZ, [RZ] ;  /* 0x00000000fffff984 */ /* 0x000fe20000000800 */
[----:B------:R1:W-:Y:S01]  /*5690*/  @!P4 LDGSTS.E.BYPASS.LTC128B.128 [R213+0x6000], [R10.64] ;  /* 0x060000000ad5cfae */ /* 0x0003e2000b901d46 */
[----:B------:R-:W-:Y:S02]  /*56a0*/  @!P2 LEA.HI.X R7, R7, c[0x0][0x16c], R4, 0x1, P1 ;  /* 0x00005b000707aa11 */ /* 0x000fe400008f0c04 */
[C---:B------:R-:W-:Y:S01]  /*56b0*/  @!P4 LEA R18, P1, R5.reuse, c[0x0][0x168], 0x1 ;  /* 0x00005a000512ca11 */ /* 0x040fe200078208ff */
[----:B------:R1:W-:Y:S01]  /*56c0*/  @P3 STS.128 [R213+0x8000], RZ ;  /* 0x008000ffd5003388 */ /* 0x0003e20000000c00 */
[C-C-:B------:R-:W-:Y:S02]  /*56d0*/  @!P3 LEA.HI.X R15, R5.reuse, c[0x0][0x16c], R2.reuse, 0x1, P6 ;  /* 0x00005b00050fba11 */ /* 0x140fe400030f0c02 */
[--C-:B------:R-:W-:Y:S01]  /*56e0*/  @!P4 LEA.HI.X R19, R5, c[0x0][0x16c], R2.reuse, 0x1, P1 ;  /* 0x00005b000513ca11 */ /* 0x100fe200008f0c02 */
[----:B------:R-:W-:Y:S01]  /*56f0*/  @!PT LDS RZ, [RZ] ;  /* 0x00000000fffff984 */ /* 0x000fe20000000800 */
[----:B------:R-:W-:Y:S01]  /*5700*/  @!PT LDS RZ, [RZ] ;  /* 0x00000000fffff984 */ /* 0x000fe20000000800 */
[----:B------:R-:W-:Y:S01]  /*5710*/  @!PT LDS RZ, [RZ] ;  /* 0x00000000fffff984 */ /* 0x000fe20000000800 */
[----:B------:R1:W-:Y:S01]  /*5720*/  @!P3 LDGSTS.E.BYPASS.LTC128B.128 [R213+0x8000], [R8.64+0x80] ;  /* 0x0800008008d5bfae */ /* 0x0003e2000b901d46 */
[C---:B------:R-:W-:Y:S03]  /*5730*/  IADD3 R3, P0, R210.reuse, R5, RZ ;  /* 0x00000005d2037210 */ /* 0x040fe60007f1e0ff */
[----:B------:R1:W-:Y:S01]  /*5740*/  @P2 STS.128 [R213+0xa000], RZ ;  /* 0x00a000ffd5002388 */ /* 0x0003e20000000c00 */
[----:B------:R-:W-:Y:S01]  /*5750*/  @!P4 LEA R16, P1, R3, c[0x0][0x168], 0x1 ;  /* 0x00005a000310ca11 */ /* 0x000fe200078208ff */
[--C-:B------:R-:W-:Y:S01]  /*5760*/  IMAD.X R4, R209, 0x1, R2.reuse, P0 ;  /* 0x00000001d1047824 */ /* 0x100fe200000e0602 */
[----:B------:R-:W-:Y:S01]  /*5770*/  @!P2 LEA R12, P0, R5, c[0x0][0x168], 0x1 ;  /* 0x00005a00050caa11 */ /* 0x000fe200078008ff */
[----:B------:R-:W-:Y:S01]  /*5780*/  @!PT LDS RZ, [RZ] ;  /* 0x00000000fffff984 */ /* 0x000fe20000000800 */
[----:B------:R-:W-:Y:S01]  /*5790*/  @!PT LDS RZ, [RZ] ;  /* 0x00000000fffff984 */ /* 0x000fe20000000800 */
[----:B------:R-:W-:Y:S01]  /*57a0*/  @!PT LDS RZ, [RZ] ;  /* 0x00000000fffff984 */ /* 0x000fe20000000800 */
[----:B------:R1:W-:Y:S01]  /*57b0*/  @!P2 LDGSTS.E.BYPASS.LTC128B.128 [R213+0xa000], [R6.64+0x100] ;  /* 0x0a00010006d5afae */ /* 0x0003e2000b901d46 */
[----:B------:R-:W-:Y:S02]  /*57c0*/  @!P3 LEA R22, P6, R3, c[0x0][0x168], 0x1 ;  /* 0x00005a000316ba11 */ /* 0x000fe400078c08ff */
[----:B------:R-:W-:Y:S01]  /*57d0*/  @!P2 LEA.HI.X R13, R5, c[0x0][0x16c], R2, 0x1, P0 ;  /* 0x00005b00050daa11 */ /* 0x000fe200000f0c02 */
[----:B------:R1:W-:Y:S01]  /*57e0*/  @P4 STS.128 [R213+0x6800], RZ ;  /* 0x006800ffd5004388 */ /* 0x0003e20000000c00 */
[C-C-:B------:R-:W-:Y:S02]  /*57f0*/  @!P4 LEA.HI.X R17, R3.reuse, c[0x0][0x16c], R4.reuse, 0x1, P1 ;  /* 0x00005b000311ca11 */ /* 0x140fe400008f0c04 */
[C-C-:B------:R-:W-:Y:S01]  /*5800*/  @!P3 LEA.HI.X R23, R3.reuse, c[0x0][0x16c], R4.reuse, 0x1, P6 ;  /* 0x00005b000317ba11 */ /* 0x140fe200030f0c04 */
[----:B------:R-:W-:Y:S01]  /*5810*/  @!PT LDS RZ, [RZ] ;  /* 0x00000000fffff984 */ /* 0x000fe20000000800 */
[----:B------:R-:W-:Y:S01]  /*5820*/  @!PT LDS RZ, [RZ] ;  /* 0x00000000fffff984 */ /* 0x000fe20000000800 */
[----:B------:R-:W-:Y:S01]  /*5830*/  @!PT LDS RZ, [RZ] ;  /* 0x00000000fffff984 */ /* 0x000fe20000000800 */
[----:B------:R1:W-:Y:S01]  /*5840*/  @!P4 LDGSTS.E.BYPASS.LTC128B.128 [R213+0x6800], [R18.64] ;  /* 0x0680000012d5cfae */ /* 0x0003e2000b901d46 */
[C---:B------:R-:W-:Y:S02]  /*5850*/  @!P2 LEA R20, P1, R3.reuse, c[0x0][0x168], 0x1 ;  /* 0x00005a000314aa11 */ /* 0x040fe400078208ff */
[----:B------:R-:W-:Y:S01]  /*5860*/  IADD3 R2, P0, R210, R3, RZ ;  /* 0x00000003d2027210 */ /* 0x000fe20007f1e0ff */
[----:B------:R1:W-:Y:S01]  /*5870*/  @P3 STS.128 [R213+0x8800], RZ ;  /* 0x008800ffd5003388 */ /* 0x0003e20000000c00 */
[--C-:B------:R-:W-:Y:S02]  /*5880*/  @!P2 LEA.HI.X R21, R3, c[0x0][0x16c], R4.reuse, 0x1, P1 ;  /* 0x00005b000315aa11 */ /* 0x100fe400008f0c04 */
[C---:B------:R-:W-:Y:S01]  /*5890*/  @!P4 LEA R24, P6, R2.reuse, c[0x0][0x168], 0x1 ;  /* 0x00005a000218ca11 */ /* 0x040fe200078c08ff */
[----:B------:R-:W-:Y:S01]  /*58a0*/  @!PT LDS RZ, [RZ] ;  /* 0x00000000fffff984 */ /* 0x000fe20000000800 */
[----:B------:R-:W-:Y:S01]  /*58b0*/  @!PT LDS RZ, [RZ] ;  /* 0x00000000fffff984 */ /* 0x000fe20000000800 */
[----:B------:R-:W-:Y:S01]  /*58c0*/  @!PT LDS RZ, [RZ] ;  /* 0x00000000fffff984 */ /* 0x000fe20000000800 */
[----:B------:R1:W-:Y:S01]  /*58d0*/  @!P3 LDGSTS.E.BYPASS.LTC128B.128 [R213+0x8800], [R14.64+0x80] ;  /* 0x088000800ed5bfae */ /* 0x0003e2000b901d46 */
[C---:B------:R-:W-:Y:S01]  /*58e0*/  @!P3 LEA R26, P1, R2.reuse, c[0x0][0x168], 0x1 ;  /* 0x00005a00021aba11 */ /* 0x040fe200078208ff */
[----:B------:R-:W-:Y:S01]  /*58f0*/  IMAD.X R3, R209, 0x1, R4, P0 ;  /* 0x00000001d1037824 */ /* 0x000fe200000e0604 */
[C---:B------:R-:W-:Y:S01]  /*5900*/  @!P2 LEA R4, P0, R2.reuse, c[0x0][0x168], 0x1 ;  /* 0x00005a000204aa11 */ /* 0x040fe200078008ff */
[----:B------:R1:W-:Y:S03]  /*5910*/  @P2 STS.128 [R213+0xa800], RZ ;  /* 0x00a800ffd5002388 */ /* 0x0003e60000000c00 */
[C-C-:B------:R-:W-:Y:S01]  /*5920*/  @!P4 LEA.HI.X R25, R2.reuse, c[0x0][0x16c], R3.reuse, 0x1, P6 ;  /* 0x00005b000219ca11 */ /* 0x140fe200030f0c03 */
        /* <DEDUP_REMOVED lines=38> */
.L_x_805:
[----:B------:R-:W-:Y:S04]  /*5b90*/  DEPBAR.LE SB0, 0x0 ;  /* 0x000080000000791a */ /* 0x000fe80000000000 */
[----:B------:R-:W-:Y:S01]  /*5ba0*/  BAR.SYNC.DEFER_BLOCKING 0x0 ;  /* 0x0000000000007b1d */ /* 0x000fe20000010000 */
[----:B------:R-:W-:Y:S01]  /*5bb0*/  SHF.R.S32.HI R133, RZ, 0x1f, R217 ;  /* 0x0000001fff857819 */ /* 0x000fe200000114d9 */
[----:B------:R-:W-:Y:S04]  /*5bc0*/  IMAD.WIDE.U32 R230, R217, c[0x0][0x1a0], RZ ;  /* 0x00006800d9e67a25 */ /* 0x000fe800078e00ff */
[----:B------:R-:W-:Y:S01]  /*5bd0*/  IMAD R133, R133, c[0x0][0x1a0], RZ ;  /* 0x0000680085857a24 */ /* 0x000fe200078e02ff */
[C---:B------:R-:W-:Y:S03]  /*5be0*/  LEA R3, P1, R230.reuse, R218, 0x6 ;  /* 0x000000dae6037211 */ /* 0x040fe600078230ff */
[----:B------:R-:W-:Y:S01]  /*5bf0*/  IMAD R133, R217, c[0x0][0x1a4], R133 ;  /* 0x00006900d9857a24 */ /* 0x000fe200078e0285 */
[----:B------:R-:W-:Y:S04]  /*5c00*/  @!P4 LEA R240, P0, R3, c[0x0][0x170], 0x1 ;  /* 0x00005c0003f0ca11 */ /* 0x000fe800078008ff */
[----:B------:R-:W-:Y:S02]  /*5c10*/  IADD3 R133, R231, R133, RZ ;  /* 0x00000085e7857210 */ /* 0x000fe40007ffe0ff */
[C---:B------:R-:W-:Y:S02]  /*5c20*/  IADD3 R231, P5, R3.reuse, UR4, RZ ;  /* 0x0000000403e77c10 */ /* 0x040fe4000ffbe0ff */
[----:B------:R-:W-:Y:S02]  /*5c30*/  LEA.HI.X R132, R230, R208, R133, 0x6, P1 ;  /* 0x000000d0e6847211 */ /* 0x000fe400008f3485 */
[C---:B------:R-:W-:Y:S02]  /*5c40*/  @!P3 LEA R236, P1, R3.reuse, c[0x0][0x170], 0x1 ;  /* 0x00005c0003ecba11 */ /* 0x040fe400078208ff */
[C-C-:B------:R-:W-:Y:S01]  /*5c50*/  @!P4 LEA.HI.X R241, R3.reuse, c[0x0][0x174], R132.reuse, 0x1, P0 ;  /* 0x00005d0003f1ca11 */ /* 0x140fe200000f0c84 */
[----:B------:R-:W-:Y:S01]  /*5c60*/  @P4 STS.128 [R213+0xc000], RZ ;  /* 0x00c000ffd5004388 */ /* 0x000fe20000000c00 */
        /* <DEDUP_REMOVED lines=8> */
[----:B------:R-:W-:Y:S02]  /*5cf0*/  IADD3.X R132, R132, UR5, RZ, P5, !PT ;  /* 0x0000000584847c10 */ /* 0x000fe4000affe4ff */
        /* <DEDUP_REMOVED lines=8> */
[----:B------:R2:W-:Y:S01]  /*5d80*/  @!P3 LDGSTS.E.BYPASS.LTC128B.128 [R213+0xe000], [R236.64+0x80] ;  /* 0x0e000080ecd5bfae */ /* 0x0005e2000b901d46 */
[C---:B------:R-:W-:Y:S02]  /*5d90*/  IADD3 R133, P5, R231.reuse, UR4, RZ ;  /* 0x00000004e7857c10 */ /* 0x040fe4000ffbe0ff */
[----:B------:R-:W-:Y:S02]  /*5da0*/  @!P2 LEA.HI.X R231, R231, c[0x0][0x174], R132, 0x1, P0 ;  /* 0x00005d00e7e7aa11 */ /* 0x000fe400000f0c84 */
[C---:B------:R-:W-:Y:S01]  /*5db0*/  @!P4 LEA R250, P1, R133.reuse, c[0x0][0x170], 0x1 ;  /* 0x00005c0085faca11 */ /* 0x040fe200078208ff */
[----:B------:R-:W-:Y:S01]  /*5dc0*/  @P2 STS.128 [R213+0x10000], RZ ;  /* 0x010000ffd5002388 */ /* 0x000fe20000000c00 */
[----:B------:R-:W-:Y:S02]  /*5dd0*/  IADD3.X R132, R132, UR5, RZ, P5, !PT ;  /* 0x0000000584847c10 */ /* 0x000fe4000affe4ff */
[C---:B------:R-:W-:Y:S02]  /*5de0*/  @!P3 LEA R246, P0, R133.reuse, c[0x0][0x170], 0x1 ;  /* 0x00005c0085f6ba11 */ /* 0x040fe400078008ff */
[C-C-:B------:R-:W-:Y:S01]  /*5df0*/  @!P4 LEA.HI.X R251, R133.reuse, c[0x0][0x174], R132.reuse, 0x1, P1 ;  /* 0x00005d0085fbca11 */ /* 0x140fe200008f0c84 */
[----:B------:R-:W-:Y:S01]  /*5e00*/  @!PT LDS RZ, [RZ] ;  /* 0x00000000fffff984 */ /* 0x000fe20000000800 */
[----:B------:R-:W-:Y:S01]  /*5e10*/  @!PT LDS RZ, [RZ] ;  /* 0x00000000fffff984 */ /* 0x000fe20000000800 */
[----:B------:R-:W-:Y:S01]  /*5e20*/  @!PT LDS RZ, [RZ] ;  /* 0x00000000fffff984 */ /* 0x000fe20000000800 */
[----:B------:R3:W-:Y:S01]  /*5e30*/  @!P2 LDGSTS.E.BYPASS.LTC128B.128 [R213+0x10000], [R234.64+0x100] ;  /* 0x10000100ead5afae */ /* 0x0007e2000b901d46 */
[C-C-:B------:R-:W-:Y:S02]  /*5e40*/  @!P3 LEA.HI.X R247, R133.reuse, c[0x0][0x174], R132.reuse, 0x1, P0 ;  /* 0x00005d0085f7ba11 */ /* 0x140fe400000f0c84 */
[C---:B------:R-:W-:Y:S02]  /*5e50*/  @!P2 LEA R244, P5, R133.reuse, c[0x0][0x170], 0x1 ;  /* 0x00005c0085f4aa11 */ /* 0x040fe400078a08ff */
[C---:B------:R-:W-:Y:S01]  /*5e60*/  IADD3 R3, P6, R133.reuse, UR4, RZ ;  /* 0x0000000485037c10 */ /* 0x040fe2000ffde0ff */
[----:B------:R-:W-:Y:S01]  /*5e70*/  @P4 STS.128 [R213+0xc800], RZ ;  /* 0x00c800ffd5004388 */ /* 0x000fe20000000c00 */
[----:B------:R-:W-:Y:S02]  /*5e80*/  @!P2 LEA.HI.X R245, R133, c[0x0][0x174], R132, 0x1, P5 ;  /* 0x00005d0085f5aa11 */ /* 0x000fe400028f0c84 */
[----:B------:R-:W-:Y:S02]  /*5e90*/  IADD3.X R2, R132, UR5, RZ, P6, !PT ;  /* 0x0000000584027c10 */ /* 0x000fe4000b7fe4ff */
[C---:B------:R-:W-:Y:S01]  /*5ea0*/  @!P4 LEA R248, P6, R3.reuse, c[0x0][0x170], 0x1 ;  /* 0x00005c0003f8ca11 */ /* 0x040fe200078c08ff */
[----:B------:R-:W-:Y:S01]  /*5eb0*/  @!PT LDS RZ, [RZ] ;  /* 0x00000000fffff984 */ /* 0x000fe20000000800 */
[----:B------:R-:W-:Y:S01]  /*5ec0*/  @!PT LDS RZ, [RZ] ;  /* 0x00000000fffff984 */ /* 0x000fe20000000800 */
[----:B------:R-:W-:Y:S01]  /*5ed0*/  @!PT LDS RZ, [RZ] ;  /* 0x00000000fffff984 */ /* 0x000fe20000000800 */
[----:B------:R4:W-:Y:S01]  /*5ee0*/  @!P4 LDGSTS.E.BYPASS.LTC128B.128 [R213+0xc800], [R238.64] ;  /* 0x0c800000eed5cfae */ /* 0x0009e2000b901d46 */
[C---:B------:R-:W-:Y:S02]  /*5ef0*/  @!P3 LEA R242, P1, R3.reuse, c[0x0][0x170], 0x1 ;  /* 0x00005c0003f2ba11 */ /* 0x040fe400078208ff */
[C-C-:B------:R-:W-:Y:S02]  /*5f00*/  @!P4 LEA.HI.X R249, R3.reuse, c[0x0][0x174], R2.reuse, 0x1, P6 ;  /* 0x00005d0003f9ca11 */ /* 0x140fe400030f0c02 */
[C-C-:B------:R-:W-:Y:S01]  /*5f10*/  @!P3 LEA.HI.X R243, R3.reuse, c[0x0][0x174], R2.reuse, 0x1, P1 ;  /* 0x00005d0003f3ba11 */ /* 0x140fe200008f0c02 */
[----:B------:R-:W-:Y:S01]  /*5f20*/  @P3 STS.128 [R213+0xe800], RZ ;  /* 0x00e800ffd5003388 */ /* 0x000fe20000000c00 */
[----:B-1----:R-:W-:Y:S02]  /*5f30*/  @!P2 LEA R240, P0, R3, c[0x0][0x170], 0x1 ;  /* 0x00005c0003f0aa11 */ /* 0x002fe400078008ff */
[----:B------:R-:W-:Y:S02]  /*5f40*/  ISETP.GT.AND P5, PT, R217, RZ, PT ;  /* 0x000000ffd900720c */ /* 0x000fe40003fa4270 */
[----:B------:R-:W-:Y:S01]  /*5f50*/  @!P2 LEA.HI.X R241, R3, c[0x0][0x174], R2, 0x1, P0 ;  /* 0x00005d0003f1aa11 */ /* 0x000fe200000f0c02 */
        /* <DEDUP_REMOVED lines=225> */
[----:B-----5:R-:W-:Y:S02]  /*6d70*/  FMUL.FTZ R230, R28, c[0x0][0x2ec] ;  /* 0x0000bb001ce67a20 */ /* 0x020fe40000410000 */
        /* <DEDUP_REMOVED lines=37> */
.L_x_806:
        /* <DEDUP_REMOVED lines=67> */
[--C-:B------:R-:W-:Y:S01]  /*7400*/  FFMA.FTZ R172, R182, c[0x0][0x23c], -R145.reuse ;  /* 0x00008f00b6ac7a23 */ /* 0x100fe20000010891 */
[----:B------:R-:W-:Y:S01]  /*7410*/  LDSM.16.MT88.4 R164, [R200+0x11800] ;  /* 0x01180000c8a4783b */ /* 0x000fe20000004200 */
        /* <DEDUP_REMOVED lines=339> */
.L_x_804:
[----:B------:R-:W1:Y:S01]  /*8950*/  SHFL.BFLY PT, R2, R229, 0x2, 0x1f ;  /* 0x0c401f00e5027f89 */ /* 0x000e6200000e0000 */
[----:B------:R-:W-:Y:S01]  /*8960*/  ISETP.NE.AND P0, PT, R211, -0x1, PT ;  /* 0xffffffffd300780c */ /* 0x000fe20003f05270 */
[----:B------:R-:W-:Y:S01]  /*8970*/  ULDC.64 UR4, c[0x0][0x118] ;  /* 0x0000460000047ab9 */ /* 0x000fe20000000a00 */
[----:B------:R-:W-:Y:S01]  /*8980*/  MOV R7, 0x3f800000 ;  /* 0x3f80000000077802 */ /* 0x000fe20000000f00 */
[----:B------:R-:W2:Y:S01]  /*8990*/  SHFL.BFLY PT, R0, R227, 0x2, 0x1f ;  /* 0x0c401f00e3007f89 */ /* 0x000ea200000e0000 */
[----:B------:R-:W-:Y:S01]  /*89a0*/  MOV R8, 0x3f800000 ;  /* 0x3f80000000087802 */ /* 0x000fe20000000f00 */
[----:B------:R-:W-:Y:S01]  /*89b0*/  BSSY B0, `(.L_x_808) ;  /* 0x0000144000007945 */ /* 0x000fe20003800000 */
        /* <DEDUP_REMOVED lines=48> */
[----:B------:R-:W-:Y:S01]  /*8cc0*/  IADD3 R14, -R14, R9, RZ ;  /* 0x000000090e0e7210 */ /* 0x000fe20007ffe1ff */
[C---:B------:R-:W-:Y:S01]  /*8cd0*/  FMUL.FTZ R101, R7.reuse, R101 ;  /* 0x0000006507657220 */ /* 0x040fe20000410000 */
[----:B------:R-:W-:Y:S01]  /*8ce0*/  LOP3.LUT R12, R12, 0xfffffff8, RZ, 0xc0, !PT ;  /* 0xfffffff80c0c7812 */ /* 0x000fe200078ec0ff */
[----:B------:R-:W-:Y:S01]  /*8cf0*/  FMUL.FTZ R36, R7, R36 ;  /* 0x0000002407247220 */ /* 0x000fe20000410000 */
[----:B------:R-:W-:Y:S01]  /*8d00*/  F2FP.BF16.PACK_AB R112, R113, R112 ;  /* 0x000000707170723e */ /* 0x000fe200000010ff */
[----:B------:R-:W-:Y:S01]  /*8d10*/  FMUL.FTZ R37, R7, R37 ;  /* 0x0000002507257220 */ /* 0x000fe20000410000 */
[----:B------:R-:W-:Y:S01]  /*8d20*/  IADD3 R12, R13, -R12, RZ ;  /* 0x8000000c0d0c7210 */ /* 0x000fe20007ffe0ff */
[C---:B------:R-:W-:Y:S01]  /*8d30*/  FMUL.FTZ R40, R7.reuse, R40 ;  /* 0x0000002807287220 */ /* 0x040fe20000410000 */
[----:B------:R-:W-:Y:S01]  /*8d40*/  LEA.HI R13, R10, R9, RZ, 0x5 ;  /* 0x000000090a0d7211 */ /* 0x000fe200078f28ff */
[C---:B------:R-:W-:Y:S01]  /*8d50*/  FMUL.FTZ R41, R7.reuse, R41 ;  /* 0x0000002907297220 */ /* 0x040fe20000410000 */
[C---:B------:R-:W-:Y:S01]  /*8d60*/  SHF.L.U32 R15, R12.reuse, 0x6, RZ ;  /* 0x000000060c0f7819 */ /* 0x040fe200000006ff */
[C---:B------:R-:W-:Y:S01]  /*8d70*/  FMUL.FTZ R44, R7.reuse, R44 ;  /* 0x0000002c072c7220 */ /* 0x040fe20000410000 */
[----:B------:R-:W-:Y:S01]  /*8d80*/  SHF.R.S32.HI R11, RZ, 0x5, R13 ;  /* 0x00000005ff0b7819 */ /* 0x000fe2000001140d */
[----:B------:R-:W-:Y:S01]  /*8d90*/  FMUL.FTZ R45, R7, R45 ;  /* 0x0000002d072d7220 */ /* 0x000fe20000410000 */
[----:B------:R-:W-:Y:S01]  /*8da0*/  LOP3.LUT R15, R15, 0x1c0, RZ, 0xc0, !PT ;  /* 0x000001c00f0f7812 */ /* 0x000fe200078ec0ff */
[C---:B------:R-:W-:Y:S01]  /*8db0*/  FMUL.FTZ R48, R7.reuse, R48 ;  /* 0x0000003007307220 */ /* 0x040fe20000410000 */
[----:B------:R-:W-:Y:S01]  /*8dc0*/  LOP3.LUT R16, R12, 0x1, RZ, 0xc0, !PT ;  /* 0x000000010c107812 */ /* 0x000fe200078ec0ff */
[----:B------:R-:W-:Y:S01]  /*8dd0*/  FMUL.FTZ R49, R7, R49 ;  /* 0x0000003107317220 */ /* 0x000fe20000410000 */
[----:B------:R-:W-:Y:S01]  /*8de0*/  LEA R14, R11, R14, 0x9 ;  /* 0x0000000e0b0e7211 */ /* 0x000fe200078e48ff */
[----:B------:R-:W-:Y:S01]  /*8df0*/  FMUL.FTZ R52, R7, R52 ;  /* 0x0000003407347220 */ /* 0x000fe20000410000 */
[----:B------:R-:W-:Y:S01]  /*8e00*/  LEA.HI R15, R15, R15, RZ, 0x1d ;  /* 0x0000000f0f0f7211 */ /* 0x000fe200078fe8ff */
[C---:B------:R-:W-:Y:S01]  /*8e10*/  FMUL.FTZ R53, R7.reuse, R53 ;  /* 0x0000003507357220 */ /* 0x040fe20000410000 */
[----:B------:R-:W-:Y:S01]  /*8e20*/  ISETP.NE.U32.AND P3, PT, R16, 0x1, PT ;  /* 0x000000011000780c */ /* 0x000fe20003f65070 */
[C---:B------:R-:W-:Y:S01]  /*8e30*/  FMUL.FTZ R56, R7.reuse, R56 ;  /* 0x0000003807387220 */ /* 0x040fe20000410000 */
[----:B------:R-:W-:Y:S01]  /*8e40*/  LEA R14, R14, R15, 0x1 ;  /* 0x0000000f0e0e7211 */ /* 0x000fe200078e08ff */
[C---:B------:R-:W-:Y:S01]  /*8e50*/  FMUL.FTZ R57, R7.reuse, R57 ;  /* 0x0000003907397220 */ /* 0x040fe20000410000 */
[----:B------:R-:W-:Y:S01]  /*8e60*/  R2P PR, R12, 0x6 ;  /* 0x000000060c007804 */ /* 0x000fe20000000000 */
[C---:B------:R-:W-:Y:S01]  /*8e70*/  FMUL.FTZ R60, R7.reuse, R60 ;  /* 0x0000003c073c7220 */ /* 0x040fe20000410000 */
[----:B------:R-:W-:Y:S01]  /*8e80*/  SHF.L.U32 R15, R14, 0x1, RZ ;  /* 0x000000010e0f7819 */ /* 0x000fe200000006ff */
[C---:B------:R-:W-:Y:S01]  /*8e90*/  FMUL.FTZ R61, R7.reuse, R61 ;  /* 0x0000003d073d7220 */ /* 0x040fe20000410000 */
[----:B------:R-:W-:Y:S01]  /*8ea0*/  MOV R12, 0x20 ;  /* 0x00000020000c7802 */ /* 0x000fe20000000f00 */
[----:B------:R-:W-:Y:S01]  /*8eb0*/  FMUL.FTZ R64, R7, R64 ;  /* 0x0000004007407220 */ /* 0x000fe20000410000 */
[----:B------:R-:W-:Y:S01]  /*8ec0*/  IADD3 R17, R15, -0x10, RZ ;  /* 0xfffffff00f117810 */ /* 0x000fe20007ffe0ff */
[C---:B------:R-:W-:Y:S01]  /*8ed0*/  FMUL.FTZ R65, R7.reuse, R65 ;  /* 0x0000004107417220 */ /* 0x040fe20000410000 */
[----:B------:R-:W-:Y:S01]  /*8ee0*/  SEL R12, R12, 0xffffffe0, !P1 ;  /* 0xffffffe00c0c7807 */ /* 0x000fe20004800000 */
[----:B------:R-:W-:Y:S01]  /*8ef0*/  FMUL.FTZ R68, R7, R68 ;  /* 0x0000004407447220 */ /* 0x000fe20000410000 */
[----:B------:R-:W-:Y:S01]  /*8f00*/  @P3 IADD3 R17, R15, 0x10, RZ ;  /* 0x000000100f113810 */ /* 0x000fe20007ffe0ff */
        /* <DEDUP_REMOVED lines=39> */
[----:B------:R-:W-:Y:S01]  /*9180*/  F2FP.BF16.PACK_AB R80, R81, R80 ;  /* 0x000000505150723e */ /* 0x000fe200000010ff */
        /* <DEDUP_REMOVED lines=35> */
[----:B------:R-:W2:Y:S01]  /*93c0*/  S2R R65, SR_CTAID.X ;  /* 0x0000000000417919 */ /* 0x000ea20000002500 */
[C---:B------:R-:W-:Y:S01]  /*93d0*/  FMUL.FTZ R50, R8.reuse, R50 ;  /* 0x0000003208327220 */ /* 0x040fe20000410000 */
[----:B------:R-:W-:Y:S01]  /*93e0*/  F2FP.BF16.PACK_AB R46, R47, R46 ;  /* 0x0000002e2f2e723e */ /* 0x000fe200000010ff */
[C---:B------:R-:W-:Y:S01]  /*93f0*/  FMUL.FTZ R55, R8.reuse, R55 ;  /* 0x0000003708377220 */ /* 0x040fe20000410000 */
[----:B------:R-:W-:Y:S01]  /*9400*/  SHF.R.S32.HI R14, RZ, 0x1f, R11 ;  /* 0x0000001fff0e7819 */ /* 0x000fe2000001140b */
[C---:B------:R-:W-:Y:S01]  /*9410*/  FMUL.FTZ R54, R8.reuse, R54 ;  /* 0x0000003608367220 */ /* 0x040fe20000410000 */
[----:B------:R-:W-:Y:S01]  /*9420*/  F2FP.BF16.PACK_AB R50, R51, R50 ;  /* 0x000000323332723e */ /* 0x000fe200000010ff */
[----:B------:R-:W-:Y:S01]  /*9430*/  FMUL.FTZ R59, R8, R59 ;  /* 0x0000003b083b7220 */ /* 0x000fe20000410000 */
[----:B------:R-:W-:Y:S01]  /*9440*/  LEA.HI R14, R14, R11, RZ, 0x2 ;  /* 0x0000000b0e0e7211 */ /* 0x000fe200078f10ff */
[C---:B------:R-:W-:Y:S01]  /*9450*/  FMUL.FTZ R58, R8.reuse, R58 ;  /* 0x0000003a083a7220 */ /* 0x040fe20000410000 */
[----:B------:R-:W-:Y:S01]  /*9460*/  F2FP.BF16.PACK_AB R54, R55, R54 ;  /* 0x000000363736723e */ /* 0x000fe200000010ff */
[----:B------:R-:W-:Y:S01]  /*9470*/  FMUL.FTZ R63, R8, R63 ;  /* 0x0000003f083f7220 */ /* 0x000fe20000410000 */
[----:B------:R-:W-:Y:S01]  /*9480*/  LOP3.LUT R14, R14, 0xffffffc, RZ, 0xc0, !PT ;  /* 0x0ffffffc0e0e7812 */ /* 0x000fe200078ec0ff */
[C---:B------:R-:W-:Y:S01]  /*9490*/  FMUL.FTZ R62, R8.reuse, R62 ;  /* 0x0000003e083e7220 */ /* 0x040fe20000410000 */
[----:B------:R-:W-:Y:S01]  /*94a0*/  F2FP.BF16.PACK_AB R58, R59, R58 ;  /* 0x0000003a3b3a723e */ /* 0x000fe200000010ff */
[----:B------:R-:W-:Y:S01]  /*94b0*/  FMUL.FTZ R67, R8, R67 ;  /* 0x0000004308437220 */ /* 0x000fe20000410000 */
[----:B------:R-:W-:Y:S01]  /*94c0*/  IADD3 R14, -R14, R11, RZ ;  /* 0x0000000b0e0e7210 */ /* 0x000fe20007ffe1ff */
        /* <DEDUP_REMOVED lines=28> */
[----:B-1----:R-:W-:Y:S01]  /*9690*/  @P5 FMUL.FTZ R67, R4, 0.69314718246459960938 ;  /* 0x3f31721804435820 */ /* 0x002fe20000410000 */
[----:B------:R-:W-:Y:S01]  /*96a0*/  F2FP.BF16.PACK_AB R99, R99, R8 ;  /* 0x000000086363723e */ /* 0x000fe200000010ff */
[----:B----4-:R-:W-:Y:S01]  /*96b0*/  @P4 FMUL.FTZ R4, R2, 0.69314718246459960938 ;  /* 0x3f31721802044820 */ /* 0x010fe20000410000 */
[----:B------:R-:W-:Y:S01]  /*96c0*/  SEL R8, R7, 0xffffffc0, !P2 ;  /* 0xffffffc007087807 */ /* 0x000fe20005000000 */
[----:B------:R-:W-:Y:S01]  /*96d0*/  STS [R21], R116 ;  /* 0x0000007415007388 */ /* 0x000fe20000000800 */
[----:B------:R-:W1:Y:S01]  /*96e0*/  LDC.U8 R7, c[0x0][0x329] ;  /* 0x0000ca40ff077b82 */ /* 0x000e620000000000 */
[----:B------:R-:W-:Y:S01]  /*96f0*/  @P4 FFMA.FTZ R11, R3, c[0x0][0x238], R4 ;  /* 0x00008e00030b4a23 */ /* 0x000fe20000010004 */
[----:B------:R-:W-:Y:S01]  /*9700*/  IADD3 R23, R15, R8, RZ ;  /* 0x000000080f177210 */ /* 0x000fe20007ffe0ff */
[----:B------:R-:W-:Y:S01]  /*9710*/  STS [R21+0x400], R118 ;  /* 0x0004007615007388 */ /* 0x000fe20000000800 */
[----:B------:R-:W-:-:S02]  /*9720*/  IADD3 R25, R8, R17, RZ ;  /* 0x0000001108197210 */ /* 0x000fc40007ffe0ff */
[-C--:B------:R-:W-:Y:S01]  /*9730*/  IADD3 R27, R19, R8.reuse, RZ ;  /* 0x00000008131b7210 */ /* 0x080fe20007ffe0ff */
[----:B------:R-:W-:Y:S01]  /*9740*/  STS [R23], R112 ;  /* 0x0000007017007388 */ /* 0x000fe20000000800 */
[----:B------:R-:W-:Y:S02]  /*9750*/  IADD3 R29, R21, R8, RZ ;  /* 0x00000008151d7210 */ /* 0x000fe40007ffe0ff */
[----:B------:R-:W3:Y:S01]  /*9760*/  LDC.U8 R8, c[0x0][0x328] ;  /* 0x0000ca00ff087b82 */ /* 0x000ee20000000000 */
[----:B------:R-:W-:Y:S04]  /*9770*/  STS [R23+0x400], R114 ;  /* 0x0004007217007388 */ /* 0x000fe80000000800 */
[----:B------:R-:W-:Y:S04]  /*9780*/  STS [R25], R108 ;  /* 0x0000006c19007388 */ /* 0x000fe80000000800 */
[----:B------:R-:W-:Y:S04]  /*9790*/  STS [R25+0x400], R110 ;  /* 0x0004006e19007388 */ /* 0x000fe80000000800 */
[----:B------:R-:W-:Y:S01]  /*97a0*/  STS [R27], R104 ;  /* 0x000000681b007388 */ /* 0x000fe20000000800 */
[----:B-1----:R-:W-:-:S03]  /*97b0*/  ISETP.NE.AND P1, PT, R7, RZ, PT ;  /* 0x000000ff0700720c */ /* 0x002fc60003f25270 */
[----:B------:R-:W-:Y:S04]  /*97c0*/  STS [R27+0x400], R106 ;  /* 0x0004006a1b007388 */ /* 0x000fe80000000800 */
[----:B------:R-:W-:Y:S01]  /*97d0*/  STS [R29], R100 ;  /* 0x000000641d007388 */ /* 0x000fe20000000800 */
[----:B---3--:R-:W-:-:S03]  /*97e0*/  ISETP.NE.AND P2, PT, R8, RZ, PT ;  /* 0x000000ff0800720c */ /* 0x008fc60003f45270 */
[----:B------:R-:W-:Y:S02]  /*97f0*/  STS [R29+0x400], R102 ;  /* 0x000400661d007388 */ /* 0x000fe40000000800 */
[----:B------:R-:W-:Y:S02]  /*9800*/  @!P1 MOV R8, c[0x0][0x214] ;  /* 0x0000850000089a02 */ /* 0x000fe40000000f00 */
[----:B------:R-:W-:Y:S01]  /*9810*/  STS [R15+0x2000], R36 ;  /* 0x002000240f007388 */ /* 0x000fe20000000800 */
[----:B------:R-:W-:Y:S02]  /*9820*/  ISETP.NE.OR P3, PT, R7, RZ, !P2 ;  /* 0x000000ff0700720c */ /* 0x000fe40005765670 */
[----:B------:R-:W-:Y:S01]  /*9830*/  @P1 MOV R7, c[0x0][0x210] ;  /* 0x0000840000071a02 */ /* 0x000fe20000000f00 */
[----:B------:R-:W-:Y:S04]  /*9840*/  STS [R15+0x2400], R38 ;  /* 0x002400260f007388 */ /* 0x000fe80000000800 */
[----:B------:R-:W-:Y:S01]  /*9850*/  STS [R17+0x2000], R40 ;  /* 0x0020002811007388 */ /* 0x000fe20000000800 */
[----:B------:R-:W-:Y:S01]  /*9860*/  @P1 IMAD R7, R7, c[0x0][0x214], RZ ;  /* 0x0000850007071a24 */ /* 0x000fe200078e02ff */
[----:B------:R-:W-:-:S02]  /*9870*/  @!P1 SEL R7, R8, c[0x0][0x234], !P2 ;  /* 0x00008d0008079a07 */ /* 0x000fc40005000000 */
[----:B------:R-:W-:Y:S02]  /*9880*/  STS [R17+0x2400], R42 ;  /* 0x0024002a11007388 */ /* 0x000fe40000000800 */
[----:B------:R-:W-:Y:S02]  /*9890*/  @!P3 IMAD R12, R0, c[0x0][0x214], RZ ;  /* 0x00008500000cba24 */ /* 0x000fe400078e02ff */
[----:B------:R-:W-:Y:S03]  /*98a0*/  STS [R19+0x2000], R44 ;  /* 0x0020002c13007388 */ /* 0x000fe60000000800 */
[----:B------:R-:W-:Y:S01]  /*98b0*/  @!P3 SEL R211, R12, R211, !P0 ;  /* 0x000000d30cd3b207 */ /* 0x000fe20004000000 */
[----:B------:R-:W-:Y:S01]  /*98c0*/  STS [R19+0x2400], R46 ;  /* 0x0024002e13007388 */ /* 0x000fe20000000800 */
[----:B------:R-:W-:Y:S01]  /*98d0*/  @P1 IMAD.MOV.U32 R12, RZ, RZ, c[0x0][0x210] ;  /* 0x00008400ff0c1624 */ /* 0x000fe200078e00ff */
[----:B------:R-:W-:-:S02]  /*98e0*/  @!P1 MOV R12, 0x1 ;  /* 0x00000001000c9802 */ /* 0x000fc40000000f00 */
        /* <DEDUP_REMOVED lines=17> */
[----:B-1----:R-:W-:-:S02]  /*9a00*/  CS2R R68, SRZ ;  /* 0x0000000000447805 */ /* 0x002fc4000001ff00 */
[----:B------:R-:W-:Y:S01]  /*9a10*/  @!P3 MOV R68, R211 ;  /* 0x000000d30044b202 */ /* 0x000fe20000000f00 */
[----:B------:R4:W-:Y:S01]  /*9a20*/  STS [R21+0x4400], R82 ;  /* 0x0044005215007388 */ /* 0x0009e20000000800 */
[----:B---3--:R-:W-:Y:S01]  /*9a30*/  @P1 MOV R15, 0x1 ;  /* 0x00000001000f1802 */ /* 0x008fe20000000f00 */
[----:B------:R-:W-:Y:S01]  /*9a40*/  @!P1 IMAD R15, R7, c[0x0][0x1c0], RZ ;  /* 0x00007000070f9a24 */ /* 0x000fe200078e02ff */
[----:B------:R-:W-:Y:S01]  /*9a50*/  @!P3 SHF.R.S32.HI R69, RZ, 0x1f, R211 ;  /* 0x0000001fff45b819 */ /* 0x000fe200000114d3 */
[----:B------:R4:W-:Y:S02]  /*9a60*/  STS [R23+0x4000], R84 ;  /* 0x0040005417007388 */ /* 0x0009e40000000800 */
[----:B------:R-:W-:Y:S01]  /*9a70*/  IMAD R15, R0, R15, RZ ;  /* 0x0000000f000f7224 */ /* 0x000fe200078e02ff */
[----:B------:R-:W-:Y:S01]  /*9a80*/  LOP3.LUT R0, R13, 0xffffffe0, RZ, 0xc0, !PT ;  /* 0xffffffe00d007812 */ /* 0x000fe200078ec0ff */
[----:B------:R4:W-:Y:S03]  /*9a90*/  STS [R23+0x4400], R86 ;  /* 0x0044005617007388 */ /* 0x0009e60000000800 */
[----:B------:R-:W-:Y:S01]  /*9aa0*/  IADD3 R0, -R0, R9, RZ ;  /* 0x0000000900007210 */ /* 0x000fe20007ffe1ff */
[----:B------:R4:W-:Y:S01]  /*9ab0*/  STS [R25+0x4000], R88 ;  /* 0x0040005819007388 */ /* 0x0009e20000000800 */
[----:B------:R-:W-:-:S02]  /*9ac0*/  SEL R15, R15, RZ, P3 ;  /* 0x000000ff0f0f7207 */ /* 0x000fc40001800000 */
[----:B------:R-:W-:Y:S01]  /*9ad0*/  SHF.R.S32.HI R13, RZ, 0x1f, R0 ;  /* 0x0000001fff0d7819 */ /* 0x000fe20000011400 */
[----:B------:R4:W-:Y:S01]  /*9ae0*/  STS [R25+0x4400], R90 ;  /* 0x0044005a19007388 */ /* 0x0009e20000000800 */
[----:B------:R-:W-:Y:S02]  /*9af0*/  LOP3.LUT P0, RZ, R0, 0x3, RZ, 0xc0, !PT ;  /* 0x0000000300ff7812 */ /* 0x000fe4000780c0ff */
[----:B------:R-:W-:Y:S01]  /*9b00*/  LEA.HI R13, R13, R0, RZ, 0x2 ;  /* 0x000000000d0d7211 */ /* 0x000fe200078f10ff */
[----:B------:R4:W-:Y:S01]  /*9b10*/  STS [R27+0x4000], R92 ;  /* 0x0040005c1b007388 */ /* 0x0009e20000000800 */
[----:B--2---:R-:W-:Y:S02]  /*9b20*/  IMAD R0, R65, R12, RZ ;  /* 0x0000000c41007224 */ /* 0x004fe400078e02ff */
[----:B------:R-:W-:Y:S01]  /*9b30*/  SHF.R.S32.HI R13, RZ, 0x2, R13 ;  /* 0x00000002ff0d7819 */ /* 0x000fe2000001140d */
[----:B------:R4:W-:Y:S02]  /*9b40*/  STS [R27+0x4400], R94 ;  /* 0x0044005e1b007388 */ /* 0x0009e40000000800 */
[----:B------:R-:W-:-:S02]  /*9b50*/  SHF.L.U32 R0, R0, 0x6, RZ ;  /* 0x0000000600007819 */ /* 0x000fc400000006ff */
[----:B------:R4:W-:Y:S01]  /*9b60*/  STS [R29+0x4000], R96 ;  /* 0x004000601d007388 */ /* 0x0009e20000000800 */
[----:B------:R-:W-:Y:S02]  /*9b70*/  LEA R13, R14, R13, 0x4 ;  /* 0x0000000d0e0d7211 */ /* 0x000fe400078e20ff */
[----:B------:R-:W-:Y:S01]  /*9b80*/  SHF.R.S32.HI R2, RZ, 0x1f, R0 ;  /* 0x0000001fff027819 */ /* 0x000fe20000011400 */
[----:B------:R4:W-:Y:S04]  /*9b90*/  STS [R29+0x4400], R99 ;  /* 0x004400631d007388 */ /* 0x0009e80000000800 */
[----:B------:R-:W-:Y:S06]  /*9ba0*/  BAR.SYNC.DEFER_BLOCKING 0x0 ;  /* 0x0000000000007b1d */ /* 0x000fec0000010000 */
[----:B------:R-:W1:Y:S04]  /*9bb0*/  S2R R8, SR_CTAID.Z ;  /* 0x0000000000087919 */ /* 0x000e680000002700 */
[----:B------:R4:W2:Y:S04]  /*9bc0*/  LDS.128 R56, [R213] ;  /* 0x00000000d5387984 */ /* 0x0008a80000000c00 */
[----:B------:R4:W3:Y:S01]  /*9bd0*/  LDS.128 R52, [R213+0x800] ;  /* 0x00080000d5347984 */ /* 0x0008e20000000c00 */
[----:B-1----:R-:W-:Y:S01]  /*9be0*/  IMAD R15, R8, R7, R15 ;  /* 0x00000007080f7224 */ /* 0x002fe200078e020f */
[----:B------:R-:W-:-:S02]  /*9bf0*/  MOV R7, 0x7f800000 ;  /* 0x7f80000000077802 */ /* 0x000fc40000000f00 */
[----:B------:R4:W1:Y:S01]  /*9c00*/  LDS.128 R48, [R213+0x1000] ;  /* 0x00100000d5307984 */ /* 0x0008620000000c00 */
[----:B------:R-:W-:Y:S01]  /*9c10*/  @P5 FFMA.FTZ R7, R132, c[0x0][0x238], R67 ;  /* 0x00008e0084075a23 */ /* 0x000fe20000010043 */
[--C-:B------:R-:W-:Y:S02]  /*9c20*/  IADD3 R0, P2, P1, R0, R68, R15.reuse ;  /* 0x0000004400007210 */ /* 0x100fe4000795e00f */
[----:B------:R4:W1:Y:S01]  /*9c30*/  LDS.128 R44, [R213+0x1800] ;  /* 0x00180000d52c7984 */ /* 0x0008620000000c00 */
[----:B------:R-:W-:-:S03]  /*9c40*/  SHF.R.S32.HI R15, RZ, 0x1f, R15 ;  /* 0x0000001fff0f7819 */ /* 0x000fc6000001140f */
[----:B------:R4:W1:Y:S01]  /*9c50*/  LDS.128 R40, [R213+0x2000] ;  /* 0x00200000d5287984 */ /* 0x0008620000000c00 */
[----:B------:R-:W-:-:S03]  /*9c60*/  IADD3.X R2, R2, R69, R15, P2, P1 ;  /* 0x0000004502027210 */ /* 0x000fc600017e240f */
        /* <DEDUP_REMOVED lines=8> */
[----:B--23--:R-:W-:Y:S01]  /*9cf0*/  IMAD R4, R65, -0x40, R216 ;  /* 0xffffffc041047824 */ /* 0x00cfe200078e02d8 */
        /* <DEDUP_REMOVED lines=15> */
.L_x_809:
[----:B--23--:R-:W-:Y:S05]  /*9df0*/  BSYNC B0 ;  /* 0x0000000000007941 */ /* 0x00cfea0003800000 */
.L_x_808:
[----:B------:R-:W2:Y:S01]  /*9e00*/  S2R R0, SR_TID.X ;  /* 0x0000000000007919 */ /* 0x000ea20000002100 */
[----:B------:R-:W-:Y:S01]  /*9e10*/  LEA.HI R9, R10, R9, RZ, 0x3 ;  /* 0x000000090a097211 */ /* 0x000fe200078f18ff */
[----:B------:R-:W-:Y:S01]  /*9e20*/  IMAD R65, R65, -0x40, R216 ;  /* 0xffffffc041417824 */ /* 0x000fe200078e02d8 */
[----:B------:R-:W-:Y:S01]  /*9e30*/  IADD3 R10, P0, R224, R6, RZ ;  /* 0x00000006e00a7210 */ /* 0x000fe20007f1e0ff */
[----:B------:R-:W-:Y:S01]  /*9e40*/  BSSY B0, `(.L_x_810) ;  /* 0x000001d000007945 */ /* 0x000fe20003800000 */
[----:B------:R-:W-:Y:S02]  /*9e50*/  SHF.R.S32.HI R2, RZ, 0x1f, R224 ;  /* 0x0000001fff027819 */ /* 0x000fe400000114e0 */
[----:B------:R-:W-:-:S03]  /*9e60*/  SHF.R.S32.HI R4, RZ, 0x1f, R8 ;  /* 0x0000001fff047819 */ /* 0x000fc60000011408 */
[----:B------:R-:W-:Y:S01]  /*9e70*/  IMAD.X R11, R2, 0x1, R5, P0 ;  /* 0x00000001020b7824 */ /* 0x000fe200000e0605 */
[----:B------:R-:W-:Y:S01]  /*9e80*/  SHF.R.S32.HI R2, RZ, 0x3, R9 ;  /* 0x00000003ff027819 */ /* 0x000fe20000011409 */
[----:B------:R-:W-:Y:S02]  /*9e90*/  IMAD R5, R4, c[0x0][0x1f0], RZ ;  /* 0x00007c0004057a24 */ /* 0x000fe400078e02ff */
[----:B------:R-:W-:Y:S01]  /*9ea0*/  IMAD.WIDE.U32 R10, R8, c[0x0][0x1f0], R10 ;  /* 0x00007c00080a7a25 */ /* 0x000fe200078e000a */
[----:B------:R-:W-:-:S03]  /*9eb0*/  ISETP.GE.AND P0, PT, R2, R65, PT ;  /* 0x000000410200720c */ /* 0x000fc60003f06270 */
[----:B------:R-:W-:-:S04]  /*9ec0*/  IMAD R5, R8, c[0x0][0x1f4], R5 ;  /* 0x00007d0008057a24 */ /* 0x000fc800078e0205 */
[----:B------:R-:W-:Y:S01]  /*9ed0*/  IMAD.IADD R5, R11, 0x1, R5 ;  /* 0x000000010b057824 */ /* 0x000fe200078e0205 */
[----:B--2---:R-:W-:-:S04]  /*9ee0*/  SHF.R.S32.HI R3, RZ, 0x1f, R0 ;  /* 0x0000001fff037819 */ /* 0x004fc80000011400 */
[----:B------:R-:W-:-:S04]  /*9ef0*/  LEA.HI R3, R3, R0, RZ, 0x3 ;  /* 0x0000000003037211 */ /* 0x000fc800078f18ff */
[----:B------:R-:W-:-:S04]  /*9f00*/  SHF.R.S32.HI R6, RZ, 0x3, R3 ;  /* 0x00000003ff067819 */ /* 0x000fc80000011403 */
[----:B------:R-:W-:-:S05]  /*9f10*/  SHF.R.S32.HI R7, RZ, 0x1f, R6 ;  /* 0x0000001fff077819 */ /* 0x000fca0000011406 */
[----:B----4-:R-:W-:Y:S01]  /*9f20*/  IMAD.WIDE R212, R212, 0x40, R6 ;  /* 0x00000040d4d47825 */ /* 0x010fe200078e0206 */
        /* <DEDUP_REMOVED lines=14> */
.L_x_811:
[----:B------:R-:W-:Y:S05]  /*a010*/  BSYNC B0 ;  /* 0x0000000000007941 */ /* 0x000fea0003800000 */
.L_x_810:
[----:B------:R-:W-:Y:S01]  /*a020*/  LEA.HI.SX32 R0, R9, 0x10, 0x1d ;  /* 0x0000001009007811 */ /* 0x000fe200078feaff */
[----:B------:R-:W-:Y:S03]  /*a030*/  BSSY B0, `(.L_x_812) ;  /* 0x0000013000007945 */ /* 0x000fe60003800000 */
[----:B------:R-:W-:-:S13]  /*a040*/  ISETP.GE.AND P0, PT, R0, R65, PT ;  /* 0x000000410000720c */ /* 0x000fda0003f06270 */
[----:B------:R-:W-:Y:S05]  /*a050*/  @P0 BRA `(.L_x_813) ;  /* 0x0000010000000947 */ /* 0x000fea0003800000 */
[----:B------:R-:W-:Y:S01]  /*a060*/  IADD3 R2, P0, R212, 0x10, RZ ;  /* 0x00000010d4027810 */ /* 0x000fe20007f1e0ff */
[----:B--2---:R-:W-:Y:S01]  /*a070*/  IMAD.MOV.U32 R12, RZ, RZ, R10 ;  /* 0x000000ffff0c7224 */ /* 0x004fe200078e000a */
        /* <DEDUP_REMOVED lines=14> */
.L_x_813:
[----:B------:R-:W-:Y:S05]  /*a160*/  BSYNC B0 ;  /* 0x0000000000007941 */ /* 0x000fea0003800000 */
.L_x_812:
[----:B------:R-:W-:Y:S01]  /*a170*/  LEA.HI.SX32 R0, R9, 0x20, 0x1d ;  /* 0x0000002009007811 */ /* 0x000fe200078feaff */
[----:B------:R-:W-:Y:S03]  /*a180*/  BSSY B0, `(.L_x_814) ;  /* 0x0000013000007945 */ /* 0x000fe60003800000 */
[----:B------:R-:W-:-:S13]  /*a190*/  ISETP.GE.AND P0, PT, R0, R65, PT ;  /* 0x000000410000720c */ /* 0x000fda0003f06270 */
[----:B------:R-:W-:Y:S05]  /*a1a0*/  @P0 BRA `(.L_x_815) ;  /* 0x0000010000000947 */ /* 0x000fea0003800000 */
[----:B--2---:R-:W-:Y:S01]  /*a1b0*/  IADD3 R2, P0, R212, 0x20, RZ ;  /* 0x00000020d4027810 */ /* 0x004fe20007f1e0ff */
        /* <DEDUP_REMOVED lines=12> */
[----:B-1----:R1:W-:Y:S04]  /*a280*/  @!P2 STG.E.128 [R2.64], R48 ;  /* 0x000000300200a986 */ /* 0x0023e8000c101d04 */
[----:B------:R1:W-:Y:S04]  /*a290*/  @!P1 STG.E.128 [R2.64+0x80], R32 ;  /* 0x0000802002009986 */ /* 0x0003e8000c101d04 */
[----:B------:R1:W-:Y:S02]  /*a2a0*/  @!P0 STG.E.128 [R2.64+0x100], R16 ;  /* 0x0001001002008986 */ /* 0x0003e4000c101d04 */
.L_x_815:
[----:B------:R-:W-:Y:S05]  /*a2b0*/  BSYNC B0 ;  /* 0x0000000000007941 */ /* 0x000fea0003800000 */
.L_x_814:
        /* <DEDUP_REMOVED lines=9> */
[----:B-12---:R-:W-:Y:S01]  /*a350*/  IMAD R3, R212, c[0x0][0x1e8], RZ ;  /* 0x00007a00d4037a24 */ /* 0x006fe200078e02ff */
        /* <DEDUP_REMOVED lines=10> */
.L_x_774:
[----:B------:R-:W1:Y:S01]  /*a400*/  LDC.U8 R3, c[0x0][0x329] ;  /* 0x0000ca40ff037b82 */ /* 0x000e620000000000 */
[----:B------:R-:W-:Y:S01]  /*a410*/  ISETP.NE.AND P3, PT, R211, -0x1, PT ;  /* 0xffffffffd300780c */ /* 0x000fe20003f65270 */
[----:B------:R-:W-:Y:S01]  /*a420*/  CS2R R14, SRZ ;  /* 0x00000000000e7805 */ /* 0x000fe2000001ff00 */
[----:B------:R-:W-:Y:S01]  /*a430*/  SHF.R.S32.HI R7, RZ, 0x1f, R6 ;  /* 0x0000001fff077819 */ /* 0x000fe20000011406 */
[----:B------:R-:W-:Y:S01]  /*a440*/  ULDC.64 UR4, c[0x0][0x118] ;  /* 0x0000460000047ab9 */ /* 0x000fe20000000a00 */
[----:B------:R-:W-:Y:S01]  /*a450*/  IADD3 R216, -R207, R216, RZ ;  /* 0x000000d8cfd87210 */ /* 0x000fe20007ffe1ff */
[----:B------:R-:W-:Y:S01]  /*a460*/  BSSY B0, `(.L_x_816) ;  /* 0x0000040000007945 */ /* 0x000fe20003800000 */
[----:B------:R-:W-:Y:S01]  /*a470*/  LEA.HI R8, R7, R6, RZ, 0x3 ;  /* 0x0000000607087211 */ /* 0x000fe200078f18ff */
[----:B------:R-:W2:Y:S03]  /*a480*/  LDC.U8 R0, c[0x0][0x328] ;  /* 0x0000ca00ff007b82 */ /* 0x000ea60000000000 */
[----:B------:R-:W-:-:S02]  /*a490*/  LOP3.LUT R9, R8, 0xfffffff8, RZ, 0xc0, !PT ;  /* 0xfffffff808097812 */ /* 0x000fc400078ec0ff */
[----:B------:R-:W-:Y:S01]  /*a4a0*/  SHF.R.S32.HI R8, RZ, 0x3, R8 ;  /* 0x00000003ff087819 */ /* 0x000fe20000011408 */
[----:B------:R-:W-:-:S04]  /*a4b0*/  @P3 IMAD.WIDE.U32 R10, R211, c[0x0][0x1e8], RZ ;  /* 0x00007a00d30a3a25 */ /* 0x000fc800078e00ff */
[----:B------:R-:W-:-:S04]  /*a4c0*/  @!P3 IMAD.WIDE.U32 R12, R5, c[0x0][0x1e0], RZ ;  /* 0x00007800050cba25 */ /* 0x000fc800078e00ff */
[----:B------:R-:W-:Y:S01]  /*a4d0*/  IMAD.IADD R6, R6, 0x1, -R9 ;  /* 0x0000000106067824 */ /* 0x000fe200078e0a09 */
[----:B------:R-:W-:Y:S02]  /*a4e0*/  @!P3 MOV R10, R12 ;  /* 0x0000000c000ab202 */ /* 0x000fe40000000f00 */
[----:B-1----:R-:W-:Y:S02]  /*a4f0*/  ISETP.NE.AND P1, PT, R3, RZ, PT ;  /* 0x000000ff0300720c */ /* 0x002fe40003f25270 */
[----:B------:R-:W-:Y:S02]  /*a500*/  SHF.R.S32.HI R9, RZ, 0x1f, R8 ;  /* 0x0000001fff097819 */ /* 0x000fe40000011408 */
[----:B--2---:R-:W-:-:S03]  /*a510*/  ISETP.NE.AND P0, PT, R0, RZ, PT ;  /* 0x000000ff0000720c */ /* 0x004fc60003f05270 */
[----:B------:R-:W-:Y:S01]  /*a520*/  IMAD.WIDE R212, R212, 0x40, R8 ;  /* 0x00000040d4d47825 */ /* 0x000fe200078e0208 */
[----:B------:R-:W-:-:S03]  /*a530*/  ISETP.NE.OR P2, PT, R3, RZ, !P0 ;  /* 0x000000ff0300720c */ /* 0x000fc60004745670 */
[----:B------:R-:W-:Y:S02]  /*a540*/  @P3 IMAD R3, R211, c[0x0][0x1ec], R11 ;  /* 0x00007b00d3033a24 */ /* 0x000fe400078e020b */
[----:B------:R-:W-:Y:S02]  /*a550*/  @P1 IMAD.MOV.U32 R2, RZ, RZ, c[0x0][0x210] ;  /* 0x00008400ff021624 */ /* 0x000fe400078e00ff */
[----:B------:R-:W-:Y:S02]  /*a560*/  @!P1 IMAD.MOV.U32 R0, RZ, RZ, c[0x0][0x214] ;  /* 0x00008500ff009624 */ /* 0x000fe400078e00ff */
[----:B------:R-:W-:Y:S02]  /*a570*/  @P1 IMAD R2, R2, c[0x0][0x214], RZ ;  /* 0x0000850002021a24 */ /* 0x000fe400078e02ff */
[----:B------:R-:W-:Y:S01]  /*a580*/  @P1 IMAD.MOV.U32 R4, RZ, RZ, 0x1 ;  /* 0x00000001ff041424 */ /* 0x000fe200078e00ff */
[----:B------:R-:W-:Y:S02]  /*a590*/  @!P1 SEL R2, R0, c[0x0][0x234], !P0 ;  /* 0x00008d0000029a07 */ /* 0x000fe40004000000 */
[----:B------:R-:W-:-:S02]  /*a5a0*/  @!P3 SHF.R.S32.HI R0, RZ, 0x1f, R5 ;  /* 0x0000001fff00b819 */ /* 0x000fc40000011405 */
[----:B------:R-:W-:Y:S01]  /*a5b0*/  ISETP.NE.OR P0, PT, R211, -0x1, P2 ;  /* 0xffffffffd300780c */ /* 0x000fe20001705670 */
[----:B------:R-:W-:Y:S02]  /*a5c0*/  @!P1 IMAD R4, R2, c[0x0][0x1c0], RZ ;  /* 0x0000700002049a24 */ /* 0x000fe400078e02ff */
[----:B------:R-:W-:Y:S02]  /*a5d0*/  @!P3 IMAD R0, R0, c[0x0][0x1e0], RZ ;  /* 0x000078000000ba24 */ /* 0x000fe400078e02ff */
[C---:B------:R-:W-:Y:S02]  /*a5e0*/  IMAD R7, R5.reuse, R4, RZ ;  /* 0x0000000405077224 */ /* 0x040fe400078e02ff */
[----:B------:R-:W-:Y:S02]  /*a5f0*/  @!P3 IMAD R0, R5, c[0x0][0x1e4], R0 ;  /* 0x000079000500ba24 */ /* 0x000fe400078e0200 */
[----:B------:R-:W-:Y:S01]  /*a600*/  @P1 IMAD.MOV.U32 R4, RZ, RZ, c[0x0][0x210] ;  /* 0x00008400ff041624 */ /* 0x000fe200078e00ff */
[----:B------:R-:W-:Y:S01]  /*a610*/  SEL R7, R7, RZ, P2 ;  /* 0x000000ff07077207 */ /* 0x000fe20001000000 */
[----:B------:R-:W-:-:S02]  /*a620*/  @!P3 IMAD.IADD R3, R13, 0x1, R0 ;  /* 0x000000010d03b824 */ /* 0x000fc400078e0200 */
[----:B------:R-:W-:Y:S02]  /*a630*/  @!P0 IMAD R211, R5, c[0x0][0x214], RZ ;  /* 0x0000850005d38a24 */ /* 0x000fe400078e02ff */
[----:B------:R-:W-:Y:S02]  /*a640*/  IMAD.SHL.U32 R0, R6, 0x8, RZ ;  /* 0x0000000806007824 */ /* 0x000fe400078e00ff */
[----:B------:R-:W-:Y:S01]  /*a650*/  IMAD R5, R22, R2, R7 ;  /* 0x0000000216057224 */ /* 0x000fe200078e0207 */
[----:B------:R-:W-:Y:S01]  /*a660*/  SHF.R.S32.HI R7, RZ, 0x1f, R22 ;  /* 0x0000001fff077819 */ /* 0x000fe20000011416 */
[----:B------:R-:W-:Y:S01]  /*a670*/  @!P1 IMAD.MOV.U32 R4, RZ, RZ, 0x1 ;  /* 0x00000001ff049424 */ /* 0x000fe200078e00ff */
[----:B------:R-:W-:Y:S02]  /*a680*/  @!P2 SHF.R.S32.HI R15, RZ, 0x1f, R211 ;  /* 0x0000001fff0fa819 */ /* 0x000fe400000114d3 */
[----:B------:R-:W-:Y:S01]  /*a690*/  @!P2 MOV R14, R211 ;  /* 0x000000d3000ea202 */ /* 0x000fe20000000f00 */
[----:B------:R-:W-:Y:S01]  /*a6a0*/  IMAD R7, R7, c[0x0][0x1f0], RZ ;  /* 0x00007c0007077a24 */ /* 0x000fe200078e02ff */
[----:B------:R-:W-:Y:S01]  /*a6b0*/  IADD3 R10, P0, R0, R10, RZ ;  /* 0x0000000a000a7210 */ /* 0x000fe20007f1e0ff */
[----:B------:R-:W-:Y:S01]  /*a6c0*/  IMAD R12, R207, R4, RZ ;  /* 0x00000004cf0c7224 */ /* 0x000fe200078e02ff */
[----:B------:R-:W-:Y:S01]  /*a6d0*/  ISETP.GE.AND P2, PT, R8, R216, PT ;  /* 0x000000d80800720c */ /* 0x000fe20003f46270 */
[----:B------:R-:W-:Y:S01]  /*a6e0*/  IMAD R2, R22, c[0x0][0x1f4], R7 ;  /* 0x00007d0016027a24 */ /* 0x000fe200078e0207 */
[----:B------:R-:W-:-:S02]  /*a6f0*/  LEA.HI.X.SX32 R11, R0, R3, 0x1, P0 ;  /* 0x00000003000b7211 */ /* 0x000fc400000f0eff */
[--C-:B------:R-:W-:Y:S02]  /*a700*/  IADD3 R3, P1, P0, R12, R14, R5.reuse ;  /* 0x0000000e0c037210 */ /* 0x100fe4000783e005 */
[----:B------:R-:W-:Y:S01]  /*a710*/  SHF.R.S32.HI R5, RZ, 0x1f, R5 ;  /* 0x0000001fff057819 */ /* 0x000fe20000011405 */
[----:B------:R-:W-:Y:S01]  /*a720*/  IMAD.WIDE.U32 R22, R22, c[0x0][0x1f0], R10 ;  /* 0x00007c0016167a25 */ /* 0x000fe200078e000a */
[----:B------:R-:W-:Y:S02]  /*a730*/  SHF.R.S32.HI R10, RZ, 0x1f, R12 ;  /* 0x0000001fff0a7819 */ /* 0x000fe4000001140c */
        /* <DEDUP_REMOVED lines=18> */
.L_x_817:
[----:B------:R-:W-:Y:S05]  /*a860*/  BSYNC B0 ;  /* 0x0000000000007941 */ /* 0x000fea0003800000 */
.L_x_816:
        /* <DEDUP_REMOVED lines=20> */
.L_x_819:
[----:B------:R-:W-:Y:S05]  /*a9b0*/  BSYNC B0 ;  /* 0x0000000000007941 */ /* 0x000fea0003800000 */
.L_x_818:
        /* <DEDUP_REMOVED lines=20> */
.L_x_821:
[----:B------:R-:W-:Y:S05]  /*ab00*/  BSYNC B0 ;  /* 0x0000000000007941 */ /* 0x000fea0003800000 */
.L_x_820:
        /* <DEDUP_REMOVED lines=19> */
.L_x_823:
[----:B------:R-:W-:Y:S05]  /*ac40*/  BSYNC B0 ;  /* 0x0000000000007941 */ /* 0x000fea0003800000 */
.L_x_822:
        /* <DEDUP_REMOVED lines=35> */
.L_x_824:
        /* <DEDUP_REMOVED lines=16> */
.L_x_1292:


//--------------------- .text._ZN5flash16flash_fwd_kernelI23Flash_fwd_kernel_traitsILi192ELi64ELi64ELi4ELb0ELb0EN7cutlass10bfloat16_tE19Flash_kernel_traitsILi192ELi64ELi64ELi4ES3_EELb1ELb0ELb0ELb1ELb0ELb0ELb0ELb1EEEvNS_16Flash_fwd_paramsE --------------------------
	.section	.text._ZN5flash16flash_fwd_kernelI23Flash_fwd_kernel_traitsILi192ELi64ELi64ELi4ELb0ELb0EN7cutlass10bfloat16_tE19Flash_kernel_traitsILi192ELi64ELi64ELi4ES3_EELb1ELb0ELb0ELb1ELb0ELb0ELb0ELb1EEEvNS_16Flash_fwd_paramsE,"ax",@progbits
	.sectioninfo	@"SHI_REGISTERS=255"
	.align	128
        .global         _ZN5flash16flash_fwd_kernelI23Flash_fwd_kernel_traitsILi192ELi64ELi64ELi4ELb0ELb0EN7cutlass10bfloat16_tE19Flash_kernel_traitsILi192ELi64ELi64ELi4ES3_EELb1ELb0ELb0ELb1ELb0ELb0ELb0ELb1EEEvNS_16Flash_fwd_paramsE
        .type           _ZN5flash16flash_fwd_kernelI23Flash_fwd_kernel_traitsILi192ELi64ELi64ELi4ELb0ELb0EN7cutlass10bfloat16_tE19Flash_kernel_traitsILi192ELi64ELi64ELi4ES3_EELb1ELb0ELb0ELb1ELb0ELb0ELb0ELb1EEEvNS_16Flash_fwd_paramsE,@function
        .size           _ZN5flash16flash_fwd_kernelI23Flash_fwd_kernel_traitsILi192ELi64ELi64ELi4ELb0ELb0EN7cutlass10bfloat16_tE19Flash_kernel_traitsILi192ELi64ELi64ELi4ES3_EELb1ELb0ELb0ELb1ELb0ELb0ELb0ELb1EEEvNS_16Flash_fwd_paramsE,(.L_x_1293 - _ZN5flash16flash_fwd_kernelI23Flash_fwd_kernel_traitsILi192ELi64ELi64ELi4ELb0ELb0EN7cutlass10bfloat16_tE19Flash_kernel_traitsILi192ELi64ELi64ELi4ES3_EELb1ELb0ELb0ELb1ELb0ELb0ELb0ELb1EEEvNS_16Flash_fwd_paramsE)
        .other          _ZN5flash16flash_fwd_kernelI23Flash_fwd_kernel_traitsILi192ELi64ELi64ELi4ELb0ELb0EN7cutlass10bfloat16_tE19Flash_kernel_traitsILi192ELi64ELi64ELi4ES3_EELb1ELb0ELb0ELb1ELb0ELb0ELb0ELb1EEEvNS_16Flash_fwd_paramsE,@"STO_CUDA_ENTRY STV_DEFAULT"
_ZN5flash16flash_fwd_kernelI23Flash_fwd_kernel_traitsILi192ELi64ELi64ELi4ELb0ELb0EN7cutlass10bfloat16_tE19Flash_kernel_traitsILi192ELi64ELi64ELi4ES3_EELb1ELb0ELb0ELb1ELb0ELb0ELb0ELb1EEEvNS_16Flash_fwd_paramsE:
.text._ZN5flash16flash_fwd_kernelI23Flash_fwd_kernel_traitsILi192ELi64ELi64ELi4ELb0ELb0EN7cutlass10bfloat16_tE19Flash_kernel_traitsILi192ELi64ELi64ELi4ES3_EELb1ELb0ELb0ELb1ELb0ELb0ELb0ELb1EEEvNS_16Flash_fwd_paramsE:
[----:B------:R-:W-:-:S03]  /*0000*/  MOV R1, c[0x0][0x28] ;  /* 0x00000a0000017a02 */ /* 0x000fc60000000f00 */
[----:B------:R-:W-:Y:S01]  /*0010*/  ULDC.U8 UR4, c[0x0][0x304] ;  /* 0x0000c10000047ab9 */ /* 0x000fe20000000000 */
[----:B------:R-:W-:Y:S01]  /*0020*/  IADD3 R1, R1, -0xf0, RZ ;  /* 0xffffff1001017810 */ /* 0x000fe20007ffe0ff */
[----:B------:R-:W-:Y:S01]  /*0030*/  ULDC.64 UR18, c[0x0][0x2f0] ;  /* 0x0000bc0000127ab9 */ /* 0x000fe20000000a00 */
[----:B------:R-:W-:Y:S01]  /*0040*/  ISETP.NE.AND P2, PT, RZ, UR4, PT ;  /* 0x00000004ff007c0c */ /* 0x000fe2000bf45270 */
[----:B------:R-:W-:Y:S01]  /*0050*/  IMAD.U32 R2, RZ, RZ, UR18 ;  /* 0x00000012ff027e24 */ /* 0x000fe2000f8e00ff */
[----:B------:R-:W-:Y:S01]  /*0060*/  ULDC.64 UR16, c[0x0][0x118] ;  /* 0x0000460000107ab9 */ /* 0x000fe20000000a00 */
[----:B------:R-:W-:Y:S01]  /*0070*/  IMAD.U32 R3, RZ, RZ, UR19 ;  /* 0x00000013ff037e24 */ /* 0x000fe2000f8e00ff */
[----:B------:R-:W-:Y:S01]  /*0080*/  MOV R8, c[0x0][0x2fc] ;  /* 0x0000bf0000087a02 */ /* 0x000fe20000000f00 */
[----:B------:R-:W-:Y:S01]  /*0090*/  IMAD.MOV.U32 R7, RZ, RZ, c[0x0][0x2f8] ;  /* 0x0000be00ff077624 */ /* 0x000fe200078e00ff */
[----:B------:R-:W1:Y:S01]  /*00a0*/  S2UR UR10, SR_CTAID.X ;  /* 0x00000000000a79c3 */ /* 0x000e620000002500 */
[----:B------:R-:W2:Y:S01]  /*00b0*/  S2R R101, SR_TID.X ;  /* 0x0000000000657919 */ /* 0x000ea20000002100 */
[----:B------:R-:W-:-:S05]  /*00c0*/  ULDC.64 UR4, c[0x0][0x240] ;  /* 0x0000900000047ab9 */ /* 0x000fca0000000a00 */
[----:B------:R3:W4:Y:S02]  /*00d0*/  @P2 LDG.E.64 R4, [R2.64] ;  /* 0x0000001002042981 */ /* 0x000724000c1e1b00 */
[----:B---3--:R-:W-:Y:S02]  /*00e0*/  @P2 IMAD.MOV.U32 R2, RZ, RZ, R7 ;  /* 0x000000ffff022224 */ /* 0x008fe400078e0007 */
[----:B------:R-:W-:-:S06]  /*00f0*/  @P2 IMAD.MOV.U32 R3, RZ, RZ, R8 ;  /* 0x000000ffff032224 */ /* 0x000fcc00078e0008 */
[----:B------:R-:W3:Y:S01]  /*0100*/  @P2 LDG.E.64 R2, [R2.64] ;  /* 0x0000001002022981 */ /* 0x000ee2000c1e1b00 */
[----:B------:R-:W5:Y:S01]  /*0110*/  S2UR UR15, SR_CTAID.Y ;  /* 0x00000000000f79c3 */ /* 0x000f620000002600 */
[----:B------:R-:W-:Y:S02]  /*0120*/  UISETP.NE.U32.AND UP2, UPT, URZ, UR4, UPT ;  /* 0x000000043f00728c */ /* 0x000fe4000bf45070 */
[----:B------:R-:W-:Y:S02]  /*0130*/  UMOV UR20, 0x4 ;  /* 0x0000000400147882 */ /* 0x000fe40000000000 */
[----:B------:R-:W-:Y:S02]  /*0140*/  UISETP.NE.AND.EX UP2, UPT, URZ, UR5, UPT, UP2 ;  /* 0x000000053f00728c */ /* 0x000fe4000bf45320 */
[----:B------:R-:W-:Y:S01]  /*0150*/  ULDC.64 UR12, c[0x0][0x240] ;  /* 0x00009000000c7ab9 */ /* 0x000fe20000000a00 */
[----:B------:R-:W1:Y:S01]  /*0160*/  S2UR UR14, SR_CTAID.Z ;  /* 0x00000000000e79c3 */ /* 0x000e620000002700 */
[----:B------:R-:W-:-:S02]  /*0170*/  ULDC.64 UR4, c[0x0][0x250] ;  /* 0x0000940000047ab9 */ /* 0x000fc40000000a00 */
[----:B------:R-:W-:Y:S01]  /*0180*/  PLOP3.LUT P0, PT, PT, PT, UP2, 0x80, 0x0 ;  /* 0x000000000000781c */ /* 0x000fe20003f0f028 */
[----:B------:R-:W-:Y:S02]  /*0190*/  UISETP.NE.U32.AND UP0, UPT, URZ, UR4, UPT ;  /* 0x000000043f00728c */ /* 0x000fe4000bf05070 */
[----:B------:R-:W-:Y:S02]  /*01a0*/  ULDC.U8 UR8, c[0x0][0x312] ;  /* 0x0000c48000087ab9 */ /* 0x000fe40000000000 */
[----:B------:R-:W-:Y:S02]  /*01b0*/  UISETP.NE.AND UP3, UPT, UR8, URZ, UPT ;  /* 0x0000003f0800728c */ /* 0x000fe4000bf65270 */
[----:B------:R-:W-:-:S03]  /*01c0*/  UISETP.NE.AND.EX UP0, UPT, URZ, UR5, UPT, UP0 ;  /* 0x000000053f00728c */ /* 0x000fc6000bf05300 */
[----:B------:R-:W-:Y:S02]  /*01d0*/  ULDC.64 UR4, c[0x0][0x250] ;  /* 0x0000940000047ab9 */ /* 0x000fe40000000a00 */
[----:B-----5:R-:W-:Y:S02]  /*01e0*/  UIMAD.WIDE UR12, UR15, UR20, UR12 ;  /* 0x000000140f0c72a5 */ /* 0x020fe4000f8e020c */
[----:B-1----:R-:W-:-:S06]  /*01f0*/  ULOP3.LUT UR6, UR14, UR10, UR15, 0xfe, !UPT ;  /* 0x0000000a0e067292 */ /* 0x002fcc000f8efe0f */
[----:B--2---:R-:W-:Y:S01]  /*0200*/  LOP3.LUT P3, RZ, R101, UR6, RZ, 0xfc, !PT ;  /* 0x0000000665ff7c12 */ /* 0x004fe2000f86fcff */
[----:B------:R-:W-:Y:S02]  /*0210*/  ULDC.64 UR6, c[0x0][0x248] ;  /* 0x0000920000067ab9 */ /* 0x000fe40000000a00 */
[----:B------:R-:W-:-:S04]  /*0220*/  UISETP.EQ.U32.AND UP1, UPT, URZ, UR6, UPT ;  /* 0x000000063f00728c */ /* 0x000fc8000bf22070 */
[----:B------:R-:W-:Y:S02]  /*0230*/  UISETP.EQ.OR.EX UP1, UPT, URZ, UR7, !UP3, UP1 ;  /* 0x000000073f00728c */ /* 0x000fe4000df22710 */
[----:B------:R-:W-:Y:S02]  /*0240*/  @UP0 UIMAD.WIDE UR4, UR15, UR20, UR4 ;  /* 0x000000140f0402a5 */ /* 0x000fe4000f8e0204 */
[----:B------:R-:W-:Y:S02]  /*0250*/  ULDC.64 UR6, c[0x0][0x248] ;  /* 0x0000920000067ab9 */ /* 0x000fe40000000a00 */
[----:B------:R-:W-:Y:S01]  /*0260*/  @!P3 IMAD.MOV.U32 R10, RZ, RZ, c[0x0][0x308] ;  /* 0x0000c200ff0ab624 */ /* 0x000fe200078e00ff */
[----:B------:R-:W-:Y:S01]  /*0270*/  @!P3 MOV R11, c[0x0][0x30c] ;  /* 0x0000c300000bba02 */ /* 0x000fe20000000f00 */
[----:B------:R-:W-:Y:S01]  /*0280*/  UIMAD.WIDE UR6, UR15, UR20, UR6 ;  /* 0x000000140f0672a5 */ /* 0x000fe2000f8e0206 */
[----:B----4-:R-:W1:Y:S08]  /*0290*/  @P2 R2UR UR18, R4 ;  /* 0x00000000041223c2 */ /* 0x010e7000000e0000 */
[----:B------:R-:W2:Y:S01]  /*02a0*/  @P2 R2UR UR19, R5 ;  /* 0x00000000051323c2 */ /* 0x000ea200000e0000 */
[----:B-1----:R-:W-:-:S02]  /*02b0*/  IMAD.U32 R4, RZ, RZ, UR18 ;  /* 0x00000012ff047e24 */ /* 0x002fc4000f8e00ff */
[----:B--2---:R-:W-:Y:S01]  /*02c0*/  IMAD.U32 R5, RZ, RZ, UR19 ;  /* 0x00000013ff057e24 */ /* 0x004fe2000f8e00ff */
[----:B---3--:R-:W-:Y:S02]  /*02d0*/  @P2 IADD3 R7, P1, R2, c[0x0][0x300], RZ ;  /* 0x0000c00002072a10 */ /* 0x008fe40007f3e0ff */
[----:B------:R-:W-:Y:S02]  /*02e0*/  MOV R2, UR12 ;  /* 0x0000000c00027c02 */ /* 0x000fe40008000f00 */
[----:B------:R1:W-:Y:S01]  /*02f0*/  @!P3 STG.E.64 [R10.64], R4 ;  /* 0x000000040a00b986 */ /* 0x0003e2000c101b10 */
[----:B------:R-:W-:Y:S02]  /*0300*/  @P2 IMAD.X R8, RZ, RZ, R3, P1 ;  /* 0x000000ffff082224 */ /* 0x000fe400008e0603 */
[----:B------:R-:W-:Y:S01]  /*0310*/  IMAD.U32 R3, RZ, RZ, UR13 ;  /* 0x0000000dff037e24 */ /* 0x000fe2000f8e00ff */
[----:B------:R-:W-:Y:S01]  /*0320*/  PLOP3.LUT P1, PT, PT, PT, UP0, 0x80, 0x0 ;  /* 0x000000000000781c */ /* 0x000fe20003f2f008 */
[----:B-1----:R-:W-:Y:S01]  /*0330*/  @!P3 IMAD.MOV.U32 R4, RZ, RZ, R7 ;  /* 0x000000ffff04b224 */ /* 0x002fe200078e0007 */
[----:B------:R-:W-:-:S05]  /*0340*/  @!P3 MOV R5, R8 ;  /* 0x000000080005b202 */ /* 0x000fca0000000f00 */
[----:B------:R1:W-:Y:S04]  /*0350*/  @!P3 STG.E.64 [R10.64+0x8], R4 ;  /* 0x000008040a00b986 */ /* 0x0003e8000c101b10 */
[----:B------:R2:W3:Y:S04]  /*0360*/  @P0 LDG.E R9, [R2.64] ;  /* 0x0000001002090981 */ /* 0x0004e8000c1e1900 */
[----:B------:R2:W4:Y:S01]  /*0370*/  @P0 LDG.E R6, [R2.64+0x4] ;  /* 0x0000041002060981 */ /* 0x000522000c1e1900 */
[----:B------:R-:W-:Y:S01]  /*0380*/  PLOP3.LUT P2, PT, PT, PT, UP1, 0x80, 0x0 ;  /* 0x000000000000781c */ /* 0x000fe20003f4f018 */
[----:B-1----:R-:W-:-:S02]  /*0390*/  IMAD.U32 R4, RZ, RZ, UR4 ;  /* 0x00000004ff047e24 */ /* 0x002fc4000f8e00ff */
[----:B------:R-:W-:Y:S01]  /*03a0*/  IMAD.U32 R5, RZ, RZ, UR5 ;  /* 0x00000005ff057e24 */ /* 0x000fe2000f8e00ff */
[----:B--2---:R-:W-:Y:S01]  /*03b0*/  MOV R2, UR6 ;  /* 0x0000000600027c02 */ /* 0x004fe20008000f00 */
[----:B------:R-:W-:-:S03]  /*03c0*/  IMAD.U32 R3, RZ, RZ, UR7 ;  /* 0x00000007ff037e24 */ /* 0x000fc6000f8e00ff */
[----:B------:R-:W2:Y:S05]  /*03d0*/  @P1 LDG.E R4, [R4.64] ;  /* 0x0000001004041981 */ /* 0x000eaa000c1e1900 */
[----:B------:R-:W5:Y:S01]  /*03e0*/  @!P2 LDG.E R0, [R2.64] ;  /* 0x000000100200a981 */ /* 0x000f62000c1e1900 */
[----:B------:R-:W-:Y:S01]  /*03f0*/  UMOV UR9, 0xffffffff ;  /* 0xffffffff00097882 */ /* 0x000fe20000000000 */
[----:B------:R-:W1:Y:S01]  /*0400*/  LDC.U8 R106, c[0x0][0x2d8] ;  /* 0x0000b600ff6a7b82 */ /* 0x000e620000000000 */
[----:B------:R-:W-:Y:S02]  /*0410*/  UMOV UR23, URZ ;  /* 0x0000003f00177c82 */ /* 0x000fe40008000000 */
[----:B------:R-:W-:-:S05]  /*0420*/  UMOV UR25, 0xffffffff ;  /* 0xffffffff00197882 */ /* 0x000fca0000000000 */
[----:B---3--:R3:W1:Y:S08]  /*0430*/  @P0 R2UR UR9, R9 ;  /* 0x00000000090903c2 */ /* 0x00867000000e0000 */
[----:B----4-:R-:W1:Y:S01]  /*0440*/  @P0 R2UR UR13, R6 ;  /* 0x00000000060d03c2 */ /* 0x010e6200000e0000 */
[----:B------:R-:W-:-:S04]  /*0450*/  ISETP.NE.U32.AND P0, PT, RZ, c[0x0][0x248], PT ;  /* 0x00009200ff007a0c */ /* 0x000fc80003f05070 */
[----:B------:R-:W-:Y:S02]  /*0460*/  ISETP.NE.AND.EX P0, PT, RZ, c[0x0][0x24c], PT, P0 ;  /* 0x00009300ff007a0c */ /* 0x000fe40003f05300 */
[----:B---3--:R-:W-:-:S04]  /*0470*/  SHF.R.S32.HI R9, RZ, 0x1f, R101 ;  /* 0x0000001fff097819 */ /* 0x008fc80000011465 */
[----:B------:R-:W-:Y:S01]  /*0480*/  LEA.HI R12, R9, R101, RZ, 0x5 ;  /* 0x00000065090c7211 */ /* 0x000fe200078f28ff */
[----:B-1----:R-:W-:Y:S01]  /*0490*/  @UP2 UIADD3 UR13, UR13, -UR9, URZ ;  /* 0x800000090d0d2290 */ /* 0x002fe2000fffe03f */
[----:B--2---:R1:W2:Y:S06]  /*04a0*/  @P1 R2UR UR23, R4 ;  /* 0x00000000041713c2 */ /* 0x0042ac00000e0000 */
[----:B------:R-:W-:Y:S02]  /*04b0*/  @!UP2 ULDC UR13, c[0x0][0x214] ;  /* 0x00008500000daab9 */ /* 0x000fe40000000800 */
[----:B-----5:R1:W3:Y:S02]  /*04c0*/  @!P2 R2UR UR25, R0 ;  /* 0x000000000019a3c2 */ /* 0x0202e400000e0000 */
        /* <DEDUP_REMOVED lines=8> */
.L_x_825:
[----:B------:R-:W-:Y:S02]  /*0550*/  ULDC UR6, c[0x0][0x218] ;  /* 0x0000860000067ab9 */ /* 0x000fe40000000800 */
.L_x_826:
        /* <DEDUP_REMOVED lines=28> */
[----:B------:R-:W-:Y:S01]  /*0720*/  LOP3.LUT R0, R12, 0xffffffe0, RZ, 0xc0, !PT ;  /* 0xffffffe00c007812 */ /* 0x000fe200078ec0ff */
[----:B------:R-:W-:Y:S02]  /*0730*/  UISETP.NE.AND UP0, UPT, UR25, -0x1, UPT ;  /* 0xffffffff1900788c */ /* 0x000fe4000bf05270 */
[----:B------:R-:W-:Y:S02]  /*0740*/  ULDC.64 UR4, c[0x0][0x190] ;  /* 0x0000640000047ab9 */ /* 0x000fe40000000a00 */
[----:B------:R-:W-:Y:S01]  /*0750*/  ULDC.64 UR6, c[0x0][0x178] ;  /* 0x00005e0000067ab9 */ /* 0x000fe20000000a00 */
[----:B------:R-:W-:Y:S01]  /*0760*/  IMAD.IADD R20, R101, 0x1, -R0 ;  /* 0x0000000165147824 */ /* 0x000fe200078e0a00 */
[----:B------:R-:W-:-:S03]  /*0770*/  PLOP3.LUT P0, PT, PT, PT, UP0, 0x80, 0x0 ;  /* 0x000000000000781c */ /* 0x000fc60003f0f008 */
[----:B------:R-:W-:Y:S01]  /*0780*/  @!UP1 USHF.R.S32.HI UR24, URZ, 0x1f, UR15 ;  /* 0x0000001f3f189899 */ /* 0x000fe2000801140f */
[----:B------:R-:W-:Y:S01]  /*0790*/  SHF.R.S32.HI R0, RZ, 0x1f, R20 ;  /* 0x0000001fff007819 */ /* 0x000fe20000011414 */
[----:B------:R-:W-:Y:S02]  /*07a0*/  @UP1 UIMAD.WIDE.U32 UR26, UR9, UR4, URZ ;  /* 0x00000004091a12a5 */ /* 0x000fe4000f8e003f */
[----:B------:R-:W-:Y:S02]  /*07b0*/  @!UP1 UIMAD UR24, UR24, UR6, URZ ;  /* 0x00000006181892a4 */ /* 0x000fe4000f8e023f */
[----:B------:R-:W-:Y:S02]  /*07c0*/  @UP0 UIADD3 UR21, UR23, UR25, URZ ;  /* 0x0000001917150290 */ /* 0x000fe4000fffe03f */
[----:B------:R-:W-:Y:S02]  /*07d0*/  @UP1 UIMAD UR22, UR9, UR5, UR27 ;  /* 0x00000005091612a4 */ /* 0x000fe4000f8e021b */
[----:B------:R-:W-:-:S02]  /*07e0*/  @!UP1 UIMAD.WIDE.U32 UR30, UR15, UR6, URZ ;  /* 0x000000060f1e92a5 */ /* 0x000fc4000f8e003f */
[----:B------:R-:W-:Y:S02]  /*07f0*/  ULDC.64 UR4, c[0x0][0x198] ;  /* 0x0000660000047ab9 */ /* 0x000fe40000000a00 */
[----:B------:R-:W-:Y:S02]  /*0800*/  @UP0 UIMAD.WIDE.U32 UR28, UR21, UR4, URZ ;  /* 0x00000004151c02a5 */ /* 0x000fe4000f8e003f */
[----:B------:R-:W-:Y:S02]  /*0810*/  @!UP1 UIMAD UR4, UR15, UR7, UR24 ;  /* 0x000000070f0492a4 */ /* 0x000fe4000f8e0218 */
[----:B------:R-:W-:Y:S02]  /*0820*/  @UP0 UIMAD UR7, UR21, UR5, UR29 ;  /* 0x00000005150702a4 */ /* 0x000fe4000f8e021d */
[----:B------:R-:W-:Y:S02]  /*0830*/  ULDC UR24, c[0x0][0x1c0] ;  /* 0x0000700000187ab9 */ /* 0x000fe40000000800 */
[----:B------:R-:W-:-:S02]  /*0840*/  UIMAD UR24, UR15, UR24, UR14 ;  /* 0x000000180f1872a4 */ /* 0x000fc4000f8e020e */
[----:B------:R-:W-:Y:S02]  /*0850*/  ULDC UR5, c[0x0][0x224] ;  /* 0x0000890000057ab9 */ /* 0x000fe40000000800 */
[----:B------:R-:W-:Y:S02]  /*0860*/  UIMAD UR5, UR24, UR5, UR11 ;  /* 0x00000005180572a4 */ /* 0x000fe4000f8e020b */
[----:B------:R-:W-:Y:S02]  /*0870*/  USHF.L.U32 UR24, UR24, 0x5, URZ ;  /* 0x0000000518187899 */ /* 0x000fe4000800063f */
[----:B------:R-:W-:Y:S02]  /*0880*/  ULDC UR6, c[0x0][0x228] ;  /* 0x00008a0000067ab9 */ /* 0x000fe40000000800 */
[----:B------:R-:W-:Y:S02]  /*0890*/  UIMAD UR6, UR5, UR6, URZ ;  /* 0x00000006050672a4 */ /* 0x000fe4000f8e023f */
[----:B------:R-:W-:Y:S01]  /*08a0*/  IADD3 R107, P2, P1, R7, UR24, R20 ;  /* 0x00000018076b7c10 */ /* 0x000fe2000f95e014 */
[----:B------:R-:W-:-:S02]  /*08b0*/  USHF.R.S32.HI UR5, URZ, 0x1f, UR24 ;  /* 0x0000001f3f057899 */ /* 0x000fc40008011418 */
[----:B------:R-:W-:Y:S02]  /*08c0*/  USHF.R.S32.HI UR21, URZ, 0x1f, UR14 ;  /* 0x0000001f3f157899 */ /* 0x000fe4000801140e */
[----:B------:R1:W-:Y:S01]  /*08d0*/  STL [R1+0xcc], R107 ;  /* 0x0000cc6b01007387 */ /* 0x0003e20000100800 */
[----:B------:R-:W-:Y:S01]  /*08e0*/  @UP1 UMOV UR24, UR26 ;  /* 0x0000001a00181c82 */ /* 0x000fe20008000000 */
[----:B------:R-:W-:Y:S01]  /*08f0*/  IADD3.X R104, R8, UR5, R0, P2, P1 ;  /* 0x0000000508687c10 */ /* 0x000fe200097e2400 */
[----:B------:R-:W-:Y:S02]  /*0900*/  @!UP1 UIADD3 UR22, UR31, UR4, URZ ;  /* 0x000000041f169290 */ /* 0x000fe4000fffe03f */
[----:B------:R-:W-:Y:S01]  /*0910*/  @!UP1 UMOV UR24, UR30 ;  /* 0x0000001e00189c82 */ /* 0x000fe20008000000 */
[----:B------:R-:W-:Y:S05]  /*0920*/  @P0 BRA `(.L_x_828) ;  /* 0x000000d000000947 */ /* 0x000fea0003800000 */
[----:B------:R-:W-:Y:S02]  /*0930*/  USHF.R.S32.HI UR26, URZ, 0x1f, UR23 ;  /* 0x0000001f3f1a7899 */ /* 0x000fe40008011417 */
[----:B------:R-:W-:-:S02]  /*0940*/  ULDC.64 UR4, c[0x0][0x198] ;  /* 0x0000660000047ab9 */ /* 0x000fc40000000a00 */
[----:B------:R-:W-:Y:S02]  /*0950*/  UIMAD UR26, UR26, UR4, URZ ;  /* 0x000000041a1a72a4 */ /* 0x000fe4000f8e023f */
[----:B------:R-:W-:Y:S02]  /*0960*/  UIMAD.WIDE.U32 UR28, UR23, UR4, URZ ;  /* 0x00000004171c72a5 */ /* 0x000fe4000f8e003f */
[----:B------:R-:W-:Y:S02]  /*0970*/  UIMAD UR26, UR23, UR5, UR26 ;  /* 0x00000005171a72a4 */ /* 0x000fe4000f8e021a */
[----:B------:R-:W-:Y:S02]  /*0980*/  USHF.R.S32.HI UR7, URZ, 0x1f, UR15 ;  /* 0x0000001f3f077899 */ /* 0x000fe4000801140f */
[----:B------:R-:W-:Y:S02]  /*0990*/  ULDC.64 UR4, c[0x0][0x180] ;  /* 0x0000600000047ab9 */ /* 0x000fe40000000a00 */
[----:B------:R-:W-:-:S02]  /*09a0*/  UIADD3 UR27, UR29, UR26, URZ ;  /* 0x0000001a1d1b7290 */ /* 0x000fc4000fffe03f */
[----:B------:R-:W-:Y:S02]  /*09b0*/  UIMAD UR7, UR7, UR4, URZ ;  /* 0x00000004070772a4 */ /* 0x000fe4000f8e023f */
[----:B------:R-:W-:Y:S02]  /*09c0*/  UMOV UR26, UR28 ;  /* 0x0000001c001a7c82 */ /* 0x000fe40008000000 */
[----:B------:R-:W-:Y:S02]  /*09d0*/  UIMAD UR7, UR15, UR5, UR7 ;  /* 0x000000050f0772a4 */ /* 0x000fe4000f8e0207 */
[----:B------:R-:W-:-:S04]  /*09e0*/  UIMAD.WIDE.U32 UR28, UR15, UR4, UR26 ;  /* 0x000000040f1c72a5 */ /* 0x000fc8000f8e001a */
[----:B------:R-:W-:Y:S02]  /*09f0*/  UIADD3 UR7, UR29, UR7, URZ ;  /* 0x000000071d077290 */ /* 0x000fe4000fffe03f */
.L_x_828:
[----:B------:R-:W-:Y:S01]  /*0a00*/  IABS R4, c[0x0][0x1c8] ;  /* 0x0000720000047a13 */ /* 0x000fe20000000000 */
[----:B------:R-:W2:Y:S01]  /*0a10*/  S2R R5, SR_CTAID.Z ;  /* 0x0000000000057919 */ /* 0x000ea20000002700 */
[----:B------:R-:W-:Y:S02]  /*0a20*/  ULDC UR4, c[0x0][0x1c8] ;  /* 0x0000720000047ab9 */ /* 0x000fe40000000800 */
[----:B------:R-:W3:Y:S01]  /*0a30*/  I2F.RP R2, R4 ;  /* 0x0000000400027306 */ /* 0x000ee20000209400 */
[----:B------:R-:W-:Y:S02]  /*0a40*/  ULOP3.LUT UR4, UR14, UR4, URZ, 0x3c, !UPT ;  /* 0x000000040e047292 */ /* 0x000fe4000f8e3c3f */
[----:B------:R-:W-:-:S04]  /*0a50*/  @UP0 UIADD3 UR25, UR23, UR25, URZ ;  /* 0x0000001917190290 */ /* 0x000fc8000fffe03f */
[----:B------:R-:W-:Y:S01]  /*0a60*/  ISETP.LE.AND P1, PT, RZ, UR4, PT ;  /* 0x00000004ff007c0c */ /* 0x000fe2000bf23270 */
[----:B------:R-:W-:Y:S02]  /*0a70*/  ULDC.64 UR4, c[0x0][0x1a0] ;  /* 0x0000680000047ab9 */ /* 0x000fe40000000a00 */
[----:B------:R-:W-:-:S04]  /*0a80*/  @UP0 UIMAD.WIDE.U32 UR26, UR25, UR4, URZ ;  /* 0x00000004191a02a5 */ /* 0x000fc8000f8e003f */
[----:B------:R-:W-:Y:S01]  /*0a90*/  @UP0 UIMAD UR5, UR25, UR5, UR27 ;  /* 0x00000005190502a4 */ /* 0x000fe2000f8e021b */
[----:B---3--:R-:W3:Y:S01]  /*0aa0*/  MUFU.RCP R2, R2 ;  /* 0x0000000200027308 */ /* 0x008ee20000001000 */
[----:B--2---:R-:W-:Y:S02]  /*0ab0*/  IABS R5, R5 ;  /* 0x0000000500057213 */ /* 0x004fe40000000000 */
[----:B---3--:R-:W-:-:S05]  /*0ac0*/  IADD3 R2, R2, 0xffffffe, RZ ;  /* 0x0ffffffe02027810 */ /* 0x008fca0007ffe0ff */
[----:B------:R-:W2:Y:S02]  /*0ad0*/  F2I.FTZ.U32.TRUNC.NTZ R3, R2 ;  /* 0x0000000200037305 */ /* 0x000ea4000021f000 */
[----:B--2---:R-:W-:Y:S02]  /*0ae0*/  IMAD.MOV R0, RZ, RZ, -R3 ;  /* 0x000000ffff007224 */ /* 0x004fe400078e0a03 */
        /* <DEDUP_REMOVED lines=11> */
[----:B------:R-:W-:-:S13]  /*0ba0*/  ISETP.GE.U32.AND P3, PT, R2, R4, PT ;  /* 0x000000040200720c */ /* 0x000fda0003f66070 */
[----:B------:R-:W-:-:S05]  /*0bb0*/  @P3 IADD3 R0, R0, 0x1, RZ ;  /* 0x0000000100003810 */ /* 0x000fca0007ffe0ff */
[----:B------:R-:W-:-:S05]  /*0bc0*/  IMAD.MOV.U32 R6, RZ, RZ, R0 ;  /* 0x000000ffff067224 */ /* 0x000fca00078e0000 */
[----:B------:R-:W-:Y:S02]  /*0bd0*/  @!P1 IADD3 R6, -R6, RZ, RZ ;  /* 0x000000ff06069210 */ /* 0x000fe40007ffe1ff */
        /* <DEDUP_REMOVED lines=14> */
.L_x_829:
[CC--:B------:R-:W-:Y:S01]  /*0cc0*/  LEA.HI R0, R9.reuse, R101.reuse, RZ, 0x3 ;  /* 0x0000006509007211 */ /* 0x0c0fe200078f18ff */
[----:B------:R-:W2:Y:S01]  /*0cd0*/  S2R R18, SR_CTAID.Z ;  /* 0x0000000000127919 */ /* 0x000ea20000002700 */
[----:B------:R-:W-:Y:S01]  /*0ce0*/  LEA.HI R3, R9, R101, RZ, 0x4 ;  /* 0x0000006509037211 */ /* 0x000fe200078f20ff */
[----:B------:R-:W-:Y:S01]  /*0cf0*/  IMAD.MOV.U32 R25, RZ, RZ, 0x10 ;  /* 0x00000010ff197424 */ /* 0x000fe200078e00ff */
[----:B------:R-:W-:Y:S01]  /*0d00*/  SHF.R.S32.HI R16, RZ, 0x3, R0 ;  /* 0x00000003ff107819 */ /* 0x000fe20000011400 */
[----:B------:R-:W-:Y:S01]  /*0d10*/  IMAD.U32 R14, RZ, RZ, UR10 ;  /* 0x0000000aff0e7e24 */ /* 0x000fe2000f8e00ff */
[----:B------:R-:W-:Y:S01]  /*0d20*/  LOP3.LUT R0, R0, 0xfffffff8, RZ, 0xc0, !PT ;  /* 0xfffffff800007812 */ /* 0x000fe200078ec0ff */
[----:B------:R-:W-:Y:S01]  /*0d30*/  BSSY B0, `(.L_x_830) ;  /* 0x0000075000007945 */ /* 0x000fe20003800000 */
        /* <DEDUP_REMOVED lines=8> */
[----:B------:R-:W-:Y:S01]  /*0dc0*/  IMAD.WIDE R14, R14, 0x40, R16 ;  /* 0x000000400e0e7825 */ /* 0x000fe200078e0210 */
[----:B------:R-:W-:Y:S02]  /*0dd0*/  LOP3.LUT R2, R0, 0xfffffffe, RZ, 0xc0, !PT ;  /* 0xfffffffe00027812 */ /* 0x000fe400078ec0ff */
[----:B------:R-:W-:Y:S01]  /*0de0*/  LOP3.LUT R4, R7, 0x38, R114, 0xf8, !PT ;  /* 0x0000003807047812 */ /* 0x000fe200078ef872 */
[----:B------:R-:W-:Y:S01]  /*0df0*/  IMAD.IADD R0, R101, 0x1, -R3 ;  /* 0x0000000165007824 */ /* 0x000fe200078e0a03 */
[----:B------:R-:W-:Y:S01]  /*0e00*/  SHF.R.U32.HI R7, RZ, 0x3, R7 ;  /* 0x00000003ff077819 */ /* 0x000fe20000011607 */
[----:B------:R-:W-:Y:S01]  /*0e10*/  IMAD.IADD R23, R5, 0x1, -R2 ;  /* 0x0000000105177824 */ /* 0x000fe200078e0a02 */
[----:B------:R-:W-:-:S02]  /*0e20*/  LEA.HI R5, R9, R101, RZ, 0x6 ;  /* 0x0000006509057211 */ /* 0x000fc400078f30ff */
[----:B------:R-:W-:Y:S01]  /*0e30*/  SHF.R.S32.HI R2, RZ, 0x1f, R0 ;  /* 0x0000001fff027819 */ /* 0x000fe20000011400 */
[----:B------:R-:W-:Y:S01]  /*0e40*/  IMAD.SHL.U32 R8, R23, 0x8, RZ ;  /* 0x0000000817087824 */ /* 0x000fe200078e00ff */
[----:B------:R-:W-:Y:S01]  /*0e50*/  LOP3.LUT R7, R4, R7, RZ, 0x3c, !PT ;  /* 0x0000000704077212 */ /* 0x000fe200078e3cff */
[----:B------:R-:W-:Y:S01]  /*0e60*/  IMAD.SHL.U32 R5, R5, 0x8, RZ ;  /* 0x0000000805057824 */ /* 0x000fe200078e00ff */
[----:B------:R-:W-:Y:S02]  /*0e70*/  LEA.HI R11, R2, R0, RZ, 0x3 ;  /* 0x00000000020b7211 */ /* 0x000fe400078f18ff */
[----:B------:R-:W-:Y:S02]  /*0e80*/  SHF.R.S32.HI R115, RZ, 0x1f, R114 ;  /* 0x0000001fff737819 */ /* 0x000fe40000011472 */
[----:B------:R-:W-:Y:S02]  /*0e90*/  LOP3.LUT R4, R11, 0xfffffff8, RZ, 0xc0, !PT ;  /* 0xfffffff80b047812 */ /* 0x000fe400078ec0ff */
[----:B------:R-:W-:Y:S01]  /*0ea0*/  IADD3 R2, P0, R114, UR24, RZ ;  /* 0x0000001872027c10 */ /* 0x000fe2000ff1e0ff */
[----:B------:R3:W-:Y:S01]  /*0eb0*/  STL.64 [R1+0x58], R114 ;  /* 0x0000587201007387 */ /* 0x0007e20000100a00 */
[----:B------:R-:W-:Y:S01]  /*0ec0*/  LOP3.LUT R199, R7, 0xfffffe00, R5, 0xf8, !PT ;  /* 0xfffffe0007c77812 */ /* 0x000fe200078ef805 */
[----:B------:R-:W-:Y:S01]  /*0ed0*/  IMAD.IADD R0, R0, 0x1, -R4 ;  /* 0x0000000100007824 */ /* 0x000fe200078e0a04 */
[----:B------:R-:W-:Y:S01]  /*0ee0*/  IADD3.X R3, R115, UR22, RZ, P0, !PT ;  /* 0x0000001673037c10 */ /* 0x000fe200087fe4ff */
[C---:B------:R-:W-:Y:S01]  /*0ef0*/  IMAD R4, R17.reuse, c[0x0][0x198], RZ ;  /* 0x0000660011047a24 */ /* 0x040fe200078e02ff */
[----:B------:R-:W-:Y:S01]  /*0f00*/  SHF.R.S32.HI R103, RZ, 0x5, R12 ;  /* 0x00000005ff677819 */ /* 0x000fe2000001140c */
[----:B------:R-:W-:Y:S01]  /*0f10*/  IMAD R7, R17, c[0x0][0x1a0], RZ ;  /* 0x0000680011077a24 */ /* 0x000fe200078e02ff */
[----:B------:R-:W-:Y:S01]  /*0f20*/  LOP3.LUT P3, RZ, R0, 0x4, RZ, 0xc0, !PT ;  /* 0x0000000400ff7812 */ /* 0x000fe2000786c0ff */
[----:B--2---:R-:W-:Y:S01]  /*0f30*/  IMAD.WIDE.U32 R18, R18, c[0x0][0x1a8], R2 ;  /* 0x00006a0012127a25 */ /* 0x004fe200078e0002 */
[----:B------:R-:W-:Y:S01]  /*0f40*/  LOP3.LUT P2, RZ, R0, 0x2, RZ, 0xc0, !PT ;  /* 0x0000000200ff7812 */ /* 0x000fe2000784c0ff */
[----:B------:R-:W-:Y:S01]  /*0f50*/  USHF.R.S32.HI UR22, URZ, 0x6, UR8 ;  /* 0x000000063f167899 */ /* 0x000fe20008011408 */
[----:B------:R-:W-:Y:S01]  /*0f60*/  IADD3 R111, R114, 0x40, RZ ;  /* 0x00000040726f7810 */ /* 0x000fe20007ffe0ff */
[----:B------:R-:W-:Y:S01]  /*0f70*/  IMAD.SHL.U32 R0, R0, 0x40, RZ ;  /* 0x0000004000007824 */ /* 0x000fe200078e00ff */
[----:B------:R-:W-:Y:S01]  /*0f80*/  IADD3 R110, R114, 0x80, RZ ;  /* 0x00000080726e7810 */ /* 0x000fe20007ffe0ff */
[----:B------:R-:W-:-:S02]  /*0f90*/  IMAD R10, R16, c[0x0][0x19c], R4 ;  /* 0x00006700100a7a24 */ /* 0x000fc400078e0204 */
[----:B------:R-:W-:Y:S01]  /*0fa0*/  IMAD.WIDE.U32 R2, R16, c[0x0][0x1a0], R114 ;  /* 0x0000680010027a25 */ /* 0x000fe200078e0072 */
[----:B------:R-:W-:-:S03]  /*0fb0*/  LOP3.LUT R0, R0, 0x1c0, RZ, 0xc0, !PT ;  /* 0x000001c000007812 */ /* 0x000fc600078ec0ff */
[----:B------:R-:W-:Y:S01]  /*0fc0*/  IMAD.WIDE.U32 R4, R16, c[0x0][0x198], R114 ;  /* 0x0000660010047a25 */ /* 0x000fe200078e0072 */
[----:B------:R-:W-:Y:S02]  /*0fd0*/  LOP3.LUT R8, R0, 0x8, R8, 0xf8, !PT ;  /* 0x0000000800087812 */ /* 0x000fe400078ef808 */
[----:B------:R-:W-:Y:S01]  /*0fe0*/  IADD3 R2, P0, R2, UR26, RZ ;  /* 0x0000001a02027c10 */ /* 0x000fe2000ff1e0ff */
[----:B------:R-:W-:Y:S01]  /*0ff0*/  IMAD R9, R16, c[0x0][0x1a4], R7 ;  /* 0x0000690010097a24 */ /* 0x000fe200078e0207 */
[----:B------:R-:W-:Y:S01]  /*1000*/  SHF.R.U32.HI R7, RZ, 0x3, R0 ;  /* 0x00000003ff077819 */ /* 0x000fe20000011600 */
[----:B------:R-:W-:Y:S01]  /*1010*/  IMAD.SHL.U32 R199, R199, 0x2, RZ ;  /* 0x00000002c7c77824 */ /* 0x000fe200078e00ff */
[----:B------:R-:W-:Y:S02]  /*1020*/  SHF.R.S32.HI R0, RZ, 0x1f, R6 ;  /* 0x0000001fff007819 */ /* 0x000fe40000011406 */
[----:B------:R-:W-:Y:S02]  /*1030*/  IADD3 R4, P1, R4, UR28, RZ ;  /* 0x0000001c04047c10 */ /* 0x000fe4000ff3e0ff */
[----:B------:R-:W-:Y:S01]  /*1040*/  LOP3.LUT R8, R8, R7, RZ, 0x3c, !PT ;  /* 0x0000000708087212 */ /* 0x000fe200078e3cff */
[C---:B------:R-:W-:Y:S01]  /*1050*/  IMAD R7, R0.reuse, c[0x0][0x1b0], RZ ;  /* 0x00006c0000077a24 */ /* 0x040fe200078e02ff */
[----:B------:R-:W-:Y:S01]  /*1060*/  IADD3.X R3, R3, UR5, R9, P0, !PT ;  /* 0x0000000503037c10 */ /* 0x000fe200087fe409 */
[----:B------:R-:W-:Y:S01]  /*1070*/  IMAD R0, R0, c[0x0][0x1b8], RZ ;  /* 0x00006e0000007a24 */ /* 0x000fe200078e02ff */
[----:B------:R-:W-:Y:S01]  /*1080*/  IADD3.X R5, R5, UR7, R10, P1, !PT ;  /* 0x0000000705057c10 */ /* 0x000fe20008ffe40a */
[C---:B------:R-:W-:Y:S01]  /*1090*/  IMAD R9, R6.reuse, c[0x0][0x1b4], R7 ;  /* 0x00006d0006097a24 */ /* 0x040fe200078e0207 */
[----:B------:R-:W-:Y:S01]  /*10a0*/  SHF.R.S32.HI R10, RZ, 0x1f, R12 ;  /* 0x0000001fff0a7819 */ /* 0x000fe2000001140c */
[C---:B------:R-:W-:Y:S01]  /*10b0*/  IMAD R7, R6.reuse, c[0x0][0x1bc], R0 ;  /* 0x00006f0006077a24 */ /* 0x040fe200078e0200 */
[----:B------:R-:W-:Y:S01]  /*10c0*/  UIADD3 UR7, -UR11, UR13, URZ ;  /* 0x0000000d0b077290 */ /* 0x000fe2000fffe13f */
[----:B------:R-:W-:Y:S01]  /*10d0*/  IMAD.WIDE.U32 R28, R6, c[0x0][0x1b8], R2 ;  /* 0x00006e00061c7a25 */ /* 0x000fe200078e0002 */
[----:B------:R-:W-:Y:S01]  /*10e0*/  SHF.R.S32.HI R2, RZ, 0x1f, R20 ;  /* 0x0000001fff027819 */ /* 0x000fe20000011414 */
[----:B------:R-:W-:Y:S01]  /*10f0*/  ULDC.64 UR4, c[0x0][0x1a8] ;  /* 0x00006a0000047ab9 */ /* 0x000fe20000000a00 */
[----:B------:R-:W-:Y:S01]  /*1100*/  LEA.HI R0, R10, R103, RZ, 0x2 ;  /* 0x000000670a007211 */ /* 0x000fe200078f10ff */
[----:B------:R-:W-:Y:S01]  /*1110*/  IMAD.WIDE.U32 R30, R6, c[0x0][0x1b0], R4 ;  /* 0x00006c00061e7a25 */ /* 0x000fe200078e0004 */
[----:B------:R-:W-:Y:S01]  /*1120*/  LEA.HI R3, R2, R20, RZ, 0x2 ;  /* 0x0000001402037211 */ /* 0x000fe200078f10ff */
[----:B------:R-:W-:Y:S01]  /*1130*/  UIMAD UR4, UR21, UR4, URZ ;  /* 0x00000004150472a4 */ /* 0x000fe2000f8e023f */
[----:B------:R-:W-:Y:S01]  /*1140*/  LOP3.LUT R0, R0, 0xffffffc, RZ, 0xc0, !PT ;  /* 0x0ffffffc00007812 */ /* 0x000fe200078ec0ff */
[----:B------:R-:W-:Y:S01]  /*1150*/  IMAD.IADD R26, R29, 0x1, R7 ;  /* 0x000000011d1a7824 */ /* 0x000fe200078e0207 */
[----:B------:R-:W-:Y:S01]  /*1160*/  SHF.R.S32.HI R100, RZ, 0x2, R3 ;  /* 0x00000002ff647819 */ /* 0x000fe20000011403 */
[----:B------:R3:W-:Y:S01]  /*1170*/  STL.64 [R1+0x70], R30 ;  /* 0x0000701e01007387 */ /* 0x0007e20000100a00 */
[----:B------:R-:W-:Y:S01]  /*1180*/  IMAD.IADD R33, R31, 0x1, R9 ;  /* 0x000000011f217824 */ /* 0x000fe200078e0209 */
[----:B------:R-:W-:Y:S01]  /*1190*/  ISETP.GE.AND P0, PT, R16, UR7, PT ;  /* 0x0000000710007c0c */ /* 0x000fe2000bf06270 */
[----:B------:R-:W-:Y:S01]  /*11a0*/  IMAD.IADD R0, R103, 0x1, -R0 ;  /* 0x0000000167007824 */ /* 0x000fe200078e0a00 */
[----:B------:R3:W-:Y:S01]  /*11b0*/  STL.64 [R1+0x68], R28 ;  /* 0x0000681c01007387 */ /* 0x0007e20000100a00 */
[----:B------:R-:W-:Y:S01]  /*11c0*/  UIMAD UR5, UR14, UR5, UR4 ;  /* 0x000000050e0572a4 */ /* 0x000fe2000f8e0204 */
[----:B------:R-:W-:Y:S01]  /*11d0*/  IMAD.SHL.U32 R5, R11, 0x40, RZ ;  /* 0x000000400b057824 */ /* 0x000fe200078e00ff */
[----:B------:R-:W-:Y:S01]  /*11e0*/  SEL R4, R25, 0xfffffff0, !P2 ;  /* 0xfffffff019047807 */ /* 0x000fe20005000000 */
[----:B------:R-:W-:-:S02]  /*11f0*/  IMAD R21, R0, 0x10, R100 ;  /* 0x0000001000157824 */ /* 0x000fc400078e0264 */
[----:B------:R-:W-:Y:S01]  /*1200*/  IMAD.MOV.U32 R2, RZ, RZ, 0x20 ;  /* 0x00000020ff027424 */ /* 0x000fe200078e00ff */
[----:B------:R-:W-:Y:S02]  /*1210*/  IADD3 R13, R19, UR5, RZ ;  /* 0x00000005130d7c10 */ /* 0x000fe4000fffe0ff */
[----:B------:R3:W-:Y:S01]  /*1220*/  STL [R1+0xd0], R21 ;  /* 0x0000d01501007387 */ /* 0x0007e20000100800 */
[----:B------:R-:W-:Y:S02]  /*1230*/  LOP3.LUT R5, R8, 0xfffffe00, R5, 0xf8, !PT ;  /* 0xfffffe0008057812 */ /* 0x000fe400078ef805 */
[----:B------:R-:W-:Y:S01]  /*1240*/  SEL R2, R2, 0xffffffe0, !P3 ;  /* 0xffffffe002027807 */ /* 0x000fe20005800000 */
[----:B------:R3:W-:Y:S04]  /*1250*/  STL [R1+0x54], R111 ;  /* 0x0000546f01007387 */ /* 0x0007e80000100800 */
[----:B------:R3:W-:Y:S04]  /*1260*/  STL [R1+0x78], R110 ;  /* 0x0000786e01007387 */ /* 0x0007e80000100800 */
[----:B------:R3:W-:Y:S04]  /*1270*/  STL [R1+0x80], R26 ;  /* 0x0000801a01007387 */ /* 0x0007e80000100800 */
[----:B------:R3:W-:Y:S01]  /*1280*/  STL [R1+0x64], R33 ;  /* 0x0000642101007387 */ /* 0x0007e20000100800 */
        /* <DEDUP_REMOVED lines=31> */
.L_x_831:
[----:B------:R-:W-:Y:S05]  /*1480*/  BSYNC B0 ;  /* 0x0000000000007941 */ /* 0x000fea0003800000 */
.L_x_830:
[----:B------:R-:W-:Y:S01]  /*1490*/  LOP3.LUT R0, R3, 0x7ffffffc, RZ, 0xc0, !PT ;  /* 0x7ffffffc03007812 */ /* 0x000fe200078ec0ff */
[----:B------:R-:W-:Y:S01]  /*14a0*/  ULEA UR4, UR22, UR6, 0x6 ;  /* 0x0000000616047291 */ /* 0x000fe2000f8e303f */
[----:B------:R-:W-:Y:S01]  /*14b0*/  IADD3 R22, R16, 0x10, RZ ;  /* 0x0000001010167810 */ /* 0x000fe20007ffe0ff */
[----:B------:R-:W-:Y:S02]  /*14c0*/  BSSY B0, `(.L_x_832) ;  /* 0x000002c000007945 */ /* 0x000fe40003800000 */
[----:B------:R-:W-:Y:S01]  /*14d0*/  IMAD.IADD R0, R20, 0x1, -R0 ;  /* 0x0000000114007824 */ /* 0x000fe200078e0a00 */
[----:B------:R-:W-:Y:S01]  /*14e0*/  ISETP.GE.AND P1, PT, R22, UR7, PT ;  /* 0x0000000716007c0c */ /* 0x000fe2000bf26270 */
[----:B------:R-:W-:Y:S02]  /*14f0*/  UIADD3 UR4, UR4, -0x40, URZ ;  /* 0xffffffc004047890 */ /* 0x000fe4000fffe03f */
[----:B------:R-:W-:-:S04]  /*1500*/  IMAD.SHL.U32 R0, R0, 0x2, RZ ;  /* 0x0000000200007824 */ /* 0x000fc800078e00ff */
[----:B------:R-:W-:Y:S02]  /*1510*/  IMAD R0, R21, c[0x0][0x228], R0 ;  /* 0x00008a0015007a24 */ /* 0x000fe400078e0200 */
[----:B------:R-:W-:-:S03]  /*1520*/  IMAD.U32 R3, RZ, RZ, UR4 ;  /* 0x00000004ff037e24 */ /* 0x000fc6000f8e00ff */
[----:B------:R-:W-:Y:S02]  /*1530*/  IADD3 R200, P0, R0, UR4, RZ ;  /* 0x0000000400c87c10 */ /* 0x000fe4000ff1e0ff */
        /* <DEDUP_REMOVED lines=36> */
.L_x_833:
[----:B------:R-:W-:Y:S05]  /*1780*/  BSYNC B0 ;  /* 0x0000000000007941 */ /* 0x000fea0003800000 */
.L_x_832:
[----:B---3--:R-:W-:Y:S01]  /*1790*/  IADD3 R21, R16, 0x20, RZ ;  /* 0x0000002010157810 */ /* 0x008fe20007ffe0ff */
[----:B------:R-:W-:Y:S03]  /*17a0*/  BSSY B0, `(.L_x_834) ;  /* 0x0000024000007945 */ /* 0x000fe60003800000 */
[----:B------:R-:W-:-:S13]  /*17b0*/  ISETP.GE.AND P0, PT, R21, UR7, PT ;  /* 0x0000000715007c0c */ /* 0x000fda000bf06270 */
        /* <DEDUP_REMOVED lines=34> */
.L_x_835:
[----:B------:R-:W-:Y:S05]  /*19e0*/  BSYNC B0 ;  /* 0x0000000000007941 */ /* 0x000fea0003800000 */
.L_x_834:
        /* <DEDUP_REMOVED lines=41> */
.L_x_837:
[----:B------:R-:W-:Y:S05]  /*1c80*/  BSYNC B0 ;  /* 0x0000000000007941 */ /* 0x000fea0003800000 */
.L_x_836:
[----:B------:R-:W-:Y:S01]  /*1c90*/  IMAD.MOV.U32 R108, RZ, RZ, R32 ;  /* 0x000000ffff6c7224 */ /* 0x000fe200078e0020 */
[----:B------:R-:W-:Y:S01]  /*1ca0*/  UIADD3 UR24, UR22, -0x1, URZ ;  /* 0xffffffff16187890 */ /* 0x000fe2000fffe03f */
[----:B------:R-:W-:Y:S01]  /*1cb0*/  IMAD.MOV.U32 R109, RZ, RZ, R33 ;  /* 0x000000ffff6d7224 */ /* 0x000fe200078e0021 */
[----:B------:R-:W-:Y:S01]  /*1cc0*/  MOV R108, R30 ;  /* 0x0000001e006c7202 */ /* 0x000fe20000000f00 */
[----:B------:R-:W-:Y:S01]  /*1cd0*/  BSSY B0, `(.L_x_838) ;  /* 0x0000024000007945 */ /* 0x000fe20003800000 */
[----:B------:R-:W-:Y:S01]  /*1ce0*/  UIMAD UR23, UR24, -0x40, UR12 ;  /* 0xffffffc0181778a4 */ /* 0x000fe2000f8e020c */
[----:B------:R-:W-:Y:S01]  /*1cf0*/  MOV R105, UR26 ;  /* 0x0000001a00697c02 */ /* 0x000fe20008000f00 */
[----:B------:R-:W-:Y:S01]  /*1d00*/  USHF.R.S32.HI UR28, URZ, 0x1f, UR24 ;  /* 0x0000001f3f1c7899 */ /* 0x000fe20008011418 */
[----:B------:R3:W-:Y:S01]  /*1d10*/  STL.64 [R1+0x60], R108 ;  /* 0x0000606c01007387 */ /* 0x0007e20000100a00 */
[----:B------:R-:W-:Y:S02]  /*1d20*/  UIMAD UR5, UR25, UR24, URZ ;  /* 0x00000018190572a4 */ /* 0x000fe4000f8e023f */
[----:B------:R-:W-:Y:S01]  /*1d30*/  ISETP.GE.AND P0, PT, R16, UR23, PT ;  /* 0x0000001710007c0c */ /* 0x000fe2000bf06270 */
[----:B--2---:R-:W-:Y:S01]  /*1d40*/  IMAD.WIDE.U32 R6, R105, UR24, R108 ;  /* 0x0000001869067c25 */ /* 0x004fe2000f8e006c */
        /* <DEDUP_REMOVED lines=28> */
.L_x_839:
[----:B------:R-:W-:Y:S05]  /*1f10*/  BSYNC B0 ;  /* 0x0000000000007941 */ /* 0x000fea0003800000 */
.L_x_838:
        /* <DEDUP_REMOVED lines=33> */
.L_x_841:
[----:B------:R-:W-:Y:S05]  /*2130*/  BSYNC B0 ;  /* 0x0000000000007941 */ /* 0x000fea0003800000 */
.L_x_840:
[----:B------:R-:W-:Y:S01]  /*2140*/  ISETP.GE.AND P0, PT, R21, UR23, PT ;  /* 0x0000001715007c0c */ /* 0x000fe2000bf06270 */
[----:B------:R-:W-:-:S12]  /*2150*/  BSSY B0, `(.L_x_842) ;  /* 0x000001f000007945 */ /* 0x000fd80003800000 */
        /* <DEDUP_REMOVED lines=30> */
.L_x_843:
[----:B------:R-:W-:Y:S05]  /*2340*/  BSYNC B0 ;  /* 0x0000000000007941 */ /* 0x000fea0003800000 */
.L_x_842:
[----:B------:R-:W-:Y:S01]  /*2350*/  ISETP.GE.AND P0, PT, R20, UR23, PT ;  /* 0x0000001714007c0c */ /* 0x000fe2000bf06270 */
[----:B------:R-:W-:-:S12]  /*2360*/  BSSY B0, `(.L_x_844) ;  /* 0x0000021000007945 */ /* 0x000fd80003800000 */
        /* <DEDUP_REMOVED lines=32> */
.L_x_845:
[----:B------:R-:W-:Y:S05]  /*2570*/  BSYNC B0 ;  /* 0x0000000000007941 */ /* 0x000fea0003800000 */
.L_x_844:
        /* <DEDUP_REMOVED lines=16> */
[----:B--2---:R-:W-:Y:S01]  /*2680*/  IMAD.U32 R6, RZ, RZ, UR6 ;  /* 0x00000006ff067e24 */ /* 0x004fe2000f8e00ff */
[----:B------:R-:W2:Y:S01]  /*2690*/  @P0 MUFU.RCP R3, c[0x0][0x238] ;  /* 0x00008e0000030b08 */ /* 0x000ea20000001000 */
[----:B------:R-:W-:Y:S01]  /*26a0*/  ISETP.GE.AND P1, PT, R16, UR23, PT ;  /* 0x0000001710007c0c */ /* 0x000fe2000bf26270 */
[----:B------:R-:W-:Y:S02]  /*26b0*/  ULDC.64 UR4, c[0x0][0x1a0] ;  /* 0x0000680000047ab9 */ /* 0x000fe40000000a00 */
[----:B------:R-:W-:-:S05]  /*26c0*/  IMAD.U32 R7, RZ, RZ, UR7 ;  /* 0x00000007ff077e24 */ /* 0x000fca000f8e00ff */
[----:B------:R-:W2:Y:S01]  /*26d0*/  @P0 LDG.E R0, [R6.64] ;  /* 0x0000001006000981 */ /* 0x000ea2000c1e1900 */
        /* <DEDUP_REMOVED lines=11> */
[----:B--2---:R-:W-:-:S04]  /*2790*/  @P0 FMUL.FTZ R0, R0, R3 ;  /* 0x0000000300000220 */ /* 0x004fc80000410000 */
[----:B------:R2:W5:Y:S01]  /*27a0*/  @P0 R2UR UR6, R0 ;  /* 0x00000000000603c2 */ /* 0x00056200000e0000 */
[C---:B------:R-:W-:Y:S02]  /*27b0*/  LEA R6, P0, R8.reuse, R28, 0x6 ;  /* 0x0000001c08067211 */ /* 0x040fe400078030ff */
[----:B--2---:R-:W-:Y:S01]  /*27c0*/  MOV R0, UR4 ;  /* 0x0000000400007c02 */ /* 0x004fe20008000f00 */
[----:B------:R-:W-:Y:S02]  /*27d0*/  UMOV UR4, URZ ;  /* 0x0000003f00047c82 */ /* 0x000fe40008000000 */
[----:B-----5:R-:W-:Y:S01]  /*27e0*/  @UP1 UMOV UR4, UR6 ;  /* 0x0000000600041c82 */ /* 0x020fe20008000000 */
[----:B------:R-:W-:Y:S01]  /*27f0*/  LEA.HI.X R7, R8, R26, R0, 0x6, P0 ;  /* 0x0000001a08077211 */ /* 0x000fe200000f3400 */
[----:B------:R-:W-:Y:S05]  /*2800*/  @P1 BRA `(.L_x_847) ;  /* 0x0000019000001947 */ /* 0x000fea0003800000 */
[----:B----4-:R-:W-:Y:S02]  /*2810*/  ISETP.GE.AND P3, PT, R114, c[0x0][0x220], PT ;  /* 0x0000880072007a0c */ /* 0x010fe40003f66270 */
        /* <DEDUP_REMOVED lines=24> */
.L_x_847:
[----:B----4-:R-:W-:Y:S05]  /*29a0*/  BSYNC B0 ;  /* 0x0000000000007941 */ /* 0x010fea0003800000 */
.L_x_846:
        /* <DEDUP_REMOVED lines=35> */
.L_x_849:
[----:B------:R-:W-:Y:S05]  /*2be0*/  BSYNC B0 ;  /* 0x0000000000007941 */ /* 0x000fea0003800000 */
.L_x_848:
        /* <DEDUP_REMOVED lines=35> */
.L_x_851:
[----:B------:R-:W-:Y:S05]  /*2e20*/  BSYNC B0 ;  /* 0x0000000000007941 */ /* 0x000fea0003800000 */
.L_x_850:
[----:B------:R-:W-:Y:S01]  /*2e30*/  ISETP.GE.AND P0, PT, R20, UR23, PT ;  /* 0x0000001714007c0c */ /* 0x000fe2000bf06270 */
[----:B------:R-:W-:-:S12]  /*2e40*/  BSSY B0, `(.L_x_852) ;  /* 0x0000023000007945 */ /* 0x000fd80003800000 */
        /* <DEDUP_REMOVED lines=34> */
.L_x_853:
[----:B------:R-:W-:Y:S05]  /*3070*/  BSYNC B0 ;  /* 0x0000000000007941 */ /* 0x000fea0003800000 */
.L_x_852:
[C---:B------:R-:W-:Y:S01]  /*3080*/  IMAD.SHL.U32 R0, R24.reuse, 0x40, RZ ;  /* 0x0000004018007824 */ /* 0x040fe200078e00ff */
[----:B------:R-:W-:Y:S01]  /*3090*/  R2P PR, R24, 0x6 ;  /* 0x0000000618007804 */ /* 0x000fe20000000000 */
[----:B------:R-:W-:Y:S01]  /*30a0*/  IMAD.SHL.U32 R3, R16, 0x8, RZ ;  /* 0x0000000810037824 */ /* 0x000fe200078e00ff */
[----:B------:R-:W0:Y:S01]  /*30b0*/  LDGDEPBAR ;  /* 0x00000000000079af */ /* 0x000e220000000000 */
[----:B--2---:R-:W-:Y:S01]  /*30c0*/  IMAD.SHL.U32 R7, R101, 0x2, RZ ;  /* 0x0000000265077824 */ /* 0x004fe200078e00ff */
[----:B------:R-:W-:Y:S01]  /*30d0*/  LOP3.LUT R0, R0, 0x1c0, RZ, 0xc0, !PT ;  /* 0x000001c000007812 */ /* 0x000fe200078ec0ff */
[----:B------:R-:W-:Y:S01]  /*30e0*/  IMAD.U32 R6, RZ, RZ, UR12 ;  /* 0x0000000cff067e24 */ /* 0x000fe2000f8e00ff */
[----:B------:R-:W-:Y:S02]  /*30f0*/  UISETP.GE.AND UP0, UPT, UR12, 0x41, UPT ;  /* 0x000000410c00788c */ /* 0x000fe4000bf06270 */
[----:B------:R-:W-:Y:S02]  /*3100*/  LOP3.LUT R3, R0, 0x8, R3, 0xf8, !PT ;  /* 0x0000000800037812 */ /* 0x000fe400078ef803 */
[----:B------:R-:W-:-:S02]  /*3110*/  SHF.R.U32.HI R0, RZ, 0x3, R0 ;  /* 0x00000003ff007819 */ /* 0x000fc40000011600 */
[----:B------:R-:W-:Y:S02]  /*3120*/  LOP3.LUT R7, R7, 0x6, RZ, 0xc0, !PT ;  /* 0x0000000607077812 */ /* 0x000fe400078ec0ff */
[----:B------:R-:W-:Y:S01]  /*3130*/  LOP3.LUT R0, R3, R0, RZ, 0x3c, !PT ;  /* 0x0000000003007212 */ /* 0x000fe200078e3cff */
[----:B------:R-:W-:-:S04]  /*3140*/  IMAD R3, R103, 0x400, R5 ;  /* 0x0000040067037824 */ /* 0x000fc800078e0205 */
[----:B------:R-:W-:Y:S02]  /*3150*/  IMAD R0, R23, 0x200, R0 ;  /* 0x0000020017007824 */ /* 0x000fe400078e0200 */
[----:B------:R-:W-:Y:S02]  /*3160*/  IMAD.SHL.U32 R183, R3, 0x2, RZ ;  /* 0x0000000203b77824 */ /* 0x000fe400078e00ff */
[----:B------:R-:W-:Y:S02]  /*3170*/  IMAD.SHL.U32 R176, R0, 0x2, RZ ;  /* 0x0000000200b07824 */ /* 0x000fe400078e00ff */
[--C-:B------:R-:W-:Y:S01]  /*3180*/  IMAD R184, R4, 0x2, R183.reuse ;  /* 0x0000000204b87824 */ /* 0x100fe200078e02b7 */
[----:B------:R-:W-:Y:S01]  /*3190*/  LDSM.16.M88.4 R8, [R183] ;  /* 0x00000000b708783b */ /* 0x000fe20000000200 */
[----:B------:R-:W-:Y:S01]  /*31a0*/  IMAD R186, R2, 0x2, R183 ;  /* 0x0000000202ba7824 */ /* 0x000fe200078e02b7 */
[----:B------:R-:W-:Y:S01]  /*31b0*/  IADD3 R0, R176, 0x6000, RZ ;  /* 0x00006000b0007810 */ /* 0x000fe20007ffe0ff */
[----:B------:R-:W-:Y:S01]  /*31c0*/  IMAD R185, R2, 0x2, R184 ;  /* 0x0000000202b97824 */ /* 0x000fe200078e02b8 */
[----:B------:R-:W2:Y:S01]  /*31d0*/  LDSM.16.M88.4 R20, [R176+0x6000] ;  /* 0x00600000b014783b */ /* 0x000ea20000000200 */
[----:B------:R-:W-:Y:S01]  /*31e0*/  IADD3 R187, R176, 0x6020, RZ ;  /* 0x00006020b0bb7810 */ /* 0x000fe20007ffe0ff */
[----:B------:R-:W-:Y:S01]  /*31f0*/  IMAD.U32 R3, RZ, RZ, UR24 ;  /* 0x00000018ff037e24 */ /* 0x000fe2000f8e00ff */
[----:B------:R-:W-:Y:S01]  /*3200*/  @P1 IADD3 R187, R0, -0x20, RZ ;  /* 0xffffffe000bb1810 */ /* 0x000fe20007ffe0ff */
[----:B------:R-:W5:Y:S01]  /*3210*/  LDSM.16.M88.4 R32, [R176+0x6800] ;  /* 0x00680000b020783b */ /* 0x000f620000000200 */
[----:B------:R-:W-:-:S02]  /*3220*/  IMAD.MOV.U32 R0, RZ, RZ, 0x40 ;  /* 0x00000040ff007424 */ /* 0x000fc400078e00ff */
[----:B------:R-:W-:Y:S01]  /*3230*/  IMAD R3, R3, 0x40, R7 ;  /* 0x0000004003037824 */ /* 0x000fe200078e0207 */
[----:B------:R-:W1:Y:S01]  /*3240*/  LDSM.16.M88.4 R28, [R176+0x7000] ;  /* 0x00700000b01c783b */ /* 0x000e620000000200 */
[----:B------:R-:W-:Y:S02]  /*3250*/  IADD3 R198, R187, 0x800, RZ ;  /* 0x00000800bbc67810 */ /* 0x000fe40007ffe0ff */
[----:B------:R-:W-:Y:S01]  /*3260*/  SEL R0, R0, 0xffffffc0, !P2 ;  /* 0xffffffc000007807 */ /* 0x000fe20005000000 */
[----:B------:R-:W3:Y:S01]  /*3270*/  LDSM.16.M88.4 R24, [R176+0x7800] ;  /* 0x00780000b018783b */ /* 0x000ee20000000200 */
[----:B------:R-:W-:Y:S02]  /*3280*/  ISETP.GE.AND P2, PT, R3, UR12, PT ;  /* 0x0000000c03007c0c */ /* 0x000fe4000bf46270 */
[C---:B------:R-:W-:Y:S01]  /*3290*/  IADD3 R197, R187.reuse, 0x1000, RZ ;  /* 0x00001000bbc57810 */ /* 0x040fe20007ffe0ff */
[----:B------:R-:W-:Y:S01]  /*32a0*/  LDSM.16.M88.4 R12, [R184] ;  /* 0x00000000b80c783b */ /* 0x000fe20000000200 */
[----:B------:R-:W-:Y:S01]  /*32b0*/  IMAD.IADD R182, R176, 0x1, R0 ;  /* 0x00000001b0b67824 */ /* 0x000fe200078e0200 */
[----:B------:R-:W-:Y:S01]  /*32c0*/  IADD3 R196, R187, 0x1800, RZ ;  /* 0x00001800bbc47810 */ /* 0x000fe20007ffe0ff */
[----:B------:R-:W-:Y:S01]  /*32d0*/  IMAD.IADD R181, R0, 0x1, R187 ;  /* 0x0000000100b57824 */ /* 0x000fe200078e02bb */
[----:B------:R-:W4:Y:S01]  /*32e0*/  LDSM.16.M88.4 R36, [R187] ;  /* 0x00000000bb24783b */ /* 0x000f220000000200 */
[----:B------:R-:W-:Y:S01]  /*32f0*/  IMAD R0, R103, 0x10, R100 ;  /* 0x0000001067007824 */ /* 0x000fe200078e0264 */
[----:B------:R-:W-:-:S02]  /*3300*/  IADD3 R195, R187, 0x2000, RZ ;  /* 0x00002000bbc37810 */ /* 0x000fc40007ffe0ff */
[----:B------:R-:W1:Y:S01]  /*3310*/  LDSM.16.M88.4 R52, [R187+0x800] ;  /* 0x00080000bb34783b */ /* 0x000e620000000200 */
[C---:B------:R-:W-:Y:S02]  /*3320*/  IADD3 R194, R187.reuse, 0x2800, RZ ;  /* 0x00002800bbc27810 */ /* 0x040fe40007ffe0ff */
[----:B------:R-:W-:Y:S01]  /*3330*/  IADD3 R102, R0, UR11, RZ ;  /* 0x0000000b00667c10 */ /* 0x000fe2000fffe0ff */
[----:B------:R-:W1:Y:S01]  /*3340*/  LDSM.16.M88.4 R64, [R187+0x1000] ;  /* 0x00100000bb40783b */ /* 0x000e620000000200 */
[C---:B------:R-:W-:Y:S02]  /*3350*/  IADD3 R193, R187.reuse, 0x3000, RZ ;  /* 0x00003000bbc17810 */ /* 0x040fe40007ffe0ff */
[----:B------:R-:W-:Y:S01]  /*3360*/  IADD3 R0, R6, -UR13, R102 ;  /* 0x8000000d06007c10 */ /* 0x000fe2000fffe066 */
[----:B------:R-:W1:Y:S01]  /*3370*/  LDSM.16.M88.4 R56, [R187+0x1800] ;  /* 0x00180000bb38783b */ /* 0x000e620000000200 */
[C---:B------:R-:W-:Y:S02]  /*3380*/  IADD3 R192, R187.reuse, 0x3800, RZ ;  /* 0x00003800bbc07810 */ /* 0x040fe40007ffe0ff */
[C---:B------:R-:W-:Y:S01]  /*3390*/  IADD3 R191, R187.reuse, 0x4000, RZ ;  /* 0x00004000bbbf7810 */ /* 0x040fe20007ffe0ff */
[----:B------:R-:W-:Y:S01]  /*33a0*/  LDSM.16.M88.4 R80, [R182+0x6800] ;  /* 0x00680000b650783b */ /* 0x000fe20000000200 */
[----:B------:R-:W-:Y:S01]  /*33b0*/  IMAD.IADD R6, R0, 0x1, -R3 ;  /* 0x0000000100067824 */ /* 0x000fe200078e0a03 */
[----:B------:R-:W-:Y:S01]  /*33c0*/  IADD3 R190, R187, 0x4800, RZ ;  /* 0x00004800bbbe7810 */ /* 0x000fe20007ffe0ff */
[----:B--2---:R-:W-:Y:S01]  /*33d0*/  HMMA.16816.F32.BF16 R16, R8, R20, RZ ;  /* 0x000000140810723c */ /* 0x004fe200000418ff */
[----:B------:R-:W-:Y:S02]  /*33e0*/  LDSM.16.M88.4 R84, [R182+0x7800] ;  /* 0x00780000b654783b */ /* 0x000fe40000000200 */
[----:B------:R-:W-:-:S02]  /*33f0*/  IABS R6, R6 ;  /* 0x0000000600067213 */ /* 0x000fc40000000000 */
[C---:B------:R-:W-:Y:S01]  /*3400*/  IADD3 R189, R187.reuse, 0x5000, RZ ;  /* 0x00005000bbbd7810 */ /* 0x040fe20007ffe0ff */
[----:B------:R-:W-:Y:S01]  /*3410*/  LDSM.16.M88.4 R92, [R181] ;  /* 0x00000000b55c783b */ /* 0x000fe20000000200 */
[----:B------:R-:W-:Y:S01]  /*3420*/  IADD3 R188, R187, 0x5800, RZ ;  /* 0x00005800bbbc7810 */ /* 0x000fe20007ffe0ff */
[C---:B------:R-:W-:Y:S02]  /*3430*/  HMMA.16816.F32.BF16 R20, R8.reuse, R22, RZ ;  /* 0x000000160814723c */ /* 0x040fe400000418ff */
[----:B------:R-:W-:Y:S04]  /*3440*/  LDSM.16.M88.4 R88, [R181+0x1800] ;  /* 0x00180000b558783b */ /* 0x000fe80000000200 */
[----:B------:R-:W-:Y:S02]  /*3450*/  LDSM.16.M88.4 R96, [R176+0x9000] ;  /* 0x00900000b060783b */ /* 0x000fe40000000200 */
[C---:B-----5:R-:W-:Y:S02]  /*3460*/  HMMA.16816.F32.BF16 R40, R8.reuse, R32, RZ ;  /* 0x000000200828723c */ /* 0x060fe400000418ff */
[----:B------:R-:W-:Y:S06]  /*3470*/  STL [R1+0xc8], R102 ;  /* 0x0000c86601007387 */ /* 0x000fec0000100800 */
[C---:B------:R-:W-:Y:S08]  /*3480*/  HMMA.16816.F32.BF16 R44, R8.reuse, R34, RZ ;  /* 0x00000022082c723c */ /* 0x040ff000000418ff */
[C---:B-1----:R-:W-:Y:S08]  /*3490*/  HMMA.16816.F32.BF16 R48, R8.reuse, R28, RZ ;  /* 0x0000001c0830723c */ /* 0x042ff000000418ff */
[C---:B------:R-:W-:Y:S08]  /*34a0*/  HMMA.16816.F32.BF16 R60, R8.reuse, R30, RZ ;  /* 0x0000001e083c723c */ /* 0x040ff000000418ff */
[C---:B---3--:R-:W-:Y:S08]  /*34b0*/  HMMA.16816.F32.BF16 R76, R8.reuse, R24, RZ ;  /* 0x00000018084c723c */ /* 0x048ff000000418ff */
[----:B------:R-:W-:Y:S01]  /*34c0*/  HMMA.16816.F32.BF16 R72, R8, R26, RZ ;  /* 0x0000001a0848723c */ /* 0x000fe200000418ff */
[----:B------:R-:W-:Y:S07]  /*34d0*/  LDSM.16.M88.4 R8, [R186] ;  /* 0x00000000ba08783b */ /* 0x000fee0000000200 */
[C---:B----4-:R-:W-:Y:S01]  /*34e0*/  HMMA.16816.F32.BF16 R68, R12.reuse, R36, R16 ;  /* 0x000000240c44723c */ /* 0x050fe20000041810 */
[----:B------:R-:W-:Y:S07]  /*34f0*/  LDSM.16.M88.4 R16, [R185] ;  /* 0x00000000b910783b */ /* 0x000fee0000000200 */
[C---:B------:R-:W-:Y:S01]  /*3500*/  HMMA.16816.F32.BF16 R32, R12.reuse, R38, R20 ;  /* 0x000000260c20723c */ /* 0x040fe20000041814 */
[----:B------:R-:W1:Y:S07]  /*3510*/  LDSM.16.M88.4 R36, [R182+0x6000] ;  /* 0x00600000b624783b */ /* 0x000e6e0000000200 */
[C---:B------:R-:W-:Y:S01]  /*3520*/  HMMA.16816.F32.BF16 R28, R12.reuse, R52, R40 ;  /* 0x000000340c1c723c */ /* 0x040fe20000041828 */
[----:B------:R-:W2:Y:S07]  /*3530*/  LDSM.16.M88.4 R40, [R182+0x7000] ;  /* 0x00700000b628783b */ /* 0x000eae0000000200 */
[C---:B------:R-:W-:Y:S08]  /*3540*/  HMMA.16816.F32.BF16 R24, R12.reuse, R54, R44 ;  /* 0x000000360c18723c */ /* 0x040ff0000004182c */
[C---:B------:R-:W-:Y:S08]  /*3550*/  HMMA.16816.F32.BF16 R20, R12.reuse, R64, R48 ;  /* 0x000000400c14723c */ /* 0x040ff00000041830 */
[C---:B------:R-:W-:Y:S08]  /*3560*/  HMMA.16816.F32.BF16 R44, R12.reuse, R66, R60 ;  /* 0x000000420c2c723c */ /* 0x040ff0000004183c */
[C---:B------:R-:W-:Y:S01]  /*3570*/  HMMA.16816.F32.BF16 R52, R12.reuse, R56, R76 ;  /* 0x000000380c34723c */ /* 0x040fe2000004184c */
[----:B------:R-:W-:Y:S07]  /*3580*/  LDSM.16.M88.4 R76, [R181+0x1000] ;  /* 0x00100000b54c783b */ /* 0x000fee0000000200 */
[----:B------:R-:W-:Y:S01]  /*3590*/  HMMA.16816.F32.BF16 R64, R12, R58, R72 ;  /* 0x0000003a0c40723c */ /* 0x000fe20000041848 */
[----:B------:R-:W3:Y:S04]  /*35a0*/  LDSM.16.M88.4 R72, [R181+0x800] ;  /* 0x00080000b548783b */ /* 0x000ee80000000200 */
[----:B------:R-:W-:Y:S03]  /*35b0*/  LDSM.16.M88.4 R12, [R183+0x2000] ;  /* 0x00200000b70c783b */ /* 0x000fe60000000200 */
[C---:B-1----:R-:W-:Y:S08]  /*35c0*/  HMMA.16816.F32.BF16 R68, R8.reuse, R36, R68 ;  /* 0x000000240844723c */ /* 0x042ff00000041844 */
[C---:B------:R-:W-:Y:S08]  /*35d0*/  HMMA.16816.F32.BF16 R60, R8.reuse, R38, R32 ;  /* 0x00000026083c723c */ /* 0x040ff00000041820 */
[C---:B------:R-:W-:Y:S08]  /*35e0*/  HMMA.16816.F32.BF16 R56, R8.reuse, R80, R28 ;  /* 0x000000500838723c */ /* 0x040ff0000004181c */
[C---:B------:R-:W-:Y:S01]  /*35f0*/  HMMA.16816.F32.BF16 R48, R8.reuse, R82, R24 ;  /* 0x000000520830723c */ /* 0x040fe20000041818 */
[----:B------:R-:W1:Y:S07]  /*3600*/  LDSM.16.M88.4 R80, [R176+0x8000] ;  /* 0x00800000b050783b */ /* 0x000e6e0000000200 */
[C---:B--2---:R-:W-:Y:S08]  /*3610*/  HMMA.16816.F32.BF16 R32, R8.reuse, R40, R20 ;  /* 0x000000280820723c */ /* 0x044ff00000041814 */
[C---:B------:R-:W-:Y:S08]  /*3620*/  HMMA.16816.F32.BF16 R24, R8.reuse, R84, R52 ;  /* 0x000000540818723c */ /* 0x040ff00000041834 */
[C---:B------:R-:W-:Y:S01]  /*3630*/  HMMA.16816.F32.BF16 R20, R8.reuse, R86, R64 ;  /* 0x000000560814723c */ /* 0x040fe20000041840 */
[----:B------:R-:W2:Y:S04]  /*3640*/  LDSM.16.M88.4 R84, [R176+0x8800] ;  /* 0x00880000b054783b */ /* 0x000ea80000000200 */
[----:B------:R-:W4:Y:S03]  /*3650*/  LDSM.16.M88.4 R64, [R176+0x9800] ;  /* 0x00980000b040783b */ /* 0x000f260000000200 */
[----:B------:R-:W-:Y:S01]  /*3660*/  HMMA.16816.F32.BF16 R28, R8, R42, R44 ;  /* 0x0000002a081c723c */ /* 0x000fe2000004182c */
[----:B------:R-:W-:Y:S07]  /*3670*/  LDSM.16.M88.4 R8, [R184+0x2000] ;  /* 0x00200000b808783b */ /* 0x000fee0000000200 */
[C---:B------:R-:W-:Y:S01]  /*3680*/  HMMA.16816.F32.BF16 R36, R16.reuse, R92, R68 ;  /* 0x0000005c1024723c */ /* 0x040fe20000041844 */
[----:B------:R-:W5:Y:S07]  /*3690*/  LDSM.16.M88.4 R68, [R187+0x2000] ;  /* 0x00200000bb44783b */ /* 0x000f6e0000000200 */
[C---:B------:R-:W-:Y:S01]  /*36a0*/  HMMA.16816.F32.BF16 R40, R16.reuse, R94, R60 ;  /* 0x0000005e1028723c */ /* 0x040fe2000004183c */
[----:B------:R-:W-:Y:S07]  /*36b0*/  LDSM.16.M88.4 R92, [R181+0x3800] ;  /* 0x00380000b55c783b */ /* 0x000fee0000000200 */
[C---:B---3--:R-:W-:Y:S08]  /*36c0*/  HMMA.16816.F32.BF16 R52, R16.reuse, R72, R56 ;  /* 0x000000481034723c */ /* 0x048ff00000041838 */
[C---:B------:R-:W-:Y:S01]  /*36d0*/  HMMA.16816.F32.BF16 R44, R16.reuse, R74, R48 ;  /* 0x0000004a102c723c */ /* 0x040fe20000041830 */
[----:B------:R-:W-:Y:S07]  /*36e0*/  LDSM.16.M88.4 R72, [R182+0x8800] ;  /* 0x00880000b648783b */ /* 0x000fee0000000200 */
[C---:B------:R-:W-:Y:S08]  /*36f0*/  HMMA.16816.F32.BF16 R48, R16.reuse, R76, R32 ;  /* 0x0000004c1030723c */ /* 0x040ff00000041820 */
[C---:B------:R-:W-:Y:S01]  /*3700*/  HMMA.16816.F32.BF16 R28, R16.reuse, R78, R28 ;  /* 0x0000004e101c723c */ /* 0x040fe2000004181c */
[----:B------:R-:W3:Y:S07]  /*3710*/  LDSM.16.M88.4 R76, [R187+0x2800] ;  /* 0x00280000bb4c783b */ /* 0x000eee0000000200 */
[C---:B------:R-:W-:Y:S08]  /*3720*/  HMMA.16816.F32.BF16 R60, R16.reuse, R88, R24 ;  /* 0x00000058103c723c */ /* 0x040ff00000041818 */
[----:B------:R-:W-:Y:S01]  /*3730*/  HMMA.16816.F32.BF16 R24, R16, R90, R20 ;  /* 0x0000005a1018723c */ /* 0x000fe20000041814 */
[----:B------:R-:W-:Y:S04]  /*3740*/  LDSM.16.M88.4 R16, [R186+0x2000] ;  /* 0x00200000ba10783b */ /* 0x000fe80000000200 */
[----:B------:R-:W-:Y:S03]  /*3750*/  LDSM.16.M88.4 R88, [R181+0x3000] ;  /* 0x00300000b558783b */ /* 0x000fe60000000200 */
[C---:B-1----:R-:W-:Y:S08]  /*3760*/  HMMA.16816.F32.BF16 R20, R12.reuse, R80, R36 ;  /* 0x000000500c14723c */ /* 0x042ff00000041824 */
[C---:B------:R-:W-:Y:S01]  /*3770*/  HMMA.16816.F32.BF16 R32, R12.reuse, R82, R40 ;  /* 0x000000520c20723c */ /* 0x040fe20000041828 */
[----:B------:R-:W-:Y:S07]  /*3780*/  LDSM.16.M88.4 R80, [R187+0x3000] ;  /* 0x00300000bb50783b */ /* 0x000fee0000000200 */
[C---:B--2---:R-:W-:Y:S01]  /*3790*/  HMMA.16816.F32.BF16 R36, R12.reuse, R84, R52 ;  /* 0x000000540c24723c */ /* 0x044fe20000041834 */
[----:B------:R-:W-:Y:S07]  /*37a0*/  LDSM.16.M88.4 R52, [R187+0x3800] ;  /* 0x00380000bb34783b */ /* 0x000fee0000000200 */
[C---:B------:R-:W-:Y:S01]  /*37b0*/  HMMA.16816.F32.BF16 R40, R12.reuse, R86, R44 ;  /* 0x000000560c28723c */ /* 0x040fe2000004182c */
[----:B------:R-:W1:Y:S07]  /*37c0*/  LDSM.16.M88.4 R84, [R182+0x8000] ;  /* 0x00800000b654783b */ /* 0x000e6e0000000200 */
[C---:B------:R-:W-:Y:S08]  /*37d0*/  HMMA.16816.F32.BF16 R56, R12.reuse, R98, R28 ;  /* 0x000000620c38723c */ /* 0x040ff0000004181c */
[C---:B------:R-:W-:Y:S08]  /*37e0*/  HMMA.16816.F32.BF16 R48, R12.reuse, R96, R48 ;  /* 0x000000600c30723c */ /* 0x040ff00000041830 */
[C---:B----4-:R-:W-:Y:S08]  /*37f0*/  HMMA.16816.F32.BF16 R60, R12.reuse, R64, R60 ;  /* 0x000000400c3c723c */ /* 0x050ff0000004183c */
[----:B------:R-:W-:Y:S01]  /*3800*/  HMMA.16816.F32.BF16 R28, R12, R66, R24 ;  /* 0x000000420c1c723c */ /* 0x000fe20000041818 */
[----:B------:R-:W-:Y:S07]  /*3810*/  LDSM.16.M88.4 R64, [R181+0x2000] ;  /* 0x00200000b540783b */ /* 0x000fee0000000200 */
[C---:B-----5:R-:W-:Y:S08]  /*3820*/  HMMA.16816.F32.BF16 R12, R8.reuse, R68, R20 ;  /* 0x00000044080c723c */ /* 0x060ff00000041814 */
[C---:B------:R-:W-:Y:S01]  /*3830*/  HMMA.16816.F32.BF16 R24, R8.reuse, R70, R32 ;  /* 0x000000460818723c */ /* 0x040fe20000041820 */
[----:B------:R-:W2:Y:S07]  /*3840*/  LDSM.16.M88.4 R68, [R182+0x9000] ;  /* 0x00900000b644783b */ /* 0x000eae0000000200 */
[C---:B---3--:R-:W-:Y:S08]  /*3850*/  HMMA.16816.F32.BF16 R20, R8.reuse, R76, R36 ;  /* 0x0000004c0814723c */ /* 0x048ff00000041824 */
[----:B------:R-:W-:Y:S01]  /*3860*/  HMMA.16816.F32.BF16 R40, R8, R78, R40 ;  /* 0x0000004e0828723c */ /* 0x000fe20000041828 */
[----:B------:R-:W3:Y:S07]  /*3870*/  LDSM.16.M88.4 R76, [R182+0x9800] ;  /* 0x00980000b64c783b */ /* 0x000eee0000000200 */
[----:B-1----:R-:W-:Y:S01]  /*3880*/  HMMA.16816.F32.BF16 R44, R16, R84, R12 ;  /* 0x00000054102c723c */ /* 0x002fe2000004180c */
[----:B------:R-:W1:Y:S07]  /*3890*/  LDSM.16.M88.4 R12, [R185+0x2000] ;  /* 0x00200000b90c783b */ /* 0x000e6e0000000200 */
[C---:B------:R-:W-:Y:S08]  /*38a0*/  HMMA.16816.F32.BF16 R48, R8.reuse, R80, R48 ;  /* 0x000000500830723c */ /* 0x040ff00000041830 */
[C---:B------:R-:W-:Y:S01]  /*38b0*/  HMMA.16816.F32.BF16 R56, R8.reuse, R82, R56 ;  /* 0x000000520838723c */ /* 0x040fe20000041838 */
[----:B------:R-:W4:Y:S07]  /*38c0*/  LDSM.16.M88.4 R80, [R181+0x2800] ;  /* 0x00280000b550783b */ /* 0x000f2e0000000200 */
[C---:B------:R-:W-:Y:S08]  /*38d0*/  HMMA.16816.F32.BF16 R60, R8.reuse, R52, R60 ;  /* 0x00000034083c723c */ /* 0x040ff0000004183c */
[----:B------:R-:W-:Y:S01]  /*38e0*/  HMMA.16816.F32.BF16 R52, R8, R54, R28 ;  /* 0x000000360834723c */ /* 0x000fe2000004181c */
[----:B------:R-:W-:Y:S07]  /*38f0*/  LDSM.16.M88.4 R8, [R183+0x4000] ;  /* 0x00400000b708783b */ /* 0x000fee0000000200 */
[C---:B------:R-:W-:Y:S01]  /*3900*/  HMMA.16816.F32.BF16 R36, R16.reuse, R86, R24 ;  /* 0x000000561024723c */ /* 0x040fe20000041818 */
[----:B------:R-:W-:Y:S07]  /*3910*/  LDSM.16.M88.4 R84, [R176+0xb800] ;  /* 0x00b80000b054783b */ /* 0x000fee0000000200 */
[C---:B------:R-:W-:Y:S08]  /*3920*/  HMMA.16816.F32.BF16 R32, R16.reuse, R72, R20 ;  /* 0x000000481020723c */ /* 0x040ff00000041814 */
[C---:B------:R-:W-:Y:S01]  /*3930*/  HMMA.16816.F32.BF16 R28, R16.reuse, R74, R40 ;  /* 0x0000004a101c723c */ /* 0x040fe20000041828 */
[----:B------:R-:W5:Y:S07]  /*3940*/  LDSM.16.M88.4 R72, [R176+0xa000] ;  /* 0x00a00000b048783b */ /* 0x000f6e0000000200 */
[C---:B--2---:R-:W-:Y:S08]  /*3950*/  HMMA.16816.F32.BF16 R24, R16.reuse, R68, R48 ;  /* 0x000000441018723c */ /* 0x044ff00000041830 */
[C---:B------:R-:W-:Y:S01]  /*3960*/  HMMA.16816.F32.BF16 R20, R16.reuse, R70, R56 ;  /* 0x000000461014723c */ /* 0x040fe20000041838 */
[----:B------:R-:W-:Y:S07]  /*3970*/  LDSM.16.M88.4 R68, [R176+0xa800] ;  /* 0x00a80000b044783b */ /* 0x000fee0000000200 */
[C---:B---3--:R-:W-:Y:S01]  /*3980*/  HMMA.16816.F32.BF16 R56, R16.reuse, R76, R60 ;  /* 0x0000004c1038723c */ /* 0x048fe2000004183c */
[----:B------:R-:W2:Y:S07]  /*3990*/  LDSM.16.M88.4 R60, [R176+0xb000] ;  /* 0x00b00000b03c783b */ /* 0x000eae0000000200 */
[----:B------:R-:W-:Y:S01]  /*39a0*/  HMMA.16816.F32.BF16 R52, R16, R78, R52 ;  /* 0x0000004e1034723c */ /* 0x000fe20000041834 */
[----:B------:R-:W-:Y:S04]  /*39b0*/  LDSM.16.M88.4 R16, [R184+0x4000] ;  /* 0x00400000b810783b */ /* 0x000fe80000000200 */
[----:B------:R-:W3:Y:S03]  /*39c0*/  LDSM.16.M88.4 R76, [R187+0x4000] ;  /* 0x00400000bb4c783b */ /* 0x000ee60000000200 */
[C---:B-1----:R-:W-:Y:S08]  /*39d0*/  HMMA.16816.F32.BF16 R48, R12.reuse, R64, R44 ;  /* 0x000000400c30723c */ /* 0x042ff0000004182c */
[C---:B------:R-:W-:Y:S08]  /*39e0*/  HMMA.16816.F32.BF16 R44, R12.reuse, R66, R36 ;  /* 0x000000420c2c723c */ /* 0x040ff00000041824 */
[C---:B----4-:R-:W-:Y:S07]  /*39f0*/  HMMA.16816.F32.BF16 R40, R12.reuse, R80, R32 ;  /* 0x000000500c28723c */ /* 0x050fee0000041820 */
[C---:B------:R-:W-:Y:S01]  /*3a00*/  IADD3 R81, R3.reuse, 0x29, RZ ;  /* 0x0000002903517810 */ /* 0x040fe20007ffe0ff */
[----:B------:R-:W-:Y:S01]  /*3a10*/  HMMA.16816.F32.BF16 R32, R12, R88, R24 ;  /* 0x000000580c20723c */ /* 0x000fe20000041818 */
[----:B------:R-:W-:-:S07]  /*3a20*/  IADD3 R80, R3, 0x39, RZ ;  /* 0x0000003903507810 */ /* 0x000fce0007ffe0ff */
[C---:B------:R-:W-:Y:S08]  /*3a30*/  HMMA.16816.F32.BF16 R24, R12.reuse, R90, R20 ;  /* 0x0000005a0c18723c */ /* 0x040ff00000041814 */
[C---:B------:R-:W-:Y:S07]  /*3a40*/  HMMA.16816.F32.BF16 R36, R12.reuse, R82, R28 ;  /* 0x000000520c24723c */ /* 0x040fee000004181c */
[C---:B------:R-:W-:Y:S01]  /*3a50*/  IADD3 R82, R3.reuse, 0x9, RZ ;  /* 0x0000000903527810 */ /* 0x040fe20007ffe0ff */
[----:B------:R-:W-:Y:S01]  /*3a60*/  HMMA.16816.F32.BF16 R20, R12, R92, R56 ;  /* 0x0000005c0c14723c */ /* 0x000fe20000041838 */
[----:B------:R-:W-:-:S02]  /*3a70*/  IADD3 R83, R3, 0x31, RZ ;  /* 0x0000003103537810 */ /* 0x000fc40007ffe0ff */
[----:B------:R-:W-:-:S05]  /*3a80*/  ISETP.GE.AND P6, PT, R82, UR12, PT ;  /* 0x0000000c52007c0c */ /* 0x000fca000bfc6270 */
[----:B------:R-:W-:Y:S01]  /*3a90*/  HMMA.16816.F32.BF16 R12, R12, R94, R52 ;  /* 0x0000005e0c0c723c */ /* 0x000fe20000041834 */
[----:B------:R1:W4:Y:S01]  /*3aa0*/  I2F R94, R6 ;  /* 0x00000006005e7306 */ /* 0x0003220000201400 */
[----:B------:R-:W-:Y:S06]  /*3ab0*/  LDSM.16.M88.4 R52, [R187+0x4800] ;  /* 0x00480000bb34783b */ /* 0x000fec0000000200 */
[C---:B-----5:R-:W-:Y:S07]  /*3ac0*/  HMMA.16816.F32.BF16 R44, R8.reuse, R74, R44 ;  /* 0x0000004a082c723c */ /* 0x060fee000004182c */
[C---:B------:R-:W-:Y:S01]  /*3ad0*/  IADD3 R74, R3.reuse, 0x20, RZ ;  /* 0x00000020034a7810 */ /* 0x040fe20007ffe0ff */
[----:B------:R-:W-:Y:S01]  /*3ae0*/  HMMA.16816.F32.BF16 R28, R8, R72, R48 ;  /* 0x00000048081c723c */ /* 0x000fe20000041830 */
[----:B------:R-:W-:-:S06]  /*3af0*/  IADD3 R75, R3, 0x21, RZ ;  /* 0x00000021034b7810 */ /* 0x000fcc0007ffe0ff */
[C---:B------:R-:W-:Y:S01]  /*3b00*/  IADD3 R73, R3.reuse, 0x18, RZ ;  /* 0x0000001803497810 */ /* 0x040fe20007ffe0ff */
[----:B--2---:R-:W-:Y:S01]  /*3b10*/  HMMA.16816.F32.BF16 R56, R8, R60, R32 ;  /* 0x0000003c0838723c */ /* 0x004fe20000041820 */
[----:B------:R-:W2:Y:S01]  /*3b20*/  LDSM.16.M88.4 R32, [R187+0x5000] ;  /* 0x00500000bb20783b */ /* 0x000ea20000000200 */
[----:B------:R-:W-:Y:S02]  /*3b30*/  IADD3 R72, R3, 0x19, RZ ;  /* 0x0000001903487810 */ /* 0x000fe40007ffe0ff */
[----:B------:R-:W-:-:S04]  /*3b40*/  ISETP.GE.AND P3, PT, R73, UR12, PT ;  /* 0x0000000c49007c0c */ /* 0x000fc8000bf66270 */
[C---:B------:R-:W-:Y:S01]  /*3b50*/  HMMA.16816.F32.BF16 R64, R8.reuse, R62, R24 ;  /* 0x0000003e0840723c */ /* 0x040fe20000041818 */
[----:B------:R-:W-:Y:S07]  /*3b60*/  LDSM.16.M88.4 R24, [R182+0xa000] ;  /* 0x00a00000b618783b */ /* 0x000fee0000000200 */
[C---:B------:R-:W-:Y:S01]  /*3b70*/  HMMA.16816.F32.BF16 R60, R8.reuse, R84, R20 ;  /* 0x00000054083c723c */ /* 0x040fe20000041814 */
[----:B------:R-:W5:Y:S06]  /*3b80*/  LDSM.16.M88.4 R20, [R187+0x5800] ;  /* 0x00580000bb14783b */ /* 0x000f6c0000000200 */
[C---:B------:R-:W-:Y:S01]  /*3b90*/  IADD3 R85, R3.reuse, 0x8, RZ ;  /* 0x0000000803557810 */ /* 0x040fe20007ffe0ff */
[----:B------:R-:W-:Y:S01]  /*3ba0*/  HMMA.16816.F32.BF16 R48, R8, R86, R12 ;  /* 0x000000560830723c */ /* 0x000fe2000004180c */
[----:B------:R-:W2:Y:S01]  /*3bb0*/  LDSM.16.M88.4 R12, [R186+0x4000] ;  /* 0x00400000ba0c783b */ /* 0x000ea20000000200 */
[----:B------:R-:W-:-:S02]  /*3bc0*/  IADD3 R84, R3, 0x38, RZ ;  /* 0x0000003803547810 */ /* 0x000fc40007ffe0ff */
[C---:B-1----:R-:W-:Y:S01]  /*3bd0*/  IMAD.IADD R6, R0.reuse, 0x1, -R85 ;  /* 0x0000000100067824 */ /* 0x042fe200078e0a55 */
[----:B------:R-:W-:Y:S02]  /*3be0*/  ISETP.GE.AND P0, PT, R85, UR12, PT ;  /* 0x0000000c55007c0c */ /* 0x000fe4000bf06270 */
[----:B------:R-:W-:Y:S01]  /*3bf0*/  IADD3 R87, R3, 0x1, RZ ;  /* 0x0000000103577810 */ /* 0x000fe20007ffe0ff */
[----:B------:R-:W-:Y:S01]  /*3c00*/  HMMA.16816.F32.BF16 R40, R8, R68, R40 ;  /* 0x000000440828723c */ /* 0x000fe20000041828 */
[----:B------:R-:W-:Y:S02]  /*3c10*/  IABS R6, R6 ;  /* 0x0000000600067213 */ /* 0x000fe40000000000 */
[----:B------:R-:W-:Y:S01]  /*3c20*/  ISETP.GE.AND P1, PT, R87, UR12, PT ;  /* 0x0000000c57007c0c */ /* 0x000fe2000bf26270 */
[----:B------:R-:W-:-:S04]  /*3c30*/  IMAD.IADD R7, R0, 0x1, -R87 ;  /* 0x0000000100077824 */ /* 0x000fc800078e0a57 */
[----:B------:R-:W-:Y:S01]  /*3c40*/  HMMA.16816.F32.BF16 R68, R8, R70, R36 ;  /* 0x000000460844723c */ /* 0x000fe20000041824 */
[----:B------:R-:W-:-:S04]  /*3c50*/  IABS R7, R7 ;  /* 0x0000000700077213 */ /* 0x000fc80000000000 */
[----:B------:R1:W-:Y:S02]  /*3c60*/  I2F R92, R7 ;  /* 0x00000007005c7306 */ /* 0x0003e40000201400 */
[C---:B------:R-:W-:Y:S01]  /*3c70*/  IMAD.IADD R8, R0.reuse, 0x1, -R82 ;  /* 0x0000000100087824 */ /* 0x040fe200078e0a52 */
[C---:B---3--:R-:W-:Y:S07]  /*3c80*/  HMMA.16816.F32.BF16 R44, R16.reuse, R78, R44 ;  /* 0x0000004e102c723c */ /* 0x048fee000004182c */
[C---:B------:R-:W-:Y:S01]  /*3c90*/  IADD3 R79, R3.reuse, 0x10, RZ ;  /* 0x00000010034f7810 */ /* 0x040fe20007ffe0ff */
[C---:B------:R-:W-:Y:S01]  /*3ca0*/  HMMA.16816.F32.BF16 R36, R16.reuse, R76, R28 ;  /* 0x0000004c1024723c */ /* 0x040fe2000004181c */
[----:B------:R-:W-:Y:S01]  /*3cb0*/  IADD3 R78, R3, 0x11, RZ ;  /* 0x00000011034e7810 */ /* 0x000fe20007ffe0ff */
[----:B------:R-:W-:Y:S01]  /*3cc0*/  LDSM.16.M88.4 R28, [R182+0xa800] ;  /* 0x00a80000b61c783b */ /* 0x000fe20000000200 */
[----:B------:R-:W-:Y:S01]  /*3cd0*/  ISETP.GE.AND P5, PT, R79, UR12, PT ;  /* 0x0000000c4f007c0c */ /* 0x000fe2000bfa6270 */
[----:B-1----:R-:W-:Y:S01]  /*3ce0*/  IMAD.MOV.U32 R7, RZ, RZ, R6 ;  /* 0x000000ffff077224 */ /* 0x002fe200078e0006 */
[----:B------:R-:W-:Y:S01]  /*3cf0*/  IABS R6, R8 ;  /* 0x0000000800067213 */ /* 0x000fe20000000000 */
[----:B------:R-:W-:Y:S01]  /*3d00*/  IMAD.IADD R8, R0, 0x1, -R79 ;  /* 0x0000000100087824 */ /* 0x000fe200078e0a4f */
[C---:B------:R-:W-:Y:S01]  /*3d10*/  IADD3 R77, R3.reuse, 0x28, RZ ;  /* 0x00000028034d7810 */ /* 0x040fe20007ffe0ff */
[----:B------:R1:W-:Y:S01]  /*3d20*/  I2F R91, R7 ;  /* 0x00000007005b7306 */ /* 0x0003e20000201400 */
[----:B--2---:R-:W-:Y:S01]  /*3d30*/  HMMA.16816.F32.BF16 R56, R16, R32, R56 ;  /* 0x000000201038723c */ /* 0x004fe20000041838 */
[----:B------:R-:W-:-:S02]  /*3d40*/  IADD3 R76, R3, 0x30, RZ ;  /* 0x00000030034c7810 */ /* 0x000fc40007ffe0ff */
[----:B------:R-:W-:-:S05]  /*3d50*/  ISETP.GE.AND P4, PT, R78, UR12, PT ;  /* 0x0000000c4e007c0c */ /* 0x000fca000bf86270 */
[----:B------:R-:W-:Y:S01]  /*3d60*/  HMMA.16816.F32.BF16 R64, R16, R34, R64 ;  /* 0x000000221040723c */ /* 0x000fe20000041840 */
[----:B------:R-:W2:Y:S01]  /*3d70*/  LDSM.16.M88.4 R32, [R182+0xb000] ;  /* 0x00b00000b620783b */ /* 0x000ea20000000200 */
[----:B-1----:R-:W-:Y:S01]  /*3d80*/  IMAD.MOV.U32 R7, RZ, RZ, R6 ;  /* 0x000000ffff077224 */ /* 0x002fe200078e0006 */
[----:B------:R-:W-:Y:S01]  /*3d90*/  IABS R6, R8 ;  /* 0x0000000800067213 */ /* 0x000fe20000000000 */
[----:B------:R-:W-:-:S04]  /*3da0*/  IMAD.IADD R8, R0, 0x1, -R78 ;  /* 0x0000000100087824 */ /* 0x000fc800078e0a4e */
[C---:B-----5:R-:W-:Y:S01]  /*3db0*/  HMMA.16816.F32.BF16 R60, R16.reuse, R20, R60 ;  /* 0x00000014103c723c */ /* 0x060fe2000004183c */
[----:B------:R1:W-:Y:S07]  /*3dc0*/  I2F R96, R7 ;  /* 0x0000000700607306 */ /* 0x0003ee0000201400 */
[C---:B------:R-:W-:Y:S01]  /*3dd0*/  HMMA.16816.F32.BF16 R48, R16.reuse, R22, R48 ;  /* 0x000000161030723c */ /* 0x040fe20000041830 */
[----:B------:R-:W3:Y:S07]  /*3de0*/  LDSM.16.M88.4 R20, [R182+0xb800] ;  /* 0x00b80000b614783b */ /* 0x000eee0000000200 */
[----:B------:R-:W-:Y:S01]  /*3df0*/  HMMA.16816.F32.BF16 R40, R16, R52, R40 ;  /* 0x000000341028723c */ /* 0x000fe20000041828 */
[----:B-1----:R-:W-:Y:S01]  /*3e00*/  IMAD.MOV.U32 R7, RZ, RZ, R6 ;  /* 0x000000ffff077224 */ /* 0x002fe200078e0006 */
[----:B------:R-:W-:Y:S01]  /*3e10*/  IABS R6, R8 ;  /* 0x0000000800067213 */ /* 0x000fe20000000000 */
[----:B------:R-:W-:-:S02]  /*3e20*/  IMAD.IADD R8, R0, 0x1, -R74 ;  /* 0x0000000100087824 */ /* 0x000fc400078e0a4a */
[----:B------:R1:W-:Y:S03]  /*3e30*/  I2F R101, R7 ;  /* 0x0000000700657306 */ /* 0x0003e60000201400 */
[C---:B------:R-:W-:Y:S05]  /*3e40*/  HMMA.16816.F32.BF16 R36, R12.reuse, R24, R36 ;  /* 0x000000180c24723c */ /* 0x040fea0000041824 */
[----:B------:R5:W-:Y:S03]  /*3e50*/  I2F R97, R6 ;  /* 0x0000000600617306 */ /* 0x000be60000201400 */
[----:B------:R-:W-:Y:S01]  /*3e60*/  HMMA.16816.F32.BF16 R44, R12, R26, R44 ;  /* 0x0000001a0c2c723c */ /* 0x000fe2000004182c */
[----:B------:R-:W-:Y:S01]  /*3e70*/  LDSM.16.M88.4 R24, [R181+0x4000] ;  /* 0x00400000b518783b */ /* 0x000fe20000000200 */
[----:B-1----:R-:W-:-:S06]  /*3e80*/  IMAD.IADD R7, R0, 0x1, -R73 ;  /* 0x0000000100077824 */ /* 0x002fcc00078e0a49 */
[----:B------:R-:W-:Y:S01]  /*3e90*/  HMMA.16816.F32.BF16 R52, R16, R54, R68 ;  /* 0x000000361034723c */ /* 0x000fe20000041844 */
[----:B------:R-:W-:Y:S01]  /*3ea0*/  IABS R7, R7 ;  /* 0x0000000700077213 */ /* 0x000fe20000000000 */
[----:B-----5:R-:W-:-:S03]  /*3eb0*/  IMAD.IADD R6, R0, 0x1, -R72 ;  /* 0x0000000100067824 */ /* 0x020fc600078e0a48 */
[----:B------:R1:W-:Y:S02]  /*3ec0*/  I2F R100, R7 ;  /* 0x0000000700647306 */ /* 0x0003e40000201400 */
[----:B------:R-:W-:Y:S01]  /*3ed0*/  IMAD.IADD R16, R0, 0x1, -R83 ;  /* 0x0000000100107824 */ /* 0x000fe200078e0a53 */
[----:B--2---:R-:W-:Y:S01]  /*3ee0*/  HMMA.16816.F32.BF16 R56, R12, R32, R56 ;  /* 0x000000200c38723c */ /* 0x004fe20000041838 */
[----:B------:R-:W-:-:S07]  /*3ef0*/  IABS R6, R6 ;  /* 0x0000000600067213 */ /* 0x000fce0000000000 */
[----:B------:R-:W-:Y:S01]  /*3f00*/  HMMA.16816.F32.BF16 R64, R12, R34, R64 ;  /* 0x000000220c40723c */ /* 0x000fe20000041840 */
[----:B------:R-:W-:Y:S01]  /*3f10*/  LDSM.16.M88.4 R32, [R181+0x4800] ;  /* 0x00480000b520783b */ /* 0x000fe20000000200 */
[----:B-1----:R-:W-:Y:S01]  /*3f20*/  IMAD.MOV.U32 R7, RZ, RZ, R6 ;  /* 0x000000ffff077224 */ /* 0x002fe200078e0006 */
[----:B------:R-:W-:Y:S01]  /*3f30*/  IABS R6, R8 ;  /* 0x0000000800067213 */ /* 0x000fe20000000000 */
[----:B------:R-:W-:-:S04]  /*3f40*/  IMAD.IADD R8, R0, 0x1, -R75 ;  /* 0x0000000100087824 */ /* 0x000fc800078e0a4b */
[C---:B---3--:R-:W-:Y:S01]  /*3f50*/  HMMA.16816.F32.BF16 R68, R12.reuse, R20, R60 ;  /* 0x000000140c44723c */ /* 0x048fe2000004183c */
[----:B------:R1:W-:Y:S07]  /*3f60*/  I2F R102, R7 ;  /* 0x0000000700667306 */ /* 0x0003ee0000201400 */
[C---:B------:R-:W-:Y:S08]  /*3f70*/  HMMA.16816.F32.BF16 R40, R12.reuse, R28, R40 ;  /* 0x0000001c0c28723c */ /* 0x040ff00000041828 */
[C---:B------:R-:W-:Y:S01]  /*3f80*/  HMMA.16816.F32.BF16 R52, R12.reuse, R30, R52 ;  /* 0x0000001e0c34723c */ /* 0x040fe20000041834 */
[----:B-1----:R-:W-:Y:S01]  /*3f90*/  IMAD.MOV.U32 R7, RZ, RZ, R6 ;  /* 0x000000ffff077224 */ /* 0x002fe200078e0006 */
[----:B------:R-:W-:Y:S01]  /*3fa0*/  IABS R6, R8 ;  /* 0x0000000800067213 */ /* 0x000fe20000000000 */
[----:B------:R-:W-:Y:S01]  /*3fb0*/  IMAD.IADD R8, R0, 0x1, -R77 ;  /* 0x0000000100087824 */ /* 0x000fe200078e0a4d */
[----:B------:R-:W-:Y:S01]  /*3fc0*/  LDSM.16.M88.4 R28, [R181+0x5000] ;  /* 0x00500000b51c783b */ /* 0x000fe20000000200 */
[----:B------:R1:W-:Y:S03]  /*3fd0*/  I2F R98, R7 ;  /* 0x0000000700627306 */ /* 0x0003e60000201400 */
[----:B------:R-:W-:Y:S01]  /*3fe0*/  HMMA.16816.F32.BF16 R60, R12, R22, R48 ;  /* 0x000000160c3c723c */ /* 0x000fe20000041830 */
[----:B-1----:R-:W-:Y:S01]  /*3ff0*/  IMAD.MOV.U32 R7, RZ, RZ, R6 ;  /* 0x000000ffff077224 */ /* 0x002fe200078e0006 */
[----:B------:R-:W-:-:S02]  /*4000*/  IABS R6, R8 ;  /* 0x0000000800067213 */ /* 0x000fc40000000000 */
[----:B------:R-:W1:Y:S01]  /*4010*/  LDSM.16.M88.4 R8, [R185+0x4000] ;  /* 0x00400000b908783b */ /* 0x000e620000000200 */
[----:B------:R2:W-:Y:S08]  /*4020*/  I2F R99, R7 ;  /* 0x0000000700637306 */ /* 0x0005f00000201400 */
[----:B------:R3:W-:Y:S01]  /*4030*/  I2F R95, R6 ;  /* 0x00000006005f7306 */ /* 0x0007e20000201400 */
[----:B--2---:R-:W-:-:S05]  /*4040*/  IMAD.IADD R7, R0, 0x1, -R81 ;  /* 0x0000000100077824 */ /* 0x004fca00078e0a51 */
[----:B------:R-:W-:Y:S01]  /*4050*/  IABS R7, R7 ;  /* 0x0000000700077213 */ /* 0x000fe20000000000 */
[----:B---3--:R-:W-:-:S03]  /*4060*/  IMAD.IADD R6, R0, 0x1, -R76 ;  /* 0x0000000100067824 */ /* 0x008fc600078e0a4c */
[----:B------:R2:W-:Y:S02]  /*4070*/  I2F R93, R7 ;  /* 0x00000007005d7306 */ /* 0x0005e40000201400 */
[----:B------:R-:W-:Y:S01]  /*4080*/  IABS R6, R6 ;  /* 0x0000000600067213 */ /* 0x000fe20000000000 */
[----:B-1----:R-:W-:Y:S04]  /*4090*/  HMMA.16816.F32.BF16 R40, R8, R32, R40 ;  /* 0x000000200828723c */ /* 0x002fe80000041828 */
[----:B--2---:R-:W-:Y:S01]  /*40a0*/  IMAD.MOV.U32 R7, RZ, RZ, R6 ;  /* 0x000000ffff077224 */ /* 0x004fe200078e0006 */
[----:B------:R-:W-:Y:S01]  /*40b0*/  IABS R6, R16 ;  /* 0x0000001000067213 */ /* 0x000fe20000000000 */
[C---:B------:R-:W-:Y:S02]  /*40c0*/  IMAD.IADD R16, R0.reuse, 0x1, -R84 ;  /* 0x0000000100107824 */ /* 0x040fe400078e0a54 */
[----:B------:R1:W-:Y:S02]  /*40d0*/  I2F R90, R7 ;  /* 0x00000007005a7306 */ /* 0x0003e40000201400 */
[----:B-1----:R-:W-:Y:S01]  /*40e0*/  IMAD.MOV.U32 R7, RZ, RZ, R6 ;  /* 0x000000ffff077224 */ /* 0x002fe200078e0006 */
[----:B------:R-:W-:Y:S01]  /*40f0*/  IABS R6, R16 ;  /* 0x0000001000067213 */ /* 0x000fe20000000000 */
[C---:B------:R-:W-:Y:S01]  /*4100*/  IMAD.IADD R16, R0.reuse, 0x1, -R80 ;  /* 0x0000000100107824 */ /* 0x040fe200078e0a50 */
[----:B------:R-:W-:-:S03]  /*4110*/  IADD3 R0, R0, 0x8, RZ ;  /* 0x0000000800007810 */ /* 0x000fc60007ffe0ff */
[----:B------:R1:W-:Y:S02]  /*4120*/  I2F R89, R7 ;  /* 0x0000000700597306 */ /* 0x0003e40000201400 */
[C---:B------:R-:W-:Y:S02]  /*4130*/  IMAD.IADD R12, R0.reuse, 0x1, -R85 ;  /* 0x00000001000c7824 */ /* 0x040fe400078e0a55 */
[----:B-1----:R-:W-:Y:S01]  /*4140*/  IMAD.MOV.U32 R7, RZ, RZ, R6 ;  /* 0x000000ffff077224 */ /* 0x002fe200078e0006 */
[----:B------:R-:W-:Y:S02]  /*4150*/  IABS R6, R16 ;  /* 0x0000001000067213 */ /* 0x000fe40000000000 */
[C---:B------:R-:W-:Y:S01]  /*4160*/  HMMA.16816.F32.BF16 R16, R8.reuse, R24, R36 ;  /* 0x000000180810723c */ /* 0x040fe20000041824 */
[----:B------:R1:W-:Y:S07]  /*4170*/  I2F R88, R7 ;  /* 0x0000000700587306 */ /* 0x0003ee0000201400 */
[C---:B------:R-:W-:Y:S01]  /*4180*/  HMMA.16816.F32.BF16 R24, R8.reuse, R26, R44 ;  /* 0x0000001a0818723c */ /* 0x040fe2000004182c */
[----:B------:R2:W-:Y:S07]  /*4190*/  I2F R86, R6 ;  /* 0x0000000600567306 */ /* 0x0005ee0000201400 */
[----:B------:R-:W-:Y:S01]  /*41a0*/  HMMA.16816.F32.BF16 R44, R8, R34, R52 ;  /* 0x00000022082c723c */ /* 0x000fe20000041834 */
[----:B-1----:R-:W-:-:S05]  /*41b0*/  IMAD.IADD R7, R0, 0x1, -R3 ;  /* 0x0000000100077824 */ /* 0x002fca00078e0a03 */
[----:B------:R-:W-:Y:S02]  /*41c0*/  IABS R7, R7 ;  /* 0x0000000700077213 */ /* 0x000fe40000000000 */
[----:B----4-:R-:W-:Y:S01]  /*41d0*/  FFMA.FTZ R13, R94, -UR4, R16 ;  /* 0x800000045e0d7c23 */ /* 0x010fe20008010010 */
[C---:B------:R-:W-:Y:S01]  /*41e0*/  HMMA.16816.F32.BF16 R36, R8.reuse, R28, R56 ;  /* 0x0000001c0824723c */ /* 0x040fe20000041838 */
[----:B--2---:R-:W-:Y:S01]  /*41f0*/  IMAD.IADD R6, R0, 0x1, -R87 ;  /* 0x0000000100067824 */ /* 0x004fe200078e0a57 */
[----:B------:R1:W2:Y:S04]  /*4200*/  I2F R14, R7 ;  /* 0x00000007000e7306 */ /* 0x0002a80000201400 */
[----:B------:R-:W-:Y:S02]  /*4210*/  IABS R6, R6 ;  /* 0x0000000600067213 */ /* 0x000fe40000000000 */
[----:B------:R-:W-:Y:S03]  /*4220*/  HMMA.16816.F32.BF16 R28, R8, R30, R64 ;  /* 0x0000001e081c723c */ /* 0x000fe60000041840 */
[----:B-1----:R-:W-:Y:S01]  /*4230*/  IMAD.MOV.U32 R7, RZ, RZ, R6 ;  /* 0x000000ffff077224 */ /* 0x002fe200078e0006 */
[----:B------:R-:W-:Y:S01]  /*4240*/  IABS R6, R12 ;  /* 0x0000000c00067213 */ /* 0x000fe20000000000 */
[----:B--2---:R-:W-:-:S02]  /*4250*/  FFMA.FTZ R12, R14, -UR4, R18 ;  /* 0x800000040e0c7c23 */ /* 0x004fc40008010012 */
[----:B------:R1:W2:Y:S01]  /*4260*/  I2F R15, R7 ;  /* 0x00000007000f7306 */ /* 0x0002a20000201400 */
[----:B------:R-:W-:Y:S02]  /*4270*/  FFMA.FTZ R14, R92, -UR4, R17 ;  /* 0x800000045c0e7c23 */ /* 0x000fe40008010011 */
[----:B------:R-:W-:-:S05]  /*4280*/  FSEL R49, R12, -INF , !P2 ;  /* 0xff8000000c317808 */ /* 0x000fca0005000000 */
[----:B------:R-:W3:Y:S01]  /*4290*/  I2F R20, R6 ;  /* 0x0000000600147306 */ /* 0x000ee20000201400 */
[C---:B-1----:R-:W-:Y:S02]  /*42a0*/  IMAD.IADD R7, R0.reuse, 0x1, -R82 ;  /* 0x0000000100077824 */ /* 0x042fe400078e0a52 */
[----:B--2---:R-:W-:Y:S02]  /*42b0*/  FFMA.FTZ R12, R15, -UR4, R19 ;  /* 0x800000040f0c7c23 */ /* 0x004fe40008010013 */
[----:B------:R-:W1:Y:S01]  /*42c0*/  LDSM.16.M88.4 R16, [R181+0x5800] ;  /* 0x00580000b510783b */ /* 0x000e620000000200 */
[----:B------:R-:W-:Y:S01]  /*42d0*/  IABS R3, R7 ;  /* 0x0000000700037213 */ /* 0x000fe20000000000 */
[----:B------:R-:W-:Y:S01]  /*42e0*/  IMAD.IADD R7, R0, 0x1, -R79 ;  /* 0x0000000100077824 */ /* 0x000fe200078e0a4f */
[----:B------:R-:W-:Y:S01]  /*42f0*/  FSEL R48, R12, -INF , !P1 ;  /* 0xff8000000c307808 */ /* 0x000fe20004800000 */
[----:B---3--:R-:W-:Y:S01]  /*4300*/  FFMA.FTZ R12, R20, -UR4, R26 ;  /* 0x80000004140c7c23 */ /* 0x008fe2000801001a */
[----:B------:R-:W-:-:S04]  /*4310*/  DEPBAR.LE SB0, 0x0 ;  /* 0x000080000000791a */ /* 0x000fc80000000000 */
[----:B------:R-:W-:Y:S01]  /*4320*/  IMAD.MOV.U32 R6, RZ, RZ, R3 ;  /* 0x000000ffff067224 */ /* 0x000fe200078e0003 */
[----:B------:R-:W-:Y:S01]  /*4330*/  IABS R3, R7 ;  /* 0x0000000700037213 */ /* 0x000fe20000000000 */
[----:B------:R-:W-:Y:S01]  /*4340*/  IMAD.IADD R7, R0, 0x1, -R78 ;  /* 0x0000000100077824 */ /* 0x000fe200078e0a4e */
[----:B------:R-:W-:Y:S01]  /*4350*/  FSEL R50, R12, -INF , !P0 ;  /* 0xff8000000c327808 */ /* 0x000fe20004000000 */
[----:B------:R2:W3:Y:S01]  /*4360*/  I2F R21, R6 ;  /* 0x0000000600157306 */ /* 0x0004e20000201400 */
[----:B------:R-:W-:Y:S02]  /*4370*/  FFMA.FTZ R15, R101, -UR4, R40 ;  /* 0x80000004650f7c23 */ /* 0x000fe40008010028 */
[----:B--2---:R-:W-:Y:S01]  /*4380*/  IMAD.MOV.U32 R6, RZ, RZ, R3 ;  /* 0x000000ffff067224 */ /* 0x004fe200078e0003 */
[----:B------:R-:W-:Y:S01]  /*4390*/  IABS R3, R7 ;  /* 0x0000000700037213 */ /* 0x000fe20000000000 */
[----:B------:R-:W-:Y:S01]  /*43a0*/  IMAD.IADD R7, R0, 0x1, -R73 ;  /* 0x0000000100077824 */ /* 0x000fe200078e0a49 */
[----:B------:R-:W-:-:S02]  /*43b0*/  FSEL R73, R13, -INF , !P2 ;  /* 0xff8000000d497808 */ /* 0x000fc40005000000 */
[----:B------:R2:W-:Y:S01]  /*43c0*/  I2F R23, R6 ;  /* 0x0000000600177306 */ /* 0x0005e20000201400 */
[----:B------:R-:W-:Y:S01]  /*43d0*/  FFMA.FTZ R13, R91, -UR4, R24 ;  /* 0x800000045b0d7c23 */ /* 0x000fe20008010018 */
[----:B------:R-:W-:Y:S01]  /*43e0*/  BAR.SYNC.DEFER_BLOCKING 0x0 ;  /* 0x0000000000007b1d */ /* 0x000fe20000010000 */
[----:B------:R-:W-:Y:S01]  /*43f0*/  ISETP.GE.AND P2, PT, R72, UR12, PT ;  /* 0x0000000c48007c0c */ /* 0x000fe2000bf46270 */
[----:B---3--:R-:W-:-:S05]  /*4400*/  FFMA.FTZ R12, R21, -UR4, R27 ;  /* 0x80000004150c7c23 */ /* 0x008fca000801001b */
[----:B------:R-:W-:Y:S01]  /*4410*/  FSEL R56, R12, -INF , !P6 ;  /* 0xff8000000c387808 */ /* 0x000fe20007000000 */
[----:B--2---:R-:W-:Y:S01]  /*4420*/  IMAD.MOV.U32 R6, RZ, RZ, R3 ;  /* 0x000000ffff067224 */ /* 0x004fe200078e0003 */
[----:B------:R-:W-:Y:S01]  /*4430*/  IABS R3, R7 ;  /* 0x0000000700037213 */ /* 0x000fe20000000000 */
[----:B------:R-:W-:Y:S01]  /*4440*/  IMAD.IADD R7, R0, 0x1, -R72 ;  /* 0x0000000100077824 */ /* 0x000fe200078e0a48 */
[----:B------:R-:W-:Y:S01]  /*4450*/  FSEL R72, R14, -INF , !P1 ;  /* 0xff8000000e487808 */ /* 0x000fe20004800000 */
[----:B------:R2:W3:Y:S01]  /*4460*/  I2F R22, R6 ;  /* 0x0000000600167306 */ /* 0x0004e20000201400 */
[----:B------:R-:W-:Y:S01]  /*4470*/  ISETP.GE.AND P1, PT, R74, UR12, PT ;  /* 0x0000000c4a007c0c */ /* 0x000fe2000bf26270 */
[----:B------:R-:W-:-:S05]  /*4480*/  FFMA.FTZ R14, R97, -UR4, R41 ;  /* 0x80000004610e7c23 */ /* 0x000fca0008010029 */
[----:B------:R-:W-:Y:S01]  /*4490*/  FSEL R78, R14, -INF , !P4 ;  /* 0xff8000000e4e7808 */ /* 0x000fe20006000000 */
[----:B--2---:R-:W-:Y:S01]  /*44a0*/  IMAD.MOV.U32 R6, RZ, RZ, R3 ;  /* 0x000000ffff067224 */ /* 0x004fe200078e0003 */
[----:B------:R-:W-:Y:S01]  /*44b0*/  IABS R3, R7 ;  /* 0x0000000700037213 */ /* 0x000fe20000000000 */
[----:B------:R-:W-:Y:S01]  /*44c0*/  IMAD.IADD R7, R0, 0x1, -R74 ;  /* 0x0000000100077824 */ /* 0x000fe200078e0a4a */
[----:B------:R-:W-:Y:S01]  /*44d0*/  FSEL R74, R13, -INF , !P0 ;  /* 0xff8000000d4a7808 */ /* 0x000fe20004000000 */
[----:B------:R2:W4:Y:S01]  /*44e0*/  I2F R33, R6 ;  /* 0x0000000600217306 */ /* 0x0005220000201400 */
[----:B------:R-:W-:Y:S01]  /*44f0*/  FFMA.FTZ R13, R96, -UR4, R25 ;  /* 0x80000004600d7c23 */ /* 0x000fe20008010019 */
[----:B------:R-:W-:Y:S01]  /*4500*/  ISETP.GE.AND P0, PT, R75, UR12, PT ;  /* 0x0000000c4b007c0c */ /* 0x000fe2000bf06270 */
[----:B---3--:R-:W-:Y:S01]  /*4510*/  FFMA.FTZ R12, R22, -UR4, R43 ;  /* 0x80000004160c7c23 */ /* 0x008fe2000801002b */
[----:B-1----:R-:W-:Y:S02]  /*4520*/  HMMA.16816.F32.BF16 R24, R8, R16, R68 ;  /* 0x000000100818723c */ /* 0x002fe40000041844 */
[----:B------:R-:W-:Y:S01]  /*4530*/  FSEL R51, R13, -INF , !P6 ;  /* 0xff8000000d337808 */ /* 0x000fe20007000000 */
[----:B------:R-:W-:Y:S01]  /*4540*/  FFMA.FTZ R13, R23, -UR4, R42 ;  /* 0x80000004170d7c23 */ /* 0x000fe2000801002a */
[----:B------:R-:W-:-:S02]  /*4550*/  FSEL R58, R12, -INF , !P4 ;  /* 0xff8000000c3a7808 */ /* 0x000fc40006000000 */
[----:B------:R-:W-:Y:S02]  /*4560*/  ISETP.GE.AND P6, PT, R77, UR12, PT ;  /* 0x0000000c4d007c0c */ /* 0x000fe4000bfc6270 */
[----:B------:R-:W-:Y:S01]  /*4570*/  FSEL R59, R13, -INF , !P5 ;  /* 0xff8000000d3b7808 */ /* 0x000fe20006800000 */
[----:B------:R-:W-:Y:S01]  /*4580*/  FFMA.FTZ R13, R100, -UR4, R44 ;  /* 0x80000004640d7c23 */ /* 0x000fe2000801002c */
[----:B------:R-:W-:Y:S01]  /*4590*/  ISETP.GE.AND P4, PT, R76, UR12, PT ;  /* 0x0000000c4c007c0c */ /* 0x000fe2000bf86270 */
[----:B--2---:R-:W-:Y:S01]  /*45a0*/  IMAD.MOV.U32 R6, RZ, RZ, R3 ;  /* 0x000000ffff067224 */ /* 0x004fe200078e0003 */
[----:B------:R-:W-:Y:S01]  /*45b0*/  IABS R3, R7 ;  /* 0x0000000700037213 */ /* 0x000fe20000000000 */
[----:B------:R-:W-:Y:S02]  /*45c0*/  IMAD.IADD R7, R0, 0x1, -R75 ;  /* 0x0000000100077824 */ /* 0x000fe400078e0a4b */
[----:B------:R1:W-:Y:S01]  /*45d0*/  I2F R35, R6 ;  /* 0x0000000600237306 */ /* 0x0003e20000201400 */
[----:B----4-:R-:W-:-:S05]  /*45e0*/  FFMA.FTZ R12, R33, -UR4, R46 ;  /* 0x80000004210c7c23 */ /* 0x010fca000801002e */
[----:B------:R-:W-:-:S03]  /*45f0*/  FSEL R57, R12, -INF , !P3 ;  /* 0xff8000000c397808 */ /* 0x000fc60005800000 */
[----:B------:R-:W-:Y:S02]  /*4600*/  FFMA.FTZ R17, R90, -UR4, R24 ;  /* 0x800000045a117c23 */ /* 0x000fe40008010018 */
[----:B------:R-:W-:-:S03]  /*4610*/  FFMA.FTZ R16, R89, -UR4, R25 ;  /* 0x8000000459107c23 */ /* 0x000fc60008010019 */
[----:B------:R-:W-:Y:S01]  /*4620*/  FSEL R169, R17, -INF , !P4 ;  /* 0xff80000011a97808 */ /* 0x000fe20006000000 */
[----:B-1----:R-:W-:Y:S01]  /*4630*/  IMAD.MOV.U32 R6, RZ, RZ, R3 ;  /* 0x000000ffff067224 */ /* 0x002fe200078e0003 */
[----:B------:R-:W-:Y:S01]  /*4640*/  IABS R3, R7 ;  /* 0x0000000700037213 */ /* 0x000fe20000000000 */
[C---:B------:R-:W-:Y:S01]  /*4650*/  IMAD.IADD R7, R0.reuse, 0x1, -R77 ;  /* 0x0000000100077824 */ /* 0x040fe200078e0a4d */
[----:B------:R-:W-:Y:S01]  /*4660*/  FSEL R77, R15, -INF , !P5 ;  /* 0xff8000000f4d7808 */ /* 0x000fe20006800000 */
[----:B------:R1:W-:Y:S01]  /*4670*/  I2F R32, R6 ;  /* 0x0000000600207306 */ /* 0x0003e20000201400 */
[----:B------:R-:W-:Y:S01]  /*4680*/  ISETP.GE.AND P5, PT, R81, UR12, PT ;  /* 0x0000000c51007c0c */ /* 0x000fe2000bfa6270 */
[----:B-1----:R-:W-:Y:S01]  /*4690*/  IMAD.MOV.U32 R6, RZ, RZ, R3 ;  /* 0x000000ffff067224 */ /* 0x002fe200078e0003 */
[----:B------:R-:W-:Y:S01]  /*46a0*/  IABS R3, R7 ;  /* 0x0000000700037213 */ /* 0x000fe20000000000 */
[----:B------:R-:W-:-:S04]  /*46b0*/  IMAD.IADD R7, R0, 0x1, -R81 ;  /* 0x0000000100077824 */ /* 0x000fc800078e0a51 */
[----:B------:R1:W-:Y:S02]  /*46c0*/  I2F R34, R6 ;  /* 0x0000000600227306 */ /* 0x0003e40000201400 */
[----:B-1----:R-:W-:Y:S01]  /*46d0*/  IMAD.MOV.U32 R6, RZ, RZ, R3 ;  /* 0x000000ffff067224 */ /* 0x002fe200078e0003 */
[----:B------:R-:W-:Y:S01]  /*46e0*/  IABS R3, R7 ;  /* 0x0000000700037213 */ /* 0x000fe20000000000 */
[----:B------:R-:W-:Y:S01]  /*46f0*/  IMAD.IADD R7, R0, 0x1, -R76 ;  /* 0x0000000100077824 */ /* 0x000fe200078e0a4c */
[----:B------:R-:W-:-:S03]  /*4700*/  FSEL R76, R13, -INF , !P3 ;  /* 0xff8000000d4c7808 */ /* 0x000fc60005800000 */
[----:B------:R1:W2:Y:S01]  /*4710*/  I2F R23, R6 ;  /* 0x0000000600177306 */ /* 0x0002a20000201400 */
[----:B------:R-:W-:Y:S01]  /*4720*/  HMMA.16816.F32.BF16 R12, R8, R18, R60 ;  /* 0x00000012080c723c */ /* 0x000fe2000004183c */
[----:B------:R-:W-:-:S04]  /*4730*/  ISETP.GE.AND P3, PT, R83, UR12, PT ;  /* 0x0000000c53007c0c */ /* 0x000fc8000bf66270 */
[----:B------:R-:W-:Y:S02]  /*4740*/  FSEL R171, R16, -INF , !P3 ;  /* 0xff80000010ab7808 */ /* 0x000fe40005800000 */
[----:B------:R-:W-:Y:S02]  /*4750*/  FFMA.FTZ R9, R102, -UR4, R45 ;  /* 0x8000000466097c23 */ /* 0x000fe4000801002d */
[----:B------:R-:W-:Y:S02]  /*4760*/  FFMA.FTZ R10, R98, -UR4, R36 ;  /* 0x80000004620a7c23 */ /* 0x000fe40008010024 */
[----:B------:R-:W-:Y:S01]  /*4770*/  FFMA.FTZ R19, R95, -UR4, R28 ;  /* 0x800000045f137c23 */ /* 0x000fe2000801001c */
[----:B------:R-:W-:Y:S01]  /*4780*/  FSEL R66, R9, -INF , !P2 ;  /* 0xff80000009427808 */ /* 0x000fe20005000000 */
[----:B------:R-:W-:Y:S01]  /*4790*/  FFMA.FTZ R18, R93, -UR4, R29 ;  /* 0x800000045d127c23 */ /* 0x000fe2000801001d */
[----:B------:R-:W-:Y:S01]  /*47a0*/  FSEL R172, R10, -INF , !P1 ;  /* 0xff8000000aac7808 */ /* 0x000fe20004800000 */
[----:B-1----:R-:W-:Y:S01]  /*47b0*/  IMAD.MOV.U32 R6, RZ, RZ, R3 ;  /* 0x000000ffff067224 */ /* 0x002fe200078e0003 */
[----:B------:R-:W-:Y:S01]  /*47c0*/  IABS R3, R7 ;  /* 0x0000000700037213 */ /* 0x000fe20000000000 */
[----:B------:R-:W-:Y:S01]  /*47d0*/  IMAD.IADD R7, R0, 0x1, -R83 ;  /* 0x0000000100077824 */ /* 0x000fe200078e0a53 */
[----:B------:R-:W-:Y:S01]  /*47e0*/  FSEL R166, R19, -INF , !P6 ;  /* 0xff80000013a67808 */ /* 0x000fe20007000000 */
[----:B------:R1:W3:Y:S01]  /*47f0*/  I2F R21, R6 ;  /* 0x0000000600157306 */ /* 0x0002e20000201400 */
[----:B--2---:R-:W-:Y:S01]  /*4800*/  FFMA.FTZ R10, R23, -UR4, R30 ;  /* 0x80000004170a7c23 */ /* 0x004fe2000801001e */
[----:B------:R-:W-:-:S03]  /*4810*/  FSEL R168, R18, -INF , !P5 ;  /* 0xff80000012a87808 */ /* 0x000fc60006800000 */
[----:B------:R-:W-:Y:S01]  /*4820*/  FFMA.FTZ R12, R88, -UR4, R12 ;  /* 0x80000004580c7c23 */ /* 0x000fe2000801000c */
[----:B------:R-:W-:Y:S01]  /*4830*/  FSEL R152, R10, -INF , !P6 ;  /* 0xff8000000a987808 */ /* 0x000fe20007000000 */
[----:B------:R-:W-:Y:S02]  /*4840*/  FFMA.FTZ R13, R86, -UR4, R13 ;  /* 0x80000004560d7c23 */ /* 0x000fe4000801000d */
[----:B-1----:R-:W-:Y:S01]  /*4850*/  IMAD.MOV.U32 R6, RZ, RZ, R3 ;  /* 0x000000ffff067224 */ /* 0x002fe200078e0003 */
[----:B------:R-:W-:Y:S01]  /*4860*/  IABS R3, R7 ;  /* 0x0000000700037213 */ /* 0x000fe20000000000 */
[C---:B------:R-:W-:Y:S02]  /*4870*/  IMAD.IADD R7, R0.reuse, 0x1, -R84 ;  /* 0x0000000100077824 */ /* 0x040fe400078e0a54 */
[----:B------:R1:W2:Y:S01]  /*4880*/  I2F R20, R6 ;  /* 0x0000000600147306 */ /* 0x0002a20000201400 */
[----:B------:R-:W-:Y:S02]  /*4890*/  IMAD.IADD R0, R0, 0x1, -R80 ;  /* 0x0000000100007824 */ /* 0x000fe400078e0a50 */
[----:B---3--:R-:W-:-:S03]  /*48a0*/  FFMA.FTZ R9, R21, -UR4, R31 ;  /* 0x8000000415097c23 */ /* 0x008fc6000801001f */
[----:B------:R-:W-:Y:S02]  /*48b0*/  IABS R0, R0 ;  /* 0x0000000000007213 */ /* 0x000fe40000000000 */
[----:B------:R-:W-:-:S04]  /*48c0*/  FSEL R153, R9, -INF , !P5 ;  /* 0xff80000009997808 */ /* 0x000fc80006800000 */
[----:B------:R-:W3:Y:S01]  /*48d0*/  I2F R0, R0 ;  /* 0x0000000000007306 */ /* 0x000ee20000201400 */
[----:B-1----:R-:W-:Y:S01]  /*48e0*/  IMAD.MOV.U32 R6, RZ, RZ, R3 ;  /* 0x000000ffff067224 */ /* 0x002fe200078e0003 */
[----:B------:R-:W-:Y:S01]  /*48f0*/  IABS R3, R7 ;  /* 0x0000000700037213 */ /* 0x000fe20000000000 */
[----:B------:R-:W-:-:S05]  /*4900*/  FFMA.FTZ R7, R32, -UR4, R38 ;  /* 0x8000000420077c23 */ /* 0x000fca0008010026 */
[----:B------:R1:W4:Y:S01]  /*4910*/  I2F R11, R6 ;  /* 0x00000006000b7306 */ /* 0x0003220000201400 */
[----:B------:R-:W-:Y:S01]  /*4920*/  FSEL R167, R7, -INF , !P1 ;  /* 0xff80000007a77808 */ /* 0x000fe20004800000 */
[----:B--2---:R-:W-:Y:S01]  /*4930*/  FFMA.FTZ R7, R20, -UR4, R26 ;  /* 0x8000000414077c23 */ /* 0x004fe2000801001a */
[----:B------:R-:W-:-:S05]  /*4940*/  ISETP.GE.AND P1, PT, R80, UR12, PT ;  /* 0x0000000c50007c0c */ /* 0x000fca000bf26270 */
[----:B------:R2:W5:Y:S01]  /*4950*/  I2F R8, R3 ;  /* 0x0000000300087306 */ /* 0x0005620000201400 */
[----:B---3--:R-:W-:Y:S01]  /*4960*/  FFMA.FTZ R0, R0, -UR4, R15 ;  /* 0x8000000400007c23 */ /* 0x008fe2000801000f */
[----:B------:R-:W-:Y:S02]  /*4970*/  FSEL R154, R7, -INF , !P4 ;  /* 0xff800000079a7808 */ /* 0x000fe40006000000 */
[----:B------:R-:W-:Y:S02]  /*4980*/  FSEL R174, R13, -INF , !P1 ;  /* 0xff8000000dae7808 */ /* 0x000fe40004800000 */
[----:B------:R-:W-:Y:S01]  /*4990*/  FSEL R170, R0, -INF , !P1 ;  /* 0xff80000000aa7808 */ /* 0x000fe20004800000 */
[----:B-1----:R-:W-:Y:S02]  /*49a0*/  FFMA.FTZ R6, R35, -UR4, R47 ;  /* 0x8000000423067c23 */ /* 0x002fe4000801002f */
[----:B----4-:R-:W-:-:S03]  /*49b0*/  FFMA.FTZ R11, R11, -UR4, R27 ;  /* 0x800000040b0b7c23 */ /* 0x010fc6000801001b */
[----:B------:R-:W-:Y:S01]  /*49c0*/  FSEL R67, R6, -INF , !P2 ;  /* 0xff80000006437808 */ /* 0x000fe20005000000 */
[----:B------:R-:W-:Y:S01]  /*49d0*/  FFMA.FTZ R6, R99, -UR4, R37 ;  /* 0x8000000463067c23 */ /* 0x000fe20008010025 */
[----:B------:R-:W-:Y:S01]  /*49e0*/  ISETP.GE.AND P2, PT, R84, UR12, PT ;  /* 0x0000000c54007c0c */ /* 0x000fe2000bf46270 */
[----:B--2---:R-:W-:Y:S01]  /*49f0*/  FFMA.FTZ R3, R34, -UR4, R39 ;  /* 0x8000000422037c23 */ /* 0x004fe20008010027 */
[----:B------:R-:W-:Y:S01]  /*4a00*/  FSEL R164, R11, -INF , !P3 ;  /* 0xff8000000ba47808 */ /* 0x000fe20005800000 */
[----:B-----5:R-:W-:Y:S01]  /*4a10*/  FFMA.FTZ R8, R8, -UR4, R14 ;  /* 0x8000000408087c23 */ /* 0x020fe2000801000e */
[----:B------:R-:W-:Y:S02]  /*4a20*/  FSEL R155, R6, -INF , !P0 ;  /* 0xff800000069b7808 */ /* 0x000fe40004000000 */
[----:B------:R-:W-:Y:S02]  /*4a30*/  FSEL R113, R3, -INF , !P0 ;  /* 0xff80000003717808 */ /* 0x000fe40004000000 */
[----:B------:R-:W-:-:S02]  /*4a40*/  PLOP3.LUT P0, PT, PT, PT, UP0, 0x80, 0x0 ;  /* 0x000000000000781c */ /* 0x000fc40003f0f008 */
[----:B------:R-:W-:Y:S02]  /*4a50*/  FSEL R173, R12, -INF , !P2 ;  /* 0xff8000000cad7808 */ /* 0x000fe40005000000 */
[----:B------:R-:W-:-:S09]  /*4a60*/  FSEL R165, R8, -INF , !P2 ;  /* 0xff80000008a57808 */ /* 0x000fd20005000000 */
        /* <DEDUP_REMOVED lines=26> */
[C---:B------:R-:W-:Y:S01]  /*4c10*/  IADD3 R0, P5, R3.reuse, UR27, RZ ;  /* 0x0000001b03007c10 */ /* 0x040fe2000ffbe0ff */
        /* <DEDUP_REMOVED lines=25> */
[----:B------:R-:W-:Y:S02]  /*4db0*/  @!P2 LEA.HI.X R15, R3, c[0x0][0x16c], R6, 0x1, P1 ;  /* 0x00005b00030faa11 */ /* 0x000fe400008f0c06 */
[----:B------:R-:W-:Y:S02]  /*4dc0*/  IADD3.X R6, R6, UR20, RZ, P5, !PT ;  /* 0x0000001406067c10 */ /* 0x000fe4000affe4ff */
[C---:B-----5:R-:W-:Y:S01]  /*4dd0*/  @!P3 LEA R12, P5, R0.reuse, c[0x0][0x168], 0x1 ;  /* 0x00005a00000cba11 */ /* 0x060fe200078a08ff */
[----:B------:R-:W-:Y:S01]  /*4de0*/  @!PT LDS RZ, [RZ] ;  /* 0x00000000fffff984 */ /* 0x000fe20000000800 */
[----:B------:R-:W-:Y:S01]  /*4df0*/  @!PT LDS RZ, [RZ] ;  /* 0x00000000fffff984 */ /* 0x000fe20000000800 */
[----:B------:R-:W-:Y:S01]  /*4e00*/  @!PT LDS RZ, [RZ] ;  /* 0x00000000fffff984 */ /* 0x000fe20000000800 */
[----:B------:R4:W-:Y:S01]  /*4e10*/  @!P2 LDGSTS.E.BYPASS.LTC128B.128 [R199+0xa800], [R14.64+0x100] ;  /* 0x0a8001000ec7afae */ /* 0x0009e2000b901d50 */
[C---:B---3--:R-:W-:Y:S02]  /*4e20*/  @!P2 LEA R10, P1, R0.reuse, c[0x0][0x168], 0x1 ;  /* 0x00005a00000aaa11 */ /* 0x048fe400078208ff */
[C---:B------:R-:W-:Y:S01]  /*4e30*/  @!P4 LEA.HI.X R17, R0.reuse, c[0x0][0x16c], R6, 0x1, P6 ;  /* 0x00005b000011ca11 */ /* 0x040fe200030f0c06 */
[----:B------:R1:W-:Y:S01]  /*4e40*/  @P4 STS.128 [R199+0x7000], RZ ;  /* 0x007000ffc7004388 */ /* 0x0003e20000000c00 */
[----:B------:R-:W-:-:S02]  /*4e50*/  IADD3 R3, P6, R0, UR27, RZ ;  /* 0x0000001b00037c10 */ /* 0x000fc4000ffde0ff */
[C-C-:B------:R-:W-:Y:S01]  /*4e60*/  @!P3 LEA.HI.X R13, R0.reuse, c[0x0][0x16c], R6.reuse, 0x1, P5 ;  /* 0x00005b00000dba11 */ /* 0x140fe200028f0c06 */
[----:B------:R-:W-:Y:S01]  /*4e70*/  @!PT LDS RZ, [RZ] ;  /* 0x00000000fffff984 */ /* 0x000fe20000000800 */
[----:B------:R-:W-:Y:S01]  /*4e80*/  @!PT LDS RZ, [RZ] ;  /* 0x00000000fffff984 */ /* 0x000fe20000000800 */
[----:B------:R-:W-:Y:S01]  /*4e90*/  @!PT LDS RZ, [RZ] ;  /* 0x00000000fffff984 */ /* 0x000fe20000000800 */
[----:B------:R1:W-:Y:S01]  /*4ea0*/  @!P4 LDGSTS.E.BYPASS.LTC128B.128 [R199+0x7000], [R16.64] ;  /* 0x0700000010c7cfae */ /* 0x0003e2000b901d50 */
[----:B------:R-:W-:Y:S02]  /*4eb0*/  @!P2 LEA.HI.X R11, R0, c[0x0][0x16c], R6, 0x1, P1 ;  /* 0x00005b00000baa11 */ /* 0x000fe400008f0c06 */
[----:B------:R-:W-:Y:S01]  /*4ec0*/  IADD3.X R6, R6, UR20, RZ, P6, !PT ;  /* 0x0000001406067c10 */ /* 0x000fe2000b7fe4ff */
[----:B------:R1:W-:Y:S01]  /*4ed0*/  @P3 STS.128 [R199+0x9000], RZ ;  /* 0x009000ffc7003388 */ /* 0x0003e20000000c00 */
[----:B--2---:R-:W-:-:S03]  /*4ee0*/  @!P3 LEA R8, P1, R3, c[0x0][0x168], 0x1 ;  /* 0x00005a000308ba11 */ /* 0x004fc600078208ff */
        /* <DEDUP_REMOVED lines=9> */
[----:B------:R1:W-:Y:S01]  /*4f80*/  @!P2 LDGSTS.E.BYPASS.LTC128B.128 [R199+0xb000], [R10.64+0x100] ;  /* 0x0b0001000ac7afae */ /* 0x0003e2000b901d50 */
[----:B----4-:R-:W-:-:S03]  /*4f90*/  @!P4 LEA R14, P5, R3, c[0x0][0x168], 0x1 ;  /* 0x00005a00030eca11 */ /* 0x010fc600078a08ff */
        /* <DEDUP_REMOVED lines=19> */
.L_x_856:
[----:B------:R-:W-:Y:S05]  /*50d0*/  BSYNC B0 ;  /* 0x0000000000007941 */ /* 0x000fea0003800000 */
.L_x_855:
[----:B------:R-:W0:Y:S02]  /*50e0*/  LDGDEPBAR ;  /* 0x00000000000079af */ /* 0x000e240000000000 */
.L_x_854:
[----:B------:R-:W-:Y:S01]  /*50f0*/  FMNMX.FTZ R0, R49, R48, !PT ;  /* 0x0000003031007209 */ /* 0x000fe20007810000 */
[----:B------:R-:W-:Y:S01]  /*5100*/  IMAD.U32 R7, RZ, RZ, UR10 ;  /* 0x0000000aff077e24 */ /* 0x000fe2000f8e00ff */
[----:B------:R-:W-:Y:S01]  /*5110*/  FMNMX.FTZ R3, R73, R72, !PT ;  /* 0x0000004849037209 */ /* 0x000fe20007810000 */
[----:B------:R-:W-:Y:S01]  /*5120*/  STL [R1+0xe8], R185 ;  /* 0x0000e8b901007387 */ /* 0x000fe20000100800 */
[----:B------:R-:W-:Y:S01]  /*5130*/  FMNMX.FTZ R0, R50, R0, !PT ;  /* 0x0000000032007209 */ /* 0x000fe20007810000 */
[----:B-1----:R-:W-:Y:S01]  /*5140*/  IMAD R9, R7, 0x4, R103 ;  /* 0x0000000407097824 */ /* 0x002fe200078e0267 */
[----:B------:R-:W-:Y:S01]  /*5150*/  FMNMX.FTZ R3, R74, R3, !PT ;  /* 0x000000034a037209 */ /* 0x000fe20007810000 */
[----:B------:R-:W-:Y:S01]  /*5160*/  STL [R1+0xe4], R184 ;  /* 0x0000e4b801007387 */ /* 0x000fe20000100800 */
[----:B------:R-:W-:Y:S01]  /*5170*/  FMNMX.FTZ R0, R56, R0, !PT ;  /* 0x0000000038007209 */ /* 0x000fe20007810000 */
[----:B------:R-:W-:Y:S01]  /*5180*/  ULEA.HI.SX32 UR6, UR8, 0xffffffff, 0x1a ;  /* 0xffffffff08067891 */ /* 0x000fe2000f8fd23f */
[----:B------:R-:W-:Y:S01]  /*5190*/  FMNMX.FTZ R3, R51, R3, !PT ;  /* 0x0000000333037209 */ /* 0x000fe20007810000 */
[----:B------:R-:W-:Y:S01]  /*51a0*/  STL [R1+0xe0], R183 ;  /* 0x0000e0b701007387 */ /* 0x000fe20000100800 */
[----:B------:R-:W-:Y:S01]  /*51b0*/  FMNMX.FTZ R0, R59, R0, !PT ;  /* 0x000000003b007209 */ /* 0x000fe20007810000 */
[----:B------:R-:W-:Y:S01]  /*51c0*/  IMAD.WIDE.U32 R52, R9, -0x326172a9, RZ ;  /* 0xcd9e8d5709347825 */ /* 0x000fe200078e00ff */
[----:B------:R-:W-:Y:S01]  /*51d0*/  FMNMX.FTZ R3, R77, R3, !PT ;  /* 0x000000034d037209 */ /* 0x000fe20007810000 */
[----:B------:R-:W-:Y:S01]  /*51e0*/  STL [R1+0xdc], R182 ;  /* 0x0000dcb601007387 */ /* 0x000fe20000100800 */
[----:B------:R-:W-:Y:S01]  /*51f0*/  FMNMX.FTZ R0, R58, R0, !PT ;  /* 0x000000003a007209 */ /* 0x000fe20007810000 */
[----:B------:R-:W-:Y:S01]  /*5200*/  USHF.L.U32 UR6, UR6, 0x1, URZ ;  /* 0x0000000106067899 */ /* 0x000fe2000800063f */
[----:B------:R-:W-:Y:S01]  /*5210*/  FMNMX.FTZ R3, R78, R3, !PT ;  /* 0x000000034e037209 */ /* 0x000fe20007810000 */
[----:B------:R-:W-:Y:S01]  /*5220*/  STL [R1+0xd8], R181 ;  /* 0x0000d8b501007387 */ /* 0x000fe20000100800 */
[----:B------:R-:W-:Y:S01]  /*5230*/  FMNMX.FTZ R0, R57, R0, !PT ;  /* 0x0000000039007209 */ /* 0x000fe20007810000 */
[----:B------:R-:W-:Y:S01]  /*5240*/  ULOP3.LUT UR7, UR6, UR19, URZ, 0x3c, !UPT ;  /* 0x0000001306077292 */ /* 0x000fe2000f8e3c3f */
[----:B------:R-:W-:Y:S01]  /*5250*/  FMNMX.FTZ R3, R76, R3, !PT ;  /* 0x000000034c037209 */ /* 0x000fe20007810000 */
[----:B------:R-:W-:Y:S01]  /*5260*/  STL [R1+0xd4], R176 ;  /* 0x0000d4b001007387 */ /* 0x000fe20000100800 */
[----:B------:R-:W-:Y:S01]  /*5270*/  FMNMX.FTZ R0, R67, R0, !PT ;  /* 0x0000000043007209 */ /* 0x000fe20007810000 */
[----:B------:R-:W-:Y:S01]  /*5280*/  IMAD.WIDE.U32 R114, R107, -0x2daee0ad, RZ ;  /* 0xd2511f536b727825 */ /* 0x000fe200078e00ff */
[----:B------:R-:W-:Y:S01]  /*5290*/  FMNMX.FTZ R3, R66, R3, !PT ;  /* 0x0000000342037209 */ /* 0x000fe20007810000 */
[----:B------:R-:W-:Y:S01]  /*52a0*/  STL [R1+0x18], R9 ;  /* 0x0000180901007387 */ /* 0x000fe20000100800 */
        /* <DEDUP_REMOVED lines=25> */
[C---:B------:R-:W-:Y:S01]  /*5440*/  IMAD R180, R2.reuse, 0x2, R177 ;  /* 0x0000000202b47824 */ /* 0x040fe200078e02b1 */
[----:B------:R-:W-:Y:S01]  /*5450*/  FMNMX.FTZ R3, R173, R3, !PT ;  /* 0x00000003ad037209 */ /* 0x000fe20007810000 */
[----:B------:R-:W-:Y:S01]  /*5460*/  IMAD R179, R2, 0x2, R178 ;  /* 0x0000000202b37824 */ /* 0x000fe200078e02b2 */
[----:B------:R-:W-:Y:S01]  /*5470*/  FMNMX.FTZ R0, R170, R0, !PT ;  /* 0x00000000aa007209 */ /* 0x000fe20007810000 */
[----:B------:R-:W-:Y:S01]  /*5480*/  LDSM.16.MT88.4 R28, [R177+0xe000] ;  /* 0x00e00000b11c783b */ /* 0x000fe20000004200 */
[----:B------:R-:W-:Y:S01]  /*5490*/  FMNMX.FTZ R3, R174, R3, !PT ;  /* 0x00000003ae037209 */ /* 0x000fe20007810000 */
[----:B------:R-:W-:-:S02]  /*54a0*/  UIADD3 UR6, UR6, 0x1, URZ ;  /* 0x0000000106067890 */ /* 0x000fc4000fffe03f */
[----:B------:R-:W1:Y:S02]  /*54b0*/  SHFL.BFLY PT, R6, R0, 0x2, 0x1f ;  /* 0x0c401f0000067f89 */ /* 0x000e6400000e0000 */
[----:B------:R-:W-:Y:S02]  /*54c0*/  ULOP3.LUT UR6, UR6, UR19, URZ, 0x3c, !UPT ;  /* 0x0000001306067292 */ /* 0x000fe4000f8e3c3f */
[----:B------:R-:W2:Y:S04]  /*54d0*/  SHFL.BFLY PT, R112, R3, 0x2, 0x1f ;  /* 0x0c401f0003707f89 */ /* 0x000ea800000e0000 */
[----:B------:R-:W-:Y:S04]  /*54e0*/  LDSM.16.MT88.4 R32, [R179+0xc000] ;  /* 0x00c00000b320783b */ /* 0x000fe80000004200 */
[----:B------:R-:W-:Y:S04]  /*54f0*/  LDSM.16.MT88.4 R36, [R180+0xc000] ;  /* 0x00c00000b424783b */ /* 0x000fe80000004200 */
[----:B------:R-:W-:Y:S04]  /*5500*/  LDSM.16.MT88.4 R24, [R178+0xe000] ;  /* 0x00e00000b218783b */ /* 0x000fe80000004200 */
[----:B------:R-:W-:Y:S01]  /*5510*/  LDSM.16.MT88.4 R20, [R180+0xe000] ;  /* 0x00e00000b414783b */ /* 0x000fe20000004200 */
[----:B-1----:R-:W-:-:S03]  /*5520*/  FMNMX.FTZ R0, R0, R6, !PT ;  /* 0x0000000600007209 */ /* 0x002fc60007810000 */
[----:B------:R-:W-:Y:S01]  /*5530*/  LDSM.16.MT88.4 R44, [R178+0xc000] ;  /* 0x00c00000b22c783b */ /* 0x000fe20000004200 */
[----:B------:R-:W-:Y:S02]  /*5540*/  LOP3.LUT R6, R104, UR18, RZ, 0x3c, !PT ;  /* 0x0000001268067c12 */ /* 0x000fe4000f8e3cff */
[----:B--2---:R-:W-:Y:S01]  /*5550*/  FMNMX.FTZ R112, R3, R112, !PT ;  /* 0x0000007003707209 */ /* 0x004fe20007810000 */
[----:B------:R-:W-:Y:S04]  /*5560*/  SHFL.BFLY PT, R8, R0, 0x1, 0x1f ;  /* 0x0c201f0000087f89 */ /* 0x000fe800000e0000 */
[----:B------:R1:W-:Y:S04]  /*5570*/  STL [R1+0x1c], R6 ;  /* 0x00001c0601007387 */ /* 0x0003e80000100800 */
[----:B------:R-:W2:Y:S01]  /*5580*/  SHFL.BFLY PT, R11, R112, 0x1, 0x1f ;  /* 0x0c201f00700b7f89 */ /* 0x000ea200000e0000 */
[----:B-1----:R-:W-:Y:S01]  /*5590*/  LOP3.LUT R6, R53, R6, RZ, 0x3c, !PT ;  /* 0x0000000635067212 */ /* 0x002fe200078e3cff */
[----:B------:R-:W-:Y:S01]  /*55a0*/  IMAD R53, R106, 0x10000, R106 ;  /* 0x000100006a357824 */ /* 0x000fe200078e026a */
[----:B--2---:R-:W-:-:S03]  /*55b0*/  FMNMX.FTZ R112, R112, R11, !PT ;  /* 0x0000000b70707209 */ /* 0x004fc60007810000 */
[----:B------:R-:W-:Y:S01]  /*55c0*/  IMAD.WIDE.U32 R64, R6, -0x2daee0ad, RZ ;  /* 0xd2511f5306407825 */ /* 0x000fe200078e00ff */
[----:B------:R-:W-:Y:S01]  /*55d0*/  LOP3.LUT R6, R115, UR7, RZ, 0x3c, !PT ;  /* 0x0000000773067c12 */ /* 0x000fe2000f8e3cff */
[----:B------:R-:W-:Y:S02]  /*55e0*/  UIADD3 UR7, UR18, 0x1715609d, URZ ;  /* 0x1715609d12077890 */ /* 0x000fe4000fffe03f */
[----:B------:R-:W-:Y:S01]  /*55f0*/  FMUL.FTZ R12, R112, c[0x0][0x23c] ;  /* 0x00008f00700c7a20 */ /* 0x000fe20000410000 */
[----:B------:R-:W-:Y:S01]  /*5600*/  LOP3.LUT R3, R65, UR5, R114, 0x96, !PT ;  /* 0x0000000541037c12 */ /* 0x000fe2000f8e9672 */
[----:B------:R-:W-:Y:S01]  /*5610*/  IMAD.WIDE.U32 R6, R6, -0x326172a9, RZ ;  /* 0xcd9e8d5706067825 */ /* 0x000fe200078e00ff */
[----:B------:R-:W-:-:S03]  /*5620*/  UIADD3 UR5, UR19, -0x56f99767, URZ ;  /* 0xa906689913057890 */ /* 0x000fc6000fffe03f */
[----:B------:R-:W-:Y:S01]  /*5630*/  IMAD.WIDE.U32 R40, R3, -0x326172a9, RZ ;  /* 0xcd9e8d5703287825 */ /* 0x000fe200078e00ff */
[----:B------:R-:W-:Y:S02]  /*5640*/  FMNMX.FTZ R3, R0, R8, !PT ;  /* 0x0000000800037209 */ /* 0x000fe40007810000 */
[----:B------:R-:W-:Y:S02]  /*5650*/  LOP3.LUT R7, R7, UR23, R52, 0x96, !PT ;  /* 0x0000001707077c12 */ /* 0x000fe4000f8e9634 */
[----:B------:R-:W-:Y:S01]  /*5660*/  LOP3.LUT R8, R41, UR22, R6, 0x96, !PT ;  /* 0x0000001629087c12 */ /* 0x000fe2000f8e9606 */
[C---:B------:R-:W-:Y:S01]  /*5670*/  FMUL.FTZ R0, R3.reuse, c[0x0][0x23c] ;  /* 0x00008f0003007a20 */ /* 0x040fe20000410000 */
[----:B------:R-:W-:Y:S01]  /*5680*/  FSETP.NEU.FTZ.AND P1, PT, R3, -INF , PT ;  /* 0xff8000000300780b */ /* 0x000fe20003f3d000 */
[----:B------:R-:W-:-:S03]  /*5690*/  IMAD.WIDE.U32 R6, R7, -0x2daee0ad, RZ ;  /* 0xd2511f5307067825 */ /* 0x000fc600078e00ff */
[----:B------:R-:W-:Y:S01]  /*56a0*/  FSEL R0, R0, RZ, P1 ;  /* 0x000000ff00007208 */ /* 0x000fe20000800000 */
[----:B------:R-:W-:Y:S01]  /*56b0*/  IMAD.WIDE.U32 R8, R8, -0x2daee0ad, RZ ;  /* 0xd2511f5308087825 */ /* 0x000fe200078e00ff */
[----:B------:R-:W-:Y:S02]  /*56c0*/  LOP3.LUT R7, R7, UR21, R64, 0x96, !PT ;  /* 0x0000001507077c12 */ /* 0x000fe4000f8e9640 */
[----:B------:R-:W-:Y:S01]  /*56d0*/  FSETP.NEU.FTZ.AND P1, PT, R112, -INF , PT ;  /* 0xff8000007000780b */ /* 0x000fe20003f3d000 */
[----:B------:R-:W-:Y:S01]  /*56e0*/  FFMA.FTZ R10, R49, c[0x0][0x23c], -R0 ;  /* 0x00008f00310a7a23 */ /* 0x000fe20000010800 */
[----:B------:R-:W-:Y:S01]  /*56f0*/  LOP3.LUT R9, R9, UR14, R6, 0x96, !PT ;  /* 0x0000000e09097c12 */ /* 0x000fe2000f8e9606 */
[----:B------:R-:W-:Y:S01]  /*5700*/  IMAD.WIDE.U32 R6, R7, -0x326172a9, RZ ;  /* 0xcd9e8d5707067825 */ /* 0x000fe200078e00ff */
[----:B------:R-:W-:Y:S01]  /*5710*/  FSEL R12, R12, RZ, P1 ;  /* 0x000000ff0c0c7208 */ /* 0x000fe20000800000 */
[----:B------:R1:W-:Y:S02]  /*5720*/  MUFU.EX2 R181, R10 ;  /* 0x0000000a00b57308 */ /* 0x0003e40000000800 */
[----:B------:R-:W-:Y:S01]  /*5730*/  IMAD.WIDE.U32 R18, R9, -0x326172a9, RZ ;  /* 0xcd9e8d5709127825 */ /* 0x000fe200078e00ff */
[----:B------:R-:W-:-:S03]  /*5740*/  LOP3.LUT R7, R7, UR15, R40, 0x96, !PT ;  /* 0x0000000f07077c12 */ /* 0x000fc6000f8e9628 */
[--C-:B------:R-:W-:Y:S02]  /*5750*/  FFMA.FTZ R9, R48, c[0x0][0x23c], -R0.reuse ;  /* 0x00008f0030097a23 */ /* 0x100fe40000010800 */
[----:B------:R-:W-:Y:S02]  /*5760*/  FFMA.FTZ R5, R56, c[0x0][0x23c], -R0 ;  /* 0x00008f0038057a23 */ /* 0x000fe40000010800 */
[----:B------:R-:W2:Y:S01]  /*5770*/  MUFU.EX2 R201, R9 ;  /* 0x0000000900c97308 */ /* 0x000ea20000000800 */
[----:B-1----:R-:W-:Y:S01]  /*5780*/  LOP3.LUT R10, R19, UR11, R6, 0x96, !PT ;  /* 0x0000000b130a7c12 */ /* 0x002fe2000f8e9606 */
[----:B------:R-:W-:-:S06]  /*5790*/  IMAD.WIDE.U32 R6, R7, -0x2daee0ad, RZ ;  /* 0xd2511f5307067825 */ /* 0x000fcc00078e00ff */
[----:B------:R2:W-:Y:S01]  /*57a0*/  MUFU.EX2 R79, R5 ;  /* 0x00000005004f7308 */ /* 0x0005e20000000800 */
[----:B------:R-:W-:Y:S01]  /*57b0*/  IMAD.WIDE.U32 R54, R10, -0x2daee0ad, RZ ;  /* 0xd2511f530a367825 */ /* 0x000fe200078e00ff */
[----:B------:R-:W-:-:S04]  /*57c0*/  LOP3.LUT R8, R7, UR8, R8, 0x96, !PT ;  /* 0x0000000807087c12 */ /* 0x000fc8000f8e9608 */
[----:B------:R-:W-:Y:S01]  /*57d0*/  LOP3.LUT R16, R55, UR5, R6, 0x96, !PT ;  /* 0x0000000537107c12 */ /* 0x000fe2000f8e9606 */
[----:B------:R-:W-:-:S04]  /*57e0*/  IMAD.WIDE.U32 R42, R8, -0x326172a9, RZ ;  /* 0xcd9e8d57082a7825 */ /* 0x000fc800078e00ff */
[----:B------:R-:W-:Y:S01]  /*57f0*/  IMAD.WIDE.U32 R16, R16, -0x326172a9, RZ ;  /* 0xcd9e8d5710107825 */ /* 0x000fe200078e00ff */
[----:B--2---:R-:W-:-:S03]  /*5800*/  F2FP.BF16.PACK_AB R5, R201, R181 ;  /* 0x000000b5c905723e */ /* 0x004fc600000010ff */
[----:B------:R-:W-:Y:S01]  /*5810*/  FFMA.FTZ R8, R72, c[0x0][0x23c], -R12 ;  /* 0x00008f0048087a23 */ /* 0x000fe2000001080c */
[----:B------:R-:W-:Y:S01]  /*5820*/  LOP3.LUT R7, R16, 0xffff, RZ, 0xc0, !PT ;  /* 0x0000ffff10077812 */ /* 0x000fe200078ec0ff */
[----:B------:R-:W-:Y:S01]  /*5830*/  FFMA.FTZ R9, R50, c[0x0][0x23c], -R0 ;  /* 0x00008f0032097a23 */ /* 0x000fe20000010800 */
[----:B------:R-:W-:Y:S01]  /*5840*/  LOP3.LUT R14, R16, 0xff, RZ, 0xc0, !PT ;  /* 0x000000ff100e7812 */ /* 0x000fe200078ec0ff */
[----:B------:R1:W-:Y:S01]  /*5850*/  MUFU.EX2 R252, R8 ;  /* 0x0000000800fc7308 */ /* 0x0003e20000000800 */
[----:B------:R-:W-:Y:S01]  /*5860*/  FFMA.FTZ R6, R73, c[0x0][0x23c], -R12 ;  /* 0x00008f0049067a23 */ /* 0x000fe2000001080c */
[----:B------:R-:W-:Y:S02]  /*5870*/  SHF.R.U32.HI R11, RZ, 0x8, R7 ;  /* 0x00000008ff0b7819 */ /* 0x000fe40000011607 */
[----:B------:R-:W-:Y:S02]  /*5880*/  SHF.R.U32.HI R13, RZ, 0x18, R16 ;  /* 0x00000018ff0d7819 */ /* 0x000fe40000011610 */
[----:B------:R-:W-:-:S02]  /*5890*/  PRMT R161, R5, 0x7610, R161 ;  /* 0x0000761005a17816 */ /* 0x000fc400000000a1 */
[----:B------:R2:W-:Y:S01]  /*58a0*/  MUFU.EX2 R80, R9 ;  /* 0x0000000900507308 */ /* 0x0005e20000000800 */
[----:B------:R-:W-:Y:S02]  /*58b0*/  PRMT R159, R5, 0x7632, R159 ;  /* 0x00007632059f7816 */ /* 0x000fe4000000009f */
[----:B------:R-:W-:Y:S02]  /*58c0*/  PRMT R11, R14, 0x5410, R11 ;  /* 0x000054100e0b7816 */ /* 0x000fe4000000000b */
[----:B-1----:R-:W-:-:S03]  /*58d0*/  SHF.R.U32.HI R8, RZ, 0x10, R16 ;  /* 0x00000010ff087819 */ /* 0x002fc60000011610 */
[----:B------:R1:W3:Y:S01]  /*58e0*/  MUFU.EX2 R227, R6 ;  /* 0x0000000600e37308 */ /* 0x0002e20000000800 */
[----:B------:R-:W-:Y:S01]  /*58f0*/  LOP3.LUT R10, R8, 0xff, RZ, 0xc0, !PT ;  /* 0x000000ff080a7812 */ /* 0x000fe200078ec0ff */
[--C-:B------:R-:W-:Y:S02]  /*5900*/  FFMA.FTZ R8, R51, c[0x0][0x23c], -R12.reuse ;  /* 0x00008f0033087a23 */ /* 0x100fe4000001080c */
[----:B------:R-:W-:Y:S01]  /*5910*/  LDSM.16.MT88.4 R48, [R177+0xc000] ;  /* 0x00c00000b130783b */ /* 0x000fe20000004200 */
[----:B--2---:R-:W-:-:S03]  /*5920*/  FFMA.FTZ R9, R74, c[0x0][0x23c], -R12 ;  /* 0x00008f004a097a23 */ /* 0x004fc6000001080c */
[----:B------:R-:W-:Y:S01]  /*5930*/  MUFU.EX2 R224, R8 ;  /* 0x0000000800e07308 */ /* 0x000fe20000000800 */
[----:B------:R-:W-:Y:S02]  /*5940*/  PRMT R10, R10, 0x5410, R13 ;  /* 0x000054100a0a7816 */ /* 0x000fe4000000000d */
[----:B-1----:R-:W-:-:S05]  /*5950*/  LOP3.LUT R6, R17, UR25, R42, 0x96, !PT ;  /* 0x0000001911067c12 */ /* 0x002fca000f8e962a */
[----:B------:R1:W2:Y:S01]  /*5960*/  MUFU.EX2 R182, R9 ;  /* 0x0000000900b67308 */ /* 0x0002a20000000800 */
[----:B---3--:R-:W-:Y:S02]  /*5970*/  F2FP.BF16.PACK_AB R4, R252, R227 ;  /* 0x000000e3fc04723e */ /* 0x008fe400000010ff */
[----:B------:R-:W-:Y:S02]  /*5980*/  LOP3.LUT R7, R6, 0xffff, RZ, 0xc0, !PT ;  /* 0x0000ffff06077812 */ /* 0x000fe400078ec0ff */
[C---:B------:R-:W-:Y:S02]  /*5990*/  PRMT R157, R4.reuse, 0x7610, R157 ;  /* 0x00007610049d7816 */ /* 0x040fe4000000009d */
[----:B------:R-:W-:Y:S02]  /*59a0*/  SHF.R.U32.HI R7, RZ, 0x8, R7 ;  /* 0x00000008ff077819 */ /* 0x000fe40000011607 */
[----:B------:R-:W-:Y:S02]  /*59b0*/  PRMT R156, R4, 0x7632, R156 ;  /* 0x00007632049c7816 */ /* 0x000fe4000000009c */
[----:B------:R-:W-:-:S04]  /*59c0*/  F2FP.BF16.PACK_AB R4, R79, R80 ;  /* 0x000000504f04723e */ /* 0x000fc800000010ff */
[----:B------:R-:W-:Y:S02]  /*59d0*/  PRMT R163, R4, 0x7610, R163 ;  /* 0x0000761004a37816 */ /* 0x000fe400000000a3 */
[----:B-1----:R-:W-:Y:S02]  /*59e0*/  LOP3.LUT R9, R6, 0xff, RZ, 0xc0, !PT ;  /* 0x000000ff06097812 */ /* 0x002fe400078ec0ff */
[----:B--2---:R-:W-:Y:S02]  /*59f0*/  F2FP.BF16.PACK_AB R2, R224, R182 ;  /* 0x000000b6e002723e */ /* 0x004fe400000010ff */
[----:B------:R-:W-:Y:S02]  /*5a00*/  PRMT R9, R9, 0x5410, R7 ;  /* 0x0000541009097816 */ /* 0x000fe40000000007 */
[--C-:B------:R-:W-:Y:S02]  /*5a10*/  SHF.R.U32.HI R7, RZ, 0x10, R6.reuse ;  /* 0x00000010ff077819 */ /* 0x100fe40000011606 */
[----:B------:R-:W-:-:S02]  /*5a20*/  SHF.R.U32.HI R6, RZ, 0x18, R6 ;  /* 0x00000018ff067819 */ /* 0x000fc40000011606 */
[----:B------:R-:W-:Y:S02]  /*5a30*/  LOP3.LUT R7, R7, 0xff, RZ, 0xc0, !PT ;  /* 0x000000ff07077812 */ /* 0x000fe400078ec0ff */
[C---:B------:R-:W-:Y:S02]  /*5a40*/  PRMT R160, R2.reuse, 0x7610, R160 ;  /* 0x0000761002a07816 */ /* 0x040fe400000000a0 */
[----:B------:R-:W-:Y:S01]  /*5a50*/  PRMT R158, R2, 0x7632, R158 ;  /* 0x00007632029e7816 */ /* 0x000fe2000000009e */
[--C-:B------:R-:W-:Y:S01]  /*5a60*/  HSET2.LE.AND R2, R9, R53.reuse, PT ;  /* 0x0000003509027233 */ /* 0x100fe20003803000 */
[----:B------:R-:W-:Y:S02]  /*5a70*/  PRMT R6, R7, 0x5410, R6 ;  /* 0x0000541007067816 */ /* 0x000fe40000000006 */
[----:B------:R-:W-:Y:S02]  /*5a80*/  PRMT R162, R4, 0x7632, R162 ;  /* 0x0000763204a27816 */ /* 0x000fe400000000a2 */
[----:B------:R-:W-:Y:S01]  /*5a90*/  PRMT R4, R157, 0x5410, R156 ;  /* 0x000054109d047816 */ /* 0x000fe2000000009c */
[--C-:B------:R-:W-:Y:S01]  /*5aa0*/  HSET2.LE.AND R5, R6, R53.reuse, PT ;  /* 0x0000003506057233 */ /* 0x100fe20003803000 */
[----:B------:R-:W-:Y:S01]  /*5ab0*/  PRMT R7, R160, 0x5410, R158 ;  /* 0x00005410a0077816 */ /* 0x000fe2000000009e */
[----:B------:R-:W-:Y:S01]  /*5ac0*/  HSET2.LE.AND R6, R11, R53, PT ;  /* 0x000000350b067233 */ /* 0x000fe20003803000 */
[----:B------:R-:W-:-:S02]  /*5ad0*/  LOP3.LUT R4, R2, R4, RZ, 0xc0, !PT ;  /* 0x0000000402047212 */ /* 0x000fc400078ec0ff */
[----:B------:R-:W-:Y:S02]  /*5ae0*/  PRMT R2, R161, 0x5410, R159 ;  /* 0x00005410a1027816 */ /* 0x000fe4000000009f */
[----:B------:R-:W-:Y:S02]  /*5af0*/  LOP3.LUT R6, R6, R7, RZ, 0xc0, !PT ;  /* 0x0000000706067212 */ /* 0x000fe400078ec0ff */
[----:B------:R-:W-:Y:S01]  /*5b00*/  LOP3.LUT R5, R5, R2, RZ, 0xc0, !PT ;  /* 0x0000000205057212 */ /* 0x000fe200078ec0ff */
[----:B------:R-:W-:Y:S01]  /*5b10*/  HSET2.LE.AND R2, R10, R53, PT ;  /* 0x000000350a027233 */ /* 0x000fe20003803000 */
[----:B------:R-:W-:Y:S01]  /*5b20*/  PRMT R7, R163, 0x5410, R162 ;  /* 0x00005410a3077816 */ /* 0x000fe200000000a2 */
[----:B------:R-:W1:Y:S03]  /*5b30*/  LDSM.16.MT88.4 R8, [R179+0xe000] ;  /* 0x00e00000b308783b */ /* 0x000e660000004200 */
[----:B------:R-:W-:Y:S01]  /*5b40*/  LOP3.LUT R7, R2, R7, RZ, 0xc0, !PT ;  /* 0x0000000702077212 */ /* 0x000fe200078ec0ff */
[----:B------:R-:W-:-:S04]  /*5b50*/  FFMA.FTZ R2, R59, c[0x0][0x23c], -R0 ;  /* 0x00008f003b027a23 */ /* 0x000fc80000010800 */
[----:B------:R2:W-:Y:S02]  /*5b60*/  MUFU.EX2 R226, R2 ;  /* 0x0000000200e27308 */ /* 0x0005e40000000800 */
[C---:B------:R-:W-:Y:S08]  /*5b70*/  HMMA.16816.F32.BF16 R96, R4.reuse, R32, RZ ;  /* 0x000000200460723c */ /* 0x040ff000000418ff */
[----:B------:R-:W-:Y:S01]  /*5b80*/  HMMA.16816.F32.BF16 R108, R4, R34, RZ ;  /* 0x00000022046c723c */ /* 0x000fe200000418ff */
[----:B------:R-:W3:Y:S01]  /*5b90*/  LDSM.16.MT88.4 R32, [R180+0x10000] ;  /* 0x01000000b420783b */ /* 0x000ee20000004200 */
[----:B--2---:R-:W-:-:S06]  /*5ba0*/  FFMA.FTZ R2, R58, c[0x0][0x23c], -R0 ;  /* 0x00008f003a027a23 */ /* 0x004fcc0000010800 */
[C---:B------:R-:W-:Y:S01]  /*5bb0*/  HMMA.16816.F32.BF16 R128, R4.reuse, R36, RZ ;  /* 0x000000240480723c */ /* 0x040fe200000418ff */
[----:B------:R2:W-:Y:S07]  /*5bc0*/  MUFU.EX2 R184, R2 ;  /* 0x0000000200b87308 */ /* 0x0005ee0000000800 */
[C---:B------:R-:W-:Y:S01]  /*5bd0*/  HMMA.16816.F32.BF16 R116, R4.reuse, R38, RZ ;  /* 0x000000260474723c */ /* 0x040fe200000418ff */
[----:B------:R-:W-:Y:S07]  /*5be0*/  LDSM.16.MT88.4 R36, [R179+0x10000] ;  /* 0x01000000b324783b */ /* 0x000fee0000004200 */
[----:B-1----:R-:W-:Y:S01]  /*5bf0*/  HMMA.16816.F32.BF16 R68, R4, R8, RZ ;  /* 0x000000080444723c */ /* 0x002fe200000418ff */
[----:B--2---:R-:W-:-:S04]  /*5c00*/  FFMA.FTZ R2, R57, c[0x0][0x23c], -R0 ;  /* 0x00008f0039027a23 */ /* 0x004fc80000010800 */
[----:B------:R1:W-:Y:S02]  /*5c10*/  MUFU.EX2 R225, R2 ;  /* 0x0000000200e17308 */ /* 0x0003e40000000800 */
[--C-:B------:R-:W-:Y:S01]  /*5c20*/  FFMA.FTZ R8, R78, c[0x0][0x23c], -R12.reuse ;  /* 0x00008f004e087a23 */ /* 0x100fe2000001080c */
[C---:B------:R-:W-:Y:S05]  /*5c30*/  HMMA.16816.F32.BF16 R92, R4.reuse, R28, RZ ;  /* 0x0000001c045c723c */ /* 0x040fea00000418ff */
[----:B------:R2:W-:Y:S03]  /*5c40*/  MUFU.EX2 R183, R8 ;  /* 0x0000000800b77308 */ /* 0x0005e60000000800 */
[----:B------:R-:W-:Y:S01]  /*5c50*/  HMMA.16816.F32.BF16 R72, R4, R30, RZ ;  /* 0x0000001e0448723c */ /* 0x000fe200000418ff */
[----:B------:R-:W4:Y:S01]  /*5c60*/  LDSM.16.MT88.4 R28, [R177+0x10000] ;  /* 0x01000000b11c783b */ /* 0x000f220000004200 */
[----:B-1----:R-:W-:-:S06]  /*5c70*/  FFMA.FTZ R2, R77, c[0x0][0x23c], -R12 ;  /* 0x00008f004d027a23 */ /* 0x002fcc000001080c */
[----:B------:R-:W-:Y:S01]  /*5c80*/  HMMA.16816.F32.BF16 R124, R4, R24, RZ ;  /* 0x00000018047c723c */ /* 0x000fe200000418ff */
[----:B------:R1:W1:Y:S01]  /*5c90*/  MUFU.EX2 R176, R2 ;  /* 0x0000000200b07308 */ /* 0x0002620000000800 */
[----:B--2---:R-:W-:-:S06]  /*5ca0*/  FFMA.FTZ R8, R76, c[0x0][0x23c], -R12 ;  /* 0x00008f004c087a23 */ /* 0x004fcc000001080c */
[C---:B------:R-:W-:Y:S01]  /*5cb0*/  HMMA.16816.F32.BF16 R104, R4.reuse, R26, RZ ;  /* 0x0000001a0468723c */ /* 0x040fe200000418ff */
[----:B------:R-:W2:Y:S01]  /*5cc0*/  LDSM.16.MT88.4 R24, [R178+0x10000] ;  /* 0x01000000b218783b */ /* 0x000ea20000004200 */
[----:B------:R3:W-:Y:S06]  /*5cd0*/  MUFU.EX2 R203, R8 ;  /* 0x0000000800cb7308 */ /* 0x0007ec0000000800 */
[----:B------:R-:W-:Y:S01]  /*5ce0*/  HMMA.16816.F32.BF16 R60, R4, R10, RZ ;  /* 0x0000000a043c723c */ /* 0x000fe200000418ff */
[----:B-1----:R-:W-:-:S05]  /*5cf0*/  LOP3.LUT R2, R43, UR7, R18, 0x96, !PT ;  /* 0x000000072b027c12 */ /* 0x002fca000f8e9612 */
[----:B------:R-:W-:Y:S02]  /*5d00*/  IMAD.WIDE.U32 R14, R2, -0x2daee0ad, RZ ;  /* 0xd2511f53020e7825 */ /* 0x000fe400078e00ff */
[C---:B------:R-:W-:Y:S02]  /*5d10*/  HMMA.16816.F32.BF16 R120, R4.reuse, R20, RZ ;  /* 0x000000140478723c */ /* 0x040fe400000418ff */
[----:B------:R-:W-:Y:S01]  /*5d20*/  FFMA.FTZ R10, R66, c[0x0][0x23c], -R12 ;  /* 0x00008f00420a7a23 */ /* 0x000fe2000001080c */
[----:B------:R-:W-:Y:S02]  /*5d30*/  SHF.R.U32.HI R9, RZ, 0x10, R14 ;  /* 0x00000010ff097819 */ /* 0x000fe4000001160e */
[----:B---3--:R-:W-:Y:S01]  /*5d40*/  LOP3.LUT R8, R14, 0xffff, RZ, 0xc0, !PT ;  /* 0x0000ffff0e087812 */ /* 0x008fe200078ec0ff */
[----:B------:R1:W-:Y:S01]  /*5d50*/  MUFU.EX2 R175, R10 ;  /* 0x0000000a00af7308 */ /* 0x0003e20000000800 */
[----:B------:R-:W-:Y:S01]  /*5d60*/  LOP3.LUT R13, R9, 0xff, RZ, 0xc0, !PT ;  /* 0x000000ff090d7812 */ /* 0x000fe200078ec0ff */
[----:B------:R-:W-:Y:S01]  /*5d70*/  FFMA.FTZ R9, R67, c[0x0][0x23c], -R0 ;  /* 0x00008f0043097a23 */ /* 0x000fe20000010800 */
[----:B------:R-:W-:Y:S01]  /*5d80*/  LOP3.LUT R2, R15, UR24, R54, 0x96, !PT ;  /* 0x000000180f027c12 */ /* 0x000fe2000f8e9636 */
[----:B------:R-:W-:Y:S01]  /*5d90*/  HMMA.16816.F32.BF16 R100, R4, R48, RZ ;  /* 0x000000300464723c */ /* 0x000fe200000418ff */
[----:B------:R-:W-:Y:S01]  /*5da0*/  SHF.R.U32.HI R19, RZ, 0x8, R8 ;  /* 0x00000008ff137819 */ /* 0x000fe20000011608 */
[----:B------:R-:W-:Y:S01]  /*5db0*/  IMAD.MOV.U32 R67, RZ, RZ, R80 ;  /* 0x000000ffff437224 */ /* 0x000fe200078e0050 */
[C---:B------:R-:W-:Y:S01]  /*5dc0*/  LOP3.LUT R8, R2.reuse, 0xffff, RZ, 0xc0, !PT ;  /* 0x0000ffff02087812 */ /* 0x040fe200078ec0ff */
[----:B------:R3:W2:Y:S01]  /*5dd0*/  MUFU.EX2 R185, R9 ;  /* 0x0000000900b97308 */ /* 0x0006a20000000800 */
[----:B------:R-:W-:-:S02]  /*5de0*/  LOP3.LUT R18, R2, 0xff, RZ, 0xc0, !PT ;  /* 0x000000ff02127812 */ /* 0x000fc400078ec0ff */
[----:B------:R-:W-:Y:S01]  /*5df0*/  SHF.R.U32.HI R11, RZ, 0x8, R8 ;  /* 0x00000008ff0b7819 */ /* 0x000fe20000011608 */
[C---:B------:R-:W-:Y:S01]  /*5e00*/  HMMA.16816.F32.BF16 R136, R4.reuse, R50, RZ ;  /* 0x000000320488723c */ /* 0x040fe200000418ff */
[--C-:B------:R-:W-:Y:S02]  /*5e10*/  SHF.R.U32.HI R8, RZ, 0x18, R2.reuse ;  /* 0x00000018ff087819 */ /* 0x100fe40000011602 */
[----:B------:R-:W-:Y:S01]  /*5e20*/  PRMT R11, R18, 0x5410, R11 ;  /* 0x00005410120b7816 */ /* 0x000fe2000000000b */
[----:B------:R-:W-:Y:S01]  /*5e30*/  IMAD.MOV.U32 R18, RZ, RZ, R79 ;  /* 0x000000ffff127224 */ /* 0x000fe200078e004f */
[----:B-1----:R-:W-:Y:S02]  /*5e40*/  SHF.R.U32.HI R10, RZ, 0x10, R2 ;  /* 0x00000010ff0a7819 */ /* 0x002fe40000011602 */
[----:B------:R-:W-:Y:S01]  /*5e50*/  LOP3.LUT R21, R14, 0xff, RZ, 0xc0, !PT ;  /* 0x000000ff0e157812 */ /* 0x000fe200078ec0ff */
[----:B------:R-:W-:Y:S01]  /*5e60*/  HMMA.16816.F32.BF16 R88, R4, R22, RZ ;  /* 0x000000160458723c */ /* 0x000fe200000418ff */
[----:B------:R-:W-:-:S02]  /*5e70*/  LOP3.LUT R2, R10, 0xff, RZ, 0xc0, !PT ;  /* 0x000000ff0a027812 */ /* 0x000fc400078ec0ff */
[----:B------:R-:W-:Y:S02]  /*5e80*/  SHF.R.U32.HI R20, RZ, 0x18, R14 ;  /* 0x00000018ff147819 */ /* 0x000fe4000001160e */
[----:B---3--:R-:W-:Y:S02]  /*5e90*/  F2FP.BF16.PACK_AB R9, R183, R176 ;  /* 0x000000b0b709723e */ /* 0x008fe400000010ff */
[----:B------:R-:W-:Y:S01]  /*5ea0*/  PRMT R10, R2, 0x5410, R8 ;  /* 0x00005410020a7816 */ /* 0x000fe20000000008 */
[----:B------:R-:W-:Y:S01]  /*5eb0*/  HMMA.16816.F32.BF16 R76, R4, R32, RZ ;  /* 0x00000020044c723c */ /* 0x000fe200000418ff */
[----:B------:R-:W-:Y:S02]  /*5ec0*/  F2FP.BF16.PACK_AB R2, R184, R226 ;  /* 0x000000e2b802723e */ /* 0x000fe400000010ff */
[----:B--2---:R-:W-:Y:S02]  /*5ed0*/  F2FP.BF16.PACK_AB R8, R185, R225 ;  /* 0x000000e1b908723e */ /* 0x004fe400000010ff */
[----:B------:R-:W-:-:S02]  /*5ee0*/  PRMT R150, R9, 0x7610, R150 ;  /* 0x0000761009967816 */ /* 0x000fc40000000096 */
[----:B------:R-:W-:Y:S01]  /*5ef0*/  PRMT R148, R9, 0x7632, R148 ;  /* 0x0000763209947816 */ /* 0x000fe20000000094 */
[C---:B------:R-:W-:Y:S01]  /*5f00*/  HMMA.16816.F32.BF16 R140, R4.reuse, R44, RZ ;  /* 0x0000002c048c723c */ /* 0x040fe200000418ff */
[C---:B------:R-:W-:Y:S02]  /*5f10*/  PRMT R151, R2.reuse, 0x7610, R151 ;  /* 0x0000761002977816 */ /* 0x040fe40000000097 */
[----:B------:R-:W-:Y:S01]  /*5f20*/  PRMT R149, R2, 0x7632, R149 ;  /* 0x0000763202957816 */ /* 0x000fe20000000095 */
[----:B------:R-:W-:Y:S01]  /*5f30*/  HSET2.LE.AND R2, R11, R53, PT ;  /* 0x000000350b027233 */ /* 0x000fe20003803000 */
[----:B------:R-:W-:Y:S02]  /*5f40*/  F2FP.BF16.PACK_AB R9, R175, R203 ;  /* 0x000000cbaf09723e */ /* 0x000fe400000010ff */
[C---:B------:R-:W-:Y:S01]  /*5f50*/  PRMT R145, R8.reuse, 0x7610, R145 ;  /* 0x0000761008917816 */ /* 0x040fe20000000091 */
[----:B------:R-:W-:Y:S01]  /*5f60*/  HMMA.16816.F32.BF16 R132, R4, R46, RZ ;  /* 0x0000002e0484723c */ /* 0x000fe200000418ff */
[----:B------:R-:W-:Y:S01]  /*5f70*/  PRMT R144, R8, 0x7632, R144 ;  /* 0x0000763208907816 */ /* 0x000fe20000000090 */
[----:B------:R-:W-:Y:S01]  /*5f80*/  LDSM.16.MT88.4 R44, [R177+0xc800] ;  /* 0x00c80000b12c783b */ /* 0x000fe20000004200 */
[----:B------:R-:W-:-:S02]  /*5f90*/  PRMT R8, R150, 0x5410, R148 ;  /* 0x0000541096087816 */ /* 0x000fc40000000094 */
[C---:B------:R-:W-:Y:S02]  /*5fa0*/  PRMT R147, R9.reuse, 0x7610, R147 ;  /* 0x0000761009937816 */ /* 0x040fe40000000093 */
[----:B------:R-:W-:Y:S01]  /*5fb0*/  PRMT R146, R9, 0x7632, R146 ;  /* 0x0000763209927816 */ /* 0x000fe20000000092 */
[--C-:B------:R-:W-:Y:S01]  /*5fc0*/  HSET2.LE.AND R9, R10, R53.reuse, PT ;  /* 0x000000350a097233 */ /* 0x100fe20003803000 */
[----:B------:R-:W-:Y:S01]  /*5fd0*/  PRMT R19, R21, 0x5410, R19 ;  /* 0x0000541015137816 */ /* 0x000fe20000000013 */
[----:B----4-:R-:W-:Y:S01]  /*5fe0*/  HMMA.16816.F32.BF16 R56, R4, R28, RZ ;  /* 0x0000001c0438723c */ /* 0x010fe200000418ff */
[----:B------:R-:W-:Y:S02]  /*5ff0*/  LOP3.LUT R8, R2, R8, RZ, 0xc0, !PT ;  /* 0x0000000802087212 */ /* 0x000fe400078ec0ff */
[----:B------:R-:W-:Y:S01]  /*6000*/  PRMT R13, R13, 0x5410, R20 ;  /* 0x000054100d0d7816 */ /* 0x000fe20000000014 */
[----:B------:R-:W-:Y:S01]  /*6010*/  HSET2.LE.AND R10, R19, R53, PT ;  /* 0x00000035130a7233 */ /* 0x000fe20003803000 */
[----:B------:R-:W-:-:S02]  /*6020*/  PRMT R2, R151, 0x5410, R149 ;  /* 0x0000541097027816 */ /* 0x000fc40000000095 */
[----:B------:R-:W-:Y:S01]  /*6030*/  PRMT R11, R147, 0x5410, R146 ;  /* 0x00005410930b7816 */ /* 0x000fe20000000092 */
[C---:B------:R-:W-:Y:S01]  /*6040*/  HMMA.16816.F32.BF16 R48, R4.reuse, R30, RZ ;  /* 0x0000001e0430723c */ /* 0x040fe200000418ff */
[----:B------:R-:W-:Y:S01]  /*6050*/  LOP3.LUT R9, R9, R2, RZ, 0xc0, !PT ;  /* 0x0000000209097212 */ /* 0x000fe200078ec0ff */
[----:B------:R-:W-:Y:S01]  /*6060*/  HSET2.LE.AND R2, R13, R53, PT ;  /* 0x000000350d027233 */ /* 0x000fe20003803000 */
[----:B------:R-:W-:Y:S01]  /*6070*/  LOP3.LUT R10, R10, R11, RZ, 0xc0, !PT ;  /* 0x0000000b0a0a7212 */ /* 0x000fe200078ec0ff */
[----:B------:R-:W-:Y:S04]  /*6080*/  LDSM.16.MT88.4 R28, [R177+0xe800] ;  /* 0x00e80000b11c783b */ /* 0x000fe80000004200 */
[C---:B------:R-:W-:Y:S08]  /*6090*/  HMMA.16816.F32.BF16 R84, R4.reuse, R24, RZ ;  /* 0x000000180454723c */ /* 0x040ff000000418ff */
[C---:B------:R-:W-:Y:S01]  /*60a0*/  HMMA.16816.F32.BF16 R80, R4.reuse, R26, RZ ;  /* 0x0000001a0450723c */ /* 0x040fe200000418ff */
[----:B------:R-:W1:Y:S07]  /*60b0*/  LDSM.16.MT88.4 R24, [R179+0xc800] ;  /* 0x00c80000b318783b */ /* 0x000e6e0000004200 */
[C---:B------:R-:W-:Y:S08]  /*60c0*/  HMMA.16816.F32.BF16 R32, R4.reuse, R34, RZ ;  /* 0x000000220420723c */ /* 0x040ff000000418ff */
[C---:B------:R-:W-:Y:S08]  /*60d0*/  HMMA.16816.F32.BF16 R20, R4.reuse, R36, RZ ;  /* 0x000000240414723c */ /* 0x040ff000000418ff */
[----:B------:R-:W-:Y:S07]  /*60e0*/  HMMA.16816.F32.BF16 R220, R4, R38, RZ ;  /* 0x0000002604dc723c */ /* 0x000fee00000418ff */
[----:B------:R-:W-:-:S04]  /*60f0*/  PRMT R4, R145, 0x5410, R144 ;  /* 0x0000541091047816 */ /* 0x000fc80000000090 */
[----:B------:R-:W-:Y:S02]  /*6100*/  LOP3.LUT R11, R2, R4, RZ, 0xc0, !PT ;  /* 0x00000004020b7212 */ /* 0x000fe400078ec0ff */
[----:B------:R-:W2:Y:S01]  /*6110*/  LDSM.16.MT88.4 R4, [R180+0xc800] ;  /* 0x00c80000b404783b */ /* 0x000ea20000004200 */
[----:B------:R-:W-:Y:S02]  /*6120*/  LOP3.LUT R2, R115, UR6, RZ, 0x3c, !PT ;  /* 0x0000000673027c12 */ /* 0x000fe4000f8e3cff */
[----:B------:R-:W-:Y:S02]  /*6130*/  IMAD.MOV.U32 R207, RZ, RZ, R21 ;  /* 0x000000ffffcf7224 */ /* 0x000fe400078e0015 */
[----:B------:R-:W-:Y:S01]  /*6140*/  IMAD.MOV.U32 R206, RZ, RZ, R22 ;  /* 0x000000ffffce7224 */ /* 0x000fe200078e0016 */
[----:B-1----:R-:W-:Y:S01]  /*6150*/  HMMA.16816.F32.BF16 R212, R8, R24, R96 ;  /* 0x0000001808d4723c */ /* 0x002fe20000041860 */
[----:B------:R-:W-:Y:S02]  /*6160*/  IMAD.MOV.U32 R205, RZ, RZ, R23 ;  /* 0x000000ffffcd7224 */ /* 0x000fe400078e0017 */
[----:B------:R-:W-:-:S02]  /*6170*/  IMAD.MOV.U32 R204, RZ, RZ, R20 ;  /* 0x000000ffffcc7224 */ /* 0x000fc400078e0014 */
[----:B------:R-:W1:Y:S03]  /*6180*/  LDSM.16.MT88.4 R20, [R178+0xc800] ;  /* 0x00c80000b214783b */ /* 0x000e660000004200 */
[C---:B------:R-:W-:Y:S01]  /*6190*/  HMMA.16816.F32.BF16 R96, R8.reuse, R26, R108 ;  /* 0x0000001a0860723c */ /* 0x040fe2000004186c */
[----:B------:R-:W3:Y:S06]  /*61a0*/  LDSM.16.MT88.4 R24, [R180+0xe800] ;  /* 0x00e80000b418783b */ /* 0x000eec0000004200 */
[----:B------:R-:W-:Y:S01]  /*61b0*/  IMAD.MOV.U32 R109, RZ, RZ, R207 ;  /* 0x000000ffff6d7224 */ /* 0x000fe200078e00cf */
[----:B------:R-:W-:Y:S01]  /*61c0*/  HMMA.16816.F32.BF16 R248, R8, R44, R100 ;  /* 0x0000002c08f8723c */ /* 0x000fe20000041864 */
[----:B------:R-:W-:-:S02]  /*61d0*/  IMAD.MOV.U32 R110, RZ, RZ, R206 ;  /* 0x000000ffff6e7224 */ /* 0x000fc400078e00ce */
[----:B------:R-:W-:Y:S02]  /*61e0*/  IMAD.MOV.U32 R111, RZ, RZ, R205 ;  /* 0x000000ffff6f7224 */ /* 0x000fe400078e00cd */
[----:B------:R-:W-:-:S03]  /*61f0*/  IMAD.MOV.U32 R108, RZ, RZ, R204 ;  /* 0x000000ffff6c7224 */ /* 0x000fc600078e00cc */
[C---:B------:R-:W-:Y:S08]  /*6200*/  HMMA.16816.F32.BF16 R240, R8.reuse, R28, R92 ;  /* 0x0000001c08f0723c */ /* 0x040ff0000004185c */
[C---:B------:R-:W-:Y:S01]  /*6210*/  HMMA.16816.F32.BF16 R72, R8.reuse, R30, R72 ;  /* 0x0000001e0848723c */ /* 0x040fe20000041848 */
[----:B------:R-:W-:Y:S07]  /*6220*/  LDSM.16.MT88.4 R28, [R180+0x10800] ;  /* 0x01080000b41c783b */ /* 0x000fee0000004200 */
[C---:B--2---:R-:W-:Y:S08]  /*6230*/  HMMA.16816.F32.BF16 R244, R8.reuse, R4, R128 ;  /* 0x0000000408f4723c */ /* 0x044ff00000041880 */
[C---:B------:R-:W-:Y:S01]  /*6240*/  HMMA.16816.F32.BF16 R228, R8.reuse, R6, R116 ;  /* 0x0000000608e4723c */ /* 0x040fe20000041874 */
[----:B------:R-:W2:Y:S06]  /*6250*/  LDSM.16.MT88.4 R4, [R178+0xe800] ;  /* 0x00e80000b204783b */ /* 0x000eac0000004200 */
[----:B------:R-:W-:Y:S01]  /*6260*/  IMAD.MOV.U32 R117, RZ, RZ, R200 ;  /* 0x000000ffff757224 */ /* 0x000fe200078e00c8 */
[----:B-1----:R-:W-:Y:S01]  /*6270*/  HMMA.16816.F32.BF16 R216, R8, R20, R140 ;  /* 0x0000001408d8723c */ /* 0x002fe2000004188c */
[----:B------:R-:W-:Y:S01]  /*6280*/  IMAD.MOV.U32 R119, RZ, RZ, R185 ;  /* 0x000000ffff777224 */ /* 0x000fe200078e00b9 */
[----:B------:R-:W-:-:S05]  /*6290*/  LOP3.LUT R185, R14, 0xffff, RZ, 0xc0, !PT ;  /* 0x0000ffff0eb97812 */ /* 0x000fca00078ec0ff */
[----:B------:R-:W-:Y:S01]  /*62a0*/  SHF.R.U32.HI R142, RZ, 0x18, R16 ;  /* 0x00000018ff8e7819 */ /* 0x000fe20000011610 */
[----:B------:R-:W-:Y:S01]  /*62b0*/  HMMA.16816.F32.BF16 R36, R8, R22, R132 ;  /* 0x000000160824723c */ /* 0x000fe20000041884 */
[----:B------:R-:W1:Y:S01]  /*62c0*/  LDSM.16.MT88.4 R20, [R179+0xe800] ;  /* 0x00e80000b314783b */ /* 0x000e620000004200 */
[----:B------:R-:W-:Y:S02]  /*62d0*/  LOP3.LUT R141, R14, 0xff, RZ, 0xc0, !PT ;  /* 0x000000ff0e8d7812 */ /* 0x000fe400078ec0ff */
[----:B------:R-:W-:-:S03]  /*62e0*/  SHF.R.U32.HI R143, RZ, 0x18, R14 ;  /* 0x00000018ff8f7819 */ /* 0x000fc6000001160e */
[----:B------:R-:W-:Y:S01]  /*62f0*/  IMAD.MOV.U32 R132, RZ, RZ, R224 ;  /* 0x000000ffff847224 */ /* 0x000fe200078e00e0 */
[----:B---3--:R-:W-:Y:S01]  /*6300*/  HMMA.16816.F32.BF16 R236, R8, R24, R120 ;  /* 0x0000001808ec723c */ /* 0x008fe20000041878 */
[----:B------:R-:W-:Y:S02]  /*6310*/  IMAD.MOV.U32 R133, RZ, RZ, R203 ;  /* 0x000000ffff857224 */ /* 0x000fe400078e00cb */
[----:B------:R-:W-:Y:S02]  /*6320*/  IMAD.MOV.U32 R134, RZ, RZ, R202 ;  /* 0x000000ffff867224 */ /* 0x000fe400078e00ca */
[----:B------:R-:W-:-:S03]  /*6330*/  IMAD.MOV.U32 R135, RZ, RZ, R201 ;  /* 0x000000ffff877224 */ /* 0x000fc600078e00c9 */
[C---:B------:R-:W-:Y:S01]  /*6340*/  HMMA.16816.F32.BF16 R88, R8.reuse, R26, R88 ;  /* 0x0000001a0858723c */ /* 0x040fe20000041858 */
[----:B------:R-:W3:Y:S07]  /*6350*/  LDSM.16.MT88.4 R24, [R178+0x10800] ;  /* 0x01080000b218783b */ /* 0x000eee0000004200 */
[C---:B------:R-:W-:Y:S08]  /*6360*/  HMMA.16816.F32.BF16 R232, R8.reuse, R46, R136 ;  /* 0x0000002e08e8723c */ /* 0x040ff00000041888 */
[C---:B--2---:R-:W-:Y:S07]  /*6370*/  HMMA.16816.F32.BF16 R208, R8.reuse, R4, R124 ;  /* 0x0000000408d0723c */ /* 0x044fee000004187c */
[----:B------:R-:W-:Y:S01]  /*6380*/  IMAD.MOV.U32 R125, RZ, RZ, R227 ;  /* 0x000000ffff7d7224 */ /* 0x000fe200078e00e3 */
[----:B------:R-:W-:Y:S01]  /*6390*/  HMMA.16816.F32.BF16 R104, R8, R6, R104 ;  /* 0x000000060868723c */ /* 0x000fe20000041868 */
[----:B------:R-:W2:Y:S01]  /*63a0*/  LDSM.16.MT88.4 R4, [R177+0x10800] ;  /* 0x01080000b104783b */ /* 0x000ea20000004200 */
[----:B------:R-:W-:-:S02]  /*63b0*/  IMAD.MOV.U32 R126, RZ, RZ, R226 ;  /* 0x000000ffff7e7224 */ /* 0x000fc400078e00e2 */
[----:B------:R-:W-:Y:S02]  /*63c0*/  IMAD.MOV.U32 R127, RZ, RZ, R225 ;  /* 0x000000ffff7f7224 */ /* 0x000fe400078e00e1 */
[----:B------:R-:W-:Y:S01]  /*63d0*/  IMAD.MOV.U32 R124, RZ, RZ, R252 ;  /* 0x000000ffff7c7224 */ /* 0x000fe200078e00fc */
[----:B------:R-:W-:Y:S01]  /*63e0*/  SHF.R.U32.HI R252, RZ, 0x10, R16 ;  /* 0x00000010fffc7819 */ /* 0x000fe20000011610 */
[C---:B-1----:R-:W-:Y:S07]  /*63f0*/  HMMA.16816.F32.BF16 R204, R8.reuse, R20, R68 ;  /* 0x0000001408cc723c */ /* 0x042fee0000041844 */
[----:B------:R-:W-:Y:S01]  /*6400*/  IMAD.MOV.U32 R70, RZ, RZ, R18 ;  /* 0x000000ffff467224 */ /* 0x000fe200078e0012 */
[----:B------:R-:W-:Y:S01]  /*6410*/  HMMA.16816.F32.BF16 R100, R8, R22, R60 ;  /* 0x000000160864723c */ /* 0x000fe2000004183c */
[----:B------:R-:W-:Y:S01]  /*6420*/  IMAD.MOV.U32 R71, RZ, RZ, R67 ;  /* 0x000000ffff477224 */ /* 0x000fe200078e0043 */
[----:B------:R-:W-:Y:S01]  /*6430*/  LOP3.LUT R67, R16, 0xffff, RZ, 0xc0, !PT ;  /* 0x0000ffff10437812 */ /* 0x000fe200078ec0ff */
[----:B------:R-:W-:Y:S01]  /*6440*/  IMAD.MOV.U32 R69, RZ, RZ, R184 ;  /* 0x000000ffff457224 */ /* 0x000fe200078e00b8 */
[----:B------:R-:W-:Y:S01]  /*6450*/  SHF.R.U32.HI R184, RZ, 0x10, R14 ;  /* 0x00000010ffb87819 */ /* 0x000fe2000001160e */
[----:B------:R-:W-:-:S02]  /*6460*/  IMAD.MOV.U32 R68, RZ, RZ, R181 ;  /* 0x000000ffff447224 */ /* 0x000fc400078e00b5 */
[----:B------:R-:W-:Y:S01]  /*6470*/  LOP3.LUT R22, R16, 0xff, RZ, 0xc0, !PT ;  /* 0x000000ff10167812 */ /* 0x000fe200078ec0ff */
[----:B---3--:R-:W-:Y:S01]  /*6480*/  HMMA.16816.F32.BF16 R128, R8, R24, R84 ;  /* 0x000000180880723c */ /* 0x008fe20000041854 */
[----:B------:R-:W-:-:S06]  /*6490*/  IMAD.MOV.U32 R62, RZ, RZ, R175 ;  /* 0x000000ffff3e7224 */ /* 0x000fcc00078e00af */
[----:B------:R-:W-:Y:S01]  /*64a0*/  IMAD.MOV.U32 R87, RZ, RZ, R133 ;  /* 0x000000ffff577224 */ /* 0x000fe200078e0085 */
[----:B------:R-:W-:Y:S01]  /*64b0*/  HMMA.16816.F32.BF16 R92, R8, R28, R76 ;  /* 0x0000001c085c723c */ /* 0x000fe2000004184c */
[----:B------:R-:W-:Y:S02]  /*64c0*/  IMAD.MOV.U32 R84, RZ, RZ, R126 ;  /* 0x000000ffff547224 */ /* 0x000fe400078e007e */
[----:B------:R-:W-:-:S04]  /*64d0*/  IMAD.MOV.U32 R86, RZ, RZ, R127 ;  /* 0x000000ffff567224 */ /* 0x000fc800078e007f */
[----:B------:R-:W-:Y:S01]  /*64e0*/  IMAD.MOV.U32 R79, RZ, RZ, R62 ;  /* 0x000000ffff4f7224 */ /* 0x000fe200078e003e */
[----:B------:R-:W-:Y:S01]  /*64f0*/  HMMA.16816.F32.BF16 R44, R8, R30, R32 ;  /* 0x0000001e082c723c */ /* 0x000fe20000041820 */
[----:B------:R-:W-:-:S07]  /*6500*/  IMAD.MOV.U32 R62, RZ, RZ, R135 ;  /* 0x000000ffff3e7224 */ /* 0x000fce00078e0087 */
[C---:B--2---:R-:W-:Y:S07]  /*6510*/  HMMA.16816.F32.BF16 R224, R8.reuse, R4, R56 ;  /* 0x0000000408e0723c */ /* 0x044fee0000041838 */
[----:B------:R-:W-:Y:S01]  /*6520*/  IMAD.WIDE.U32 R4, R2, -0x326172a9, RZ ;  /* 0xcd9e8d5702047825 */ /* 0x000fe200078e00ff */
[----:B------:R-:W-:Y:S01]  /*6530*/  HMMA.16816.F32.BF16 R200, R8, R6, R48 ;  /* 0x0000000608c8723c */ /* 0x000fe20000041830 */
[----:B------:R-:W1:Y:S01]  /*6540*/  LDC.U8 R51, c[0x0][0x2d8] ;  /* 0x0000b600ff337b82 */ /* 0x000e620000000000 */
[----:B------:R-:W-:-:S02]  /*6550*/  LOP3.LUT R56, R15, UR24, R54, 0x96, !PT ;  /* 0x000000180f387c12 */ /* 0x000fc4000f8e9636 */
[----:B------:R-:W-:Y:S02]  /*6560*/  LOP3.LUT R5, R5, UR23, R52, 0x96, !PT ;  /* 0x0000001705057c12 */ /* 0x000fe4000f8e9634 */
[----:B------:R-:W-:Y:S02]  /*6570*/  LOP3.LUT R2, R41, UR22, R4, 0x96, !PT ;  /* 0x0000001629027c12 */ /* 0x000fe4000f8e9604 */
[----:B------:R-:W-:Y:S01]  /*6580*/  HMMA.16816.F32.BF16 R120, R8, R26, R80 ;  /* 0x0000001a0878723c */ /* 0x000fe20000041850 */
[----:B------:R-:W-:-:S04]  /*6590*/  IMAD.WIDE.U32 R4, R5, -0x2daee0ad, RZ ;  /* 0xd2511f5305047825 */ /* 0x000fc800078e00ff */
[----:B------:R-:W-:Y:S01]  /*65a0*/  IMAD.WIDE.U32 R20, R2, -0x2daee0ad, RZ ;  /* 0xd2511f5302147825 */ /* 0x000fe200078e00ff */
[----:B------:R-:W-:Y:S02]  /*65b0*/  LOP3.LUT R5, R5, UR21, R64, 0x96, !PT ;  /* 0x0000001505057c12 */ /* 0x000fe4000f8e9640 */
[----:B------:R-:W-:Y:S01]  /*65c0*/  LOP3.LUT R64, R17, UR25, R42, 0x96, !PT ;  /* 0x0000001911407c12 */ /* 0x000fe2000f8e962a */
[----:B------:R-:W-:Y:S01]  /*65d0*/  IMAD.MOV.U32 R80, RZ, RZ, R108 ;  /* 0x000000ffff507224 */ /* 0x000fe200078e006c */
[----:B------:R-:W-:Y:S01]  /*65e0*/  LOP3.LUT R2, R21, UR14, R4, 0x96, !PT ;  /* 0x0000000e15027c12 */ /* 0x000fe2000f8e9604 */
[----:B------:R-:W-:-:S04]  /*65f0*/  IMAD.WIDE.U32 R18, R5, -0x326172a9, RZ ;  /* 0xcd9e8d5705127825 */ /* 0x000fc800078e00ff */
[----:B------:R-:W-:Y:S01]  /*6600*/  IMAD.WIDE.U32 R6, R2, -0x326172a9, RZ ;  /* 0xcd9e8d5702067825 */ /* 0x000fe200078e00ff */
[C-C-:B------:R-:W-:Y:S02]  /*6610*/  LOP3.LUT R2, R19.reuse, UR15, R40.reuse, 0x96, !PT ;  /* 0x0000000f13027c12 */ /* 0x140fe4000f8e9628 */
[----:B------:R-:W-:Y:S01]  /*6620*/  LOP3.LUT R19, R19, UR15, R40, 0x96, !PT ;  /* 0x0000000f13137c12 */ /* 0x000fe2000f8e9628 */
[----:B------:R-:W-:Y:S01]  /*6630*/  IMAD.MOV.U32 R81, RZ, RZ, R109 ;  /* 0x000000ffff517224 */ /* 0x000fe200078e006d */
[----:B------:R-:W-:Y:S01]  /*6640*/  LOP3.LUT R13, R7, UR11, R18, 0x96, !PT ;  /* 0x0000000b070d7c12 */ /* 0x000fe2000f8e9612 */
[----:B------:R-:W-:Y:S01]  /*6650*/  IMAD.WIDE.U32 R4, R2, -0x2daee0ad, RZ ;  /* 0xd2511f5302047825 */ /* 0x000fe200078e00ff */
[----:B-1----:R-:W-:-:S03]  /*6660*/  ISETP.GE.U32.AND P4, PT, R51, R22, PT ;  /* 0x000000163300720c */ /* 0x002fc60003f86070 */
[----:B------:R-:W-:Y:S01]  /*6670*/  IMAD.WIDE.U32 R58, R13, -0x2daee0ad, RZ ;  /* 0xd2511f530d3a7825 */ /* 0x000fe200078e00ff */
[----:B------:R-:W-:-:S03]  /*6680*/  LOP3.LUT R5, R5, UR8, R20, 0x96, !PT ;  /* 0x0000000805057c12 */ /* 0x000fc6000f8e9614 */
[----:B------:R-:W-:Y:S01]  /*6690*/  IMAD.MOV.U32 R82, RZ, RZ, R110 ;  /* 0x000000ffff527224 */ /* 0x000fe200078e006e */
[----:B------:R-:W-:Y:S01]  /*66a0*/  LOP3.LUT R2, R59, UR5, R4, 0x96, !PT ;  /* 0x000000053b027c12 */ /* 0x000fe2000f8e9604 */
[----:B------:R-:W-:-:S04]  /*66b0*/  IMAD.WIDE.U32 R20, R5, -0x326172a9, RZ ;  /* 0xcd9e8d5705147825 */ /* 0x000fc800078e00ff */
[----:B------:R-:W-:Y:S01]  /*66c0*/  IMAD.WIDE.U32 R4, R2, -0x326172a9, RZ ;  /* 0xcd9e8d5702047825 */ /* 0x000fe200078e00ff */
[C-C-:B------:R-:W-:Y:S02]  /*66d0*/  LOP3.LUT R65, R21.reuse, UR7, R6.reuse, 0x96, !PT ;  /* 0x0000000715417c12 */ /* 0x140fe4000f8e9606 */
[----:B------:R-:W-:Y:S01]  /*66e0*/  LOP3.LUT R23, R21, UR7, R6, 0x96, !PT ;  /* 0x0000000715177c12 */ /* 0x000fe2000f8e9606 */
[----:B------:R-:W-:Y:S01]  /*66f0*/  IMAD R2, R19, -0x2daee0ad, RZ ;  /* 0xd2511f5313027824 */ /* 0x000fe200078e02ff */
[----:B------:R-:W-:Y:S01]  /*6700*/  LOP3.LUT R7, R5, UR25, R20, 0x96, !PT ;  /* 0x0000001905077c12 */ /* 0x000fe2000f8e9614 */
[----:B------:R-:W-:Y:S01]  /*6710*/  IMAD.WIDE.U32 R18, R13, -0x2daee0ad, RZ ;  /* 0xd2511f530d127825 */ /* 0x000fe200078e00ff */
[C---:B------:R-:W-:Y:S02]  /*6720*/  LOP3.LUT R24, R4.reuse, 0xff, RZ, 0xc0, !PT ;  /* 0x000000ff04187812 */ /* 0x040fe400078ec0ff */
[----:B------:R-:W-:Y:S01]  /*6730*/  LOP3.LUT R57, R4, 0xffff, RZ, 0xc0, !PT ;  /* 0x0000ffff04397812 */ /* 0x000fe200078ec0ff */
[----:B------:R-:W-:Y:S01]  /*6740*/  IMAD.MOV.U32 R83, RZ, RZ, R111 ;  /* 0x000000ffff537224 */ /* 0x000fe200078e006f */
[----:B------:R-:W-:-:S02]  /*6750*/  LOP3.LUT R2, R19, UR5, R2, 0x96, !PT ;  /* 0x0000000513027c12 */ /* 0x000fc4000f8e9602 */
[--C-:B------:R-:W-:Y:S02]  /*6760*/  SHF.R.U32.HI R59, RZ, 0x10, R4.reuse ;  /* 0x00000010ff3b7819 */ /* 0x100fe40000011604 */
[----:B------:R-:W-:Y:S01]  /*6770*/  SHF.R.U32.HI R21, RZ, 0x18, R4 ;  /* 0x00000018ff157819 */ /* 0x000fe20000011604 */
[----:B------:R-:W-:Y:S01]  /*6780*/  IMAD.WIDE.U32 R4, R2, -0x326172a9, RZ ;  /* 0xcd9e8d5702047825 */ /* 0x000fe200078e00ff */
[C---:B------:R-:W-:Y:S02]  /*6790*/  ISETP.GE.U32.AND P2, PT, R51.reuse, R24, PT ;  /* 0x000000183300720c */ /* 0x040fe40003f46070 */
[----:B------:R-:W-:Y:S02]  /*67a0*/  ISETP.GE.U32.AND P3, PT, R51, R21, PT ;  /* 0x000000153300720c */ /* 0x000fe40003f66070 */
[----:B------:R-:W-:Y:S02]  /*67b0*/  LOP3.LUT R6, R5, UR25, R20, 0x96, !PT ;  /* 0x0000001905067c12 */ /* 0x000fe4000f8e9614 */
[----:B------:R-:W-:-:S02]  /*67c0*/  LOP3.LUT R14, R4, 0xffff, RZ, 0xc0, !PT ;  /* 0x0000ffff040e7812 */ /* 0x000fc400078ec0ff */
[----:B------:R-:W-:Y:S02]  /*67d0*/  LOP3.LUT R16, R4, 0xff, RZ, 0xc0, !PT ;  /* 0x000000ff04107812 */ /* 0x000fe400078ec0ff */
[--C-:B------:R-:W-:Y:S02]  /*67e0*/  SHF.R.U32.HI R13, RZ, 0x10, R4.reuse ;  /* 0x00000010ff0d7819 */ /* 0x100fe40000011604 */
[----:B------:R-:W-:Y:S01]  /*67f0*/  SHF.R.U32.HI R15, RZ, 0x18, R4 ;  /* 0x00000018ff0f7819 */ /* 0x000fe20000011604 */
[----:B------:R-:W-:Y:S01]  /*6800*/  IMAD.WIDE.U32 R4, R23, -0x2daee0ad, RZ ;  /* 0xd2511f5317047825 */ /* 0x000fe200078e00ff */
[----:B------:R-:W-:Y:S02]  /*6810*/  SHF.R.U32.HI R14, RZ, 0x8, R14 ;  /* 0x00000008ff0e7819 */ /* 0x000fe4000001160e */
[----:B------:R-:W-:Y:S02]  /*6820*/  LOP3.LUT R13, R13, 0xff, RZ, 0xc0, !PT ;  /* 0x000000ff0d0d7812 */ /* 0x000fe400078ec0ff */
[----:B------:R-:W-:-:S02]  /*6830*/  LOP3.LUT R2, R5, UR24, R18, 0x96, !PT ;  /* 0x0000001805027c12 */ /* 0x000fc4000f8e9612 */
[C---:B------:R-:W-:Y:S01]  /*6840*/  LOP3.LUT R17, R4.reuse, 0xffff, RZ, 0xc0, !PT ;  /* 0x0000ffff04117812 */ /* 0x040fe200078ec0ff */
[----:B------:R-:W-:Y:S01]  /*6850*/  FFMA.FTZ R5, R167, c[0x0][0x23c], -R0 ;  /* 0x00008f00a7057a23 */ /* 0x000fe20000010800 */
[----:B------:R-:W-:Y:S01]  /*6860*/  LOP3.LUT R19, R4, 0xff, RZ, 0xc0, !PT ;  /* 0x000000ff04137812 */ /* 0x000fe200078ec0ff */
[----:B------:R-:W-:Y:S01]  /*6870*/  IMAD.MOV.U32 R167, RZ, RZ, R68 ;  /* 0x000000ffffa77224 */ /* 0x000fe200078e0044 */
[--C-:B------:R-:W-:Y:S01]  /*6880*/  SHF.R.U32.HI R18, RZ, 0x10, R4.reuse ;  /* 0x00000010ff127819 */ /* 0x100fe20000011604 */
[----:B------:R1:W-:Y:S01]  /*6890*/  MUFU.EX2 R116, R5 ;  /* 0x0000000500747308 */ /* 0x0003e20000000800 */
[----:B------:R-:W-:Y:S01]  /*68a0*/  SHF.R.U32.HI R20, RZ, 0x18, R4 ;  /* 0x00000018ff147819 */ /* 0x000fe20000011604 */
[----:B------:R-:W-:Y:S01]  /*68b0*/  IMAD.MOV.U32 R68, RZ, RZ, R134 ;  /* 0x000000ffff447224 */ /* 0x000fe200078e0086 */
[----:B------:R-:W-:Y:S02]  /*68c0*/  SHF.R.U32.HI R4, RZ, 0x10, R7 ;  /* 0x00000010ff047819 */ /* 0x000fe40000011607 */
[----:B------:R-:W-:-:S02]  /*68d0*/  PRMT R23, R16, 0x5410, R14 ;  /* 0x0000541010177816 */ /* 0x000fc4000000000e */
[----:B------:R-:W-:Y:S02]  /*68e0*/  LOP3.LUT R4, R4, 0xff, RZ, 0xc0, !PT ;  /* 0x000000ff04047812 */ /* 0x000fe400078ec0ff */
[----:B------:R-:W-:Y:S01]  /*68f0*/  PRMT R22, R13, 0x5410, R15 ;  /* 0x000054100d167816 */ /* 0x000fe2000000000f */
[--C-:B------:R-:W-:Y:S01]  /*6900*/  FFMA.FTZ R13, R152, c[0x0][0x23c], -R0.reuse ;  /* 0x00008f00980d7a23 */ /* 0x100fe20000010800 */
[----:B------:R-:W-:Y:S02]  /*6910*/  ISETP.GE.U32.AND P6, PT, R51, R4, PT ;  /* 0x000000043300720c */ /* 0x000fe40003fc6070 */
[----:B------:R-:W-:Y:S01]  /*6920*/  LOP3.LUT R4, R6, 0xffff, RZ, 0xc0, !PT ;  /* 0x0000ffff06047812 */ /* 0x000fe200078ec0ff */
[----:B------:R2:W-:Y:S01]  /*6930*/  MUFU.EX2 R60, R13 ;  /* 0x0000000d003c7308 */ /* 0x0005e20000000800 */
[----:B-1----:R-:W-:-:S07]  /*6940*/  FFMA.FTZ R5, R113, c[0x0][0x23c], -R0 ;  /* 0x00008f0071057a23 */ /* 0x002fce0000010800 */
[----:B------:R1:W-:Y:S01]  /*6950*/  MUFU.EX2 R175, R5 ;  /* 0x0000000500af7308 */ /* 0x0003e20000000800 */
[----:B--2---:R-:W-:Y:S02]  /*6960*/  LOP3.LUT R13, R2, 0xff, RZ, 0xc0, !PT ;  /* 0x000000ff020d7812 */ /* 0x004fe400078ec0ff */
[----:B-1----:R-:W-:Y:S02]  /*6970*/  SHF.R.U32.HI R5, RZ, 0x8, R4 ;  /* 0x00000008ff057819 */ /* 0x002fe40000011604 */
[----:B------:R-:W-:-:S04]  /*6980*/  LOP3.LUT R4, R6, 0xff, RZ, 0xc0, !PT ;  /* 0x000000ff06047812 */ /* 0x000fc800078ec0ff */
[----:B------:R-:W-:Y:S01]  /*6990*/  PRMT R21, R4, 0x5410, R5 ;  /* 0x0000541004157816 */ /* 0x000fe20000000005 */
[----:B------:R-:W-:Y:S01]  /*69a0*/  FFMA.FTZ R4, R172, c[0x0][0x23c], -R12 ;  /* 0x00008f00ac047a23 */ /* 0x000fe2000001080c */
[--C-:B------:R-:W-:Y:S02]  /*69b0*/  SHF.R.U32.HI R5, RZ, 0x10, R6.reuse ;  /* 0x00000010ff057819 */ /* 0x100fe40000011606 */
[----:B------:R-:W-:Y:S01]  /*69c0*/  SHF.R.U32.HI R6, RZ, 0x18, R6 ;  /* 0x00000018ff067819 */ /* 0x000fe20000011606 */
[----:B------:R1:W-:Y:S02]  /*69d0*/  MUFU.EX2 R118, R4 ;  /* 0x0000000400767308 */ /* 0x0003e40000000800 */
[----:B-1----:R-:W-:Y:S01]  /*69e0*/  LOP3.LUT R4, R5, 0xff, RZ, 0xc0, !PT ;  /* 0x000000ff05047812 */ /* 0x002fe200078ec0ff */
[----:B------:R-:W-:-:S03]  /*69f0*/  FFMA.FTZ R5, R155, c[0x0][0x23c], -R12 ;  /* 0x00008f009b057a23 */ /* 0x000fc6000001080c */
[----:B------:R-:W-:Y:S02]  /*6a00*/  PRMT R16, R4, 0x5410, R6 ;  /* 0x0000541004107816 */ /* 0x000fe40000000006 */
[----:B------:R1:W2:Y:S01]  /*6a10*/  MUFU.EX2 R61, R5 ;  /* 0x00000005003d7308 */ /* 0x0002a20000000800 */
[----:B------:R-:W-:Y:S01]  /*6a20*/  SHF.R.U32.HI R4, RZ, 0x8, R17 ;  /* 0x00000008ff047819 */ /* 0x000fe20000011611 */
[----:B------:R-:W-:-:S03]  /*6a30*/  FFMA.FTZ R6, R154, c[0x0][0x23c], -R0 ;  /* 0x00008f009a067a23 */ /* 0x000fc60000010800 */
[----:B------:R-:W-:Y:S02]  /*6a40*/  PRMT R15, R19, 0x5410, R4 ;  /* 0x00005410130f7816 */ /* 0x000fe40000000004 */
[----:B------:R-:W-:Y:S01]  /*6a50*/  LOP3.LUT R4, R18, 0xff, RZ, 0xc0, !PT ;  /* 0x000000ff12047812 */ /* 0x000fe200078ec0ff */
[----:B------:R2:W-:Y:S03]  /*6a60*/  MUFU.EX2 R85, R6 ;  /* 0x0000000600557308 */ /* 0x0005e60000000800 */
[----:B------:R-:W-:Y:S02]  /*6a70*/  PRMT R14, R4, 0x5410, R20 ;  /* 0x00005410040e7816 */ /* 0x000fe40000000014 */
[----:B------:R-:W-:Y:S01]  /*6a80*/  SHF.R.U32.HI R4, RZ, 0x18, R7 ;  /* 0x00000018ff047819 */ /* 0x000fe20000011607 */
[----:B-1----:R-:W-:-:S03]  /*6a90*/  FFMA.FTZ R5, R153, c[0x0][0x23c], -R0 ;  /* 0x00008f0099057a23 */ /* 0x002fc60000010800 */
[----:B------:R-:W-:Y:S01]  /*6aa0*/  ISETP.GE.U32.AND P5, PT, R51, R4, PT ;  /* 0x000000043300720c */ /* 0x000fe20003fa6070 */
[----:B------:R-:W-:Y:S01]  /*6ab0*/  HSET2.LE.AND R17, R14, R53, PT ;  /* 0x000000350e117233 */ /* 0x000fe20003803000 */
[----:B------:R1:W-:Y:S01]  /*6ac0*/  MUFU.EX2 R63, R5 ;  /* 0x00000005003f7308 */ /* 0x0003e20000000800 */
[----:B--2---:R-:W-:-:S04]  /*6ad0*/  F2FP.BF16.PACK_AB R6, R61, R118 ;  /* 0x000000763d06723e */ /* 0x004fc800000010ff */
[C---:B------:R-:W-:Y:S02]  /*6ae0*/  PRMT R140, R6.reuse, 0x7610, R140 ;  /* 0x00007610068c7816 */ /* 0x040fe4000000008c */
[----:B------:R-:W-:-:S04]  /*6af0*/  PRMT R139, R6, 0x7632, R139 ;  /* 0x00007632068b7816 */ /* 0x000fc8000000008b */
[----:B------:R-:W-:Y:S02]  /*6b00*/  PRMT R18, R140, 0x5410, R139 ;  /* 0x000054108c127816 */ /* 0x000fe4000000008b */
[C---:B-1----:R-:W-:Y:S02]  /*6b10*/  LOP3.LUT R5, R7.reuse, 0xff, RZ, 0xc0, !PT ;  /* 0x000000ff07057812 */ /* 0x042fe400078ec0ff */
[----:B------:R-:W-:Y:S02]  /*6b20*/  LOP3.LUT R7, R7, 0xffff, RZ, 0xc0, !PT ;  /* 0x0000ffff07077812 */ /* 0x000fe400078ec0ff */
[----:B------:R-:W-:Y:S01]  /*6b30*/  ISETP.GE.U32.AND P1, PT, R51, R5, PT ;  /* 0x000000053300720c */ /* 0x000fe20003f26070 */
[----:B------:R-:W-:Y:S01]  /*6b40*/  FFMA.FTZ R5, R164, c[0x0][0x23c], -R0 ;  /* 0x00008f00a4057a23 */ /* 0x000fe20000010800 */
[----:B------:R-:W-:Y:S02]  /*6b50*/  SHF.R.U32.HI R4, RZ, 0x8, R7 ;  /* 0x00000008ff047819 */ /* 0x000fe40000011607 */
[----:B------:R-:W-:Y:S01]  /*6b60*/  SHF.R.U32.HI R7, RZ, 0x18, R2 ;  /* 0x00000018ff077819 */ /* 0x000fe20000011602 */
[----:B------:R1:W-:Y:S01]  /*6b70*/  MUFU.EX2 R181, R5 ;  /* 0x0000000500b57308 */ /* 0x0003e20000000800 */
[----:B------:R-:W-:-:S07]  /*6b80*/  LOP3.LUT R4, R4, 0xffff, RZ, 0xc0, !PT ;  /* 0x0000ffff04047812 */ /* 0x000fce00078ec0ff */
[----:B------:R-:W-:-:S05]  /*6b90*/  @!P1 HFMA2.BF16_V2 R66, -RZ.H0_H0, RZ.H0_H0, -R140.H0_H0 ;  /* 0x200000ffff429231 */ /* 0x000fca000034098c */
[----:B------:R-:W-:Y:S02]  /*6ba0*/  @!P1 PRMT R140, R66, 0x5410, RZ ;  /* 0x00005410428c9816 */ /* 0x000fe400000000ff */
[----:B------:R-:W-:Y:S01]  /*6bb0*/  ISETP.GE.U32.AND P1, PT, R51, R4, PT ;  /* 0x000000043300720c */ /* 0x000fe20003f26070 */
[----:B-1----:R-:W-:Y:S01]  /*6bc0*/  FFMA.FTZ R5, R165, c[0x0][0x23c], -R0 ;  /* 0x00008f00a5057a23 */ /* 0x002fe20000010800 */
[----:B------:R-:W-:Y:S01]  /*6bd0*/  LOP3.LUT R4, R2, 0xffff, RZ, 0xc0, !PT ;  /* 0x0000ffff02047812 */ /* 0x000fe200078ec0ff */
[----:B------:R-:W-:Y:S02]  /*6be0*/  IMAD.MOV.U32 R51, RZ, RZ, R69 ;  /* 0x000000ffff337224 */ /* 0x000fe400078e0045 */
[----:B------:R1:W2:Y:S01]  /*6bf0*/  MUFU.EX2 R52, R5 ;  /* 0x0000000500347308 */ /* 0x0002a20000000800 */
[----:B------:R-:W-:Y:S01]  /*6c00*/  SHF.R.U32.HI R6, RZ, 0x8, R4 ;  /* 0x00000008ff067819 */ /* 0x000fe20000011604 */
[----:B------:R-:W-:Y:S02]  /*6c10*/  FFMA.FTZ R4, R168, c[0x0][0x23c], -R12 ;  /* 0x00008f00a8047a23 */ /* 0x000fe4000001080c */
[----:B------:R-:W-:Y:S01]  /*6c20*/  IMAD.MOV.U32 R69, RZ, RZ, R132 ;  /* 0x000000ffff457224 */ /* 0x000fe200078e0084 */
[----:B------:R-:W-:Y:S01]  /*6c30*/  PRMT R13, R13, 0x5410, R6 ;  /* 0x000054100d0d7816 */ /* 0x000fe20000000006 */
[----:B------:R-:W-:-:S02]  /*6c40*/  HSET2.LE.AND R6, R23, R53, PT ;  /* 0x0000003517067233 */ /* 0x000fc40003803000 */
[----:B------:R-:W-:Y:S02]  /*6c50*/  MUFU.EX2 R76, R4 ;  /* 0x00000004004c7308 */ /* 0x000fe40000000800 */
[----:B------:R-:W-:Y:S01]  /*6c60*/  HSET2.LE.AND R13, R13, R53, PT ;  /* 0x000000350d0d7233 */ /* 0x000fe20003803000 */
[----:B-1----:R-:W-:Y:S02]  /*6c70*/  FFMA.FTZ R5, R166, c[0x0][0x23c], -R12 ;  /* 0x00008f00a6057a23 */ /* 0x002fe4000001080c */
[----:B--2---:R-:W-:-:S03]  /*6c80*/  IMAD.MOV.U32 R66, RZ, RZ, R52 ;  /* 0x000000ffff427224 */ /* 0x004fc600078e0034 */
[----:B------:R1:W2:Y:S02]  /*6c90*/  MUFU.EX2 R52, R5 ;  /* 0x0000000500347308 */ /* 0x0002a40000000800 */
[----:B-1----:R-:W-:-:S04]  /*6ca0*/  SHF.R.U32.HI R5, RZ, 0x10, R2 ;  /* 0x00000010ff057819 */ /* 0x002fc80000011602 */
[----:B------:R-:W-:Y:S01]  /*6cb0*/  LOP3.LUT R2, R5, 0xff, RZ, 0xc0, !PT ;  /* 0x000000ff05027812 */ /* 0x000fe200078ec0ff */
[--C-:B------:R-:W-:Y:S02]  /*6cc0*/  HSET2.LE.AND R5, R16, R53.reuse, PT ;  /* 0x0000003510057233 */ /* 0x100fe40003803000 */
[--C-:B------:R-:W-:Y:S01]  /*6cd0*/  HSET2.LE.AND R16, R15, R53.reuse, PT ;  /* 0x000000350f107233 */ /* 0x100fe20003803000 */
[--C-:B------:R-:W-:Y:S01]  /*6ce0*/  FFMA.FTZ R15, R171, c[0x0][0x23c], -R12.reuse ;  /* 0x00008f00ab0f7a23 */ /* 0x100fe2000001080c */
[----:B------:R-:W-:Y:S01]  /*6cf0*/  PRMT R4, R2, 0x5410, R7 ;  /* 0x0000541002047816 */ /* 0x000fe20000000007 */
[--C-:B------:R-:W-:Y:S01]  /*6d00*/  FFMA.FTZ R2, R169, c[0x0][0x23c], -R12.reuse ;  /* 0x00008f00a9027a23 */ /* 0x100fe2000001080c */
[--C-:B------:R-:W-:Y:S01]  /*6d10*/  HSET2.LE.AND R7, R22, R53.reuse, PT ;  /* 0x0000003516077233 */ /* 0x100fe20003803000 */
[----:B------:R1:W-:Y:S02]  /*6d20*/  MUFU.EX2 R77, R15 ;  /* 0x0000000f004d7308 */ /* 0x0003e40000000800 */
[----:B------:R-:W-:Y:S01]  /*6d30*/  HSET2.LE.AND R14, R4, R53, PT ;  /* 0x00000035040e7233 */ /* 0x000fe20003803000 */
[----:B------:R-:W-:-:S02]  /*6d40*/  FFMA.FTZ R4, R173, c[0x0][0x23c], -R12 ;  /* 0x00008f00ad047a23 */ /* 0x000fc4000001080c */
[----:B------:R-:W-:-:S03]  /*6d50*/  FFMA.FTZ R12, R174, c[0x0][0x23c], -R12 ;  /* 0x00008f00ae0c7a23 */ /* 0x000fc6000001080c */
[----:B------:R3:W4:Y:S01]  /*6d60*/  MUFU.EX2 R78, R2 ;  /* 0x00000002004e7308 */ /* 0x0007220000000800 */
[----:B-1----:R-:W-:Y:S01]  /*6d70*/  FFMA.FTZ R15, R170, c[0x0][0x23c], -R0 ;  /* 0x00008f00aa0f7a23 */ /* 0x002fe20000010800 */
[----:B------:R-:W-:-:S06]  /*6d80*/  F2FP.BF16.PACK_AB R0, R175, R116 ;  /* 0x00000074af00723e */ /* 0x000fcc00000010ff */
[----:B------:R1:W-:Y:S01]  /*6d90*/  MUFU.EX2 R54, R4 ;  /* 0x0000000400367308 */ /* 0x0003e20000000800 */
[C---:B------:R-:W-:Y:S02]  /*6da0*/  PRMT R138, R0.reuse, 0x7632, R138 ;  /* 0x00007632008a7816 */ /* 0x040fe4000000008a */
[----:B------:R-:W-:Y:S01]  /*6db0*/  PRMT R137, R0, 0x7610, R137 ;  /* 0x0000761000897816 */ /* 0x000fe20000000089 */
[----:B---3--:R-:W-:-:S04]  /*6dc0*/  HSET2.LE.AND R2, R21, R53, PT ;  /* 0x0000003515027233 */ /* 0x008fc80003803000 */
[----:B------:R-:W3:Y:S01]  /*6dd0*/  MUFU.EX2 R24, R12 ;  /* 0x0000000c00187308 */ /* 0x000ee20000000800 */
[----:B------:R-:W-:-:S04]  /*6de0*/  PRMT R0, R137, 0x5410, R138 ;  /* 0x0000541089007816 */ /* 0x000fc8000000008a */
[----:B------:R-:W-:Y:S02]  /*6df0*/  LOP3.LUT R5, R5, R0, RZ, 0xc0, !PT ;  /* 0x0000000005057212 */ /* 0x000fe400078ec0ff */
[----:B------:R-:W-:Y:S01]  /*6e00*/  F2FP.BF16.PACK_AB R0, R63, R60 ;  /* 0x0000003c3f00723e */ /* 0x000fe200000010ff */
[----:B------:R3:W3:Y:S01]  /*6e10*/  MUFU.EX2 R55, R15 ;  /* 0x0000000f00377308 */ /* 0x0006e20000000800 */
[----:B-1----:R-:W-:Y:S02]  /*6e20*/  LOP3.LUT R4, R2, R18, RZ, 0xc0, !PT ;  /* 0x0000001202047212 */ /* 0x002fe400078ec0ff */
[----:B--2---:R-:W-:Y:S02]  /*6e30*/  F2FP.BF16.PACK_AB R2, R76, R52 ;  /* 0x000000344c02723e */ /* 0x004fe400000010ff */
[----:B------:R-:W-:Y:S02]  /*6e40*/  PRMT R114, R0, 0x7632, R114 ;  /* 0x0000763200727816 */ /* 0x000fe40000000072 */
[----:B------:R-:W-:-:S02]  /*6e50*/  PRMT R136, R2, 0x7610, R136 ;  /* 0x0000761002887816 */ /* 0x000fc40000000088 */
[----:B------:R-:W-:Y:S02]  /*6e60*/  PRMT R115, R2, 0x7632, R115 ;  /* 0x0000763202737816 */ /* 0x000fe40000000073 */
[----:B------:R-:W-:Y:S02]  /*6e70*/  PRMT R113, R0, 0x7610, R113 ;  /* 0x0000761000717816 */ /* 0x000fe40000000071 */
[----:B------:R-:W-:Y:S02]  /*6e80*/  PRMT R0, R136, 0x5410, R115 ;  /* 0x0000541088007816 */ /* 0x000fe40000000073 */
[----:B----4-:R-:W-:Y:S02]  /*6e90*/  F2FP.BF16.PACK_AB R2, R77, R78 ;  /* 0x0000004e4d02723e */ /* 0x010fe400000010ff */
[----:B------:R-:W-:Y:S02]  /*6ea0*/  LOP3.LUT R6, R6, R0, RZ, 0xc0, !PT ;  /* 0x0000000006067212 */ /* 0x000fe400078ec0ff */
[----:B------:R-:W-:-:S02]  /*6eb0*/  PRMT R0, R113, 0x5410, R114 ;  /* 0x0000541071007816 */ /* 0x000fc40000000072 */
[C---:B------:R-:W-:Y:S02]  /*6ec0*/  PRMT R35, R2.reuse, 0x7610, R35 ;  /* 0x0000761002237816 */ /* 0x040fe40000000023 */
[----:B------:R-:W-:Y:S02]  /*6ed0*/  LOP3.LUT R7, R7, R0, RZ, 0xc0, !PT ;  /* 0x0000000007077212 */ /* 0x000fe400078ec0ff */
[----:B------:R-:W-:Y:S02]  /*6ee0*/  F2FP.BF16.PACK_AB R0, R181, R85 ;  /* 0x00000055b500723e */ /* 0x000fe400000010ff */
[----:B------:R-:W-:Y:S02]  /*6ef0*/  PRMT R34, R2, 0x7632, R34 ;  /* 0x0000763202227816 */ /* 0x000fe40000000022 */
[C---:B------:R-:W-:Y:S02]  /*6f00*/  PRMT R33, R0.reuse, 0x7632, R33 ;  /* 0x0000763200217816 */ /* 0x040fe40000000021 */
[----:B------:R-:W-:-:S02]  /*6f10*/  PRMT R32, R0, 0x7610, R32 ;  /* 0x0000761000207816 */ /* 0x000fc40000000020 */
[----:B------:R-:W-:Y:S02]  /*6f20*/  PRMT R0, R35, 0x5410, R34 ;  /* 0x0000541023007816 */ /* 0x000fe40000000022 */
[----:B---3--:R-:W-:Y:S02]  /*6f30*/  F2FP.BF16.PACK_AB R2, R24, R54 ;  /* 0x000000361802723e */ /* 0x008fe400000010ff */
[----:B------:R-:W-:Y:S02]  /*6f40*/  LOP3.LUT R108, R13, R0, RZ, 0xc0, !PT ;  /* 0x000000000d6c7212 */ /* 0x000fe400078ec0ff */
[----:B------:R-:W-:Y:S02]  /*6f50*/  PRMT R0, R32, 0x5410, R33 ;  /* 0x0000541020007816 */ /* 0x000fe40000000021 */
[----:B------:R-:W-:Y:S02]  /*6f60*/  PRMT R31, R2, 0x7610, R31 ;  /* 0x00007610021f7816 */ /* 0x000fe4000000001f */
[----:B------:R-:W-:-:S02]  /*6f70*/  LOP3.LUT R109, R14, R0, RZ, 0xc0, !PT ;  /* 0x000000000e6d7212 */ /* 0x000fc400078ec0ff */
[----:B------:R-:W1:Y:S01]  /*6f80*/  LDSM.16.MT88.4 R12, [R179+0x10800] ;  /* 0x01080000b30c783b */ /* 0x000e620000004200 */
[----:B------:R-:W-:Y:S02]  /*6f90*/  F2FP.BF16.PACK_AB R0, R55, R66 ;  /* 0x000000423700723e */ /* 0x000fe400000010ff */
[----:B------:R-:W-:Y:S02]  /*6fa0*/  PRMT R30, R2, 0x7632, R30 ;  /* 0x00007632021e7816 */ /* 0x000fe4000000001e */
[C---:B------:R-:W-:Y:S02]  /*6fb0*/  PRMT R29, R0.reuse, 0x7610, R29 ;  /* 0x00007610001d7816 */ /* 0x040fe4000000001d */
[----:B------:R-:W-:Y:S02]  /*6fc0*/  PRMT R28, R0, 0x7632, R28 ;  /* 0x00007632001c7816 */ /* 0x000fe4000000001c */
[----:B------:R-:W-:-:S04]  /*6fd0*/  PRMT R0, R31, 0x5410, R30 ;  /* 0x000054101f007816 */ /* 0x000fc8000000001e */
[----:B------:R-:W-:Y:S02]  /*6fe0*/  LOP3.LUT R110, R16, R0, RZ, 0xc0, !PT ;  /* 0x00000000106e7212 */ /* 0x000fe400078ec0ff */
[----:B------:R-:W-:-:S04]  /*6ff0*/  PRMT R0, R29, 0x5410, R28 ;  /* 0x000054101d007816 */ /* 0x000fc8000000001c */
[----:B------:R-:W-:Y:S01]  /*7000*/  LOP3.LUT R111, R17, R0, RZ, 0xc0, !PT ;  /* 0x00000000116f7212 */ /* 0x000fe200078ec0ff */
[C---:B-1----:R-:W-:Y:S07]  /*7010*/  HMMA.16816.F32.BF16 R20, R8.reuse, R12, R80 ;  /* 0x0000000c0814723c */ /* 0x042fee0000041850 */
[----:B------:R-:W-:Y:S01]  /*7020*/  IMAD.MOV.U32 R82, RZ, RZ, R124 ;  /* 0x000000ffff527224 */ /* 0x000fe200078e007c */
[----:B------:R-:W-:Y:S01]  /*7030*/  HMMA.16816.F32.BF16 R16, R8, R14, R220 ;  /* 0x0000000e0810723c */ /* 0x000fe200000418dc */
[----:B------:R-:W1:Y:S01]  /*7040*/  LDSM.16.MT88.4 R12, [R177+0xd000] ;  /* 0x00d00000b10c783b */ /* 0x000e620000004200 */
[----:B------:R-:W-:-:S02]  /*7050*/  IMAD.MOV.U32 R83, RZ, RZ, R125 ;  /* 0x000000ffff537224 */ /* 0x000fc400078e007d */
[----:B------:R-:W-:Y:S01]  /*7060*/  IMAD.MOV.U32 R80, RZ, RZ, R70 ;  /* 0x000000ffff507224 */ /* 0x000fe200078e0046 */
[----:B------:R-:W2:Y:S01]  /*7070*/  LDSM.16.MT88.4 R8, [R178+0xd000] ;  /* 0x00d00000b208783b */ /* 0x000ea20000004200 */
[----:B------:R-:W-:Y:S02]  /*7080*/  IMAD.MOV.U32 R81, RZ, RZ, R71 ;  /* 0x000000ffff517224 */ /* 0x000fe400078e0047 */
[----:B------:R-:W-:Y:S02]  /*7090*/  IMAD.MOV.U32 R223, RZ, RZ, R24 ;  /* 0x000000ffffdf7224 */ /* 0x000fe400078e0018 */
[----:B------:R-:W-:Y:S02]  /*70a0*/  IMAD.MOV.U32 R70, RZ, RZ, R117 ;  /* 0x000000ffff467224 */ /* 0x000fe400078e0075 */
[----:B------:R-:W-:Y:S02]  /*70b0*/  IMAD.MOV.U32 R71, RZ, RZ, R119 ;  /* 0x000000ffff477224 */ /* 0x000fe400078e0077 */
[----:B------:R-:W-:-:S02]  /*70c0*/  IMAD.MOV.U32 R220, RZ, RZ, R77 ;  /* 0x000000ffffdc7224 */ /* 0x000fc400078e004d */
[----:B------:R-:W-:Y:S02]  /*70d0*/  IMAD.MOV.U32 R2, RZ, RZ, R71 ;  /* 0x000000ffff027224 */ /* 0x000fe400078e0047 */
[----:B------:R-:W-:Y:S02]  /*70e0*/  IMAD.MOV.U32 R222, RZ, RZ, R55 ;  /* 0x000000ffffde7224 */ /* 0x000fe400078e0037 */
[----:B------:R-:W-:Y:S01]  /*70f0*/  IMAD.MOV.U32 R221, RZ, RZ, R54 ;  /* 0x000000ffffdd7224 */ /* 0x000fe200078e0036 */
[C---:B-1----:R-:W-:Y:S07]  /*7100*/  HMMA.16816.F32.BF16 R132, R4.reuse, R12, R248 ;  /* 0x0000000c0484723c */ /* 0x042fee00000418f8 */
[----:B------:R-:W-:Y:S01]  /*7110*/  IMAD.MOV.U32 R250, RZ, RZ, R68 ;  /* 0x000000fffffa7224 */ /* 0x000fe200078e0044 */
[----:B------:R-:W-:Y:S01]  /*7120*/  HMMA.16816.F32.BF16 R24, R4, R14, R232 ;  /* 0x0000000e0418723c */ /* 0x000fe200000418e8 */
[----:B------:R-:W1:Y:S01]  /*7130*/  LDSM.16.MT88.4 R12, [R180+0xd000] ;  /* 0x00d00000b40c783b */ /* 0x000e620000004200 */
[----:B------:R-:W-:-:S02]  /*7140*/  IMAD.MOV.U32 R251, RZ, RZ, R62 ;  /* 0x000000fffffb7224 */ /* 0x000fc400078e003e */
[----:B------:R-:W-:Y:S02]  /*7150*/  IMAD.MOV.U32 R249, RZ, RZ, R78 ;  /* 0x000000fffff97224 */ /* 0x000fe400078e004e */
[----:B------:R-:W-:Y:S02]  /*7160*/  IMAD.MOV.U32 R248, RZ, RZ, R85 ;  /* 0x000000fffff87224 */ /* 0x000fe400078e0055 */
[C---:B--2---:R-:W-:Y:S01]  /*7170*/  HMMA.16816.F32.BF16 R124, R4.reuse, R8, R216 ;  /* 0x00000008047c723c */ /* 0x044fe200000418d8 */
[----:B------:R-:W-:Y:S02]  /*7180*/  IMAD.MOV.U32 R232, RZ, RZ, R60 ;  /* 0x000000ffffe87224 */ /* 0x000fe400078e003c */
[----:B------:R-:W-:Y:S02]  /*7190*/  IMAD.MOV.U32 R234, RZ, RZ, R63 ;  /* 0x000000ffffea7224 */ /* 0x000fe400078e003f */
[----:B------:R-:W-:Y:S02]  /*71a0*/  IMAD.MOV.U32 R235, RZ, RZ, R76 ;  /* 0x000000ffffeb7224 */ /* 0x000fe400078e004c */
[----:B------:R-:W-:Y:S01]  /*71b0*/  IMAD.MOV.U32 R216, RZ, RZ, R116 ;  /* 0x000000ffffd87224 */ /* 0x000fe200078e0074 */
[----:B------:R-:W-:Y:S01]  /*71c0*/  HMMA.16816.F32.BF16 R36, R4, R10, R36 ;  /* 0x0000000a0424723c */ /* 0x000fe20000041824 */
[----:B------:R-:W-:Y:S01]  /*71d0*/  IMAD.MOV.U32 R217, RZ, RZ, R118 ;  /* 0x000000ffffd97224 */ /* 0x000fe200078e0076 */
[----:B------:R-:W2:Y:S01]  /*71e0*/  LDSM.16.MT88.4 R8, [R179+0xd000] ;  /* 0x00d00000b308783b */ /* 0x000ea20000004200 */
[----:B------:R-:W-:-:S02]  /*71f0*/  IMAD.MOV.U32 R219, RZ, RZ, R61 ;  /* 0x000000ffffdb7224 */ /* 0x000fc400078e003d */
[----:B------:R-:W-:Y:S02]  /*7200*/  IMAD.MOV.U32 R218, RZ, RZ, R175 ;  /* 0x000000ffffda7224 */ /* 0x000fe400078e00af */
[----:B------:R-:W-:Y:S02]  /*7210*/  IMAD.MOV.U32 R233, RZ, RZ, R52 ;  /* 0x000000ffffe97224 */ /* 0x000fe400078e0034 */
[----:B------:R-:W-:Y:S01]  /*7220*/  LDSM.16.MT88.4 R52, [R177+0xf800] ;  /* 0x00f80000b134783b */ /* 0x000fe20000004200 */
[C---:B-1----:R-:W-:Y:S07]  /*7230*/  HMMA.16816.F32.BF16 R116, R4.reuse, R12, R244 ;  /* 0x0000000c0474723c */ /* 0x042fee00000418f4 */
[----:B------:R-:W-:Y:S01]  /*7240*/  IMAD.MOV.U32 R246, RZ, RZ, R70 ;  /* 0x000000fffff67224 */ /* 0x000fe200078e0046 */
[----:B------:R-:W-:Y:S01]  /*7250*/  HMMA.16816.F32.BF16 R40, R4, R14, R228 ;  /* 0x0000000e0428723c */ /* 0x000fe200000418e4 */
[----:B------:R-:W1:Y:S01]  /*7260*/  LDSM.16.MT88.4 R12, [R177+0xf000] ;  /* 0x00f00000b10c783b */ /* 0x000e620000004200 */
[----:B------:R-:W-:-:S02]  /*7270*/  IMAD.MOV.U32 R247, RZ, RZ, R79 ;  /* 0x000000fffff77224 */ /* 0x000fc400078e004f */
[----:B------:R-:W-:Y:S02]  /*7280*/  IMAD.MOV.U32 R244, RZ, RZ, R86 ;  /* 0x000000fffff47224 */ /* 0x000fe400078e0056 */
[----:B------:R-:W-:Y:S02]  /*7290*/  IMAD.MOV.U32 R245, RZ, RZ, R87 ;  /* 0x000000fffff57224 */ /* 0x000fe400078e0057 */
[----:B------:R-:W-:Y:S01]  /*72a0*/  IMAD.MOV.U32 R228, RZ, RZ, R69 ;  /* 0x000000ffffe47224 */ /* 0x000fe200078e0045 */
[----:B--2---:R-:W-:Y:S01]  /*72b0*/  HMMA.16816.F32.BF16 R60, R4, R10, R96 ;  /* 0x0000000a043c723c */ /* 0x004fe20000041860 */
[----:B------:R-:W-:Y:S02]  /*72c0*/  IMAD.MOV.U32 R231, RZ, RZ, R51 ;  /* 0x000000ffffe77224 */ /* 0x000fe400078e0033 */
[----:B------:R-:W-:Y:S02]  /*72d0*/  IMAD.MOV.U32 R230, RZ, RZ, R80 ;  /* 0x000000ffffe67224 */ /* 0x000fe400078e0050 */
[----:B------:R-:W-:-:S03]  /*72e0*/  IMAD.MOV.U32 R229, RZ, RZ, R84 ;  /* 0x000000ffffe57224 */ /* 0x000fc600078e0054 */
[----:B------:R-:W-:Y:S01]  /*72f0*/  HMMA.16816.F32.BF16 R48, R4, R8, R212 ;  /* 0x000000080430723c */ /* 0x000fe200000418d4 */
[----:B------:R-:W2:Y:S06]  /*7300*/  LDSM.16.MT88.4 R8, [R178+0xf000] ;  /* 0x00f00000b208783b */ /* 0x000eac0000004200 */
[----:B------:R-:W-:Y:S02]  /*7310*/  IMAD.MOV.U32 R214, RZ, RZ, R81 ;  /* 0x000000ffffd67224 */ /* 0x000fe400078e0051 */
[----:B------:R-:W-:Y:S02]  /*7320*/  IMAD.MOV.U32 R213, RZ, RZ, R82 ;  /* 0x000000ffffd57224 */ /* 0x000fe400078e0052 */
[----:B------:R-:W-:-:S02]  /*7330*/  IMAD.MOV.U32 R212, RZ, RZ, R83 ;  /* 0x000000ffffd47224 */ /* 0x000fc400078e0053 */
[----:B------:R-:W-:Y:S01]  /*7340*/  IMAD.MOV.U32 R215, RZ, RZ, R167 ;  /* 0x000000ffffd77224 */ /* 0x000fe200078e00a7 */
[C---:B-1----:R-:W-:Y:S01]  /*7350*/  HMMA.16816.F32.BF16 R68, R4.reuse, R12, R240 ;  /* 0x0000000c0444723c */ /* 0x042fe200000418f0 */
[----:B------:R1:W3:Y:S04]  /*7360*/  LDL.LU.S16 R242, [R1+0x20] ;  /* 0x0000200001f27983 */ /* 0x0002e80000300600 */
[----:B------:R1:W4:Y:S01]  /*7370*/  LDL.LU.S16 R243, [R1+0x24] ;  /* 0x0000240001f37983 */ /* 0x0003220000300600 */
[----:B------:R-:W1:Y:S01]  /*7380*/  LDC.U8 R241, c[0x0][0x2d8] ;  /* 0x0000b600fff17b82 */ /* 0x000e620000000000 */
[----:B------:R-:W-:Y:S01]  /*7390*/  SHF.R.U32.HI R0, RZ, 0x8, R57 ;  /* 0x00000008ff007819 */ /* 0x000fe20000011639 */
[----:B------:R-:W-:Y:S01]  /*73a0*/  HMMA.16816.F32.BF16 R72, R4, R14, R72 ;  /* 0x0000000e0448723c */ /* 0x000fe20000041848 */
[----:B------:R-:W1:Y:S02]  /*73b0*/  LDSM.16.MT88.4 R12, [R180+0xf000] ;  /* 0x00f00000b40c783b */ /* 0x000e640000004200 */
[----:B------:R-:W-:-:S05]  /*73c0*/  LOP3.LUT R0, R0, 0xffff, RZ, 0xc0, !PT ;  /* 0x0000ffff00007812 */ /* 0x000fca00078ec0ff */
[C---:B--2---:R-:W-:Y:S08]  /*73d0*/  HMMA.16816.F32.BF16 R76, R4.reuse, R8, R208 ;  /* 0x00000008044c723c */ /* 0x044ff000000418d0 */
[C---:B------:R-:W-:Y:S01]  /*73e0*/  HMMA.16816.F32.BF16 R80, R4.reuse, R10, R104 ;  /* 0x0000000a0450723c */ /* 0x040fe20000041868 */
[----:B------:R-:W2:Y:S07]  /*73f0*/  LDSM.16.MT88.4 R8, [R179+0xf000] ;  /* 0x00f00000b308783b */ /* 0x000eae0000004200 */
[C---:B-1----:R-:W-:Y:S08]  /*7400*/  HMMA.16816.F32.BF16 R84, R4.reuse, R12, R236 ;  /* 0x0000000c0454723c */ /* 0x042ff000000418ec */
[C---:B------:R-:W-:Y:S01]  /*7410*/  HMMA.16816.F32.BF16 R88, R4.reuse, R14, R88 ;  /* 0x0000000e0458723c */ /* 0x040fe20000041858 */
[----:B------:R-:W1:Y:S07]  /*7420*/  LDSM.16.MT88.4 R12, [R177+0x11000] ;  /* 0x01100000b10c783b */ /* 0x000e6e0000004200 */
[C---:B--2---:R-:W-:Y:S08]  /*7430*/  HMMA.16816.F32.BF16 R96, R4.reuse, R8, R204 ;  /* 0x000000080460723c */ /* 0x044ff000000418cc */
[C---:B------:R-:W-:Y:S01]  /*7440*/  HMMA.16816.F32.BF16 R100, R4.reuse, R10, R100 ;  /* 0x0000000a0464723c */ /* 0x040fe20000041864 */
[----:B------:R-:W2:Y:S07]  /*7450*/  LDSM.16.MT88.4 R8, [R178+0x11000] ;  /* 0x01100000b208783b */ /* 0x000eae0000004200 */
[C---:B-1----:R-:W-:Y:S08]  /*7460*/  HMMA.16816.F32.BF16 R104, R4.reuse, R12, R224 ;  /* 0x0000000c0468723c */ /* 0x042ff000000418e0 */
[C---:B------:R-:W-:Y:S01]  /*7470*/  HMMA.16816.F32.BF16 R152, R4.reuse, R14, R200 ;  /* 0x0000000e0498723c */ /* 0x040fe200000418c8 */
[----:B------:R-:W1:Y:S07]  /*7480*/  LDSM.16.MT88.4 R12, [R180+0x11000] ;  /* 0x01100000b40c783b */ /* 0x000e6e0000004200 */
[C---:B--2---:R-:W-:Y:S01]  /*7490*/  HMMA.16816.F32.BF16 R164, R4.reuse, R8, R128 ;  /* 0x0000000804a4723c */ /* 0x044fe20000041880 */
[----:B------:R-:W2:Y:S07]  /*74a0*/  LDSM.16.MT88.4 R128, [R177+0xd800] ;  /* 0x00d80000b180783b */ /* 0x000eae0000004200 */
[C---:B------:R-:W-:Y:S01]  /*74b0*/  HMMA.16816.F32.BF16 R172, R4.reuse, R10, R120 ;  /* 0x0000000a04ac723c */ /* 0x040fe20000041878 */
[----:B------:R-:W2:Y:S04]  /*74c0*/  LDSM.16.MT88.4 R8, [R179+0x11000] ;  /* 0x01100000b308783b */ /* 0x000ea80000004200 */
[----:B------:R-:W2:Y:S03]  /*74d0*/  LDSM.16.MT88.4 R120, [R178+0xd800] ;  /* 0x00d80000b278783b */ /* 0x000ea60000004200 */
[C---:B-1----:R-:W-:Y:S01]  /*74e0*/  HMMA.16816.F32.BF16 R168, R4.reuse, R12, R92 ;  /* 0x0000000c04a8723c */ /* 0x042fe2000004185c */
[----:B------:R-:W-:Y:S01]  /*74f0*/  ULDC UR6, c[0x0][0x228] ;  /* 0x00008a0000067ab9 */ /* 0x000fe20000000800 */
[----:B------:R-:W-:Y:S06]  /*7500*/  LDSM.16.MT88.4 R92, [R178+0x11800] ;  /* 0x01180000b25c783b */ /* 0x000fec0000004200 */
[----:B------:R-:W-:Y:S01]  /*7510*/  HMMA.16816.F32.BF16 R12, R4, R14, R44 ;  /* 0x0000000e040c723c */ /* 0x000fe2000004182c */
[----:B------:R-:W-:Y:S07]  /*7520*/  LDSM.16.MT88.4 R44, [R179+0xd800] ;  /* 0x00d80000b32c783b */ /* 0x000fee0000004200 */
[----:B--2---:R-:W-:Y:S08]  /*7530*/  HMMA.16816.F32.BF16 R132, R108, R128, R132 ;  /* 0x000000806c84723c */ /* 0x004ff00000041884 */
[C---:B------:R-:W-:Y:S08]  /*7540*/  HMMA.16816.F32.BF16 R20, R4.reuse, R8, R20 ;  /* 0x000000080414723c */ /* 0x040ff00000041814 */
[----:B------:R-:W-:Y:S08]  /*7550*/  HMMA.16816.F32.BF16 R16, R4, R10, R16 ;  /* 0x0000000a0410723c */ /* 0x000ff00000041810 */
[C---:B------:R-:W-:Y:S08]  /*7560*/  HMMA.16816.F32.BF16 R124, R108.reuse, R120, R124 ;  /* 0x000000786c7c723c */ /* 0x040ff0000004187c */
[C---:B------:R-:W-:Y:S01]  /*7570*/  HMMA.16816.F32.BF16 R120, R108.reuse, R122, R36 ;  /* 0x0000007a6c78723c */ /* 0x040fe20000041824 */
[----:B------:R-:W1:Y:S07]  /*7580*/  LDSM.16.MT88.4 R36, [R180+0xd800] ;  /* 0x00d80000b424783b */ /* 0x000e6e0000004200 */
[C---:B------:R-:W-:Y:S08]  /*7590*/  HMMA.16816.F32.BF16 R128, R108.reuse, R130, R24 ;  /* 0x000000826c80723c */ /* 0x040ff00000041818 */
[C---:B-1----:R-:W-:Y:S08]  /*75a0*/  HMMA.16816.F32.BF16 R116, R108.reuse, R36, R116 ;  /* 0x000000246c74723c */ /* 0x042ff00000041874 */
[C---:B------:R-:W-:Y:S08]  /*75b0*/  HMMA.16816.F32.BF16 R36, R108.reuse, R38, R40 ;  /* 0x000000266c24723c */ /* 0x040ff00000041828 */
[C---:B------:R-:W-:Y:S08]  /*75c0*/  HMMA.16816.F32.BF16 R40, R108.reuse, R44, R48 ;  /* 0x0000002c6c28723c */ /* 0x040ff00000041830 */
[C---:B------:R-:W-:Y:S08]  /*75d0*/  HMMA.16816.F32.BF16 R44, R108.reuse, R46, R60 ;  /* 0x0000002e6c2c723c */ /* 0x040ff0000004183c */
[C---:B------:R-:W-:Y:S08]  /*75e0*/  HMMA.16816.F32.BF16 R48, R108.reuse, R52, R68 ;  /* 0x000000346c30723c */ /* 0x040ff00000041844 */
[----:B------:R-:W-:Y:S01]  /*75f0*/  HMMA.16816.F32.BF16 R52, R108, R54, R72 ;  /* 0x000000366c34723c */ /* 0x000fe20000041848 */
[----:B---3--:R-:W-:-:S02]  /*7600*/  @!P1 HFMA2.BF16_V2 R242, -RZ.H0_H0, RZ.H0_H0, -R139.H0_H0 ;  /* 0x200000fffff29231 */ /* 0x008fc4000034098b */
[----:B----4-:R-:W-:-:S03]  /*7610*/  @!P5 HFMA2.BF16_V2 R243, -RZ.H0_H0, RZ.H0_H0, -R138.H0_H0 ;  /* 0x200000fffff3d231 */ /* 0x010fc6000034098a */
[----:B------:R-:W-:Y:S02]  /*7620*/  PRMT R5, R242, 0x7610, R5 ;  /* 0x00007610f2057816 */ /* 0x000fe40000000005 */
[----:B------:R-:W-:Y:S02]  /*7630*/  PRMT R4, R243, 0x7610, R4 ;  /* 0x00007610f3047816 */ /* 0x000fe40000000004 */
[----:B------:R-:W-:Y:S02]  /*7640*/  @!P1 PRMT R139, R5, 0x5410, RZ ;  /* 0x00005410058b9816 */ /* 0x000fe400000000ff */
[----:B------:R-:W-:Y:S02]  /*7650*/  @!P5 PRMT R138, R4, 0x5410, RZ ;  /* 0x00005410048ad816 */ /* 0x000fe400000000ff */
[----:B------:R1:W2:Y:S01]  /*7660*/  LDL.LU.S16 R4, [R1+0x28] ;  /* 0x0000280001047983 */ /* 0x0002a20000300600 */
[----:B------:R-:W-:Y:S01]  /*7670*/  IMAD.MOV.U32 R243, RZ, RZ, R215 ;  /* 0x000000fffff37224 */ /* 0x000fe200078e00d7 */
[----:B------:R-:W-:Y:S01]  /*7680*/  ISETP.GE.U32.AND P1, PT, R241, R0, PT ;  /* 0x00000000f100720c */ /* 0x000fe20003f26070 */
[----:B--2---:R-:W-:Y:S01]  /*7690*/  @!P6 HFMA2.BF16_V2 R4, -RZ.H0_H0, RZ.H0_H0, -R137.H0_H0 ;  /* 0x200000ffff04e231 */ /* 0x004fe20000340989 */
[----:B------:R-:W-:Y:S01]  /*76a0*/  IMAD.MOV.U32 R215, RZ, RZ, R246 ;  /* 0x000000ffffd77224 */ /* 0x000fe200078e00f6 */
[----:B------:R-:W-:-:S03]  /*76b0*/  LOP3.LUT R0, R59, 0xff, RZ, 0xc0, !PT ;  /* 0x000000ff3b007812 */ /* 0x000fc600078ec0ff */
[----:B------:R-:W-:-:S04]  /*76c0*/  PRMT R60, R4, 0x7610, R60 ;  /* 0x00007610043c7816 */ /* 0x000fc8000000003c */
[----:B------:R-:W-:Y:S02]  /*76d0*/  @!P6 PRMT R137, R60, 0x5410, RZ ;  /* 0x000054103c89e816 */ /* 0x000fe400000000ff */
[----:B------:R1:W2:Y:S01]  /*76e0*/  LDL.LU.S16 R60, [R1+0x30] ;  /* 0x00003000013c7983 */ /* 0x0002a20000300600 */
[----:B------:R-:W-:-:S03]  /*76f0*/  IMAD.MOV.U32 R246, RZ, RZ, R2 ;  /* 0x000000fffff67224 */ /* 0x000fc600078e0002 */
[----:B------:R1:W3:Y:S01]  /*7700*/  LDL.LU.S16 R2, [R1+0x2c] ;  /* 0x00002c0001027983 */ /* 0x0002e20000300600 */
[----:B--2---:R-:W-:-:S05]  /*7710*/  @!P2 HFMA2.BF16_V2 R60, -RZ.H0_H0, RZ.H0_H0, -R136.H0_H0 ;  /* 0x200000ffff3ca231 */ /* 0x004fca0000340988 */
[----:B------:R-:W-:Y:S02]  /*7720*/  PRMT R7, R60, 0x7610, R7 ;  /* 0x000076103c077816 */ /* 0x000fe40000000007 */
[----:B------:R1:W2:Y:S01]  /*7730*/  LDL.LU.S16 R60, [R1+0x34] ;  /* 0x00003400013c7983 */ /* 0x0002a20000300600 */
[----:B------:R-:W-:Y:S01]  /*7740*/  IMAD.WIDE.U32 R4, R65, -0x2daee0ad, RZ ;  /* 0xd2511f5341047825 */ /* 0x000fe200078e00ff */
[----:B------:R-:W-:-:S04]  /*7750*/  ISETP.GE.U32.AND P5, PT, R241, R0, PT ;  /* 0x00000000f100720c */ /* 0x000fc80003fa6070 */
[----:B------:R-:W-:Y:S02]  /*7760*/  LOP3.LUT R0, R5, UR24, R58, 0x96, !PT ;  /* 0x0000001805007c12 */ /* 0x000fe4000f8e963a */
[----:B------:R-:W-:Y:S02]  /*7770*/  @!P2 PRMT R136, R7, 0x5410, RZ ;  /* 0x000054100788a816 */ /* 0x000fe400000000ff */
[----:B------:R-:W-:Y:S01]  /*7780*/  LOP3.LUT R7, R0, 0xff, RZ, 0xc0, !PT ;  /* 0x000000ff00077812 */ /* 0x000fe200078ec0ff */
[----:B--2---:R-:W-:-:S05]  /*7790*/  @!P3 HFMA2.BF16_V2 R60, -RZ.H0_H0, RZ.H0_H0, -R114.H0_H0 ;  /* 0x200000ffff3cb231 */ /* 0x004fca0000340972 */
[----:B------:R-:W-:Y:S02]  /*77a0*/  PRMT R68, R60, 0x7610, R68 ;  /* 0x000076103c447816 */ /* 0x000fe40000000044 */
[----:B------:R1:W2:Y:S04]  /*77b0*/  LDL.LU.S16 R60, [R1+0x38] ;  /* 0x00003800013c7983 */ /* 0x0002a80000300600 */
[----:B------:R1:W4:Y:S01]  /*77c0*/  LDL.LU.S16 R69, [R1+0x40] ;  /* 0x0000400001457983 */ /* 0x0003220000300600 */
[----:B------:R-:W-:Y:S01]  /*77d0*/  ISETP.GE.U32.AND P2, PT, R241, R7, PT ;  /* 0x00000007f100720c */ /* 0x000fe20003f46070 */
[----:B---3--:R-:W-:-:S05]  /*77e0*/  @!P1 HFMA2.BF16_V2 R2, -RZ.H0_H0, RZ.H0_H0, -R115.H0_H0 ;  /* 0x200000ffff029231 */ /* 0x008fca0000340973 */
[----:B------:R-:W-:Y:S02]  /*77f0*/  PRMT R6, R2, 0x7610, R6 ;  /* 0x0000761002067816 */ /* 0x000fe40000000006 */
[----:B------:R-:W-:-:S04]  /*7800*/  LOP3.LUT R2, R0, 0xffff, RZ, 0xc0, !PT ;  /* 0x0000ffff00027812 */ /* 0x000fc800078ec0ff */
[----:B------:R-:W-:Y:S01]  /*7810*/  SHF.R.U32.HI R2, RZ, 0x8, R2 ;  /* 0x00000008ff027819 */ /* 0x000fe20000011602 */
[----:B----4-:R-:W-:-:S05]  /*7820*/  @!P2 HFMA2.BF16_V2 R69, -RZ.H0_H0, RZ.H0_H0, -R35.H0_H0 ;  /* 0x200000ffff45a231 */ /* 0x010fca0000340923 */
[----:B------:R-:W-:Y:S02]  /*7830*/  PRMT R58, R69, 0x7610, R58 ;  /* 0x00007610453a7816 */ /* 0x000fe4000000003a */
[----:B------:R1:W3:Y:S01]  /*7840*/  LDL.LU.S16 R69, [R1+0x3c] ;  /* 0x00003c0001457983 */ /* 0x0002e20000300600 */
[----:B------:R-:W-:Y:S02]  /*7850*/  LOP3.LUT R2, R2, 0xffff, RZ, 0xc0, !PT ;  /* 0x0000ffff02027812 */ /* 0x000fe400078ec0ff */
[----:B------:R-:W-:Y:S02]  /*7860*/  @!P1 PRMT R115, R6, 0x5410, RZ ;  /* 0x0000541006739816 */ /* 0x000fe400000000ff */
[----:B------:R-:W-:Y:S02]  /*7870*/  ISETP.GE.U32.AND P1, PT, R241, R2, PT ;  /* 0x00000002f100720c */ /* 0x000fe40003f26070 */
[--C-:B------:R-:W-:Y:S02]  /*7880*/  SHF.R.U32.HI R6, RZ, 0x18, R0.reuse ;  /* 0x00000018ff067819 */ /* 0x100fe40000011600 */
[----:B------:R-:W-:-:S04]  /*7890*/  SHF.R.U32.HI R0, RZ, 0x10, R0 ;  /* 0x00000010ff007819 */ /* 0x000fc80000011600 */
[----:B------:R-:W-:Y:S02]  /*78a0*/  LOP3.LUT R0, R0, 0xff, RZ, 0xc0, !PT ;  /* 0x000000ff00007812 */ /* 0x000fe400078ec0ff */
[----:B------:R-:W-:Y:S02]  /*78b0*/  @!P3 PRMT R114, R68, 0x5410, RZ ;  /* 0x000054104472b816 */ /* 0x000fe400000000ff */
[----:B------:R-:W-:Y:S02]  /*78c0*/  ISETP.GE.U32.AND P3, PT, R241, R0, PT ;  /* 0x00000000f100720c */ /* 0x000fe40003f66070 */
[----:B------:R-:W-:Y:S02]  /*78d0*/  SHF.R.U32.HI R0, RZ, 0x18, R56 ;  /* 0x00000018ff007819 */ /* 0x000fe40000011638 */
[----:B------:R-:W-:Y:S02]  /*78e0*/  @!P2 PRMT R35, R58, 0x5410, RZ ;  /* 0x000054103a23a816 */ /* 0x000fe400000000ff */
[----:B------:R1:W4:Y:S01]  /*78f0*/  LDL.LU.S16 R58, [R1+0x44] ;  /* 0x00004400013a7983 */ /* 0x0003220000300600 */
[----:B---3--:R-:W-:-:S05]  /*7900*/  @!P1 HFMA2.BF16_V2 R69, -RZ.H0_H0, RZ.H0_H0, -R34.H0_H0 ;  /* 0x200000ffff459231 */ /* 0x008fca0000340922 */
[----:B------:R-:W-:Y:S01]  /*7910*/  PRMT R2, R69, 0x7610, R2 ;  /* 0x0000761045027816 */ /* 0x000fe20000000002 */
[----:B--2---:R-:W-:Y:S01]  /*7920*/  @!P5 HFMA2.BF16_V2 R60, -RZ.H0_H0, RZ.H0_H0, -R113.H0_H0 ;  /* 0x200000ffff3cd231 */ /* 0x004fe20000340971 */
[C---:B------:R-:W-:Y:S01]  /*7930*/  ISETP.GE.U32.AND P6, PT, R241.reuse, R6, PT ;  /* 0x00000006f100720c */ /* 0x040fe20003fc6070 */
[----:B------:R-:W-:Y:S01]  /*7940*/  IMAD.MOV.U32 R242, RZ, RZ, R243 ;  /* 0x000000fffff27224 */ /* 0x000fe200078e00f3 */
[----:B------:R-:W-:Y:S01]  /*7950*/  @!P1 PRMT R34, R2, 0x5410, RZ ;  /* 0x0000541002229816 */ /* 0x000fe200000000ff */
[----:B------:R-:W-:Y:S01]  /*7960*/  LDSM.16.MT88.4 R68, [R180+0xf800] ;  /* 0x00f80000b444783b */ /* 0x000fe20000004200 */
[----:B------:R-:W-:Y:S02]  /*7970*/  LOP3.LUT R2, R56, 0xff, RZ, 0xc0, !PT ;  /* 0x000000ff38027812 */ /* 0x000fe400078ec0ff */
[C---:B------:R-:W-:Y:S02]  /*7980*/  ISETP.GE.U32.AND P1, PT, R241.reuse, R0, PT ;  /* 0x00000000f100720c */ /* 0x040fe40003f26070 */
[----:B------:R-:W-:-:S02]  /*7990*/  ISETP.GE.U32.AND P2, PT, R241, R2, PT ;  /* 0x00000002f100720c */ /* 0x000fc40003f46070 */
[----:B------:R-:W-:Y:S02]  /*79a0*/  LOP3.LUT R0, R56, 0xffff, RZ, 0xc0, !PT ;  /* 0x0000ffff38007812 */ /* 0x000fe400078ec0ff */
[----:B------:R-:W-:Y:S02]  /*79b0*/  SHF.R.U32.HI R2, RZ, 0x10, R56 ;  /* 0x00000010ff027819 */ /* 0x000fe40000011638 */
[----:B------:R1:W2:Y:S01]  /*79c0*/  LDL.LU.S16 R56, [R1+0x48] ;  /* 0x0000480001387983 */ /* 0x0002a20000300600 */
[----:B------:R-:W-:-:S03]  /*79d0*/  PRMT R59, R60, 0x7610, R59 ;  /* 0x000076103c3b7816 */ /* 0x000fc6000000003b */
[----:B------:R-:W3:Y:S01]  /*79e0*/  LDSM.16.MT88.4 R60, [R178+0xf800] ;  /* 0x00f80000b23c783b */ /* 0x000ee20000004200 */
[----:B--2---:R-:W-:-:S05]  /*79f0*/  @!P3 HFMA2.BF16_V2 R56, -RZ.H0_H0, RZ.H0_H0, -R32.H0_H0 ;  /* 0x200000ffff38b231 */ /* 0x004fca0000340920 */
[----:B------:R-:W-:-:S04]  /*7a00*/  PRMT R74, R56, 0x7610, R74 ;  /* 0x00007610384a7816 */ /* 0x000fc8000000004a */
[----:B------:R-:W-:Y:S02]  /*7a10*/  @!P3 PRMT R32, R74, 0x5410, RZ ;  /* 0x000054104a20b816 */ /* 0x000fe400000000ff */
[----:B------:R1:W2:Y:S01]  /*7a20*/  LDL.LU.S16 R74, [R1+0x50] ;  /* 0x00005000014a7983 */ /* 0x0002a20000300600 */
[----:B----4-:R-:W-:Y:S01]  /*7a30*/  @!P6 HFMA2.BF16_V2 R58, -RZ.H0_H0, RZ.H0_H0, -R33.H0_H0 ;  /* 0x200000ffff3ae231 */ /* 0x010fe20000340921 */
[----:B------:R-:W-:-:S04]  /*7a40*/  @!P5 PRMT R113, R59, 0x5410, RZ ;  /* 0x000054103b71d816 */ /* 0x000fc800000000ff */
[----:B------:R-:W-:-:S04]  /*7a50*/  PRMT R57, R58, 0x7610, R57 ;  /* 0x000076103a397816 */ /* 0x000fc80000000039 */
[----:B------:R-:W-:Y:S02]  /*7a60*/  @!P6 PRMT R33, R57, 0x5410, RZ ;  /* 0x000054103921e816 */ /* 0x000fe400000000ff */
[----:B---3--:R-:W-:Y:S01]  /*7a70*/  HMMA.16816.F32.BF16 R56, R108, R60, R76 ;  /* 0x0000003c6c38723c */ /* 0x008fe2000004184c */
[----:B------:R-:W-:Y:S01]  /*7a80*/  SHF.R.U32.HI R0, RZ, 0x8, R0 ;  /* 0x00000008ff007819 */ /* 0x000fe20000011600 */
[----:B------:R-:W-:Y:S01]  /*7a90*/  IMAD.MOV.U32 R243, RZ, RZ, R251 ;  /* 0x000000fffff37224 */ /* 0x000fe200078e00fb */
[----:B------:R-:W-:Y:S01]  /*7aa0*/  LOP3.LUT R2, R2, 0xff, RZ, 0xc0, !PT ;  /* 0x000000ff02027812 */ /* 0x000fe200078ec0ff */
[----:B------:R-:W-:Y:S01]  /*7ab0*/  IMAD.MOV.U32 R240, RZ, RZ, R242 ;  /* 0x000000fffff07224 */ /* 0x000fe200078e00f2 */
[----:B--2---:R-:W-:Y:S01]  /*7ac0*/  @!P2 HFMA2.BF16_V2 R74, -RZ.H0_H0, RZ.H0_H0, -R150.H0_H0 ;  /* 0x200000ffff4aa231 */ /* 0x004fe20000340996 */
[----:B------:R-:W2:Y:S04]  /*7ad0*/  LDSM.16.MT88.4 R76, [R179+0xf800] ;  /* 0x00f80000b34c783b */ /* 0x000ea80000004200 */
[----:B------:R-:W-:-:S02]  /*7ae0*/  PRMT R61, R74, 0x7610, R61 ;  /* 0x000076104a3d7816 */ /* 0x000fc4000000003d */
[----:B------:R1:W3:Y:S01]  /*7af0*/  LDL.LU.S16 R74, [R1+0x4c] ;  /* 0x00004c00014a7983 */ /* 0x0002e20000300600 */
[----:B------:R-:W-:-:S04]  /*7b00*/  LOP3.LUT R0, R0, 0xffff, RZ, 0xc0, !PT ;  /* 0x0000ffff00007812 */ /* 0x000fc800078ec0ff */
[----:B------:R-:W-:Y:S02]  /*7b10*/  ISETP.GE.U32.AND P6, PT, R241, R0, PT ;  /* 0x00000000f100720c */ /* 0x000fe40003fc6070 */
[----:B------:R-:W-:-:S04]  /*7b20*/  LOP3.LUT R0, R64, 0xffff, RZ, 0xc0, !PT ;  /* 0x0000ffff40007812 */ /* 0x000fc800078ec0ff */
[----:B------:R-:W-:-:S07]  /*7b30*/  SHF.R.U32.HI R0, RZ, 0x8, R0 ;  /* 0x00000008ff007819 */ /* 0x000fce0000011600 */
[----:B---3--:R-:W-:-:S05]  /*7b40*/  @!P6 HFMA2.BF16_V2 R74, -RZ.H0_H0, RZ.H0_H0, -R148.H0_H0 ;  /* 0x200000ffff4ae231 */ /* 0x008fca0000340994 */
[----:B------:R-:W-:Y:S02]  /*7b50*/  PRMT R60, R74, 0x7610, R60 ;  /* 0x000076104a3c7816 */ /* 0x000fe4000000003c */
[----:B------:R1:W3:Y:S01]  /*7b60*/  LDL.LU.S16 R74, [R1+0x84] ;  /* 0x00008400014a7983 */ /* 0x0002e20000300600 */
[----:B------:R-:W-:Y:S02]  /*7b70*/  ISETP.GE.U32.AND P5, PT, R241, R2, PT ;  /* 0x00000002f100720c */ /* 0x000fe40003fa6070 */
[----:B------:R-:W-:-:S04]  /*7b80*/  LOP3.LUT R0, R0, 0xffff, RZ, 0xc0, !PT ;  /* 0x0000ffff00007812 */ /* 0x000fc800078ec0ff */
[----:B------:R-:W-:Y:S02]  /*7b90*/  ISETP.GE.U32.AND P3, PT, R241, R0, PT ;  /* 0x00000000f100720c */ /* 0x000fe40003f66070 */
[----:B------:R-:W-:Y:S02]  /*7ba0*/  LOP3.LUT R0, R64, 0xff, RZ, 0xc0, !PT ;  /* 0x000000ff40007812 */ /* 0x000fe400078ec0ff */
[----:B------:R-:W-:Y:S02]  /*7bb0*/  @!P2 PRMT R150, R61, 0x5410, RZ ;  /* 0x000054103d96a816 */ /* 0x000fe400000000ff */
[----:B------:R-:W-:Y:S02]  /*7bc0*/  ISETP.GE.U32.AND P2, PT, R241, R0, PT ;  /* 0x00000000f100720c */ /* 0x000fe40003f46070 */
[----:B------:R-:W-:-:S04]  /*7bd0*/  SHF.R.U32.HI R0, RZ, 0x10, R64 ;  /* 0x00000010ff007819 */ /* 0x000fc80000011640 */
[----:B------:R-:W-:Y:S02]  /*7be0*/  LOP3.LUT R0, R0, 0xff, RZ, 0xc0, !PT ;  /* 0x000000ff00007812 */ /* 0x000fe400078ec0ff */
[----:B------:R-:W-:Y:S02]  /*7bf0*/  @!P6 PRMT R148, R60, 0x5410, RZ ;  /* 0x000054103c94e816 */ /* 0x000fe400000000ff */
[----:B------:R-:W-:Y:S02]  /*7c00*/  ISETP.GE.U32.AND P6, PT, R241, R0, PT ;  /* 0x00000000f100720c */ /* 0x000fe40003fc6070 */
[----:B------:R-:W-:Y:S01]  /*7c10*/  SHF.R.U32.HI R0, RZ, 0x18, R64 ;  /* 0x00000018ff007819 */ /* 0x000fe20000011640 */
[----:B---3--:R-:W-:-:S05]  /*7c20*/  @!P5 HFMA2.BF16_V2 R74, -RZ.H0_H0, RZ.H0_H0, -R151.H0_H0 ;  /* 0x200000ffff4ad231 */ /* 0x008fca0000340997 */
[----:B------:R-:W-:Y:S02]  /*7c30*/  PRMT R73, R74, 0x7610, R73 ;  /* 0x000076104a497816 */ /* 0x000fe40000000049 */
[----:B------:R1:W3:Y:S04]  /*7c40*/  LDL.LU.S16 R74, [R1+0x7c] ;  /* 0x00007c00014a7983 */ /* 0x0002e80000300600 */
[----:B------:R1:W4:Y:S02]  /*7c50*/  LDL.LU.S16 R64, [R1+0x8c] ;  /* 0x00008c0001407983 */ /* 0x0003240000300600 */
[----:B----4-:R-:W-:-:S05]  /*7c60*/  @!P2 HFMA2.BF16_V2 R64, -RZ.H0_H0, RZ.H0_H0, -R157.H0_H0 ;  /* 0x200000ffff40a231 */ /* 0x010fca000034099d */
[----:B------:R-:W-:Y:S02]  /*7c70*/  PRMT R72, R64, 0x7610, R72 ;  /* 0x0000761040487816 */ /* 0x000fe40000000048 */
[----:B------:R1:W4:Y:S01]  /*7c80*/  LDL.LU.S16 R64, [R1+0x88] ;  /* 0x0000880001407983 */ /* 0x0003220000300600 */
[----:B------:R-:W-:-:S03]  /*7c90*/  @!P5 PRMT R151, R73, 0x5410, RZ ;  /* 0x000054104997d816 */ /* 0x000fc600000000ff */
[----:B------:R1:W2:Y:S01]  /*7ca0*/  LDL.LU.S16 R73, [R1+0x90] ;  /* 0x0000900001497983 */ /* 0x0002a20000300600 */
[----:B----4-:R-:W-:-:S05]  /*7cb0*/  @!P3 HFMA2.BF16_V2 R64, -RZ.H0_H0, RZ.H0_H0, -R156.H0_H0 ;  /* 0x200000ffff40b231 */ /* 0x010fca000034099c */
[----:B------:R-:W-:-:S04]  /*7cc0*/  PRMT R6, R64, 0x7610, R6 ;  /* 0x0000761040067816 */ /* 0x000fc80000000006 */
[----:B------:R-:W-:Y:S02]  /*7cd0*/  @!P3 PRMT R156, R6, 0x5410, RZ ;  /* 0x00005410069cb816 */ /* 0x000fe400000000ff */
[----:B------:R1:W4:Y:S01]  /*7ce0*/  LDL.LU.S16 R6, [R1+0x94] ;  /* 0x0000940001067983 */ /* 0x0003220000300600 */
[----:B------:R-:W-:Y:S01]  /*7cf0*/  ISETP.GE.U32.AND P5, PT, R241, R0, PT ;  /* 0x00000000f100720c */ /* 0x000fe20003fa6070 */
[----:B---3--:R-:W-:Y:S01]  /*7d00*/  @!P1 HFMA2.BF16_V2 R74, -RZ.H0_H0, RZ.H0_H0, -R149.H0_H0 ;  /* 0x200000ffff4a9231 */ /* 0x008fe20000340995 */
[----:B------:R-:W-:Y:S01]  /*7d10*/  SHF.R.U32.HI R0, RZ, 0x8, R67 ;  /* 0x00000008ff007819 */ /* 0x000fe20000011643 */
[----:B--2---:R-:W-:-:S03]  /*7d20*/  @!P6 HFMA2.BF16_V2 R73, -RZ.H0_H0, RZ.H0_H0, -R161.H0_H0 ;  /* 0x200000ffff49e231 */ /* 0x004fc600003409a1 */
[----:B------:R-:W-:Y:S02]  /*7d30*/  PRMT R65, R74, 0x7610, R65 ;  /* 0x000076104a417816 */ /* 0x000fe40000000041 */
[----:B------:R-:W-:Y:S02]  /*7d40*/  LOP3.LUT R0, R0, 0xffff, RZ, 0xc0, !PT ;  /* 0x0000ffff00007812 */ /* 0x000fe400078ec0ff */
[----:B------:R-:W-:Y:S02]  /*7d50*/  @!P1 PRMT R149, R65, 0x5410, RZ ;  /* 0x0000541041959816 */ /* 0x000fe400000000ff */
[----:B------:R-:W-:Y:S02]  /*7d60*/  ISETP.GE.U32.AND P1, PT, R241, R0, PT ;  /* 0x00000000f100720c */ /* 0x000fe40003f26070 */
[----:B------:R-:W-:-:S04]  /*7d70*/  PRMT R0, R73, 0x7610, R0 ;  /* 0x0000761049007816 */ /* 0x000fc80000000000 */
[----:B------:R-:W-:Y:S02]  /*7d80*/  @!P6 PRMT R161, R0, 0x5410, RZ ;  /* 0x0000541000a1e816 */ /* 0x000fe400000000ff */
[----:B------:R-:W-:Y:S01]  /*7d90*/  LOP3.LUT R0, R252, 0xff, RZ, 0xc0, !PT ;  /* 0x000000fffc007812 */ /* 0x000fe200078ec0ff */
[----:B----4-:R-:W-:-:S05]  /*7da0*/  @!P5 HFMA2.BF16_V2 R6, -RZ.H0_H0, RZ.H0_H0, -R159.H0_H0 ;  /* 0x200000ffff06d231 */ /* 0x010fca000034099f */
[----:B------:R-:W-:-:S04]  /*7db0*/  PRMT R2, R6, 0x7610, R2 ;  /* 0x0000761006027816 */ /* 0x000fc80000000002 */
[----:B------:R-:W-:Y:S02]  /*7dc0*/  @!P5 PRMT R159, R2, 0x5410, RZ ;  /* 0x00005410029fd816 */ /* 0x000fe400000000ff */
[----:B------:R1:W2:Y:S01]  /*7dd0*/  LDL.LU.S16 R2, [R1+0x98] ;  /* 0x0000980001027983 */ /* 0x0002a20000300600 */
[----:B------:R-:W-:-:S03]  /*7de0*/  ISETP.GE.U32.AND P5, PT, R241, R0, PT ;  /* 0x00000000f100720c */ /* 0x000fc60003fa6070 */
[----:B------:R1:W3:Y:S01]  /*7df0*/  LDL.LU.S16 R0, [R1+0x9c] ;  /* 0x00009c0001007983 */ /* 0x0002e20000300600 */
[----:B------:R-:W-:Y:S01]  /*7e00*/  HMMA.16816.F32.BF16 R60, R108, R62, R80 ;  /* 0x0000003e6c3c723c */ /* 0x000fe20000041850 */
[----:B---3--:R-:W-:Y:S02]  /*7e10*/  @!P1 HFMA2.BF16_V2 R0, -RZ.H0_H0, RZ.H0_H0, -R158.H0_H0 ;  /* 0x200000ffff009231 */ /* 0x008fe4000034099e */
[----:B--2---:R-:W-:-:S03]  /*7e20*/  @!P4 HFMA2.BF16_V2 R2, -RZ.H0_H0, RZ.H0_H0, -R160.H0_H0 ;  /* 0x200000ffff02c231 */ /* 0x004fc600003409a0 */
[----:B------:R-:W-:Y:S02]  /*7e30*/  PRMT R11, R0, 0x7610, R11 ;  /* 0x00007610000b7816 */ /* 0x000fe4000000000b */
[----:B------:R-:W-:Y:S02]  /*7e40*/  SHF.R.U32.HI R0, RZ, 0x8, R185 ;  /* 0x00000008ff007819 */ /* 0x000fe400000116b9 */
[----:B------:R-:W-:Y:S01]  /*7e50*/  PRMT R80, R2, 0x7610, R80 ;  /* 0x0000761002507816 */ /* 0x000fe20000000050 */
[----:B------:R1:W5:Y:S01]  /*7e60*/  LDL.LU R185, [R1+0xe8] ;  /* 0x0000e80001b97983 */ /* 0x0003620000300800 */
[----:B------:R-:W-:Y:S02]  /*7e70*/  LOP3.LUT R0, R0, 0xffff, RZ, 0xc0, !PT ;  /* 0x0000ffff00007812 */ /* 0x000fe400078ec0ff */
[----:B------:R-:W-:Y:S02]  /*7e80*/  @!P4 PRMT R160, R80, 0x5410, RZ ;  /* 0x0000541050a0c816 */ /* 0x000fe400000000ff */
[----:B------:R-:W-:-:S02]  /*7e90*/  ISETP.GE.U32.AND P4, PT, R241, R0, PT ;  /* 0x00000000f100720c */ /* 0x000fc40003f86070 */
[----:B------:R1:W2:Y:S01]  /*7ea0*/  LDL.LU.S16 R0, [R1+0xa4] ;  /* 0x0000a40001007983 */ /* 0x0002a20000300600 */
[----:B------:R-:W-:Y:S02]  /*7eb0*/  IMAD.MOV.U32 R242, RZ, RZ, R243 ;  /* 0x000000fffff27224 */ /* 0x000fe400078e00f3 */
[----:B------:R-:W-:Y:S02]  /*7ec0*/  IMAD.MOV.U32 R243, RZ, RZ, R212 ;  /* 0x000000fffff37224 */ /* 0x000fe400078e00d4 */
[----:B------:R-:W-:Y:S02]  /*7ed0*/  IMAD.MOV.U32 R212, RZ, RZ, R213 ;  /* 0x000000ffffd47224 */ /* 0x000fe400078e00d5 */
[----:B------:R-:W-:Y:S02]  /*7ee0*/  IMAD.MOV.U32 R213, RZ, RZ, R214 ;  /* 0x000000ffffd57224 */ /* 0x000fe400078e00d6 */
[----:B------:R-:W-:Y:S02]  /*7ef0*/  IMAD.MOV.U32 R214, RZ, RZ, R230 ;  /* 0x000000ffffd67224 */ /* 0x000fe400078e00e6 */
[----:B------:R-:W-:Y:S01]  /*7f00*/  IMAD.MOV.U32 R230, RZ, RZ, R231 ;  /* 0x000000ffffe67224 */ /* 0x000fe200078e00e7 */
[----:B------:R-:W-:Y:S01]  /*7f10*/  @!P1 PRMT R158, R11, 0x5410, RZ ;  /* 0x000054100b9e9816 */ /* 0x000fe200000000ff */
[----:B------:R-:W-:Y:S01]  /*7f20*/  IMAD.MOV.U32 R231, RZ, RZ, R183 ;  /* 0x000000ffffe77224 */ /* 0x000fe200078e00b7 */
[----:B--2---:R-:W-:-:S05]  /*7f30*/  @!P5 HFMA2.BF16_V2 R0, -RZ.H0_H0, RZ.H0_H0, -R163.H0_H0 ;  /* 0x200000ffff00d231 */ /* 0x004fca00003409a3 */
[----:B------:R-:W-:Y:S02]  /*7f40*/  PRMT R10, R0, 0x7610, R10 ;  /* 0x00007610000a7816 */ /* 0x000fe4000000000a */
[----:B------:R-:W-:Y:S02]  /*7f50*/  LOP3.LUT R0, R184, 0xff, RZ, 0xc0, !PT ;  /* 0x000000ffb8007812 */ /* 0x000fe400078ec0ff */
[----:B------:R1:W5:Y:S02]  /*7f60*/  LDL.LU R184, [R1+0xe4] ;  /* 0x0000e40001b87983 */ /* 0x0003640000300800 */
[C---:B------:R-:W-:Y:S02]  /*7f70*/  ISETP.GE.U32.AND P1, PT, R241.reuse, R0, PT ;  /* 0x00000000f100720c */ /* 0x040fe40003f26070 */
[----:B------:R1:W5:Y:S04]  /*7f80*/  LDL.LU R183, [R1+0xe0] ;  /* 0x0000e00001b77983 */ /* 0x0003680000300800 */
[----:B------:R1:W2:Y:S04]  /*7f90*/  LDL.LU.S16 R11, [R1+0xa0] ;  /* 0x0000a000010b7983 */ /* 0x0002a80000300600 */
[----:B------:R1:W3:Y:S01]  /*7fa0*/  LDL.LU.S16 R0, [R1+0xa8] ;  /* 0x0000a80001007983 */ /* 0x0002e20000300600 */
[----:B------:R-:W-:Y:S01]  /*7fb0*/  ISETP.GE.U32.AND P3, PT, R241, R141, PT ;  /* 0x0000008df100720c */ /* 0x000fe20003f66070 */
[----:B------:R-:W-:Y:S01]  /*7fc0*/  IMAD.MOV.U32 R211, RZ, RZ, R240 ;  /* 0x000000ffffd37224 */ /* 0x000fe200078e00f0 */
[----:B------:R-:W-:Y:S01]  /*7fd0*/  SHF.R.U32.HI R2, RZ, 0x10, R4 ;  /* 0x00000010ff027819 */ /* 0x000fe20000011604 */
[----:B------:R-:W-:-:S02]  /*7fe0*/  IMAD.MOV.U32 R210, RZ, RZ, R242 ;  /* 0x000000ffffd27224 */ /* 0x000fc400078e00f2 */
[----:B------:R-:W-:Y:S02]  /*7ff0*/  IMAD.MOV.U32 R240, RZ, RZ, R243 ;  /* 0x000000fffff07224 */ /* 0x000fe400078e00f3 */
[----:B------:R-:W-:Y:S02]  /*8000*/  IMAD.MOV.U32 R242, RZ, RZ, R212 ;  /* 0x000000fffff27224 */ /* 0x000fe400078e00d4 */
[----:B------:R-:W-:Y:S02]  /*8010*/  IMAD.MOV.U32 R243, RZ, RZ, R213 ;  /* 0x000000fffff37224 */ /* 0x000fe400078e00d5 */
[----:B------:R-:W-:Y:S02]  /*8020*/  IMAD.MOV.U32 R212, RZ, RZ, R214 ;  /* 0x000000ffffd47224 */ /* 0x000fe400078e00d6 */
[----:B------:R-:W-:Y:S02]  /*8030*/  IMAD.MOV.U32 R213, RZ, RZ, R228 ;  /* 0x000000ffffd57224 */ /* 0x000fe400078e00e4 */
[----:B------:R-:W-:-:S02]  /*8040*/  IMAD.MOV.U32 R214, RZ, RZ, R250 ;  /* 0x000000ffffd67224 */ /* 0x000fc400078e00fa */
[----:B------:R-:W-:Y:S02]  /*8050*/  IMAD.MOV.U32 R228, RZ, RZ, R182 ;  /* 0x000000ffffe47224 */ /* 0x000fe400078e00b6 */
[----:B------:R1:W5:Y:S01]  /*8060*/  LDL.LU R182, [R1+0xdc] ;  /* 0x0000dc0001b67983 */ /* 0x0003620000300800 */
[----:B------:R-:W-:-:S03]  /*8070*/  IMAD.MOV.U32 R250, RZ, RZ, R181 ;  /* 0x000000fffffa7224 */ /* 0x000fc600078e00b5 */
[----:B------:R1:W5:Y:S01]  /*8080*/  LDL.LU R181, [R1+0xd8] ;  /* 0x0000d80001b57983 */ /* 0x0003620000300800 */
[----:B---3--:R-:W-:-:S05]  /*8090*/  @!P3 HFMA2.BF16_V2 R0, -RZ.H0_H0, RZ.H0_H0, -R147.H0_H0 ;  /* 0x200000ffff00b231 */ /* 0x008fca0000340993 */
[----:B------:R-:W-:Y:S02]  /*80a0*/  PRMT R8, R0, 0x7610, R8 ;  /* 0x0000761000087816 */ /* 0x000fe40000000008 */
[----:B------:R-:W-:Y:S02]  /*80b0*/  LOP3.LUT R0, R2, 0xff, RZ, 0xc0, !PT ;  /* 0x000000ff02007812 */ /* 0x000fe400078ec0ff */
[----:B------:R1:W3:Y:S01]  /*80c0*/  LDL.LU.S16 R2, [R1+0xac] ;  /* 0x0000ac0001027983 */ /* 0x0002e20000300600 */
[----:B------:R-:W-:Y:S02]  /*80d0*/  @!P2 PRMT R157, R72, 0x5410, RZ ;  /* 0x00005410489da816 */ /* 0x000fe400000000ff */
[----:B------:R-:W-:Y:S02]  /*80e0*/  ISETP.GE.U32.AND P2, PT, R241, R142, PT ;  /* 0x0000008ef100720c */ /* 0x000fe40003f46070 */
[C---:B------:R-:W-:Y:S02]  /*80f0*/  LOP3.LUT R6, R4.reuse, 0xff, RZ, 0xc0, !PT ;  /* 0x000000ff04067812 */ /* 0x040fe400078ec0ff */
[----:B------:R-:W-:-:S02]  /*8100*/  LOP3.LUT R5, R4, 0xffff, RZ, 0xc0, !PT ;  /* 0x0000ffff04057812 */ /* 0x000fc400078ec0ff */
[----:B------:R-:W-:-:S07]  /*8110*/  SHF.R.U32.HI R4, RZ, 0x18, R4 ;  /* 0x00000018ff047819 */ /* 0x000fce0000011604 */
[----:B--2---:R-:W-:-:S05]  /*8120*/  @!P2 HFMA2.BF16_V2 R11, -RZ.H0_H0, RZ.H0_H0, -R162.H0_H0 ;  /* 0x200000ffff0ba231 */ /* 0x004fca00003409a2 */
[----:B------:R-:W-:-:S04]  /*8130*/  PRMT R9, R11, 0x7610, R9 ;  /* 0x000076100b097816 */ /* 0x000fc80000000009 */
[----:B------:R-:W-:Y:S02]  /*8140*/  @!P2 PRMT R162, R9, 0x5410, RZ ;  /* 0x0000541009a2a816 */ /* 0x000fe400000000ff */
[----:B------:R-:W-:Y:S01]  /*8150*/  ISETP.GE.U32.AND P2, PT, R241, R4, PT ;  /* 0x00000004f100720c */ /* 0x000fe20003f46070 */
[----:B------:R-:W-:Y:S02]  /*8160*/  FADD.FTZ R4, R211, R210 ;  /* 0x000000d2d3047221 */ /* 0x000fe40000010000 */
[----:B------:R-:W-:Y:S02]  /*8170*/  IMAD.MOV.U32 R211, RZ, RZ, R242 ;  /* 0x000000ffffd37224 */ /* 0x000fe400078e00f2 */
[----:B------:R-:W-:Y:S02]  /*8180*/  IMAD.MOV.U32 R242, RZ, RZ, R243 ;  /* 0x000000fffff27224 */ /* 0x000fe400078e00f3 */
[----:B------:R-:W-:Y:S02]  /*8190*/  IMAD.MOV.U32 R243, RZ, RZ, R228 ;  /* 0x000000fffff37224 */ /* 0x000fe400078e00e4 */
[----:B------:R-:W-:Y:S01]  /*81a0*/  IMAD.MOV.U32 R228, RZ, RZ, R229 ;  /* 0x000000ffffe47224 */ /* 0x000fe200078e00e5 */
[----:B------:R-:W-:Y:S01]  /*81b0*/  HMMA.16816.F32.BF16 R72, R108, R76, R96 ;  /* 0x0000004c6c48723c */ /* 0x000fe20000041860 */
[----:B------:R-:W-:Y:S01]  /*81c0*/  IMAD.MOV.U32 R229, RZ, RZ, R176 ;  /* 0x000000ffffe57224 */ /* 0x000fe200078e00b0 */
[----:B---3--:R-:W-:-:S05]  /*81d0*/  @!P4 HFMA2.BF16_V2 R2, -RZ.H0_H0, RZ.H0_H0, -R146.H0_H0 ;  /* 0x200000ffff02c231 */ /* 0x008fca0000340992 */
[----:B------:R-:W-:Y:S02]  /*81e0*/  PRMT R27, R2, 0x7610, R27 ;  /* 0x00007610021b7816 */ /* 0x000fe4000000001b */
[----:B------:R1:W2:Y:S04]  /*81f0*/  LDL.LU.S16 R2, [R1+0xb0] ;  /* 0x0000b00001027983 */ /* 0x0002a80000300600 */
[----:B------:R1:W5:Y:S01]  /*8200*/  LDL.LU R176, [R1+0xd4] ;  /* 0x0000d40001b07983 */ /* 0x0003620000300800 */
[----:B------:R-:W-:-:S03]  /*8210*/  @!P4 PRMT R146, R27, 0x5410, RZ ;  /* 0x000054101b92c816 */ /* 0x000fc600000000ff */
[----:B------:R1:W3:Y:S04]  /*8220*/  LDL.LU.S16 R99, [R1+0xc4] ;  /* 0x0000c40001637983 */ /* 0x0002e80000300600 */
[----:B------:R1:W4:Y:S04]  /*8230*/  LDL.LU.S16 R98, [R1+0xc0] ;  /* 0x0000c00001627983 */ /* 0x0003280000300600 */
[----:B------:R1:W3:Y:S04]  /*8240*/  LDL.LU.S16 R97, [R1+0xbc] ;  /* 0x0000bc0001617983 */ /* 0x0002e80000300600 */
[----:B------:R1:W3:Y:S04]  /*8250*/  LDL.LU.S16 R96, [R1+0xb8] ;  /* 0x0000b80001607983 */ /* 0x0002e80000300600 */
[----:B------:R1:W4:Y:S01]  /*8260*/  LDL.LU.S16 R27, [R1+0xb4] ;  /* 0x0000b400011b7983 */ /* 0x0003220000300600 */
[----:B------:R-:W-:-:S02]  /*8270*/  @!P3 PRMT R147, R8, 0x5410, RZ ;  /* 0x000054100893b816 */ /* 0x000fc400000000ff */
[----:B------:R-:W-:Y:S02]  /*8280*/  ISETP.GE.U32.AND P3, PT, R241, R0, PT ;  /* 0x00000000f100720c */ /* 0x000fe40003f66070 */
[----:B------:R-:W-:-:S04]  /*8290*/  SHF.R.U32.HI R0, RZ, 0x8, R5 ;  /* 0x00000008ff007819 */ /* 0x000fc80000011605 */
[----:B------:R-:W-:Y:S02]  /*82a0*/  LOP3.LUT R0, R0, 0xffff, RZ, 0xc0, !PT ;  /* 0x0000ffff00007812 */ /* 0x000fe400078ec0ff */
[C---:B------:R-:W-:Y:S01]  /*82b0*/  ISETP.GE.U32.AND P6, PT, R241.reuse, R143, PT ;  /* 0x0000008ff100720c */ /* 0x040fe20003fc6070 */
[----:B------:R-:W-:Y:S01]  /*82c0*/  USHF.L.U32 UR6, UR6, 0x3, URZ ;  /* 0x0000000306067899 */ /* 0x000fe2000800063f */
[C---:B------:R-:W-:Y:S01]  /*82d0*/  ISETP.GE.U32.AND P4, PT, R241.reuse, R0, PT ;  /* 0x00000000f100720c */ /* 0x040fe20003f86070 */
[----:B------:R-:W-:Y:S01]  /*82e0*/  FADD.FTZ R0, R242, R4 ;  /* 0x00000004f2007221 */ /* 0x000fe20000010000 */
[----:B------:R-:W-:Y:S01]  /*82f0*/  @!P5 PRMT R163, R10, 0x5410, RZ ;  /* 0x000054100aa3d816 */ /* 0x000fe200000000ff */
[----:B------:R-:W-:Y:S01]  /*8300*/  UIMAD.WIDE UR24, UR6, 0x2, URZ ;  /* 0x00000002061878a5 */ /* 0x000fe2000f8e023f */
[----:B------:R-:W-:Y:S01]  /*8310*/  ISETP.GE.U32.AND P5, PT, R241, R6, PT ;  /* 0x00000006f100720c */ /* 0x000fe20003fa6070 */
[----:B------:R-:W-:Y:S02]  /*8320*/  FADD.FTZ R0, R212, R0 ;  /* 0x00000000d4007221 */ /* 0x000fe40000010000 */
[----:B------:R-:W-:Y:S01]  /*8330*/  IMAD.MOV.U32 R251, RZ, RZ, R220 ;  /* 0x000000fffffb7224 */ /* 0x000fe200078e00dc */
[----:B------:R-:W-:Y:S01]  /*8340*/  HMMA.16816.F32.BF16 R76, R108, R78, R100 ;  /* 0x0000004e6c4c723c */ /* 0x000fe20000041864 */
[----:B------:R-:W-:Y:S01]  /*8350*/  IMAD.MOV.U32 R220, RZ, RZ, R66 ;  /* 0x000000ffffdc7224 */ /* 0x000fe200078e0042 */
[----:B------:R-:W-:Y:S01]  /*8360*/  LDSM.16.MT88.4 R100, [R180+0x11800] ;  /* 0x01180000b464783b */ /* 0x000fe20000004200 */
[----:B------:R-:W-:-:S03]  /*8370*/  FADD.FTZ R0, R228, R0 ;  /* 0x00000000e4007221 */ /* 0x000fc60000010000 */
[----:B------:R-:W-:Y:S02]  /*8380*/  LDSM.16.MT88.4 R8, [R179+0x11800] ;  /* 0x01180000b308783b */ /* 0x000fe40000004200 */
[----:B------:R-:W-:Y:S02]  /*8390*/  HMMA.16816.F32.BF16 R64, R108, R68, R84 ;  /* 0x000000446c40723c */ /* 0x000fe40000041854 */
[----:B------:R-:W1:Y:S01]  /*83a0*/  LDSM.16.MT88.4 R84, [R177+0x11800] ;  /* 0x01180000b154783b */ /* 0x000e620000004200 */
[----:B------:R-:W-:-:S04]  /*83b0*/  FADD.FTZ R0, R230, R0 ;  /* 0x00000000e6007221 */ /* 0x000fc80000010000 */
[----:B------:R-:W-:-:S04]  /*83c0*/  FADD.FTZ R0, R244, R0 ;  /* 0x00000000f4007221 */ /* 0x000fc80000010000 */
[----:B------:R-:W-:-:S04]  /*83d0*/  FADD.FTZ R0, R246, R0 ;  /* 0x00000000f6007221 */ /* 0x000fc80000010000 */
[----:B------:R-:W-:-:S04]  /*83e0*/  FADD.FTZ R0, R216, R0 ;  /* 0x00000000d8007221 */ /* 0x000fc80000010000 */
[----:B------:R-:W-:-:S04]  /*83f0*/  FADD.FTZ R0, R218, R0 ;  /* 0x00000000da007221 */ /* 0x000fc80000010000 */
[----:B------:R-:W-:Y:S01]  /*8400*/  FADD.FTZ R0, R232, R0 ;  /* 0x00000000e8007221 */ /* 0x000fe20000010000 */
[C---:B------:R-:W-:Y:S08]  /*8410*/  HMMA.16816.F32.BF16 R68, R108.reuse, R70, R88 ;  /* 0x000000466c44723c */ /* 0x040ff00000041858 */
[C---:B------:R-:W-:Y:S08]  /*8420*/  HMMA.16816.F32.BF16 R88, R108.reuse, R92, R164 ;  /* 0x0000005c6c58723c */ /* 0x040ff000000418a4 */
[C---:B------:R-:W-:Y:S08]  /*8430*/  HMMA.16816.F32.BF16 R92, R108.reuse, R94, R172 ;  /* 0x0000005e6c5c723c */ /* 0x040ff000000418ac */
[C---:B-1----:R-:W-:Y:S08]  /*8440*/  HMMA.16816.F32.BF16 R80, R108.reuse, R84, R104 ;  /* 0x000000546c50723c */ /* 0x042ff00000041868 */
[C---:B------:R-:W-:Y:S08]  /*8450*/  HMMA.16816.F32.BF16 R84, R108.reuse, R86, R152 ;  /* 0x000000566c54723c */ /* 0x040ff00000041898 */
[----:B------:R-:W-:Y:S01]  /*8460*/  HMMA.16816.F32.BF16 R104, R108, R8, R20 ;  /* 0x000000086c68723c */ /* 0x000fe20000041814 */
[----:B--2---:R-:W-:-:S05]  /*8470*/  @!P1 HFMA2.BF16_V2 R2, -RZ.H0_H0, RZ.H0_H0, -R145.H0_H0 ;  /* 0x200000ffff029231 */ /* 0x004fca0000340991 */
[----:B------:R-:W-:Y:S01]  /*8480*/  PRMT R5, R2, 0x7610, R5 ;  /* 0x0000761002057816 */ /* 0x000fe20000000005 */
[----:B------:R-:W-:-:S04]  /*8490*/  FADD.FTZ R2, R240, R211 ;  /* 0x000000d3f0027221 */ /* 0x000fc80000010000 */
[----:B------:R-:W-:Y:S01]  /*84a0*/  FADD.FTZ R2, R243, R2 ;  /* 0x00000002f3027221 */ /* 0x000fe20000010000 */
[----:B------:R-:W-:Y:S02]  /*84b0*/  @!P1 PRMT R145, R5, 0x5410, RZ ;  /* 0x0000541005919816 */ /* 0x000fe400000000ff */
[----:B------:R-:W-:Y:S01]  /*84c0*/  LEA R4, P1, R215, c[0x0][0x1f8], 0x1 ;  /* 0x00007e00d7047a11 */ /* 0x000fe200078208ff */
[----:B------:R-:W-:Y:S01]  /*84d0*/  FADD.FTZ R2, R213, R2 ;  /* 0x00000002d5027221 */ /* 0x000fe20000010000 */
[----:B---3--:R-:W-:Y:S02]  /*84e0*/  @!P3 HFMA2.BF16_V2 R96, -RZ.H0_H0, RZ.H0_H0, -R29.H0_H0 ;  /* 0x200000ffff60b231 */ /* 0x008fe4000034091d */
[----:B----4-:R-:W-:Y:S01]  /*84f0*/  @!P2 HFMA2.BF16_V2 R27, -RZ.H0_H0, RZ.H0_H0, -R28.H0_H0 ;  /* 0x200000ffff1ba231 */ /* 0x010fe2000034091c */
[----:B------:R-:W-:-:S04]  /*8500*/  LEA.HI.X R5, R215, c[0x0][0x1fc], R214, 0x1, P1 ;  /* 0x00007f00d7057a11 */ /* 0x000fc800008f0cd6 */
[----:B------:R-:W-:Y:S01]  /*8510*/  PRMT R6, R27, 0x7610, R6 ;  /* 0x000076101b067816 */ /* 0x000fe20000000006 */
[----:B------:R-:W-:Y:S01]  /*8520*/  FADD.FTZ R2, R229, R2 ;  /* 0x00000002e5027221 */ /* 0x000fe20000010000 */
[----:B------:R-:W-:Y:S02]  /*8530*/  PRMT R7, R96, 0x7610, R7 ;  /* 0x0000761060077816 */ /* 0x000fe40000000007 */
[----:B------:R-:W-:Y:S01]  /*8540*/  @!P2 PRMT R28, R6, 0x5410, RZ ;  /* 0x00005410061ca816 */ /* 0x000fe200000000ff */
[----:B------:R-:W-:Y:S01]  /*8550*/  @!P6 HFMA2.BF16_V2 R99, -RZ.H0_H0, RZ.H0_H0, -R144.H0_H0 ;  /* 0x200000ffff63e231 */ /* 0x000fe20000340990 */
[----:B------:R-:W-:Y:S01]  /*8560*/  IADD3 R6, P1, R4, UR24, RZ ;  /* 0x0000001804067c10 */ /* 0x000fe2000ff3e0ff */
[----:B------:R-:W-:Y:S01]  /*8570*/  FADD.FTZ R2, R231, R2 ;  /* 0x00000002e7027221 */ /* 0x000fe20000010000 */
[----:B------:R-:W-:Y:S02]  /*8580*/  @!P3 PRMT R29, R7, 0x5410, RZ ;  /* 0x00005410071db816 */ /* 0x000fe400000000ff */
[----:B------:R-:W-:Y:S01]  /*8590*/  IADD3.X R7, R5, UR25, RZ, P1, !PT ;  /* 0x0000001905077c10 */ /* 0x000fe20008ffe4ff */
[----:B------:R-:W-:Y:S01]  /*85a0*/  FADD.FTZ R2, R245, R2 ;  /* 0x00000002f5027221 */ /* 0x000fe20000010000 */
[----:B------:R-:W-:Y:S01]  /*85b0*/  PRMT R26, R99, 0x7610, R26 ;  /* 0x00007610631a7816 */ /* 0x000fe2000000001a */
[----:B------:R-:W-:Y:S01]  /*85c0*/  @!P5 HFMA2.BF16_V2 R98, -RZ.H0_H0, RZ.H0_H0, -R31.H0_H0 ;  /* 0x200000ffff62d231 */ /* 0x000fe2000034091f */
[----:B------:R1:W-:Y:S01]  /*85d0*/  STG.E.U16 [R4.64], R157 ;  /* 0x0000009d04007986 */ /* 0x0003e2000c101510 */
[----:B------:R-:W-:Y:S01]  /*85e0*/  @!P4 HFMA2.BF16_V2 R97, -RZ.H0_H0, RZ.H0_H0, -R30.H0_H0 ;  /* 0x200000ffff61c231 */ /* 0x000fe2000034091e */
[----:B------:R-:W-:-:S02]  /*85f0*/  @!P6 PRMT R144, R26, 0x5410, RZ ;  /* 0x000054101a90e816 */ /* 0x000fc400000000ff */
[----:B------:R1:W-:Y:S01]  /*8600*/  STG.E.U16 [R4.64+0x2], R156 ;  /* 0x0000029c04007986 */ /* 0x0003e2000c101510 */
[----:B------:R-:W-:-:S03]  /*8610*/  FADD.FTZ R2, R247, R2 ;  /* 0x00000002f7027221 */ /* 0x000fc60000010000 */
[----:B------:R1:W-:Y:S04]  /*8620*/  STG.E.U16 [R6.64], R161 ;  /* 0x000000a106007986 */ /* 0x0003e8000c101510 */
        /* <DEDUP_REMOVED lines=9> */
[----:B------:R1:W-:Y:S04]  /*86c0*/  STG.E.U16 [R4.64+0x22], R148 ;  /* 0x0000229404007986 */ /* 0x0003e8000c101510 */
        /* <DEDUP_REMOVED lines=26> */
[----:B------:R1:W-:Y:S01]  /*8870*/  STG.E.U16 [R6.64+0x72], R28 ;  /* 0x0000721c06007986 */ /* 0x0003e2000c101510 */
[----:B------:R-:W-:Y:S02]  /*8880*/  FADD.FTZ R0, R235, R2 ;  /* 0x00000002eb007221 */ /* 0x000fe40000010000 */
[----:B------:R-:W-:Y:S02]  /*8890*/  FADD.FTZ R233, R248, R233 ;  /* 0x000000e9f8e97221 */ /* 0x000fe40000010000 */
[----:B------:R-:W-:Y:S02]  /*88a0*/  FADD.FTZ R0, R249, R0 ;  /* 0x00000000f9007221 */ /* 0x000fe40000010000 */
[----:B------:R-:W-:-:S02]  /*88b0*/  FADD.FTZ R233, R250, R233 ;  /* 0x000000e9fae97221 */ /* 0x000fc40000010000 */
[----:B------:R-:W-:Y:S01]  /*88c0*/  FADD.FTZ R215, R251, R0 ;  /* 0x00000000fbd77221 */ /* 0x000fe20000010000 */
[----:B------:R-:W-:Y:S01]  /*88d0*/  HMMA.16816.F32.BF16 R96, R108, R100, R168 ;  /* 0x000000646c60723c */ /* 0x000fe200000418a8 */
[----:B------:R-:W-:Y:S02]  /*88e0*/  FADD.FTZ R233, R220, R233 ;  /* 0x000000e9dce97221 */ /* 0x000fe40000010000 */
[----:B------:R-:W-:-:S05]  /*88f0*/  FADD.FTZ R215, R221, R215 ;  /* 0x000000d7ddd77221 */ /* 0x000fca0000010000 */
[----:B------:R-:W-:Y:S01]  /*8900*/  HMMA.16816.F32.BF16 R100, R108, R102, R12 ;  /* 0x000000666c64723c */ /* 0x000fe2000004180c */
[----:B------:R-:W-:Y:S02]  /*8910*/  FADD.FTZ R233, R222, R233 ;  /* 0x000000e9dee97221 */ /* 0x000fe40000010000 */
[----:B------:R-:W-:-:S05]  /*8920*/  FADD.FTZ R215, R223, R215 ;  /* 0x000000d7dfd77221 */ /* 0x000fca0000010000 */
[----:B------:R-:W-:Y:S01]  /*8930*/  HMMA.16816.F32.BF16 R108, R108, R10, R16 ;  /* 0x0000000a6c6c723c */ /* 0x000fe20000041810 */
[----:B------:R-:W-:Y:S07]  /*8940*/  @!P0 BRA `(.L_x_857) ;  /* 0x0000552000008947 */ /* 0x000fee0003800000 */
[----:B-1----:R-:W2:Y:S01]  /*8950*/  LDL.LU R223, [R1+0xc8] ;  /* 0x0000c80001df7983 */ /* 0x002ea20000300800 */
[----:B------:R-:W-:-:S03]  /*8960*/  IMAD.U32 R0, RZ, RZ, UR12 ;  /* 0x0000000cff007e24 */ /* 0x000fc6000f8e00ff */
[----:B------:R-:W1:Y:S01]  /*8970*/  S2R R2, SR_TID.X ;  /* 0x0000000000027919 */ /* 0x000e620000002100 */
[----:B------:R-:W-:Y:S01]  /*8980*/  UIADD3 UR8, UR12, 0x3f, URZ ;  /* 0x0000003f0c087890 */ /* 0x000fe2000fffe03f */
[----:B------:R-:W3:Y:S01]  /*8990*/  LDC.U8 R234, c[0x0][0x2d8] ;  /* 0x0000b600ffea7b82 */ /* 0x000ee20000000000 */
[----:B------:R-:W-:Y:S01]  /*89a0*/  IMAD.MOV.U32 R113, RZ, RZ, R3 ;  /* 0x000000ffff717224 */ /* 0x000fe200078e0003 */
[----:B------:R-:W-:Y:S01]  /*89b0*/  IADD3 R201, P0, R4, -0x80, RZ ;  /* 0xffffff8004c97810 */ /* 0x000fe20007f1e0ff */
[----:B------:R-:W-:Y:S02]  /*89c0*/  USHF.R.S32.HI UR14, URZ, 0x1f, UR8 ;  /* 0x0000001f3f0e7899 */ /* 0x000fe40008011408 */
[----:B------:R-:W-:Y:S01]  /*89d0*/  ULDC.64 UR6, c[0x0][0x1a0] ;  /* 0x0000680000067ab9 */ /* 0x000fe20000000a00 */
[----:B------:R-:W-:Y:S01]  /*89e0*/  IADD3.X R115, R5, -0x1, RZ, P0, !PT ;  /* 0xffffffff05737810 */ /* 0x000fe200007fe4ff */
[----:B------:R-:W-:Y:S02]  /*89f0*/  ULEA.HI UR14, UR14, UR8, URZ, 0x6 ;  /* 0x000000080e0e7291 */ /* 0x000fe4000f8f303f */
[----:B------:R-:W-:-:S02]  /*8a00*/  USHF.L.U64.HI UR8, UR6, 0x4, UR7 ;  /* 0x0000000406087899 */ /* 0x000fc40008010207 */
[----:B------:R-:W-:Y:S02]  /*8a10*/  USHF.R.S32.HI UR14, URZ, 0x6, UR14 ;  /* 0x000000063f0e7899 */ /* 0x000fe4000801140e */
[----:B------:R-:W-:Y:S02]  /*8a20*/  USHF.L.U32 UR11, UR6, 0x4, URZ ;  /* 0x00000004060b7899 */ /* 0x000fe4000800063f */
[----:B------:R-:W-:Y:S01]  /*8a30*/  UIADD3 UR12, UR14, -0x2, URZ ;  /* 0xfffffffe0e0c7890 */ /* 0x000fe2000fffe03f */
[----:B-1----:R-:W-:-:S05]  /*8a40*/  LOP3.LUT R2, R2, 0x3, RZ, 0xc0, !PT ;  /* 0x0000000302027812 */ /* 0x002fca00078ec0ff */
[----:B--2---:R-:W-:-:S05]  /*8a50*/  IMAD R2, R2, -0x2, R223 ;  /* 0xfffffffe02027824 */ /* 0x004fca00078e02df */
[----:B------:R-:W-:Y:S01]  /*8a60*/  IADD3 R2, R0, -UR13, R2 ;  /* 0x8000000d00027c10 */ /* 0x000fe2000fffe002 */
[----:B------:R-:W-:-:S04]  /*8a70*/  IMAD.MOV.U32 R0, RZ, RZ, R112 ;  /* 0x000000ffff007224 */ /* 0x000fc800078e0070 */
[----:B------:R1:W-:Y:S04]  /*8a80*/  STL [R1+0x50], R2 ;  /* 0x0000500201007387 */ /* 0x0003e80000100800 */
[----:B------:R-:W1:Y:S04]  /*8a90*/  LDL.LU R249, [R1+0x18] ;  /* 0x0000180001f97983 */ /* 0x000e680000300800 */
[----:B------:R-:W2:Y:S04]  /*8aa0*/  LDL.64 R250, [R1+0x58] ;  /* 0x0000580001fa7983 */ /* 0x000ea80000100a00 */
[----:B------:R-:W4:Y:S04]  /*8ab0*/  LDL R220, [R1+0x54] ;  /* 0x0000540001dc7983 */ /* 0x000f280000100800 */
[----:B------:R-:W3:Y:S04]  /*8ac0*/  LDL R221, [R1+0x78] ;  /* 0x0000780001dd7983 */ /* 0x000ee80000100800 */
[----:B------:R-:W3:Y:S04]  /*8ad0*/  LDL.LU R222, [R1+0x1c] ;  /* 0x00001c0001de7983 */ /* 0x000ee80000300800 */
[----:B------:R-:W3:Y:S01]  /*8ae0*/  LDL.LU R223, [R1+0xcc] ;  /* 0x0000cc0001df7983 */ /* 0x000ee20000300800 */
[----:B-1----:R-:W-:Y:S01]  /*8af0*/  IMAD.WIDE.U32 R2, R249, -0x326172a9, RZ ;  /* 0xcd9e8d57f9027825 */ /* 0x002fe200078e00ff */
[----:B--2---:R-:W-:-:S04]  /*8b00*/  ISETP.GE.AND P3, PT, R250, c[0x0][0x220], PT ;  /* 0x00008800fa007a0c */ /* 0x004fc80003f66270 */
[----:B------:R1:W-:Y:S01]  /*8b10*/  STL.64 [R1+0x48], R2 ;  /* 0x0000480201007387 */ /* 0x0003e20000100a00 */
[----:B----4-:R-:W-:Y:S02]  /*8b20*/  ISETP.GE.AND P2, PT, R220, c[0x0][0x220], PT ;  /* 0x00008800dc007a0c */ /* 0x010fe40003f46270 */
[----:B---3--:R-:W-:Y:S02]  /*8b30*/  ISETP.GE.AND P1, PT, R221, c[0x0][0x220], PT ;  /* 0x00008800dd007a0c */ /* 0x008fe40003f26270 */
[----:B------:R-:W-:Y:S01]  /*8b40*/  LOP3.LUT R236, R3, R222, RZ, 0x3c, !PT ;  /* 0x000000de03ec7212 */ /* 0x000fe200078e3cff */
[----:B------:R-:W-:-:S04]  /*8b50*/  IMAD.WIDE.U32 R238, R223, -0x2daee0ad, RZ ;  /* 0xd2511f53dfee7825 */ /* 0x000fc800078e00ff */
[----:B------:R-:W-:Y:S01]  /*8b60*/  IMAD.WIDE.U32 R236, R236, -0x2daee0ad, RZ ;  /* 0xd2511f53ecec7825 */ /* 0x000fe200078e00ff */
[----:B-1----:R-:W-:Y:S01]  /*8b70*/  PRMT R2, R234, 0x7054, R234 ;  /* 0x00007054ea027816 */ /* 0x002fe200000000ea */
[----:B------:R-:W-:Y:S05]  /*8b80*/  BRA `(.L_x_858) ;  /* 0x000006a000007947 */ /* 0x000fea0003800000 */
.L_x_860:
[----:B------:R-:W2:Y:S01]  /*8b90*/  LDL.64 R204, [R1+0x70] ;  /* 0x0000700001cc7983 */ /* 0x000ea20000100a00 */
[----:B------:R-:W-:Y:S02]  /*8ba0*/  ULDC.64 UR14, c[0x0][0x198] ;  /* 0x00006600000e7ab9 */ /* 0x000fe40000000a00 */
[----:B------:R-:W-:Y:S01]  /*8bb0*/  UIADD3 UR22, UR12, -0x1, URZ ;  /* 0xffffffff0c167890 */ /* 0x000fe2000fffe03f */
[----:B------:R-:W3:Y:S03]  /*8bc0*/  LDL.64 R202, [R1+0x60] ;  /* 0x0000600001ca7983 */ /* 0x000ee60000100a00 */
[----:B------:R-:W-:Y:S01]  /*8bd0*/  USHF.R.S32.HI UR21, URZ, 0x1f, UR22 ;  /* 0x0000001f3f157899 */ /* 0x000fe20008011416 */
[----:B------:R1:W-:Y:S01]  /*8be0*/  @P3 STS.128 [R199+0x6000], RZ ;  /* 0x006000ffc7003388 */ /* 0x0003e20000000c00 */
[----:B------:R-:W-:Y:S02]  /*8bf0*/  UIMAD.WIDE.U32 UR28, UR22, UR14, URZ ;  /* 0x0000000e161c72a5 */ /* 0x000fe4000f8e003f */
[----:B------:R-:W-:Y:S04]  /*8c00*/  UIMAD UR21, UR21, UR14, URZ ;  /* 0x0000000e151572a4 */ /* 0x000fe8000f8e023f */
[----:B------:R-:W-:Y:S01]  /*8c10*/  UIMAD UR21, UR22, UR15, UR21 ;  /* 0x0000000f161572a4 */ /* 0x000fe2000f8e0215 */
[----:B------:R-:W-:Y:S02]  /*8c20*/  IMAD.U32 R2, RZ, RZ, UR28 ;  /* 0x0000001cff027e24 */ /* 0x000fe4000f8e00ff */
[----:B------:R-:W-:Y:S01]  /*8c30*/  IMAD.U32 R3, RZ, RZ, UR28 ;  /* 0x0000001cff037e24 */ /* 0x000fe2000f8e00ff */
[----:B------:R-:W-:Y:S06]  /*8c40*/  UIADD3 UR21, UR29, UR21, URZ ;  /* 0x000000151d157290 */ /* 0x000fec000fffe03f */
[----:B------:R-:W-:Y:S01]  /*8c50*/  IMAD.U32 R112, RZ, RZ, UR21 ;  /* 0x00000015ff707e24 */ /* 0x000fe2000f8e00ff */
[----:B--2---:R-:W-:Y:S04]  /*8c60*/  LEA R2, P4, R2, R204, 0x6 ;  /* 0x000000cc02027211 */ /* 0x004fe800078830ff */
[C---:B------:R-:W-:Y:S02]  /*8c70*/  @!P3 LEA R114, P0, R2.reuse, c[0x0][0x168], 0x1 ;  /* 0x00005a000272ba11 */ /* 0x040fe400078008ff */
        /* <DEDUP_REMOVED lines=18> */
[C---:B------:R-:W-:Y:S03]  /*8da0*/  @!P1 LEA R148, P0, R3.reuse, c[0x0][0x168], 0x1 ;  /* 0x00005a0003949a11 */ /* 0x040fe600078008ff */
[----:B------:R1:W-:Y:S04]  /*8db0*/  @P1 STS.128 [R199+0xa000], RZ ;  /* 0x00a000ffc7001388 */ /* 0x0003e80000000c00 */
[----:B------:R-:W-:Y:S01]  /*8dc0*/  @!PT LDS RZ, [RZ] ;  /* 0x00000000fffff984 */ /* 0x000fe20000000800 */
[----:B------:R-:W-:Y:S01]  /*8dd0*/  @!PT LDS RZ, [RZ] ;  /* 0x00000000fffff984 */ /* 0x000fe20000000800 */
[----:B------:R-:W-:Y:S01]  /*8de0*/  @!PT LDS RZ, [RZ] ;  /* 0x00000000fffff984 */ /* 0x000fe20000000800 */
[----:B------:R1:W-:Y:S04]  /*8df0*/  @!P1 LDGSTS.E.BYPASS.LTC128B.128 [R199+0xa000], [R154.64+0x100] ;  /* 0x0a0001009ac79fae */ /* 0x0003e8000b901d50 */
[----:B------:R1:W-:Y:S01]  /*8e00*/  @P3 STS.128 [R199+0x6800], RZ ;  /* 0x006800ffc7003388 */ /* 0x0003e20000000c00 */
[----:B--2---:R-:W-:Y:S02]  /*8e10*/  IADD3.X R114, R112, UR20, RZ, P5, !PT ;  /* 0x0000001470727c10 */ /* 0x004fe4000affe4ff */
        /* <DEDUP_REMOVED lines=20> */
[C---:B------:R-:W-:Y:S02]  /*8f60*/  @!P1 LEA.HI.X R141, R2.reuse, c[0x0][0x16c], R3, 0x1, P5 ;  /* 0x00005b00028d9a11 */ /* 0x040fe400028f0c03 */
[----:B------:R-:W-:Y:S01]  /*8f70*/  IADD3 R112, P6, R2, UR27, RZ ;  /* 0x0000001b02707c10 */ /* 0x000fe2000ffde0ff */
[----:B------:R-:W-:Y:S01]  /*8f80*/  @!PT LDS RZ, [RZ] ;  /* 0x00000000fffff984 */ /* 0x000fe20000000800 */
[----:B------:R-:W-:Y:S01]  /*8f90*/  @!PT LDS RZ, [RZ] ;  /* 0x00000000fffff984 */ /* 0x000fe20000000800 */
[----:B------:R-:W-:Y:S01]  /*8fa0*/  @!PT LDS RZ, [RZ] ;  /* 0x00000000fffff984 */ /* 0x000fe20000000800 */
[----:B------:R1:W-:Y:S03]  /*8fb0*/  @!P1 LDGSTS.E.BYPASS.LTC128B.128 [R199+0xa800], [R148.64+0x100] ;  /* 0x0a80010094c79fae */ /* 0x0003e6000b901d50 */
        /* <DEDUP_REMOVED lines=39> */
.L_x_858:
[----:B------:R-:W2:Y:S01]  /*9230*/  LDL.64 R2, [R1+0x68] ;  /* 0x0000680001027983 */ /* 0x000ea20000100a00 */
[----:B------:R-:W-:Y:S01]  /*9240*/  USHF.R.S32.HI UR14, URZ, 0x1f, UR12 ;  /* 0x0000001f3f0e7899 */ /* 0x000fe2000801140c */
[----:B------:R-:W-:Y:S04]  /*9250*/  DEPBAR.LE SB0, 0x0 ;  /* 0x000080000000791a */ /* 0x000fe80000000000 */
[----:B------:R-:W3:Y:S01]  /*9260*/  LDL R8, [R1+0x80] ;  /* 0x0000800001087983 */ /* 0x000ee20000100800 */
[----:B------:R-:W-:Y:S02]  /*9270*/  UIMAD UR14, UR14, UR6, URZ ;  /* 0x000000060e0e72a4 */ /* 0x000fe4000f8e023f */
[----:B------:R-:W-:Y:S01]  /*9280*/  UIMAD.WIDE.U32 UR22, UR12, UR6, URZ ;  /* 0x000000060c1672a5 */ /* 0x000fe2000f8e003f */
[----:B------:R-:W-:Y:S01]  /*9290*/  BAR.SYNC.DEFER_BLOCKING 0x0 ;  /* 0x0000000000007b1d */ /* 0x000fe20000010000 */
[----:B------:R-:W-:Y:S02]  /*92a0*/  UIMAD UR14, UR12, UR7, UR14 ;  /* 0x000000070c0e72a4 */ /* 0x000fe4000f8e020e */
[----:B------:R-:W-:Y:S02]  /*92b0*/  UISETP.GE.AND UP0, UPT, UR12, 0x1, UPT ;  /* 0x000000010c00788c */ /* 0x000fe4000bf06270 */
[----:B------:R-:W-:Y:S01]  /*92c0*/  UIADD3 UR14, UR23, UR14, URZ ;  /* 0x0000000e170e7290 */ /* 0x000fe2000fffe03f */
[----:B------:R-:W-:Y:S02]  /*92d0*/  IMAD.U32 R4, RZ, RZ, UR22 ;  /* 0x00000016ff047e24 */ /* 0x000fe4000f8e00ff */
[----:B------:R-:W-:Y:S01]  /*92e0*/  IMAD.U32 R5, RZ, RZ, UR23 ;  /* 0x00000017ff057e24 */ /* 0x000fe2000f8e00ff */
[----:B------:R-:W-:Y:S02]  /*92f0*/  @P3 STS.128 [R199+0xc000], RZ ;  /* 0x00c000ffc7003388 */ /* 0x000fe40000000c00 */
[----:B--2---:R-:W-:Y:S01]  /*9300*/  IMAD.U32 R3, RZ, RZ, UR14 ;  /* 0x0000000eff037e24 */ /* 0x004fe2000f8e00ff */
[----:B------:R-:W-:Y:S04]  /*9310*/  LEA R2, P4, R4, R2, 0x6 ;  /* 0x0000000204027211 */ /* 0x000fe800078830ff */
        /* <DEDUP_REMOVED lines=91> */
[----:B-----5:R-:W-:Y:S04]  /*98d0*/  LDSM.16.M88.4 R32, [R183] ;  /* 0x00000000b720783b */ /* 0x020fe80000000200 */
[----:B----4-:R-:W-:Y:S04]  /*98e0*/  LDSM.16.M88.4 R16, [R176+0x6800] ;  /* 0x00680000b010783b */ /* 0x010fe80000000200 */
        /* <DEDUP_REMOVED lines=144> */
[C---:B------:R-:W-:Y:S08]  /*a1f0*/  HMMA.16816.F32.BF16 R16, R160.reuse, R170, R16 ;  /* 0x000000aaa010723c */ /* 0x040ff00000041810 */
[C---:B------:R-:W-:Y:S08]  /*a200*/  HMMA.16816.F32.BF16 R20, R160.reuse, R136, R20 ;  /* 0x00000088a014723c */ /* 0x040ff00000041814 */
[C---:B------:R-:W-:Y:S08]  /*a210*/  HMMA.16816.F32.BF16 R24, R160.reuse, R138, R24 ;  /* 0x0000008aa018723c */ /* 0x040ff00000041818 */
[C---:B------:R-:W-:Y:S07]  /*a220*/  HMMA.16816.F32.BF16 R28, R160.reuse, R172, R28 ;  /* 0x000000aca01c723c */ /* 0x040fee000004181c */
[----:B------:R-:W-:Y:S01]  /*a230*/  IMAD.MOV.U32 R172, RZ, RZ, R201 ;  /* 0x000000ffffac7224 */ /* 0x000fe200078e00c9 */
[----:B------:R-:W-:Y:S04]  /*a240*/  HMMA.16816.F32.BF16 R32, R160, R174, R32 ;  /* 0x000000aea020723c */ /* 0x000fe80000041820 */
[----:B------:R-:W-:Y:S04]  /*a250*/  IMAD.MOV.U32 R173, RZ, RZ, R115 ;  /* 0x000000ffffad7224 */ /* 0x000fe800078e0073 */
        /* <DEDUP_REMOVED lines=9> */
.L_x_859:
[----:B------:R-:W2:Y:S01]  /*a2f0*/  LDL R2, [R1+0x50] ;  /* 0x0000500001027983 */ /* 0x000ea20000100800 */
[----:B------:R-:W-:Y:S01]  /*a300*/  IMAD.U32 R112, RZ, RZ, UR12 ;  /* 0x0000000cff707e24 */ /* 0x000fe2000f8e00ff */
[----:B------:R-:W-:Y:S02]  /*a310*/  UIADD3 UR21, UR19, -0x4498517b, URZ ;  /* 0xbb67ae8513157890 */ /* 0x000fe4000fffe03f */
[----:B------:R-:W3:Y:S01]  /*a320*/  LDL.64 R174, [R1+0x48] ;  /* 0x0000480001ae7983 */ /* 0x000ee20000100a00 */
[----:B------:R-:W-:Y:S02]  /*a330*/  USHF.L.U32 UR23, UR12, 0x1, URZ ;  /* 0x000000010c177899 */ /* 0x000fe4000800063f */
[----:B------:R-:W-:Y:S02]  /*a340*/  UIADD3 UR14, UR18, -0x61c88647, URZ ;  /* 0x9e3779b9120e7890 */ /* 0x000fe4000fffe03f */
[----:B------:R-:W-:Y:S01]  /*a350*/  ULOP3.LUT UR22, UR23, UR19, URZ, 0x3c, !UPT ;  /* 0x0000001317167292 */ /* 0x000fe2000f8e3c3f */
[----:B------:R4:W5:Y:S01]  /*a360*/  LDL.S16 R221, [R1+0xc] ;  /* 0x00000c0001dd7983 */ /* 0x0009620000100600 */
[----:B------:R-:W-:Y:S03]  /*a370*/  UIADD3 UR15, UR18, 0x3c6ef372, URZ ;  /* 0x3c6ef372120f7890 */ /* 0x000fe6000fffe03f */
[----:B------:R4:W3:Y:S04]  /*a380*/  LDL.S16 R220, [R1+0x10] ;  /* 0x0000100001dc7983 */ /* 0x0008e80000100600 */
[----:B------:R4:W3:Y:S04]  /*a390*/  LDL.S16 R219, [R1+0x14] ;  /* 0x0000140001db7983 */ /* 0x0008e80000100600 */
[----:B------:R4:W3:Y:S04]  /*a3a0*/  LDL.S16 R218, [R1+0x18] ;  /* 0x0000180001da7983 */ /* 0x0008e80000100600 */
[----:B------:R4:W3:Y:S01]  /*a3b0*/  LDL.S16 R216, [R1+0x24] ;  /* 0x0000240001d87983 */ /* 0x0008e20000100600 */
[----:B--2---:R-:W-:Y:S05]  /*a3c0*/  IMAD R112, R112, -0x40, R2 ;  /* 0xffffffc070707824 */ /* 0x004fea00078e0202 */
[C---:B------:R-:W-:Y:S02]  /*a3d0*/  IADD3 R2, R112.reuse, -0x1, RZ ;  /* 0xffffffff70027810 */ /* 0x040fe40007ffe0ff */
[----:B------:R-:W-:Y:S02]  /*a3e0*/  IADD3 R115, R112, -0x9, RZ ;  /* 0xfffffff770737810 */ /* 0x000fe40007ffe0ff */
[----:B------:R-:W-:Y:S02]  /*a3f0*/  ISETP.GE.AND P0, PT, R2, RZ, PT ;  /* 0x000000ff0200720c */ /* 0x000fe40003f06270 */
[----:B------:R-:W-:Y:S02]  /*a400*/  IABS R3, R112 ;  /* 0x0000007000037213 */ /* 0x000fe40000000000 */
[C---:B------:R-:W-:Y:S02]  /*a410*/  IADD3 R114, R112.reuse, -0x11, RZ ;  /* 0xffffffef70727810 */ /* 0x040fe40007ffe0ff */
[C---:B-1----:R-:W-:Y:S01]  /*a420*/  IADD3 R136, R112.reuse, -0x21, RZ ;  /* 0xffffffdf70887810 */ /* 0x042fe20007ffe0ff */
[----:B------:R-:W-:Y:S01]  /*a430*/  IMAD.MOV.U32 R147, RZ, RZ, R3 ;  /* 0x000000ffff937224 */ /* 0x000fe200078e0003 */
[C---:B------:R-:W-:Y:S04]  /*a440*/  IADD3 R3, R112.reuse, -0x8, RZ ;  /* 0xfffffff870037810 */ /* 0x040fe80007ffe0ff */
[----:B------:R-:W-:Y:S01]  /*a450*/  ISETP.GE.AND P4, PT, R3, RZ, PT ;  /* 0x000000ff0300720c */ /* 0x000fe20003f86270 */
[----:B------:R-:W1:Y:S01]  /*a460*/  I2F R147, R147 ;  /* 0x0000009300937306 */ /* 0x000e620000201400 */
[C---:B------:R-:W-:Y:S02]  /*a470*/  @!P0 IADD3 R2, -R112.reuse, 0x1, RZ ;  /* 0x0000000170028810 */ /* 0x040fe40007ffe1ff */
[----:B------:R-:W-:Y:S07]  /*a480*/  ISETP.GE.AND P0, PT, R115, RZ, PT ;  /* 0x000000ff7300720c */ /* 0x000fee0003f06270 */
[----:B------:R2:W2:Y:S02]  /*a490*/  I2F R146, R2 ;  /* 0x0000000200927306 */ /* 0x0004a40000201400 */
[C---:B------:R-:W-:Y:S04]  /*a4a0*/  @!P4 IADD3 R3, -R112.reuse, 0x8, RZ ;  /* 0x000000087003c810 */ /* 0x040fe80007ffe1ff */
[----:B------:R-:W-:Y:S02]  /*a4b0*/  @!P0 IADD3 R115, -R112, 0x9, RZ ;  /* 0x0000000970738810 */ /* 0x000fe40007ffe1ff */
[----:B------:R-:W-:Y:S02]  /*a4c0*/  ISETP.GE.AND P0, PT, R114, RZ, PT ;  /* 0x000000ff7200720c */ /* 0x000fe40003f06270 */
[----:B------:R3:W3:Y:S01]  /*a4d0*/  I2F R144, R115 ;  /* 0x0000007300907306 */ /* 0x0006e20000201400 */
[C---:B-1----:R-:W-:Y:S02]  /*a4e0*/  FFMA.FTZ R4, R147.reuse, -UR4, R4 ;  /* 0x8000000493047c23 */ /* 0x042fe40008010004 */
[----:B------:R-:W-:Y:S07]  /*a4f0*/  FFMA.FTZ R10, R147, -UR4, R10 ;  /* 0x80000004930a7c23 */ /* 0x000fee000801000a */
[----:B------:R-:W1:Y:S01]  /*a500*/  I2F R145, R3 ;  /* 0x0000000300917306 */ /* 0x000e620000201400 */
[C---:B------:R-:W-:Y:S02]  /*a510*/  @!P0 IADD3 R114, -R112.reuse, 0x11, RZ ;  /* 0x0000001170728810 */ /* 0x040fe40007ffe1ff */
[----:B--2---:R-:W-:Y:S01]  /*a520*/  IADD3 R2, R112, -0x10, RZ ;  /* 0xfffffff070027810 */ /* 0x004fe20007ffe0ff */
[C---:B------:R-:W-:Y:S02]  /*a530*/  FFMA.FTZ R5, R146.reuse, -UR4, R5 ;  /* 0x8000000492057c23 */ /* 0x040fe40008010005 */
[----:B------:R-:W-:Y:S01]  /*a540*/  FFMA.FTZ R11, R146, -UR4, R11 ;  /* 0x80000004920b7c23 */ /* 0x000fe2000801000b */
[----:B------:R-:W-:Y:S03]  /*a550*/  ISETP.GE.AND P4, PT, R2, RZ, PT ;  /* 0x000000ff0200720c */ /* 0x000fe60003f86270 */
[----:B------:R2:W2:Y:S01]  /*a560*/  I2F R142, R114 ;  /* 0x00000072008e7306 */ /* 0x0004a20000201400 */
[----:B---3--:R-:W-:Y:S01]  /*a570*/  IADD3 R115, R112, -0x18, RZ ;  /* 0xffffffe870737810 */ /* 0x008fe20007ffe0ff */
[C---:B------:R-:W-:Y:S02]  /*a580*/  FFMA.FTZ R9, R144.reuse, -UR4, R9 ;  /* 0x8000000490097c23 */ /* 0x040fe40008010009 */
[----:B------:R-:W-:Y:S06]  /*a590*/  FFMA.FTZ R15, R144, -UR4, R15 ;  /* 0x80000004900f7c23 */ /* 0x000fec000801000f */
[C---:B------:R-:W-:Y:S02]  /*a5a0*/  @!P4 IADD3 R2, -R112.reuse, 0x10, RZ ;  /* 0x000000107002c810 */ /* 0x040fe40007ffe1ff */
[----:B------:R-:W-:Y:S01]  /*a5b0*/  ISETP.GE.AND P4, PT, R115, RZ, PT ;  /* 0x000000ff7300720c */ /* 0x000fe20003f86270 */
[C---:B-1----:R-:W-:Y:S01]  /*a5c0*/  FFMA.FTZ R8, R145.reuse, -UR4, R8 ;  /* 0x8000000491087c23 */ /* 0x042fe20008010008 */
[----:B------:R1:W3:Y:S01]  /*a5d0*/  I2F R143, R2 ;  /* 0x00000002008f7306 */ /* 0x0002e20000201400 */
[C---:B------:R-:W-:Y:S01]  /*a5e0*/  IADD3 R3, R112.reuse, -0x19, RZ ;  /* 0xffffffe770037810 */ /* 0x040fe20007ffe0ff */
[----:B------:R-:W-:Y:S03]  /*a5f0*/  FFMA.FTZ R14, R145, -UR4, R14 ;  /* 0x80000004910e7c23 */ /* 0x000fe6000801000e */
[----:B------:R-:W-:Y:S02]  /*a600*/  ISETP.GE.AND P0, PT, R3, RZ, PT ;  /* 0x000000ff0300720c */ /* 0x000fe40003f06270 */
[----:B--2---:R-:W-:Y:S01]  /*a610*/  IADD3 R114, R112, -0x29, RZ ;  /* 0xffffffd770727810 */ /* 0x004fe20007ffe0ff */
[----:B------:R-:W-:Y:S03]  /*a620*/  FFMA.FTZ R13, R142, -UR4, R13 ;  /* 0x800000048e0d7c23 */ /* 0x000fe6000801000d */
[----:B------:R-:W-:Y:S01]  /*a630*/  @!P4 IADD3 R115, -R112, 0x18, RZ ;  /* 0x000000187073c810 */ /* 0x000fe20007ffe1ff */
[----:B------:R-:W-:Y:S03]  /*a640*/  FFMA.FTZ R19, R142, -UR4, R19 ;  /* 0x800000048e137c23 */ /* 0x000fe60008010013 */
[----:B------:R2:W2:Y:S03]  /*a650*/  I2F R141, R115 ;  /* 0x00000073008d7306 */ /* 0x0004a60000201400 */
[----:B------:R-:W-:Y:S02]  /*a660*/  @!P0 IADD3 R3, -R112, 0x19, RZ ;  /* 0x0000001970038810 */ /* 0x000fe40007ffe1ff */
[----:B------:R-:W-:Y:S02]  /*a670*/  ISETP.GE.AND P0, PT, R136, RZ, PT ;  /* 0x000000ff8800720c */ /* 0x000fe40003f06270 */
[----:B-1----:R-:W-:Y:S03]  /*a680*/  IADD3 R2, R112, -0x20, RZ ;  /* 0xffffffe070027810 */ /* 0x002fe60007ffe0ff */
[----:B------:R-:W1:Y:S01]  /*a690*/  I2F R140, R3 ;  /* 0x00000003008c7306 */ /* 0x000e620000201400 */
[C---:B---3--:R-:W-:Y:S01]  /*a6a0*/  FFMA.FTZ R12, R143.reuse, -UR4, R12 ;  /* 0x800000048f0c7c23 */ /* 0x048fe2000801000c */
[----:B------:R-:W-:Y:S01]  /*a6b0*/  ISETP.GE.AND P4, PT, R2, RZ, PT ;  /* 0x000000ff0200720c */ /* 0x000fe20003f86270 */
[----:B------:R-:W-:Y:S05]  /*a6c0*/  FFMA.FTZ R18, R143, -UR4, R18 ;  /* 0x800000048f127c23 */ /* 0x000fea0008010012 */
[----:B------:R-:W-:Y:S02]  /*a6d0*/  @!P0 IADD3 R136, -R112, 0x21, RZ ;  /* 0x0000002170888810 */ /* 0x000fe40007ffe1ff */
[----:B------:R-:W-:Y:S02]  /*a6e0*/  ISETP.GE.AND P0, PT, R114, RZ, PT ;  /* 0x000000ff7200720c */ /* 0x000fe40003f06270 */
[----:B------:R-:W3:Y:S01]  /*a6f0*/  I2F R138, R136 ;  /* 0x00000088008a7306 */ /* 0x000ee20000201400 */
[C---:B--2---:R-:W-:Y:S01]  /*a700*/  IADD3 R115, R112.reuse, -0x28, RZ ;  /* 0xffffffd870737810 */ /* 0x044fe20007ffe0ff */
[C---:B------:R-:W-:Y:S01]  /*a710*/  FFMA.FTZ R16, R141.reuse, -UR4, R16 ;  /* 0x800000048d107c23 */ /* 0x040fe20008010010 */
[C---:B------:R-:W-:Y:S01]  /*a720*/  @!P4 IADD3 R2, -R112.reuse, 0x20, RZ ;  /* 0x000000207002c810 */ /* 0x040fe20007ffe1ff */
[----:B------:R-:W-:Y:S01]  /*a730*/  FFMA.FTZ R22, R141, -UR4, R22 ;  /* 0x800000048d167c23 */ /* 0x000fe20008010016 */
[----:B------:R-:W-:Y:S05]  /*a740*/  ISETP.GE.AND P4, PT, R115, RZ, PT ;  /* 0x000000ff7300720c */ /* 0x000fea0003f86270 */
[----:B------:R-:W2:Y:S01]  /*a750*/  I2F R139, R2 ;  /* 0x00000002008b7306 */ /* 0x000ea20000201400 */
[----:B------:R-:W-:Y:S01]  /*a760*/  @!P0 IADD3 R114, -R112, 0x29, RZ ;  /* 0x0000002970728810 */ /* 0x000fe20007ffe1ff */
[----:B-1----:R-:W-:Y:S01]  /*a770*/  FFMA.FTZ R17, R140, -UR4, R17 ;  /* 0x800000048c117c23 */ /* 0x002fe20008010011 */
[----:B------:R-:W-:Y:S01]  /*a780*/  IADD3 R3, R112, -0x30, RZ ;  /* 0xffffffd070037810 */ /* 0x000fe20007ffe0ff */
[----:B------:R-:W-:Y:S04]  /*a790*/  FFMA.FTZ R23, R140, -UR4, R23 ;  /* 0x800000048c177c23 */ /* 0x000fe80008010017 */
[----:B------:R-:W-:Y:S02]  /*a7a0*/  @!P4 IADD3 R115, -R112, 0x28, RZ ;  /* 0x000000287073c810 */ /* 0x000fe40007ffe1ff */
[----:B------:R1:W1:Y:S01]  /*a7b0*/  I2F R136, R114 ;  /* 0x0000007200887306 */ /* 0x0002620000201400 */
[----:B------:R-:W-:Y:S01]  /*a7c0*/  ISETP.GE.AND P4, PT, R3, RZ, PT ;  /* 0x000000ff0300720c */ /* 0x000fe20003f86270 */
[C---:B---3--:R-:W-:Y:S02]  /*a7d0*/  FFMA.FTZ R21, R138.reuse, -UR4, R21 ;  /* 0x800000048a157c23 */ /* 0x048fe40008010015 */
[----:B------:R-:W-:Y:S06]  /*a7e0*/  FFMA.FTZ R27, R138, -UR4, R27 ;  /* 0x800000048a1b7c23 */ /* 0x000fec000801001b */
[----:B------:R3:W3:Y:S04]  /*a7f0*/  I2F R137, R115 ;  /* 0x0000007300897306 */ /* 0x0006e80000201400 */
[C---:B------:R-:W-:Y:S01]  /*a800*/  @!P4 IADD3 R3, -R112.reuse, 0x30, RZ ;  /* 0x000000307003c810 */ /* 0x040fe20007ffe1ff */
[C---:B--2---:R-:W-:Y:S01]  /*a810*/  FFMA.FTZ R20, R139.reuse, -UR4, R20 ;  /* 0x800000048b147c23 */ /* 0x044fe20008010014 */
[----:B------:R-:W-:Y:S01]  /*a820*/  IADD3 R2, R112, -0x31, RZ ;  /* 0xffffffcf70027810 */ /* 0x000fe20007ffe0ff */
[----:B------:R-:W-:Y:S01]  /*a830*/  FFMA.FTZ R26, R139, -UR4, R26 ;  /* 0x800000048b1a7c23 */ /* 0x000fe2000801001a */
[----:B------:R-:W-:Y:S01]  /*a840*/  LOP3.LUT R139, R237, UR21, R238, 0x96, !PT ;  /* 0x00000015ed8b7c12 */ /* 0x000fe2000f8e96ee */
[----:B------:R-:W-:Y:S01]  /*a850*/  UIADD3 UR21, UR23, 0x1, URZ ;  /* 0x0000000117157890 */ /* 0x000fe2000fffe03f */
[----:B------:R-:W-:Y:S01]  /*a860*/  ISETP.GE.AND P0, PT, R2, RZ, PT ;  /* 0x000000ff0200720c */ /* 0x000fe20003f06270 */
[----:B------:R-:W2:Y:S02]  /*a870*/  I2F R3, R3 ;  /* 0x0000000300037306 */ /* 0x000ea40000201400 */
[----:B------:R-:W-:Y:S01]  /*a880*/  ULOP3.LUT UR21, UR21, UR19, URZ, 0x3c, !UPT ;  /* 0x0000001315157292 */ /* 0x000fe2000f8e3c3f */
[----:B-1----:R-:W-:Y:S01]  /*a890*/  FMNMX.FTZ R114, R4, R0, !PT ;  /* 0x0000000004727209 */ /* 0x002fe20007810000 */
[C---:B------:R-:W-:Y:S02]  /*a8a0*/  FFMA.FTZ R25, R136.reuse, -UR4, R25 ;  /* 0x8000000488197c23 */ /* 0x040fe40008010019 */
[----:B------:R-:W-:Y:S01]  /*a8b0*/  FFMA.FTZ R31, R136, -UR4, R31 ;  /* 0x80000004881f7c23 */ /* 0x000fe2000801001f */
[----:B------:R-:W-:Y:S01]  /*a8c0*/  FMNMX.FTZ R114, R5, R114, !PT ;  /* 0x0000007205727209 */ /* 0x000fe20007810000 */
[----:B------:R-:W-:Y:S03]  /*a8d0*/  IMAD.WIDE.U32 R146, R139, -0x326172a9, RZ ;  /* 0xcd9e8d578b927825 */ /* 0x000fe600078e00ff */
[----:B------:R-:W-:Y:S02]  /*a8e0*/  FMNMX.FTZ R148, R8, R114, !PT ;  /* 0x0000007208947209 */ /* 0x000fe40007810000 */
[C---:B---3--:R-:W-:Y:S01]  /*a8f0*/  IADD3 R115, R112.reuse, -0x38, RZ ;  /* 0xffffffc870737810 */ /* 0x048fe20007ffe0ff */
[C---:B------:R-:W-:Y:S01]  /*a900*/  FFMA.FTZ R24, R137.reuse, -UR4, R24 ;  /* 0x8000000489187c23 */ /* 0x040fe20008010018 */
[C---:B------:R-:W-:Y:S01]  /*a910*/  IADD3 R114, R112.reuse, -0x39, RZ ;  /* 0xffffffc770727810 */ /* 0x040fe20007ffe0ff */
[----:B------:R-:W-:Y:S01]  /*a920*/  FFMA.FTZ R30, R137, -UR4, R30 ;  /* 0x80000004891e7c23 */ /* 0x000fe2000801001e */
[----:B------:R-:W-:Y:S02]  /*a930*/  ISETP.GE.AND P4, PT, R115, RZ, PT ;  /* 0x000000ff7300720c */ /* 0x000fe40003f86270 */
[----:B------:R-:W-:Y:S02]  /*a940*/  @!P0 IADD3 R2, -R112, 0x31, RZ ;  /* 0x0000003170028810 */ /* 0x000fe40007ffe1ff */
[----:B------:R-:W-:Y:S02]  /*a950*/  ISETP.GE.AND P0, PT, R114, RZ, PT ;  /* 0x000000ff7200720c */ /* 0x000fe40003f06270 */
[----:B------:R-:W-:Y:S01]  /*a960*/  FMNMX.FTZ R148, R9, R148, !PT ;  /* 0x0000009409947209 */ /* 0x000fe20007810000 */
[C---:B--2---:R-:W-:Y:S01]  /*a970*/  FFMA.FTZ R28, R3.reuse, -UR4, R28 ;  /* 0x80000004031c7c23 */ /* 0x044fe2000801001c */
[----:B------:R-:W1:Y:S01]  /*a980*/  I2F R2, R2 ;  /* 0x0000000200027306 */ /* 0x000e620000201400 */
[----:B------:R-:W-:Y:S01]  /*a990*/  FFMA.FTZ R34, R3, -UR4, R34 ;  /* 0x8000000403227c23 */ /* 0x000fe20008010022 */
[----:B------:R-:W-:Y:S03]  /*a9a0*/  FMNMX.FTZ R148, R12, R148, !PT ;  /* 0x000000940c947209 */ /* 0x000fe60007810000 */
[C---:B------:R-:W-:Y:S02]  /*a9b0*/  @!P4 IADD3 R115, -R112.reuse, 0x38, RZ ;  /* 0x000000387073c810 */ /* 0x040fe40007ffe1ff */
[----:B------:R-:W-:Y:S02]  /*a9c0*/  FMNMX.FTZ R148, R13, R148, !PT ;  /* 0x000000940d947209 */ /* 0x000fe40007810000 */
[----:B------:R-:W-:Y:S01]  /*a9d0*/  @!P0 IADD3 R114, -R112, 0x39, RZ ;  /* 0x0000003970728810 */ /* 0x000fe20007ffe1ff */
[----:B------:R2:W3:Y:S01]  /*a9e0*/  I2F R151, R115 ;  /* 0x0000007300977306 */ /* 0x0004e20000201400 */
[----:B------:R-:W-:Y:S04]  /*a9f0*/  FMNMX.FTZ R148, R16, R148, !PT ;  /* 0x0000009410947209 */ /* 0x000fe80007810000 */
[----:B------:R-:W-:Y:S04]  /*aa00*/  FMNMX.FTZ R148, R17, R148, !PT ;  /* 0x0000009411947209 */ /* 0x000fe80007810000 */
[----:B------:R-:W-:Y:S01]  /*aa10*/  FMNMX.FTZ R148, R20, R148, !PT ;  /* 0x0000009414947209 */ /* 0x000fe20007810000 */
[----:B------:R4:W4:Y:S03]  /*aa20*/  I2F R150, R114 ;  /* 0x0000007200967306 */ /* 0x0009260000201400 */
[----:B------:R-:W-:Y:S01]  /*aa30*/  FMNMX.FTZ R148, R21, R148, !PT ;  /* 0x0000009415947209 */ /* 0x000fe20007810000 */
[C---:B-1----:R-:W-:Y:S02]  /*aa40*/  FFMA.FTZ R29, R2.reuse, -UR4, R29 ;  /* 0x80000004021d7c23 */ /* 0x042fe4000801001d */
[----:B------:R-:W-:Y:S01]  /*aa50*/  FFMA.FTZ R35, R2, -UR4, R35 ;  /* 0x8000000402237c23 */ /* 0x000fe20008010023 */
[----:B------:R-:W-:Y:S04]  /*aa60*/  FMNMX.FTZ R148, R24, R148, !PT ;  /* 0x0000009418947209 */ /* 0x000fe80007810000 */
[----:B------:R-:W-:Y:S02]  /*aa70*/  FMNMX.FTZ R148, R25, R148, !PT ;  /* 0x0000009419947209 */ /* 0x000fe40007810000 */
[C---:B--2---:R-:W-:Y:S01]  /*aa80*/  IADD3 R115, R112.reuse, 0x8, RZ ;  /* 0x0000000870737810 */ /* 0x044fe20007ffe0ff */
[----:B---3--:R-:W-:Y:S03]  /*aa90*/  FFMA.FTZ R32, R151, -UR4, R32 ;  /* 0x8000000497207c23 */ /* 0x008fe60008010020 */
[----:B------:R-:W-:Y:S02]  /*aaa0*/  ISETP.GE.AND P4, PT, R115, RZ, PT ;  /* 0x000000ff7300720c */ /* 0x000fe40003f86270 */
[----:B----4-:R-:W-:Y:S01]  /*aab0*/  IADD3 R114, R112, 0x7, RZ ;  /* 0x0000000770727810 */ /* 0x010fe20007ffe0ff */
[----:B------:R-:W-:Y:S03]  /*aac0*/  FFMA.FTZ R33, R150, -UR4, R33 ;  /* 0x8000000496217c23 */ /* 0x000fe60008010021 */
[----:B------:R-:W-:Y:S07]  /*aad0*/  ISETP.GE.AND P0, PT, R114, RZ, PT ;  /* 0x000000ff7200720c */ /* 0x000fee0003f06270 */
[C---:B------:R-:W-:Y:S04]  /*aae0*/  @!P4 IADD3 R115, -R112.reuse, -0x8, RZ ;  /* 0xfffffff87073c810 */ /* 0x040fe80007ffe1ff */
[----:B------:R1:W2:Y:S02]  /*aaf0*/  I2F R149, R115 ;  /* 0x0000007300957306 */ /* 0x0002a40000201400 */
[----:B------:R-:W-:Y:S08]  /*ab00*/  @!P0 IADD3 R114, -R112, -0x7, RZ ;  /* 0xfffffff970728810 */ /* 0x000ff00007ffe1ff */
[----:B------:R-:W3:Y:S01]  /*ab10*/  I2F R114, R114 ;  /* 0x0000007200727306 */ /* 0x000ee20000201400 */
[----:B-1----:R-:W-:Y:S01]  /*ab20*/  FMNMX.FTZ R115, R28, R148, !PT ;  /* 0x000000941c737209 */ /* 0x002fe20007810000 */
[----:B--2---:R-:W-:Y:S03]  /*ab30*/  FFMA.FTZ R6, R149, -UR4, R6 ;  /* 0x8000000495067c23 */ /* 0x004fe60008010006 */
[----:B------:R-:W-:Y:S04]  /*ab40*/  FMNMX.FTZ R112, R29, R115, !PT ;  /* 0x000000731d707209 */ /* 0x000fe80007810000 */
[----:B------:R-:W-:Y:S04]  /*ab50*/  FMNMX.FTZ R112, R32, R112, !PT ;  /* 0x0000007020707209 */ /* 0x000fe80007810000 */
[----:B------:R-:W-:Y:S01]  /*ab60*/  FMNMX.FTZ R112, R33, R112, !PT ;  /* 0x0000007021707209 */ /* 0x000fe20007810000 */
[----:B---3--:R-:W-:Y:S01]  /*ab70*/  FFMA.FTZ R7, R114, -UR4, R7 ;  /* 0x8000000472077c23 */ /* 0x008fe20008010007 */
[----:B------:R-:W-:Y:S03]  /*ab80*/  FMNMX.FTZ R114, R6, R113, !PT ;  /* 0x0000007106727209 */ /* 0x000fe60007810000 */
[----:B------:R-:W1:Y:S01]  /*ab90*/  SHFL.BFLY PT, R115, R112, 0x2, 0x1f ;  /* 0x0c401f0070737f89 */ /* 0x000e6200000e0000 */
[----:B------:R-:W-:Y:S04]  /*aba0*/  FMNMX.FTZ R114, R7, R114, !PT ;  /* 0x0000007207727209 */ /* 0x000fe80007810000 */
[----:B------:R-:W-:Y:S04]  /*abb0*/  FMNMX.FTZ R114, R10, R114, !PT ;  /* 0x000000720a727209 */ /* 0x000fe80007810000 */
[----:B------:R-:W-:Y:S04]  /*abc0*/  FMNMX.FTZ R114, R11, R114, !PT ;  /* 0x000000720b727209 */ /* 0x000fe80007810000 */
[----:B------:R-:W-:Y:S04]  /*abd0*/  FMNMX.FTZ R114, R14, R114, !PT ;  /* 0x000000720e727209 */ /* 0x000fe80007810000 */
[----:B------:R-:W-:Y:S04]  /*abe0*/  FMNMX.FTZ R114, R15, R114, !PT ;  /* 0x000000720f727209 */ /* 0x000fe80007810000 */
[----:B------:R-:W-:Y:S02]  /*abf0*/  FMNMX.FTZ R114, R18, R114, !PT ;  /* 0x0000007212727209 */ /* 0x000fe40007810000 */
[----:B-1----:R-:W-:Y:S02]  /*ac00*/  FMNMX.FTZ R112, R112, R115, !PT ;  /* 0x0000007370707209 */ /* 0x002fe40007810000 */
[----:B------:R-:W-:Y:S02]  /*ac10*/  FMNMX.FTZ R114, R19, R114, !PT ;  /* 0x0000007213727209 */ /* 0x000fe40007810000 */
[----:B------:R-:W-:Y:S01]  /*ac20*/  LOP3.LUT R115, R239, UR22, RZ, 0x3c, !PT ;  /* 0x00000016ef737c12 */ /* 0x000fe2000f8e3cff */
[----:B------:R-:W1:Y:S01]  /*ac30*/  SHFL.BFLY PT, R145, R112, 0x1, 0x1f ;  /* 0x0c201f0070917f89 */ /* 0x000e6200000e0000 */
[----:B------:R-:W-:Y:S01]  /*ac40*/  FMNMX.FTZ R114, R22, R114, !PT ;  /* 0x0000007216727209 */ /* 0x000fe20007810000 */
[----:B------:R-:W-:Y:S02]  /*ac50*/  UIADD3 UR22, UR18, -0x255992d5, URZ ;  /* 0xdaa66d2b12167890 */ /* 0x000fe4000fffe03f */
[----:B------:R-:W-:Y:S01]  /*ac60*/  IMAD.WIDE.U32 R140, R115, -0x326172a9, RZ ;  /* 0xcd9e8d57738c7825 */ /* 0x000fe200078e00ff */
[----:B------:R-:W-:Y:S02]  /*ac70*/  FMNMX.FTZ R114, R23, R114, !PT ;  /* 0x0000007217727209 */ /* 0x000fe40007810000 */
[----:B------:R-:W-:Y:S01]  /*ac80*/  LOP3.LUT R115, R239, UR21, RZ, 0x3c, !PT ;  /* 0x00000015ef737c12 */ /* 0x000fe2000f8e3cff */
[----:B------:R-:W-:Y:S01]  /*ac90*/  UIADD3 UR21, UR19, 0x76cf5d0a, URZ ;  /* 0x76cf5d0a13157890 */ /* 0x000fe2000fffe03f */
[----:B------:R-:W-:Y:S02]  /*aca0*/  FMNMX.FTZ R114, R26, R114, !PT ;  /* 0x000000721a727209 */ /* 0x000fe40007810000 */
[----:B------:R-:W-:Y:S01]  /*acb0*/  LOP3.LUT R139, R141, UR14, R174, 0x96, !PT ;  /* 0x0000000e8d8b7c12 */ /* 0x000fe2000f8e96ae */
[----:B------:R-:W-:Y:S01]  /*acc0*/  IMAD.WIDE.U32 R136, R115, -0x326172a9, RZ ;  /* 0xcd9e8d5773887825 */ /* 0x000fe200078e00ff */
[----:B------:R-:W-:Y:S02]  /*acd0*/  FMNMX.FTZ R114, R27, R114, !PT ;  /* 0x000000721b727209 */ /* 0x000fe40007810000 */
[C---:B------:R-:W-:Y:S02]  /*ace0*/  LOP3.LUT R140, R147.reuse, UR15, R140, 0x96, !PT ;  /* 0x0000000f938c7c12 */ /* 0x040fe4000f8e968c */
[----:B------:R-:W-:Y:S02]  /*acf0*/  FMNMX.FTZ R114, R30, R114, !PT ;  /* 0x000000721e727209 */ /* 0x000fe40007810000 */
[----:B------:R-:W-:Y:S01]  /*ad00*/  LOP3.LUT R138, R147, UR15, R136, 0x96, !PT ;  /* 0x0000000f938a7c12 */ /* 0x000fe2000f8e9688 */
[----:B------:R-:W-:Y:S01]  /*ad10*/  UIADD3 UR15, UR19, 0x32370b8f, URZ ;  /* 0x32370b8f130f7890 */ /* 0x000fe2000fffe03f */
[----:B------:R-:W-:Y:S02]  /*ad20*/  FMNMX.FTZ R2, R31, R114, !PT ;  /* 0x000000721f027209 */ /* 0x000fe40007810000 */
[----:B------:R-:W-:Y:S01]  /*ad30*/  LOP3.LUT R114, R137, UR14, R174, 0x96, !PT ;  /* 0x0000000e89727c12 */ /* 0x000fe2000f8e96ae */
[----:B------:R-:W-:Y:S01]  /*ad40*/  IMAD.WIDE.U32 R136, R140, -0x2daee0ad, RZ ;  /* 0xd2511f538c887825 */ /* 0x000fe200078e00ff */
[----:B-1----:R-:W-:Y:S01]  /*ad50*/  FMNMX.FTZ R112, R112, R145, !PT ;  /* 0x0000009170707209 */ /* 0x002fe20007810000 */
[----:B------:R-:W-:Y:S01]  /*ad60*/  UIADD3 UR14, UR18, 0x78dde6e4, URZ ;  /* 0x78dde6e4120e7890 */ /* 0x000fe2000fffe03f */
[----:B------:R-:W-:Y:S01]  /*ad70*/  FMNMX.FTZ R142, R34, R2, !PT ;  /* 0x00000002228e7209 */ /* 0x000fe20007810000 */
[----:B------:R-:W-:Y:S01]  /*ad80*/  IMAD.WIDE.U32 R2, R139, -0x2daee0ad, RZ ;  /* 0xd2511f538b027825 */ /* 0x000fe200078e00ff */
[C---:B------:R-:W-:Y:S02]  /*ad90*/  FSETP.NEU.FTZ.AND P0, PT, R112.reuse, -INF , PT ;  /* 0xff8000007000780b */ /* 0x040fe40003f1d000 */
[----:B------:R-:W-:Y:S01]  /*ada0*/  FMNMX.FTZ R142, R35, R142, !PT ;  /* 0x0000008e238e7209 */ /* 0x000fe20007810000 */
[----:B------:R-:W-:Y:S01]  /*adb0*/  FMUL.FTZ R144, R112, c[0x0][0x23c] ;  /* 0x00008f0070907a20 */ /* 0x000fe20000410000 */
[----:B------:R-:W-:Y:S01]  /*adc0*/  LOP3.LUT R140, R137, UR15, R2, 0x96, !PT ;  /* 0x0000000f898c7c12 */ /* 0x000fe2000f8e9602 */
[----:B------:R-:W-:Y:S02]  /*add0*/  IMAD.WIDE.U32 R138, R138, -0x2daee0ad, RZ ;  /* 0xd2511f538a8a7825 */ /* 0x000fe400078e00ff */
[----:B------:R-:W1:Y:S01]  /*ade0*/  SHFL.BFLY PT, R145, R142, 0x2, 0x1f ;  /* 0x0c401f008e917f89 */ /* 0x000e6200000e0000 */
[----:B------:R-:W-:Y:S01]  /*adf0*/  FSEL R144, R144, RZ, P0 ;  /* 0x000000ff90907208 */ /* 0x000fe20000000000 */
[----:B------:R-:W-:Y:S01]  /*ae00*/  IMAD.WIDE.U32 R140, R140, -0x326172a9, RZ ;  /* 0xcd9e8d578c8c7825 */ /* 0x000fe200078e00ff */
[----:B------:R-:W-:Y:S03]  /*ae10*/  IADD3 R174, P0, R172, UR24, RZ ;  /* 0x00000018acae7c10 */ /* 0x000fe6000ff1e0ff */
[--C-:B------:R-:W-:Y:S01]  /*ae20*/  FFMA.FTZ R4, R4, c[0x0][0x23c], -R144.reuse ;  /* 0x00008f0004047a23 */ /* 0x100fe20000010890 */
[----:B------:R-:W-:Y:S01]  /*ae30*/  IADD3.X R175, R173, UR25, RZ, P0, !PT ;  /* 0x00000019adaf7c10 */ /* 0x000fe200087fe4ff */
[--C-:B------:R-:W-:Y:S02]  /*ae40*/  FFMA.FTZ R5, R5, c[0x0][0x23c], -R144.reuse ;  /* 0x00008f0005057a23 */ /* 0x100fe40000010890 */
[----:B------:R2:W-:Y:S01]  /*ae50*/  MUFU.EX2 R148, R4 ;  /* 0x0000000400947308 */ /* 0x0005e20000000800 */
[--C-:B------:R-:W-:Y:S02]  /*ae60*/  FFMA.FTZ R8, R8, c[0x0][0x23c], -R144.reuse ;  /* 0x00008f0008087a23 */ /* 0x100fe40000010890 */
[--C-:B------:R-:W-:Y:S02]  /*ae70*/  FFMA.FTZ R9, R9, c[0x0][0x23c], -R144.reuse ;  /* 0x00008f0009097a23 */ /* 0x100fe40000010890 */
        /* <DEDUP_REMOVED lines=9> */
[----:B------:R1:W-:Y:S01]  /*af10*/  MUFU.EX2 R217, R8 ;  /* 0x0000000800d97308 */ /* 0x0003e20000000800 */
[--C-:B------:R-:W-:Y:S02]  /*af20*/  FFMA.FTZ R29, R29, c[0x0][0x23c], -R144.reuse ;  /* 0x00008f001d1d7a23 */ /* 0x100fe40000010890 */
[----:B------:R-:W-:Y:S01]  /*af30*/  FFMA.FTZ R28, R28, c[0x0][0x23c], -R144 ;  /* 0x00008f001c1c7a23 */ /* 0x000fe20000010890 */
[----:B--2---:R-:W-:Y:S01]  /*af40*/  LOP3.LUT R4, R3, UR21, R236, 0x96, !PT ;  /* 0x0000001503047c12 */ /* 0x004fe2000f8e96ec */
[----:B------:R-:W-:Y:S04]  /*af50*/  IMAD.WIDE.U32 R2, R114, -0x2daee0ad, RZ ;  /* 0xd2511f5372027825 */ /* 0x000fe800078e00ff */
[----:B------:R-:W-:Y:S01]  /*af60*/  FADD.FTZ R0, -R112, R0 ;  /* 0x0000000070007221 */ /* 0x000fe20000010100 */
[----:B------:R2:W2:Y:S01]  /*af70*/  MUFU.EX2 R222, R9 ;  /* 0x0000000900de7308 */ /* 0x0004a20000000800 */
[----:B------:R-:W-:Y:S01]  /*af80*/  LOP3.LUT R3, R3, UR21, R236, 0x96, !PT ;  /* 0x0000001503037c12 */ /* 0x000fe2000f8e96ec */
[----:B------:R-:W-:Y:S01]  /*af90*/  UIADD3 UR21, UR18, 0x1715609d, URZ ;  /* 0x1715609d12157890 */ /* 0x000fe2000fffe03f */
[----:B------:R-:W-:Y:S01]  /*afa0*/  LOP3.LUT R114, R139, UR15, R2, 0x96, !PT ;  /* 0x0000000f8b727c12 */ /* 0x000fe2000f8e9602 */
[----:B---3--:R-:W-:Y:S01]  /*afb0*/  IMAD.WIDE.U32 R4, R4, -0x326172a9, RZ ;  /* 0xcd9e8d5704047825 */ /* 0x008fe200078e00ff */
[----:B------:R-:W-:Y:S01]  /*afc0*/  UIADD3 UR15, UR19, -0x126145ec, URZ ;  /* 0xed9eba14130f7890 */ /* 0x000fe2000fffe03f */
[----:B----4-:R-:W-:Y:S02]  /*afd0*/  F2FP.BF16.PACK_AB R158, R212, R148 ;  /* 0x00000094d49e723e */ /* 0x010fe400000010ff */
[----:B------:R-:W-:Y:S01]  /*afe0*/  IMAD.WIDE.U32 R2, R3, -0x326172a9, RZ ;  /* 0xcd9e8d5703027825 */ /* 0x000fe200078e00ff */
[----:B------:R-:W-:Y:S01]  /*aff0*/  LOP3.LUT R5, R5, UR22, R146, 0x96, !PT ;  /* 0x0000001605057c12 */ /* 0x000fe2000f8e9692 */
[----:B------:R3:W-:Y:S01]  /*b000*/  MUFU.EX2 R227, R24 ;  /* 0x0000001800e37308 */ /* 0x0007e20000000800 */
[----:B------:R-:W-:Y:S01]  /*b010*/  PRMT R157, R158, 0x7632, R157 ;  /* 0x000076329e9d7816 */ /* 0x000fe2000000009d */
[----:B------:R-:W-:Y:S01]  /*b020*/  IMAD.WIDE.U32 R114, R114, -0x326172a9, RZ ;  /* 0xcd9e8d5772727825 */ /* 0x000fe200078e00ff */
[----:B-1----:R-:W-:Y:S03]  /*b030*/  LOP3.LUT R8, R141, UR14, R4, 0x96, !PT ;  /* 0x0000000e8d087c12 */ /* 0x002fe6000f8e9604 */
[----:B------:R-:W-:Y:S01]  /*b040*/  IMAD.WIDE.U32 R4, R5, -0x2daee0ad, RZ ;  /* 0xd2511f5305047825 */ /* 0x000fe200078e00ff */
[----:B------:R-:W-:Y:S01]  /*b050*/  LOP3.LUT R2, R115, UR14, R2, 0x96, !PT ;  /* 0x0000000e73027c12 */ /* 0x000fe2000f8e9602 */
[----:B------:R-:W-:Y:S01]  /*b060*/  UIADD3 UR14, UR18, -0x4ab325aa, URZ ;  /* 0xb54cda56120e7890 */ /* 0x000fe2000fffe03f */
[----:B------:R-:W-:Y:S01]  /*b070*/  PRMT R115, R158, 0x5410, R157 ;  /* 0x000054109e737816 */ /* 0x000fe2000000009d */
[----:B------:R-:W-:Y:S01]  /*b080*/  IMAD.WIDE.U32 R206, R8, -0x2daee0ad, RZ ;  /* 0xd2511f5308ce7825 */ /* 0x000fe200078e00ff */
[----:B------:R-:W-:Y:S01]  /*b090*/  LOP3.LUT R8, R3, UR22, R146, 0x96, !PT ;  /* 0x0000001603087c12 */ /* 0x000fe2000f8e9692 */
[----:B------:R-:W-:Y:S01]  /*b0a0*/  MUFU.EX2 R223, R12 ;  /* 0x0000000c00df7308 */ /* 0x000fe20000000800 */
[----:B------:R-:W-:Y:S01]  /*b0b0*/  FMNMX.FTZ R3, R142, R145, !PT ;  /* 0x000000918e037209 */ /* 0x000fe20007810000 */
[----:B------:R-:W-:Y:S01]  /*b0c0*/  IMAD.WIDE.U32 R210, R2, -0x2daee0ad, RZ ;  /* 0xd2511f5302d27825 */ /* 0x000fe200078e00ff */
[----:B------:R-:W-:Y:S02]  /*b0d0*/  LOP3.LUT R136, R5, UR15, R136, 0x96, !PT ;  /* 0x0000000f05887c12 */ /* 0x000fe4000f8e9688 */
[----:B------:R-:W-:Y:S01]  /*b0e0*/  LOP3.LUT R143, R207, UR5, R4, 0x96, !PT ;  /* 0x00000005cf8f7c12 */ /* 0x000fe2000f8e9604 */
[----:B--2---:R-:W1:Y:S01]  /*b0f0*/  SHFL.BFLY PT, R9, R3, 0x1, 0x1f ;  /* 0x0c201f0003097f89 */ /* 0x004e6200000e0000 */
[----:B------:R-:W-:Y:S01]  /*b100*/  IMAD.WIDE.U32 R4, R8, -0x2daee0ad, RZ ;  /* 0xd2511f5308047825 */ /* 0x000fe200078e00ff */
[----:B------:R-:W-:Y:S02]  /*b110*/  F2FP.BF16.PACK_AB R150, R222, R217 ;  /* 0x000000d9de96723e */ /* 0x000fe400000010ff */
[----:B------:R-:W2:Y:S01]  /*b120*/  MUFU.EX2 R232, R13 ;  /* 0x0000000d00e87308 */ /* 0x000ea20000000800 */
[----:B------:R-:W-:Y:S01]  /*b130*/  IMAD.WIDE.U32 R204, R136, -0x326172a9, RZ ;  /* 0xcd9e8d5788cc7825 */ /* 0x000fe200078e00ff */
[----:B------:R-:W-:Y:S02]  /*b140*/  LOP3.LUT R200, R211, UR5, R4, 0x96, !PT ;  /* 0x00000005d3c87c12 */ /* 0x000fe4000f8e9604 */
[----:B------:R-:W-:Y:S01]  /*b150*/  LOP3.LUT R138, R5, UR15, R138, 0x96, !PT ;  /* 0x0000000f058a7c12 */ /* 0x000fe2000f8e968a */
[----:B------:R-:W-:Y:S01]  /*b160*/  IMAD.WIDE.U32 R142, R143, -0x326172a9, RZ ;  /* 0xcd9e8d578f8e7825 */ /* 0x000fe200078e00ff */
[----:B------:R-:W-:Y:S01]  /*b170*/  LOP3.LUT R146, R205, UR21, R140, 0x96, !PT ;  /* 0x00000015cd927c12 */ /* 0x000fe2000f8e968c */
[----:B------:R-:W-:Y:S01]  /*b180*/  UIADD3 UR15, UR19, 0x646e171e, URZ ;  /* 0x646e171e130f7890 */ /* 0x000fe2000fffe03f */
[----:B------:R-:W-:Y:S01]  /*b190*/  PRMT R171, R150, 0x7632, R171 ;  /* 0x0000763296ab7816 */ /* 0x000fe200000000ab */
[----:B------:R-:W-:Y:S01]  /*b1a0*/  IMAD.WIDE.U32 R208, R138, -0x326172a9, RZ ;  /* 0xcd9e8d578ad07825 */ /* 0x000fe200078e00ff */
[----:B------:R-:W-:Y:S01]  /*b1b0*/  LOP3.LUT R2, R143, UR14, R204, 0x96, !PT ;  /* 0x0000000e8f027c12 */ /* 0x000fe2000f8e96cc */
[----:B------:R-:W-:Y:S01]  /*b1c0*/  MUFU.EX2 R231, R16 ;  /* 0x0000001000e77308 */ /* 0x000fe20000000800 */
[----:B------:R-:W-:Y:S01]  /*b1d0*/  LOP3.LUT R5, R142, 0xff, RZ, 0xc0, !PT ;  /* 0x000000ff8e057812 */ /* 0x000fe200078ec0ff */
[----:B------:R-:W-:Y:S01]  /*b1e0*/  IMAD.WIDE.U32 R146, R146, -0x2daee0ad, RZ ;  /* 0xd2511f5392927825 */ /* 0x000fe200078e00ff */
[----:B------:R-:W-:Y:S02]  /*b1f0*/  LOP3.LUT R4, R2, 0xffff, RZ, 0xc0, !PT ;  /* 0x0000ffff02047812 */ /* 0x000fe400078ec0ff */
[----:B------:R-:W-:Y:S01]  /*b200*/  ISETP.GE.U32.AND P4, PT, R234, R5, PT ;  /* 0x00000005ea00720c */ /* 0x000fe20003f86070 */
[----:B------:R-:W-:Y:S01]  /*b210*/  IMAD.WIDE.U32 R200, R200, -0x326172a9, RZ ;  /* 0xcd9e8d57c8c87825 */ /* 0x000fe200078e00ff */
[----:B------:R-:W-:Y:S02]  /*b220*/  SHF.R.U32.HI R4, RZ, 0x8, R4 ;  /* 0x00000008ff047819 */ /* 0x000fe40000011604 */
[----:B------:R-:W-:Y:S01]  /*b230*/  LOP3.LUT R5, R2, 0xff, RZ, 0xc0, !PT ;  /* 0x000000ff02057812 */ /* 0x000fe200078ec0ff */
[----:B------:R-:W4:Y:S01]  /*b240*/  MUFU.EX2 R230, R17 ;  /* 0x0000001100e67308 */ /* 0x000f220000000800 */
[----:B------:R-:W-:Y:S01]  /*b250*/  LOP3.LUT R4, R4, 0xffff, RZ, 0xc0, !PT ;  /* 0x0000ffff04047812 */ /* 0x000fe200078ec0ff */
[----:B------:R-:W-:Y:S01]  /*b260*/  FMUL.FTZ R0, R0, c[0x0][0x23c] ;  /* 0x00008f0000007a20 */ /* 0x000fe20000410000 */
[C---:B------:R-:W-:Y:S02]  /*b270*/  ISETP.GE.U32.AND P6, PT, R234.reuse, R5, PT ;  /* 0x00000005ea00720c */ /* 0x040fe40003fc6070 */
[----:B------:R-:W-:Y:S02]  /*b280*/  ISETP.GE.U32.AND P5, PT, R234, R4, PT ;  /* 0x00000004ea00720c */ /* 0x000fe40003fa6070 */
[----:B------:R-:W-:Y:S01]  /*b290*/  LOP3.LUT R4, R142, 0xffff, RZ, 0xc0, !PT ;  /* 0x0000ffff8e047812 */ /* 0x000fe200078ec0ff */
[----:B------:R-:W-:Y:S01]  /*b2a0*/  @!P4 HFMA2.BF16_V2 R241, -RZ.H0_H0, RZ.H0_H0, -R150.H0_H0 ;  /* 0x200000fffff1c231 */ /* 0x000fe20000340996 */
[----:B-1----:R-:W-:Y:S01]  /*b2b0*/  FMNMX.FTZ R3, R3, R9, !PT ;  /* 0x0000000903037209 */ /* 0x002fe20007810000 */
[----:B------:R-:W-:Y:S01]  /*b2c0*/  MUFU.EX2 R229, R20 ;  /* 0x0000001400e57308 */ /* 0x000fe20000000800 */
[----:B------:R-:W-:Y:S02]  /*b2d0*/  SHF.R.U32.HI R4, RZ, 0x8, R4 ;  /* 0x00000008ff047819 */ /* 0x000fe40000011604 */
[----:B------:R-:W-:Y:S01]  /*b2e0*/  LOP3.LUT R202, R209, UR21, R114, 0x96, !PT ;  /* 0x00000015d1ca7c12 */ /* 0x000fe2000f8e9672 */
[----:B------:R-:W-:Y:S01]  /*b2f0*/  FMUL.FTZ R114, R3, c[0x0][0x23c] ;  /* 0x00008f0003727a20 */ /* 0x000fe20000410000 */
[----:B------:R-:W-:Y:S01]  /*b300*/  LOP3.LUT R5, R4, 0xffff, RZ, 0xc0, !PT ;  /* 0x0000ffff04057812 */ /* 0x000fe200078ec0ff */
[----:B------:R-:W-:Y:S01]  /*b310*/  @!P6 HFMA2.BF16_V2 R235, -RZ.H0_H0, RZ.H0_H0, -R158.H0_H0 ;  /* 0x200000ffffebe231 */ /* 0x000fe2000034099e */
[----:B------:R-:W-:Y:S01]  /*b320*/  LOP3.LUT R4, R147, UR15, R206, 0x96, !PT ;  /* 0x0000000f93047c12 */ /* 0x000fe2000f8e96ce */
[----:B------:R-:W-:Y:S01]  /*b330*/  @!P5 HFMA2.BF16_V2 R240, -RZ.H0_H0, RZ.H0_H0, -R157.H0_H0 ;  /* 0x200000fffff0d231 */ /* 0x000fe2000034099d */
[----:B------:R-:W-:Y:S01]  /*b340*/  FSETP.NEU.FTZ.AND P0, PT, R3, -INF , PT ;  /* 0xff8000000300780b */ /* 0x000fe20003f1d000 */
[----:B------:R-:W1:Y:S01]  /*b350*/  MUFU.EX2 R228, R21 ;  /* 0x0000001500e47308 */ /* 0x000e620000000800 */
[----:B------:R-:W-:Y:S01]  /*b360*/  @!P6 PRMT R158, R235, 0x5410, RZ ;  /* 0x00005410eb9ee816 */ /* 0x000fe200000000ff */
[----:B------:R-:W-:Y:S01]  /*b370*/  IMAD.WIDE.U32 R202, R202, -0x2daee0ad, RZ ;  /* 0xd2511f53caca7825 */ /* 0x000fe200078e00ff */
[----:B------:R-:W-:Y:S02]  /*b380*/  FSEL R114, R114, RZ, P0 ;  /* 0x000000ff72727208 */ /* 0x000fe40000000000 */
[----:B------:R-:W-:Y:S01]  /*b390*/  ISETP.GE.U32.AND P0, PT, R234, R5, PT ;  /* 0x00000005ea00720c */ /* 0x000fe20003f06070 */
[----:B------:R-:W-:Y:S01]  /*b3a0*/  STG.E.U16 [R172.64], R158 ;  /* 0x0000009eac007986 */ /* 0x000fe2000c101510 */
[----:B------:R-:W-:Y:S01]  /*b3b0*/  LOP3.LUT R5, R4, 0xff, RZ, 0xc0, !PT ;  /* 0x000000ff04057812 */ /* 0x000fe200078ec0ff */
[--C-:B------:R-:W-:Y:S01]  /*b3c0*/  FFMA.FTZ R6, R6, c[0x0][0x23c], -R114.reuse ;  /* 0x00008f0006067a23 */ /* 0x100fe20000010872 */
[----:B---3--:R-:W-:Y:S01]  /*b3d0*/  PRMT R24, R150, 0x5410, R171 ;  /* 0x0000541096187816 */ /* 0x008fe200000000ab */
[--C-:B------:R-:W-:Y:S01]  /*b3e0*/  FFMA.FTZ R7, R7, c[0x0][0x23c], -R114.reuse ;  /* 0x00008f0007077a23 */ /* 0x100fe20000010872 */
[----:B------:R-:W-:Y:S01]  /*b3f0*/  ISETP.GE.U32.AND P6, PT, R234, R5, PT ;  /* 0x00000005ea00720c */ /* 0x000fe20003fc6070 */
[----:B------:R3:W-:Y:S01]  /*b400*/  MUFU.EX2 R145, R6 ;  /* 0x0000000600917308 */ /* 0x0007e20000000800 */
[----:B------:R-:W-:Y:S01]  /*b410*/  LOP3.LUT R5, R4, 0xffff, RZ, 0xc0, !PT ;  /* 0x0000ffff04057812 */ /* 0x000fe200078ec0ff */
[--C-:B------:R-:W-:Y:S01]  /*b420*/  FFMA.FTZ R14, R14, c[0x0][0x23c], -R114.reuse ;  /* 0x00008f000e0e7a23 */ /* 0x100fe20000010872 */
[----:B------:R-:W-:Y:S01]  /*b430*/  @!P4 PRMT R150, R241, 0x5410, RZ ;  /* 0x00005410f196c816 */ /* 0x000fe200000000ff */
[--C-:B------:R-:W-:Y:S01]  /*b440*/  FFMA.FTZ R15, R15, c[0x0][0x23c], -R114.reuse ;  /* 0x00008f000f0f7a23 */ /* 0x100fe20000010872 */
[----:B------:R-:W-:Y:S01]  /*b450*/  SHF.R.U32.HI R5, RZ, 0x8, R5 ;  /* 0x00000008ff057819 */ /* 0x000fe20000011605 */
[----:B------:R-:W-:Y:S01]  /*b460*/  @!P0 HFMA2.BF16_V2 R242, -RZ.H0_H0, RZ.H0_H0, -R171.H0_H0 ;  /* 0x200000fffff28231 */ /* 0x000fe200003409ab */
[----:B------:R-:W-:Y:S01]  /*b470*/  LOP3.LUT R8, R200, 0xff, RZ, 0xc0, !PT ;  /* 0x000000ffc8087812 */ /* 0x000fe200078ec0ff */
[--C-:B------:R-:W-:Y:S01]  /*b480*/  FFMA.FTZ R10, R10, c[0x0][0x23c], -R114.reuse ;  /* 0x00008f000a0a7a23 */ /* 0x100fe20000010872 */
[----:B------:R-:W-:Y:S01]  /*b490*/  LOP3.LUT R5, R5, 0xffff, RZ, 0xc0, !PT ;  /* 0x0000ffff05057812 */ /* 0x000fe200078ec0ff */
[----:B------:R1:W-:Y:S01]  /*b4a0*/  MUFU.EX2 R211, R7 ;  /* 0x0000000700d37308 */ /* 0x0003e20000000800 */
[----:B--2---:R-:W-:Y:S01]  /*b4b0*/  F2FP.BF16.PACK_AB R170, R232, R223 ;  /* 0x000000dfe8aa723e */ /* 0x004fe200000010ff */
[--C-:B------:R-:W-:Y:S01]  /*b4c0*/  FFMA.FTZ R11, R11, c[0x0][0x23c], -R114.reuse ;  /* 0x00008f000b0b7a23 */ /* 0x100fe20000010872 */
[----:B------:R-:W-:Y:S01]  /*b4d0*/  ISETP.GE.U32.AND P4, PT, R234, R5, PT ;  /* 0x00000005ea00720c */ /* 0x000fe20003f86070 */
[--C-:B------:R-:W-:Y:S01]  /*b4e0*/  FFMA.FTZ R18, R18, c[0x0][0x23c], -R114.reuse ;  /* 0x00008f0012127a23 */ /* 0x100fe20000010872 */
[----:B------:R-:W-:Y:S01]  /*b4f0*/  LOP3.LUT R5, R146, 0xffff, RZ, 0xc0, !PT ;  /* 0x0000ffff92057812 */ /* 0x000fe200078ec0ff */
[----:B------:R-:W-:Y:S01]  /*b500*/  @!P6 HFMA2.BF16_V2 R243, -RZ.H0_H0, RZ.H0_H0, -R170.H0_H0 ;  /* 0x200000fffff3e231 */ /* 0x000fe200003409aa */
[----:B------:R-:W-:Y:S01]  /*b510*/  @!P5 PRMT R157, R240, 0x5410, RZ ;  /* 0x00005410f09dd816 */ /* 0x000fe200000000ff */
[--C-:B------:R-:W-:Y:S01]  /*b520*/  FFMA.FTZ R19, R19, c[0x0][0x23c], -R114.reuse ;  /* 0x00008f0013137a23 */ /* 0x100fe20000010872 */
[----:B------:R-:W-:Y:S01]  /*b530*/  SHF.R.U32.HI R5, RZ, 0x8, R5 ;  /* 0x00000008ff057819 */ /* 0x000fe20000011605 */
[----:B------:R-:W2:Y:S01]  /*b540*/  MUFU.EX2 R226, R25 ;  /* 0x0000001900e27308 */ /* 0x000ea20000000800 */
[----:B------:R-:W-:Y:S01]  /*b550*/  ISETP.GE.U32.AND P5, PT, R234, R8, PT ;  /* 0x00000008ea00720c */ /* 0x000fe20003fa6070 */
[--C-:B------:R-:W-:Y:S01]  /*b560*/  FFMA.FTZ R22, R22, c[0x0][0x23c], -R114.reuse ;  /* 0x00008f0016167a23 */ /* 0x100fe20000010872 */
[----:B------:R-:W-:Y:S01]  /*b570*/  LOP3.LUT R8, R146, 0xff, RZ, 0xc0, !PT ;  /* 0x000000ff92087812 */ /* 0x000fe200078ec0ff */
[--C-:B------:R-:W-:Y:S01]  /*b580*/  FFMA.FTZ R23, R23, c[0x0][0x23c], -R114.reuse ;  /* 0x00008f0017177a23 */ /* 0x100fe20000010872 */
[----:B------:R-:W-:Y:S01]  /*b590*/  PRMT R169, R170, 0x7632, R169 ;  /* 0x00007632aaa97816 */ /* 0x000fe200000000a9 */
[----:B------:R-:W-:Y:S01]  /*b5a0*/  STG.E.U16 [R172.64+0x2], R157 ;  /* 0x0000029dac007986 */ /* 0x000fe2000c101510 */
[----:B------:R-:W-:Y:S01]  /*b5b0*/  LOP3.LUT R5, R5, 0xffff, RZ, 0xc0, !PT ;  /* 0x0000ffff05057812 */ /* 0x000fe200078ec0ff */
[--C-:B------:R-:W-:Y:S01]  /*b5c0*/  FFMA.FTZ R26, R26, c[0x0][0x23c], -R114.reuse ;  /* 0x00008f001a1a7a23 */ /* 0x100fe20000010872 */
[----:B------:R-:W-:Y:S01]  /*b5d0*/  @!P0 PRMT R171, R242, 0x5410, RZ ;  /* 0x00005410f2ab8816 */ /* 0x000fe200000000ff */
[----:B------:R-:W-:Y:S01]  /*b5e0*/  @!P4 HFMA2.BF16_V2 R244, -RZ.H0_H0, RZ.H0_H0, -R169.H0_H0 ;  /* 0x200000fffff4c231 */ /* 0x000fe200003409a9 */
[----:B------:R-:W-:Y:S01]  /*b5f0*/  ISETP.GE.U32.AND P0, PT, R234, R8, PT ;  /* 0x00000008ea00720c */ /* 0x000fe20003f06070 */
[----:B------:R-:W-:Y:S01]  /*b600*/  MUFU.EX2 R224, R29 ;  /* 0x0000001d00e07308 */ /* 0x000fe20000000800 */
[----:B------:R-:W-:Y:S01]  /*b610*/  PRMT R136, R170, 0x5410, R169 ;  /* 0x00005410aa887816 */ /* 0x000fe200000000a9 */
[----:B------:R-:W-:Y:S01]  /*b620*/  FFMA.FTZ R27, R27, c[0x0][0x23c], -R114 ;  /* 0x00008f001b1b7a23 */ /* 0x000fe20000010872 */
[----:B------:R-:W-:Y:S02]  /*b630*/  @!P6 PRMT R170, R243, 0x5410, RZ ;  /* 0x00005410f3aae816 */ /* 0x000fe400000000ff */
[----:B------:R-:W-:Y:S02]  /*b640*/  ISETP.GE.U32.AND P6, PT, R234, R5, PT ;  /* 0x00000005ea00720c */ /* 0x000fe40003fc6070 */
[----:B------:R-:W-:Y:S02]  /*b650*/  LOP3.LUT R5, R201, UR14, R208, 0x96, !PT ;  /* 0x0000000ec9057c12 */ /* 0x000fe4000f8e96d0 */
[----:B----4-:R-:W-:Y:S01]  /*b660*/  F2FP.BF16.PACK_AB R168, R230, R231 ;  /* 0x000000e7e6a8723e */ /* 0x010fe200000010ff */
[----:B------:R-:W4:Y:S01]  /*b670*/  MUFU.EX2 R225, R28 ;  /* 0x0000001c00e17308 */ /* 0x000f220000000800 */
[C---:B------:R-:W-:Y:S02]  /*b680*/  LOP3.LUT R8, R5.reuse, 0xffff, RZ, 0xc0, !PT ;  /* 0x0000ffff05087812 */ /* 0x040fe400078ec0ff */
[----:B------:R-:W-:Y:S01]  /*b690*/  LOP3.LUT R9, R5, 0xff, RZ, 0xc0, !PT ;  /* 0x000000ff05097812 */ /* 0x000fe200078ec0ff */
[----:B------:R-:W-:Y:S01]  /*b6a0*/  @!P0 HFMA2.BF16_V2 R245, -RZ.H0_H0, RZ.H0_H0, -R168.H0_H0 ;  /* 0x200000fffff58231 */ /* 0x000fe200003409a8 */
[----:B------:R-:W-:Y:S02]  /*b6b0*/  SHF.R.U32.HI R8, RZ, 0x8, R8 ;  /* 0x00000008ff087819 */ /* 0x000fe40000011608 */
[----:B------:R-:W-:Y:S02]  /*b6c0*/  @!P4 PRMT R169, R244, 0x5410, RZ ;  /* 0x00005410f4a9c816 */ /* 0x000fe400000000ff */
[----:B------:R-:W-:Y:S01]  /*b6d0*/  ISETP.GE.U32.AND P4, PT, R234, R9, PT ;  /* 0x00000009ea00720c */ /* 0x000fe20003f86070 */
[----:B------:R2:W-:Y:S01]  /*b6e0*/  MUFU.EX2 R213, R10 ;  /* 0x0000000a00d57308 */ /* 0x0005e20000000800 */
[----:B------:R-:W-:Y:S02]  /*b6f0*/  PRMT R167, R168, 0x7632, R167 ;  /* 0x00007632a8a77816 */ /* 0x000fe400000000a7 */
[----:B------:R-:W-:Y:S02]  /*b700*/  LOP3.LUT R8, R8, 0xffff, RZ, 0xc0, !PT ;  /* 0x0000ffff08087812 */ /* 0x000fe400078ec0ff */
[----:B------:R-:W-:Y:S01]  /*b710*/  PRMT R137, R168, 0x5410, R167 ;  /* 0x00005410a8897816 */ /* 0x000fe200000000a7 */
[----:B------:R-:W-:Y:S01]  /*b720*/  @!P6 HFMA2.BF16_V2 R246, -RZ.H0_H0, RZ.H0_H0, -R167.H0_H0 ;  /* 0x200000fffff6e231 */ /* 0x000fe200003409a7 */
[----:B------:R-:W-:Y:S02]  /*b730*/  @!P0 PRMT R168, R245, 0x5410, RZ ;  /* 0x00005410f5a88816 */ /* 0x000fe400000000ff */
[----:B------:R-:W-:Y:S01]  /*b740*/  ISETP.GE.U32.AND P0, PT, R234, R8, PT ;  /* 0x00000008ea00720c */ /* 0x000fe20003f06070 */
[----:B------:R-:W2:Y:S01]  /*b750*/  MUFU.EX2 R214, R11 ;  /* 0x0000000b00d67308 */ /* 0x000ea20000000800 */
[----:B------:R-:W-:Y:S02]  /*b760*/  LOP3.LUT R8, R200, 0xffff, RZ, 0xc0, !PT ;  /* 0x0000ffffc8087812 */ /* 0x000fe400078ec0ff */
[----:B---3--:R-:W-:Y:S02]  /*b770*/  SHF.R.U32.HI R6, RZ, 0x10, R2 ;  /* 0x00000010ff067819 */ /* 0x008fe40000011602 */
[----:B-1----:R-:W-:Y:S02]  /*b780*/  F2FP.BF16.PACK_AB R166, R228, R229 ;  /* 0x000000e5e4a6723e */ /* 0x002fe400000010ff */
[----:B------:R-:W-:Y:S02]  /*b790*/  LOP3.LUT R6, R6, 0xff, RZ, 0xc0, !PT ;  /* 0x000000ff06067812 */ /* 0x000fe400078ec0ff */
[----:B------:R-:W-:Y:S01]  /*b7a0*/  SHF.R.U32.HI R7, RZ, 0x8, R8 ;  /* 0x00000008ff077819 */ /* 0x000fe20000011608 */
[----:B------:R-:W-:Y:S01]  /*b7b0*/  @!P4 HFMA2.BF16_V2 R250, -RZ.H0_H0, RZ.H0_H0, -R166.H0_H0 ;  /* 0x200000fffffac231 */ /* 0x000fe200003409a6 */
[----:B------:R-:W-:Y:S02]  /*b7c0*/  @!P6 PRMT R167, R246, 0x5410, RZ ;  /* 0x00005410f6a7e816 */ /* 0x000fe400000000ff */
[----:B------:R-:W-:Y:S02]  /*b7d0*/  ISETP.GE.U32.AND P6, PT, R234, R6, PT ;  /* 0x00000006ea00720c */ /* 0x000fe40003fc6070 */
[C---:B------:R-:W-:Y:S02]  /*b7e0*/  PRMT R165, R166.reuse, 0x7632, R165 ;  /* 0x00007632a6a57816 */ /* 0x040fe400000000a5 */
[----:B------:R-:W-:Y:S02]  /*b7f0*/  LOP3.LUT R6, R7, 0xffff, RZ, 0xc0, !PT ;  /* 0x0000ffff07067812 */ /* 0x000fe400078ec0ff */
[----:B------:R-:W-:Y:S01]  /*b800*/  PRMT R139, R166, 0x5410, R165 ;  /* 0x00005410a68b7816 */ /* 0x000fe200000000a5 */
[----:B------:R-:W-:Y:S01]  /*b810*/  @!P0 HFMA2.BF16_V2 R252, -RZ.H0_H0, RZ.H0_H0, -R165.H0_H0 ;  /* 0x200000fffffc8231 */ /* 0x000fe200003409a5 */
[----:B------:R-:W-:Y:S02]  /*b820*/  @!P4 PRMT R166, R250, 0x5410, RZ ;  /* 0x00005410faa6c816 */ /* 0x000fe400000000ff */
[----:B------:R-:W-:Y:S02]  /*b830*/  ISETP.GE.U32.AND P4, PT, R234, R6, PT ;  /* 0x00000006ea00720c */ /* 0x000fe40003f86070 */
[----:B--2---:R-:W-:Y:S02]  /*b840*/  F2FP.BF16.PACK_AB R164, R226, R227 ;  /* 0x000000e3e2a4723e */ /* 0x004fe400000010ff */
[----:B------:R-:W-:Y:S02]  /*b850*/  LOP3.LUT R207, R203, UR15, R210, 0x96, !PT ;  /* 0x0000000fcbcf7c12 */ /* 0x000fe4000f8e96d2 */
[----:B------:R-:W-:Y:S01]  /*b860*/  PRMT R163, R164, 0x7632, R163 ;  /* 0x00007632a4a37816 */ /* 0x000fe200000000a3 */
[----:B-----5:R-:W-:Y:S01]  /*b870*/  @!P5 HFMA2.BF16_V2 R221, -RZ.H0_H0, RZ.H0_H0, -R164.H0_H0 ;  /* 0x200000ffffddd231 */ /* 0x020fe200003409a4 */
[C---:B------:R-:W-:Y:S02]  /*b880*/  LOP3.LUT R7, R207.reuse, 0xffff, RZ, 0xc0, !PT ;  /* 0x0000ffffcf077812 */ /* 0x040fe400078ec0ff */
[----:B------:R-:W-:Y:S02]  /*b890*/  LOP3.LUT R6, R207, 0xff, RZ, 0xc0, !PT ;  /* 0x000000ffcf067812 */ /* 0x000fe400078ec0ff */
[----:B------:R1:W-:Y:S01]  /*b8a0*/  @!P5 STL.S16 [R1+0xc], R221 ;  /* 0x00000cdd0100d387 */ /* 0x0003e20000100600 */
[----:B------:R-:W-:Y:S01]  /*b8b0*/  @!P4 HFMA2.BF16_V2 R220, -RZ.H0_H0, RZ.H0_H0, -R163.H0_H0 ;  /* 0x200000ffffdcc231 */ /* 0x000fe200003409a3 */
[----:B------:R-:W-:Y:S02]  /*b8c0*/  @!P0 PRMT R165, R252, 0x5410, RZ ;  /* 0x00005410fca58816 */ /* 0x000fe400000000ff */
[----:B------:R-:W-:Y:S02]  /*b8d0*/  ISETP.GE.U32.AND P0, PT, R234, R6, PT ;  /* 0x00000006ea00720c */ /* 0x000fe40003f06070 */
[----:B------:R2:W-:Y:S01]  /*b8e0*/  @!P4 STL.S16 [R1+0x10], R220 ;  /* 0x000010dc0100c387 */ /* 0x0005e20000100600 */
[----:B------:R-:W-:Y:S02]  /*b8f0*/  SHF.R.U32.HI R6, RZ, 0x8, R7 ;  /* 0x00000008ff067819 */ /* 0x000fe40000011607 */
[----:B------:R-:W-:Y:S01]  /*b900*/  PRMT R17, R221, 0x7610, R17 ;  /* 0x00007610dd117816 */ /* 0x000fe20000000011 */
[----:B------:R3:W5:Y:S01]  /*b910*/  LDL.S16 R7, [R1+0x20] ;  /* 0x0000200001077983 */ /* 0x0007620000100600 */
[----:B------:R-:W-:Y:S02]  /*b920*/  PRMT R16, R220, 0x7610, R16 ;  /* 0x00007610dc107816 */ /* 0x000fe40000000010 */
[----:B------:R-:W-:Y:S02]  /*b930*/  LOP3.LUT R6, R6, 0xffff, RZ, 0xc0, !PT ;  /* 0x0000ffff06067812 */ /* 0x000fe400078ec0ff */
[----:B----4-:R-:W-:Y:S02]  /*b940*/  F2FP.BF16.PACK_AB R162, R224, R225 ;  /* 0x000000e1e0a2723e */ /* 0x010fe400000010ff */
[----:B------:R-:W-:Y:S02]  /*b950*/  PRMT R140, R164, 0x5410, R163 ;  /* 0x00005410a48c7816 */ /* 0x000fe400000000a3 */
[----:B------:R-:W-:Y:S01]  /*b960*/  @!P5 PRMT R164, R17, 0x5410, RZ ;  /* 0x0000541011a4d816 */ /* 0x000fe200000000ff */
[----:B------:R-:W-:Y:S01]  /*b970*/  @!P0 HFMA2.BF16_V2 R219, -RZ.H0_H0, RZ.H0_H0, -R162.H0_H0 ;  /* 0x200000ffffdb8231 */ /* 0x000fe200003409a2 */
[----:B------:R-:W-:Y:S02]  /*b980*/  ISETP.GE.U32.AND P5, PT, R234, R6, PT ;  /* 0x00000006ea00720c */ /* 0x000fe40003fa6070 */
[C---:B------:R-:W-:Y:S01]  /*b990*/  PRMT R161, R162.reuse, 0x7632, R161 ;  /* 0x00007632a2a17816 */ /* 0x040fe200000000a1 */
[----:B-1----:R1:W-:Y:S01]  /*b9a0*/  MUFU.EX2 R221, R14 ;  /* 0x0000000e00dd7308 */ /* 0x0023e20000000800 */
[----:B------:R-:W-:Y:S01]  /*b9b0*/  SHF.R.U32.HI R2, RZ, 0x18, R2 ;  /* 0x00000018ff027819 */ /* 0x000fe20000011602 */
[----:B------:R4:W-:Y:S01]  /*b9c0*/  @!P0 STL.S16 [R1+0x14], R219 ;  /* 0x000014db01008387 */ /* 0x0009e20000100600 */
[----:B------:R-:W-:Y:S02]  /*b9d0*/  F2FP.BF16.PACK_AB R152, R211, R145 ;  /* 0x00000091d398723e */ /* 0x000fe400000010ff */
[----:B------:R-:W-:Y:S02]  /*b9e0*/  PRMT R141, R162, 0x5410, R161 ;  /* 0x00005410a28d7816 */ /* 0x000fe400000000a1 */
[C---:B------:R-:W-:Y:S01]  /*b9f0*/  PRMT R151, R152.reuse, 0x7632, R151 ;  /* 0x0000763298977816 */ /* 0x040fe20000000097 */
[----:B------:R-:W-:Y:S01]  /*ba00*/  @!P6 HFMA2.BF16_V2 R216, -RZ.H0_H0, RZ.H0_H0, -R152.H0_H0 ;  /* 0x200000ffffd8e231 */ /* 0x000fe20000340998 */
[----:B------:R-:W-:Y:S01]  /*ba10*/  SHF.R.U32.HI R6, RZ, 0x18, R142 ;  /* 0x00000018ff067819 */ /* 0x000fe2000001168e */
[----:B--2---:R2:W2:Y:S01]  /*ba20*/  MUFU.EX2 R220, R15 ;  /* 0x0000000f00dc7308 */ /* 0x0044a20000000800 */
[----:B------:R-:W-:Y:S01]  /*ba30*/  @!P5 HFMA2.BF16_V2 R218, -RZ.H0_H0, RZ.H0_H0, -R161.H0_H0 ;  /* 0x200000ffffdad231 */ /* 0x000fe200003409a1 */
[----:B------:R-:W-:Y:S02]  /*ba40*/  PRMT R25, R152, 0x5410, R151 ;  /* 0x0000541098197816 */ /* 0x000fe40000000097 */
[----:B------:R-:W-:Y:S02]  /*ba50*/  PRMT R10, R216, 0x7610, R10 ;  /* 0x00007610d80a7816 */ /* 0x000fe4000000000a */
[----:B------:R-:W-:Y:S02]  /*ba60*/  PRMT R12, R218, 0x7610, R12 ;  /* 0x00007610da0c7816 */ /* 0x000fe4000000000c */
[----:B------:R-:W-:Y:S02]  /*ba70*/  @!P6 PRMT R152, R10, 0x5410, RZ ;  /* 0x000054100a98e816 */ /* 0x000fe400000000ff */
[----:B------:R-:W-:Y:S02]  /*ba80*/  @!P5 PRMT R161, R12, 0x5410, RZ ;  /* 0x000054100ca1d816 */ /* 0x000fe400000000ff */
[----:B------:R-:W-:Y:S01]  /*ba90*/  @!P4 PRMT R163, R16, 0x5410, RZ ;  /* 0x0000541010a3c816 */ /* 0x000fe200000000ff */
[----:B------:R-:W-:Y:S01]  /*baa0*/  STG.E.U16 [R174.64], R152 ;  /* 0x00000098ae007986 */ /* 0x000fe2000c101510 */
[----:B-1----:R-:W-:Y:S02]  /*bab0*/  PRMT R14, R219, 0x7610, R14 ;  /* 0x00007610db0e7816 */ /* 0x002fe4000000000e */
[----:B------:R-:W-:Y:S01]  /*bac0*/  ISETP.GE.U32.AND P4, PT, R234, R6, PT ;  /* 0x00000006ea00720c */ /* 0x000fe20003f86070 */
[----:B----4-:R-:W-:Y:S01]  /*bad0*/  MUFU.EX2 R219, R18 ;  /* 0x0000001200db7308 */ /* 0x010fe20000000800 */
[----:B------:R-:W-:Y:S02]  /*bae0*/  @!P0 PRMT R162, R14, 0x5410, RZ ;  /* 0x000054100ea28816 */ /* 0x000fe400000000ff */
[----:B------:R-:W-:Y:S01]  /*baf0*/  ISETP.GE.U32.AND P0, PT, R234, R2, PT ;  /* 0x00000002ea00720c */ /* 0x000fe20003f06070 */
[----:B------:R3:W4:Y:S01]  /*bb00*/  LDL.S16 R14, [R1+0x30] ;  /* 0x00003000010e7983 */ /* 0x0007220000100600 */
[----:B------:R-:W-:Y:S02]  /*bb10*/  SHF.R.U32.HI R2, RZ, 0x10, R142 ;  /* 0x00000010ff027819 */ /* 0x000fe4000001168e */
[--C-:B------:R-:W-:Y:S01]  /*bb20*/  SHF.R.U32.HI R6, RZ, 0x18, R4.reuse ;  /* 0x00000018ff067819 */ /* 0x100fe20000011604 */
[----:B--2---:R3:W2:Y:S01]  /*bb30*/  LDL.S16 R15, [R1+0x28] ;  /* 0x00002800010f7983 */ /* 0x0046a20000100600 */
[----:B------:R-:W-:Y:S02]  /*bb40*/  LOP3.LUT R2, R2, 0xff, RZ, 0xc0, !PT ;  /* 0x000000ff02027812 */ /* 0x000fe400078ec0ff */
[----:B------:R-:W-:Y:S01]  /*bb50*/  F2FP.BF16.PACK_AB R160, R214, R213 ;  /* 0x000000d5d6a0723e */ /* 0x000fe200000010ff */
[----:B------:R1:W-:Y:S01]  /*bb60*/  @!P5 STL.S16 [R1+0x18], R218 ;  /* 0x000018da0100d387 */ /* 0x0003e20000100600 */
[C---:B------:R-:W-:Y:S02]  /*bb70*/  ISETP.GE.U32.AND P5, PT, R234.reuse, R2, PT ;  /* 0x00000002ea00720c */ /* 0x040fe40003fa6070 */
[----:B------:R-:W-:Y:S01]  /*bb80*/  SHF.R.U32.HI R4, RZ, 0x10, R4 ;  /* 0x00000010ff047819 */ /* 0x000fe20000011604 */
[----:B------:R3:W-:Y:S01]  /*bb90*/  @!P6 STL.S16 [R1+0x24], R216 ;  /* 0x000024d80100e387 */ /* 0x0007e20000100600 */
[----:B------:R-:W-:Y:S02]  /*bba0*/  ISETP.GE.U32.AND P6, PT, R234, R6, PT ;  /* 0x00000006ea00720c */ /* 0x000fe40003fc6070 */
[----:B------:R-:W-:Y:S01]  /*bbb0*/  PRMT R159, R160, 0x7632, R159 ;  /* 0x00007632a09f7816 */ /* 0x000fe2000000009f */
[----:B------:R2:W2:Y:S01]  /*bbc0*/  LDL.S16 R12, [R1+0x34] ;  /* 0x00003400010c7983 */ /* 0x0004a20000100600 */
[----:B------:R-:W-:Y:S02]  /*bbd0*/  LOP3.LUT R4, R4, 0xff, RZ, 0xc0, !PT ;  /* 0x000000ff04047812 */ /* 0x000fe400078ec0ff */
[----:B------:R-:W-:Y:S01]  /*bbe0*/  F2FP.BF16.PACK_AB R156, R220, R221 ;  /* 0x000000dddc9c723e */ /* 0x000fe200000010ff */
[----:B------:R2:W2:Y:S01]  /*bbf0*/  LDL.S16 R10, [R1+0x2c] ;  /* 0x00002c00010a7983 */ /* 0x0004a20000100600 */
[----:B------:R-:W-:Y:S02]  /*bc00*/  PRMT R28, R160, 0x5410, R159 ;  /* 0x00005410a01c7816 */ /* 0x000fe4000000009f */
[C---:B------:R-:W-:Y:S04]  /*bc10*/  PRMT R155, R156.reuse, 0x7632, R155 ;  /* 0x000076329c9b7816 */ /* 0x040fe8000000009b */
[----:B------:R-:W-:Y:S01]  /*bc20*/  PRMT R29, R156, 0x5410, R155 ;  /* 0x000054109c1d7816 */ /* 0x000fe2000000009b */
[----:B-1----:R-:W1:Y:S10]  /*bc30*/  MUFU.EX2 R218, R19 ;  /* 0x0000001300da7308 */ /* 0x002e740000000800 */
[----:B---3--:R-:W-:Y:S01]  /*bc40*/  MUFU.EX2 R216, R22 ;  /* 0x0000001600d87308 */ /* 0x008fe20000000800 */
[----:B-1----:R-:W-:Y:S04]  /*bc50*/  F2FP.BF16.PACK_AB R154, R218, R219 ;  /* 0x000000dbda9a723e */ /* 0x002fe800000010ff */
[C---:B------:R-:W-:Y:S04]  /*bc60*/  PRMT R153, R154.reuse, 0x7632, R153 ;  /* 0x000076329a997816 */ /* 0x040fe80000000099 */
[----:B------:R-:W-:Y:S01]  /*bc70*/  PRMT R138, R154, 0x5410, R153 ;  /* 0x000054109a8a7816 */ /* 0x000fe20000000099 */
[----:B-----5:R-:W-:Y:S05]  /*bc80*/  @!P0 HFMA2.BF16_V2 R7, -RZ.H0_H0, RZ.H0_H0, -R151.H0_H0 ;  /* 0x200000ffff078231 */ /* 0x020fea0000340997 */
[----:B------:R1:W-:Y:S01]  /*bc90*/  @!P0 STL.S16 [R1+0x20], R7 ;  /* 0x0000200701008387 */ /* 0x0003e20000100600 */
[----:B------:R-:W-:Y:S03]  /*bca0*/  PRMT R2, R7, 0x7610, R2 ;  /* 0x0000761007027816 */ /* 0x000fe60000000002 */
[----:B------:R3:W5:Y:S01]  /*bcb0*/  LDL.S16 R6, [R1+0x40] ;  /* 0x0000400001067983 */ /* 0x0007620000100600 */
[----:B------:R-:W-:Y:S02]  /*bcc0*/  @!P0 PRMT R151, R2, 0x5410, RZ ;  /* 0x0000541002978816 */ /* 0x000fe400000000ff */
[----:B------:R3:W3:Y:S01]  /*bcd0*/  MUFU.EX2 R2, R0 ;  /* 0x0000000000027308 */ /* 0x0006e20000000800 */
[----:B------:R-:W-:Y:S02]  /*bce0*/  ISETP.GE.U32.AND P0, PT, R234, R4, PT ;  /* 0x00000004ea00720c */ /* 0x000fe40003f06070 */
[--C-:B------:R-:W-:Y:S01]  /*bcf0*/  SHF.R.U32.HI R4, RZ, 0x10, R146.reuse ;  /* 0x00000010ff047819 */ /* 0x100fe20000011692 */
[----:B------:R-:W-:Y:S03]  /*bd00*/  STG.E.U16 [R174.64+0x2], R151 ;  /* 0x00000297ae007986 */ /* 0x000fe6000c101510 */
[----:B------:R-:W-:Y:S01]  /*bd10*/  LOP3.LUT R4, R4, 0xff, RZ, 0xc0, !PT ;  /* 0x000000ff04047812 */ /* 0x000fe200078ec0ff */
[----:B------:R-:W-:Y:S04]  /*bd20*/  STG.E.U16 [R172.64+0x10], R150 ;  /* 0x00001096ac007986 */ /* 0x000fe8000c101510 */
[----:B------:R-:W-:Y:S04]  /*bd30*/  STG.E.U16 [R172.64+0x12], R171 ;  /* 0x000012abac007986 */ /* 0x000fe8000c101510 */
[----:B-1----:R1:W5:Y:S01]  /*bd40*/  LDL.S16 R7, [R1+0x44] ;  /* 0x0000440001077983 */ /* 0x0023620000100600 */
[----:B---3--:R-:W-:Y:S01]  /*bd50*/  SHF.R.U32.HI R0, RZ, 0x18, R146 ;  /* 0x00000018ff007819 */ /* 0x008fe20000011692 */
[C---:B------:R-:W-:Y:S02]  /*bd60*/  FFMA.FTZ R205, R2.reuse, R215, R148 ;  /* 0x000000d702cd7223 */ /* 0x040fe40000010094 */
[----:B------:R-:W3:Y:S01]  /*bd70*/  MUFU.EX2 R215, R23 ;  /* 0x0000001700d77308 */ /* 0x000ee20000000800 */
[C---:B------:R-:W-:Y:S02]  /*bd80*/  FMUL.FTZ R16, R2.reuse, R120 ;  /* 0x0000007802107220 */ /* 0x040fe40000410000 */
[C---:B------:R-:W-:Y:S02]  /*bd90*/  FMUL.FTZ R17, R2.reuse, R121 ;  /* 0x0000007902117220 */ /* 0x040fe40000410000 */
[C---:B------:R-:W-:Y:S01]  /*bda0*/  FMUL.FTZ R20, R2.reuse, R116 ;  /* 0x0000007402147220 */ /* 0x040fe20000410000 */
[----:B----4-:R-:W-:Y:S01]  /*bdb0*/  @!P4 HFMA2.BF16_V2 R14, -RZ.H0_H0, RZ.H0_H0, -R159.H0_H0 ;  /* 0x200000ffff0ec231 */ /* 0x010fe2000034099f */
[C---:B------:R-:W-:Y:S02]  /*bdc0*/  FMUL.FTZ R21, R2.reuse, R117 ;  /* 0x0000007502157220 */ /* 0x040fe40000410000 */
[----:B------:R-:W-:Y:S01]  /*bdd0*/  FMUL.FTZ R36, R2, R36 ;  /* 0x0000002402247220 */ /* 0x000fe20000410000 */
[----:B--2---:R-:W-:Y:S01]  /*bde0*/  @!P5 HFMA2.BF16_V2 R15, -RZ.H0_H0, RZ.H0_H0, -R160.H0_H0 ;  /* 0x200000ffff0fd231 */ /* 0x004fe200003409a0 */
[----:B------:R-:W-:Y:S01]  /*bdf0*/  PRMT R11, R14, 0x7610, R11 ;  /* 0x000076100e0b7816 */ /* 0x000fe2000000000b */
[C---:B------:R-:W-:Y:S02]  /*be00*/  FMUL.FTZ R37, R2.reuse, R37 ;  /* 0x0000002502257220 */ /* 0x040fe40000410000 */
[C---:B------:R-:W-:Y:S01]  /*be10*/  FMUL.FTZ R40, R2.reuse, R40 ;  /* 0x0000002802287220 */ /* 0x040fe20000410000 */
[----:B------:R-:W-:Y:S01]  /*be20*/  @!P5 STL.S16 [R1+0x28], R15 ;  /* 0x0000280f0100d387 */ /* 0x000fe20000100600 */
[----:B------:R-:W-:Y:S01]  /*be30*/  PRMT R13, R15, 0x7610, R13 ;  /* 0x000076100f0d7816 */ /* 0x000fe2000000000d */
[----:B------:R-:W-:Y:S01]  /*be40*/  FMUL.FTZ R41, R2, R41 ;  /* 0x0000002902297220 */ /* 0x000fe20000410000 */
[----:B------:R-:W-:Y:S01]  /*be50*/  @!P4 PRMT R159, R11, 0x5410, RZ ;  /* 0x000054100b9fc816 */ /* 0x000fe200000000ff */
[----:B------:R-:W-:Y:S01]  /*be60*/  @!P4 STL.S16 [R1+0x30], R14 ;  /* 0x0000300e0100c387 */ /* 0x000fe20000100600 */
[----:B------:R-:W-:Y:S01]  /*be70*/  ISETP.GE.U32.AND P4, PT, R234, R4, PT ;  /* 0x00000004ea00720c */ /* 0x000fe20003f86070 */
[----:B------:R-:W-:Y:S01]  /*be80*/  FMUL.FTZ R44, R2, R44 ;  /* 0x0000002c022c7220 */ /* 0x000fe20000410000 */
[----:B------:R-:W-:Y:S01]  /*be90*/  @!P5 PRMT R160, R13, 0x5410, RZ ;  /* 0x000054100da0d816 */ /* 0x000fe200000000ff */
[----:B------:R-:W-:Y:S01]  /*bea0*/  @!P0 HFMA2.BF16_V2 R12, -RZ.H0_H0, RZ.H0_H0, -R156.H0_H0 ;  /* 0x200000ffff0c8231 */ /* 0x000fe2000034099c */
[----:B------:R-:W-:Y:S01]  /*beb0*/  ISETP.GE.U32.AND P5, PT, R234, R0, PT ;  /* 0x00000000ea00720c */ /* 0x000fe20003fa6070 */
[----:B------:R-:W-:Y:S01]  /*bec0*/  FMUL.FTZ R13, R2, R125 ;  /* 0x0000007d020d7220 */ /* 0x000fe20000410000 */
[----:B------:R-:W-:Y:S01]  /*bed0*/  @!P6 HFMA2.BF16_V2 R10, -RZ.H0_H0, RZ.H0_H0, -R155.H0_H0 ;  /* 0x200000ffff0ae231 */ /* 0x000fe2000034099b */
[----:B------:R-:W-:Y:S01]  /*bee0*/  SHF.R.U32.HI R4, RZ, 0x18, R5 ;  /* 0x00000018ff047819 */ /* 0x000fe20000011605 */
[----:B------:R2:W-:Y:S01]  /*bef0*/  @!P0 STL.S16 [R1+0x34], R12 ;  /* 0x0000340c01008387 */ /* 0x0005e20000100600 */
[----:B------:R-:W-:Y:S01]  /*bf00*/  PRMT R9, R12, 0x7610, R9 ;  /* 0x000076100c097816 */ /* 0x000fe20000000009 */
[C---:B------:R-:W-:Y:S01]  /*bf10*/  FMUL.FTZ R45, R2.reuse, R45 ;  /* 0x0000002d022d7220 */ /* 0x040fe20000410000 */
[--C-:B------:R-:W-:Y:S01]  /*bf20*/  SHF.R.U32.HI R0, RZ, 0x10, R5.reuse ;  /* 0x00000010ff007819 */ /* 0x100fe20000011605 */
[----:B------:R-:W-:Y:S01]  /*bf30*/  @!P6 STL.S16 [R1+0x2c], R10 ;  /* 0x00002c0a0100e387 */ /* 0x000fe20000100600 */
[----:B------:R-:W-:Y:S01]  /*bf40*/  @!P0 PRMT R156, R9, 0x5410, RZ ;  /* 0x00005410099c8816 */ /* 0x000fe200000000ff */
[----:B------:R-:W-:Y:S01]  /*bf50*/  FMUL.FTZ R9, R2, R129 ;  /* 0x0000008102097220 */ /* 0x000fe20000410000 */
[----:B------:R-:W-:Y:S01]  /*bf60*/  ISETP.GE.U32.AND P0, PT, R234, R4, PT ;  /* 0x00000004ea00720c */ /* 0x000fe20003f06070 */
[----:B------:R-:W-:Y:S01]  /*bf70*/  FMUL.FTZ R48, R2, R48 ;  /* 0x0000003002307220 */ /* 0x000fe20000410000 */
[----:B------:R-:W-:Y:S01]  /*bf80*/  PRMT R8, R10, 0x7610, R8 ;  /* 0x000076100a087816 */ /* 0x000fe20000000008 */
[----:B------:R-:W-:Y:S01]  /*bf90*/  FMUL.FTZ R49, R2, R49 ;  /* 0x0000003102317220 */ /* 0x000fe20000410000 */
[----:B------:R-:W-:Y:S01]  /*bfa0*/  LOP3.LUT R0, R0, 0xff, RZ, 0xc0, !PT ;  /* 0x000000ff00007812 */ /* 0x000fe200078ec0ff */
[----:B------:R-:W-:Y:S01]  /*bfb0*/  FMUL.FTZ R52, R2, R52 ;  /* 0x0000003402347220 */ /* 0x000fe20000410000 */
[----:B------:R-:W-:Y:S01]  /*bfc0*/  @!P6 PRMT R155, R8, 0x5410, RZ ;  /* 0x00005410089be816 */ /* 0x000fe200000000ff */
[----:B------:R-:W-:Y:S01]  /*bfd0*/  FMUL.FTZ R8, R2, R128 ;  /* 0x0000008002087220 */ /* 0x000fe20000410000 */
[----:B------:R-:W-:Y:S01]  /*bfe0*/  ISETP.GE.U32.AND P6, PT, R234, R0, PT ;  /* 0x00000000ea00720c */ /* 0x000fe20003fc6070 */
[C---:B------:R-:W-:Y:S01]  /*bff0*/  FMUL.FTZ R53, R2.reuse, R53 ;  /* 0x0000003502357220 */ /* 0x040fe20000410000 */
[----:B------:R-:W-:Y:S01]  /*c000*/  SHF.R.U32.HI R0, RZ, 0x10, R200 ;  /* 0x00000010ff007819 */ /* 0x000fe200000116c8 */
[C---:B------:R-:W-:Y:S01]  /*c010*/  FMUL.FTZ R56, R2.reuse, R56 ;  /* 0x0000003802387220 */ /* 0x040fe20000410000 */
[----:B---3--:R-:W-:Y:S01]  /*c020*/  F2FP.BF16.PACK_AB R149, R215, R216 ;  /* 0x000000d8d795723e */ /* 0x008fe200000010ff */
[----:B------:R-:W-:Y:S01]  /*c030*/  FMUL.FTZ R57, R2, R57 ;  /* 0x0000003902397220 */ /* 0x000fe20000410000 */
[----:B------:R-:W-:Y:S01]  /*c040*/  LOP3.LUT R0, R0, 0xff, RZ, 0xc0, !PT ;  /* 0x000000ff00007812 */ /* 0x000fe200078ec0ff */
[C---:B------:R-:W-:Y:S01]  /*c050*/  FMUL.FTZ R60, R2.reuse, R60 ;  /* 0x0000003c023c7220 */ /* 0x040fe20000410000 */
[----:B------:R-:W-:Y:S01]  /*c060*/  PRMT R148, R149, 0x7632, R148 ;  /* 0x0000763295947816 */ /* 0x000fe20000000094 */
[C---:B------:R-:W-:Y:S01]  /*c070*/  FMUL.FTZ R61, R2.reuse, R61 ;  /* 0x0000003d023d7220 */ /* 0x040fe20000410000 */
[----:B------:R-:W-:Y:S01]  /*c080*/  STG.E.U16 [R174.64+0x10], R160 ;  /* 0x000010a0ae007986 */ /* 0x000fe2000c101510 */
[C---:B--2---:R-:W-:Y:S02]  /*c090*/  FMUL.FTZ R12, R2.reuse, R124 ;  /* 0x0000007c020c7220 */ /* 0x044fe40000410000 */
[C---:B------:R-:W-:Y:S01]  /*c0a0*/  FMUL.FTZ R64, R2.reuse, R64 ;  /* 0x0000004002407220 */ /* 0x040fe20000410000 */
[----:B------:R-:W-:Y:S01]  /*c0b0*/  STG.E.U16 [R174.64+0x12], R159 ;  /* 0x0000129fae007986 */ /* 0x000fe2000c101510 */
[C---:B------:R-:W-:Y:S02]  /*c0c0*/  FMUL.FTZ R65, R2.reuse, R65 ;  /* 0x0000004102417220 */ /* 0x040fe40000410000 */
        /* <DEDUP_REMOVED lines=27> */
[----:B------:R-:W-:Y:S01]  /*c280*/  FMUL.FTZ R109, R2, R109 ;  /* 0x0000006d026d7220 */ /* 0x000fe20000410000 */
[----:B-----5:R-:W-:Y:S05]  /*c290*/  @!P5 HFMA2.BF16_V2 R6, -RZ.H0_H0, RZ.H0_H0, -R153.H0_H0 ;  /* 0x200000ffff06d231 */ /* 0x020fea0000340999 */
[----:B------:R-:W-:Y:S04]  /*c2a0*/  PRMT R4, R6, 0x7610, R4 ;  /* 0x0000761006047816 */ /* 0x000fe80000000004 */
[----:B------:R-:W-:Y:S01]  /*c2b0*/  @!P5 PRMT R153, R4, 0x5410, RZ ;  /* 0x000054100499d816 */ /* 0x000fe200000000ff */
[C---:B------:R-:W-:Y:S04]  /*c2c0*/  FMUL.FTZ R4, R2.reuse, R132 ;  /* 0x0000008402047220 */ /* 0x040fe80000410000 */
[----:B------:R-:W-:Y:S01]  /*c2d0*/  STG.E.U16 [R174.64+0x32], R153 ;  /* 0x00003299ae007986 */ /* 0x000fe2000c101510 */
[----:B------:R-:W-:Y:S05]  /*c2e0*/  @!P4 HFMA2.BF16_V2 R7, -RZ.H0_H0, RZ.H0_H0, -R154.H0_H0 ;  /* 0x200000ffff07c231 */ /* 0x000fea000034099a */
[----:B------:R-:W-:Y:S01]  /*c2f0*/  @!P4 STL.S16 [R1+0x44], R7 ;  /* 0x000044070100c387 */ /* 0x000fe20000100600 */
[----:B------:R-:W-:Y:S03]  /*c300*/  PRMT R5, R7, 0x7610, R5 ;  /* 0x0000761007057816 */ /* 0x000fe60000000005 */
[----:B------:R2:W-:Y:S01]  /*c310*/  @!P5 STL.S16 [R1+0x40], R6 ;  /* 0x000040060100d387 */ /* 0x0005e20000100600 */
[----:B------:R-:W-:Y:S01]  /*c320*/  @!P4 PRMT R154, R5, 0x5410, RZ ;  /* 0x00005410059ac816 */ /* 0x000fe200000000ff */
[----:B------:R-:W-:Y:S01]  /*c330*/  FMUL.FTZ R5, R2, R133 ;  /* 0x0000008502057220 */ /* 0x000fe20000410000 */
[C---:B------:R-:W-:Y:S01]  /*c340*/  ISETP.GE.U32.AND P4, PT, R234.reuse, R0, PT ;  /* 0x00000000ea00720c */ /* 0x040fe20003f86070 */
[----:B------:R1:W3:Y:S01]  /*c350*/  LDL.S16 R132, [R1+0x3c] ;  /* 0x00003c0001847983 */ /* 0x0002e20000100600 */
[----:B------:R-:W-:Y:S03]  /*c360*/  SHF.R.U32.HI R0, RZ, 0x18, R200 ;  /* 0x00000018ff007819 */ /* 0x000fe600000116c8 */
[----:B------:R1:W4:Y:S01]  /*c370*/  LDL.S16 R209, [R1+0x38] ;  /* 0x0000380001d17983 */ /* 0x0003220000100600 */
[----:B------:R-:W-:Y:S01]  /*c380*/  ISETP.GE.U32.AND P5, PT, R234, R0, PT ;  /* 0x00000000ea00720c */ /* 0x000fe20003fa6070 */
[----:B------:R-:W-:Y:S02]  /*c390*/  FADD.FTZ R0, -R3, R113 ;  /* 0x0000007103007221 */ /* 0x000fe40000010100 */
[----:B------:R-:W-:Y:S02]  /*c3a0*/  STG.E.U16 [R174.64+0x30], R154 ;  /* 0x0000309aae007986 */ /* 0x000fe4000c101510 */
[----:B------:R-:W-:Y:S02]  /*c3b0*/  FMUL.FTZ R0, R0, c[0x0][0x23c] ;  /* 0x00008f0000007a20 */ /* 0x000fe40000410000 */
[----:B------:R-:W-:Y:S04]  /*c3c0*/  STG.E.U16 [R172.64+0x40], R166 ;  /* 0x000040a6ac007986 */ /* 0x000fe8000c101510 */
[----:B------:R-:W2:Y:S01]  /*c3d0*/  MUFU.EX2 R0, R0 ;  /* 0x0000000000007308 */ /* 0x000ea20000000800 */
[----:B------:R-:W-:Y:S01]  /*c3e0*/  STG.E.U16 [R172.64+0x42], R165 ;  /* 0x000042a5ac007986 */ /* 0x000fe2000c101510 */
[C---:B--2---:R-:W-:Y:S02]  /*c3f0*/  FMUL.FTZ R6, R0.reuse, R134 ;  /* 0x0000008600067220 */ /* 0x044fe40000410000 */
[C---:B------:R-:W-:Y:S02]  /*c400*/  FMUL.FTZ R7, R0.reuse, R135 ;  /* 0x0000008700077220 */ /* 0x040fe40000410000 */
[C---:B------:R-:W-:Y:S02]  /*c410*/  FMUL.FTZ R10, R0.reuse, R130 ;  /* 0x00000082000a7220 */ /* 0x040fe40000410000 */
[C---:B------:R-:W-:Y:S02]  /*c420*/  FMUL.FTZ R11, R0.reuse, R131 ;  /* 0x00000083000b7220 */ /* 0x040fe40000410000 */
[C---:B------:R-:W-:Y:S01]  /*c430*/  FMUL.FTZ R14, R0.reuse, R126 ;  /* 0x0000007e000e7220 */ /* 0x040fe20000410000 */
[----:B------:R-:W-:Y:S01]  /*c440*/  LDSM.16.MT88.4 R128, [R180+0xc800] ;  /* 0x00c80000b480783b */ /* 0x000fe20000004200 */
[C---:B------:R-:W-:Y:S02]  /*c450*/  FMUL.FTZ R15, R0.reuse, R127 ;  /* 0x0000007f000f7220 */ /* 0x040fe40000410000 */
[C---:B------:R-:W-:Y:S02]  /*c460*/  FMUL.FTZ R18, R0.reuse, R122 ;  /* 0x0000007a00127220 */ /* 0x040fe40000410000 */
[C---:B------:R-:W-:Y:S02]  /*c470*/  FMUL.FTZ R19, R0.reuse, R123 ;  /* 0x0000007b00137220 */ /* 0x040fe40000410000 */
[C---:B------:R-:W-:Y:S01]  /*c480*/  FFMA.FTZ R233, R0.reuse, R233, R145 ;  /* 0x000000e900e97223 */ /* 0x040fe20000010091 */
[----:B------:R-:W2:Y:S01]  /*c490*/  LDSM.16.MT88.4 R120, [R177+0xc000] ;  /* 0x00c00000b178783b */ /* 0x000ea20000004200 */
        /* <DEDUP_REMOVED lines=41> */
[----:B------:R-:W-:Y:S04]  /*c730*/  SHF.R.U32.HI R0, RZ, 0x10, R207 ;  /* 0x00000010ff007819 */ /* 0x000fe800000116cf */
[----:B------:R-:W-:Y:S02]  /*c740*/  LOP3.LUT R2, R0, 0xff, RZ, 0xc0, !PT ;  /* 0x000000ff00027812 */ /* 0x000fe400078ec0ff */
[----:B------:R-:W-:Y:S01]  /*c750*/  PRMT R0, R149, 0x5410, R148 ;  /* 0x0000541095007816 */ /* 0x000fe20000000094 */
[----:B---3--:R-:W-:Y:S02]  /*c760*/  @!P6 HFMA2.BF16_V2 R132, -RZ.H0_H0, RZ.H0_H0, -R149.H0_H0 ;  /* 0x200000ffff84e231 */ /* 0x008fe40000340995 */
[----:B----4-:R-:W-:Y:S03]  /*c770*/  @!P0 HFMA2.BF16_V2 R209, -RZ.H0_H0, RZ.H0_H0, -R148.H0_H0 ;  /* 0x200000ffffd18231 */ /* 0x010fe60000340994 */
[----:B------:R-:W-:Y:S01]  /*c780*/  PRMT R116, R132, 0x7610, R116 ;  /* 0x0000761084747816 */ /* 0x000fe20000000074 */
[----:B------:R-:W-:Y:S03]  /*c790*/  @!P6 STL.S16 [R1+0x3c], R132 ;  /* 0x00003c840100e387 */ /* 0x000fe60000100600 */
[----:B------:R-:W-:Y:S01]  /*c7a0*/  @!P6 PRMT R149, R116, 0x5410, RZ ;  /* 0x000054107495e816 */ /* 0x000fe200000000ff */
[----:B------:R3:W-:Y:S01]  /*c7b0*/  @!P0 STL.S16 [R1+0x38], R209 ;  /* 0x000038d101008387 */ /* 0x0007e20000100600 */
[----:B------:R-:W-:Y:S02]  /*c7c0*/  ISETP.GE.U32.AND P6, PT, R234, R2, PT ;  /* 0x00000002ea00720c */ /* 0x000fe40003fc6070 */
[----:B------:R-:W-:Y:S01]  /*c7d0*/  PRMT R113, R209, 0x7610, R113 ;  /* 0x00007610d1717816 */ /* 0x000fe20000000071 */
[----:B------:R-:W-:Y:S01]  /*c7e0*/  LDSM.16.MT88.4 R132, [R180+0xd000] ;  /* 0x00d00000b484783b */ /* 0x000fe20000004200 */
[----:B------:R-:W-:Y:S02]  /*c7f0*/  LOP3.LUT R2, R202, 0xff, RZ, 0xc0, !PT ;  /* 0x000000ffca027812 */ /* 0x000fe400078ec0ff */
[----:B------:R-:W-:Y:S02]  /*c800*/  @!P0 PRMT R148, R113, 0x5410, RZ ;  /* 0x0000541071948816 */ /* 0x000fe400000000ff */
[----:B------:R-:W-:Y:S02]  /*c810*/  ISETP.GE.U32.AND P0, PT, R234, R2, PT ;  /* 0x00000002ea00720c */ /* 0x000fe40003f06070 */
[----:B------:R-:W-:Y:S01]  /*c820*/  LOP3.LUT R2, R143, UR14, R204, 0x96, !PT ;  /* 0x0000000e8f027c12 */ /* 0x000fe2000f8e96cc */
[----:B------:R-:W-:Y:S01]  /*c830*/  STG.E.U16 [R174.64+0x40], R149 ;  /* 0x00004095ae007986 */ /* 0x000fe2000c101510 */
[----:B------:R-:W-:Y:S02]  /*c840*/  FFMA.FTZ R204, R31, c[0x0][0x23c], -R114 ;  /* 0x00008f001fcc7a23 */ /* 0x000fe40000010872 */
[C---:B------:R-:W-:Y:S01]  /*c850*/  LOP3.LUT R113, R2.reuse, 0xffff, RZ, 0xc0, !PT ;  /* 0x0000ffff02717812 */ /* 0x040fe200078ec0ff */
[----:B------:R-:W-:Y:S01]  /*c860*/  STG.E.U16 [R174.64+0x42], R148 ;  /* 0x00004294ae007986 */ /* 0x000fe2000c101510 */
[----:B------:R-:W-:Y:S02]  /*c870*/  LOP3.LUT R116, R2, 0xff, RZ, 0xc0, !PT ;  /* 0x000000ff02747812 */ /* 0x000fe400078ec0ff */
[----:B------:R-:W-:Y:S01]  /*c880*/  SHF.R.U32.HI R113, RZ, 0x8, R113 ;  /* 0x00000008ff717819 */ /* 0x000fe20000011671 */
[----:B------:R-:W-:Y:S01]  /*c890*/  STG.E.U16 [R172.64+0x50], R164 ;  /* 0x000050a4ac007986 */ /* 0x000fe2000c101510 */
[----:B------:R-:W-:Y:S02]  /*c8a0*/  MUFU.EX2 R204, R204 ;  /* 0x000000cc00cc7308 */ /* 0x000fe40000000800 */
[----:B------:R-:W-:Y:S01]  /*c8b0*/  PRMT R117, R116, 0x5410, R113 ;  /* 0x0000541074757816 */ /* 0x000fe20000000071 */
[----:B------:R-:W-:Y:S01]  /*c8c0*/  STG.E.U16 [R172.64+0x52], R163 ;  /* 0x000052a3ac007986 */ /* 0x000fe2000c101510 */
[--C-:B------:R-:W-:Y:S02]  /*c8d0*/  SHF.R.U32.HI R116, RZ, 0x10, R2.reuse ;  /* 0x00000010ff747819 */ /* 0x100fe40000011602 */
[----:B------:R-:W-:Y:S02]  /*c8e0*/  SHF.R.U32.HI R113, RZ, 0x18, R2 ;  /* 0x00000018ff717819 */ /* 0x000fe40000011602 */
[----:B------:R-:W-:Y:S02]  /*c8f0*/  LOP3.LUT R2, R116, 0xff, RZ, 0xc0, !PT ;  /* 0x000000ff74027812 */ /* 0x000fe400078ec0ff */
[----:B---3--:R-:W-:Y:S02]  /*c900*/  PRMT R209, R234, 0x7054, R234 ;  /* 0x00007054ead17816 */ /* 0x008fe400000000ea */
[----:B------:R-:W-:Y:S02]  /*c910*/  PRMT R119, R2, 0x5410, R113 ;  /* 0x0000541002777816 */ /* 0x000fe40000000071 */
[C---:B------:R-:W-:Y:S01]  /*c920*/  LOP3.LUT R2, R142.reuse, 0xffff, RZ, 0xc0, !PT ;  /* 0x0000ffff8e027812 */ /* 0x040fe200078ec0ff */
[----:B------:R-:W-:Y:S01]  /*c930*/  HSET2.LE.AND R116, R117, R209, PT ;  /* 0x000000d175747233 */ /* 0x000fe20003803000 */
[----:B------:R-:W-:Y:S01]  /*c940*/  LOP3.LUT R113, R142, 0xff, RZ, 0xc0, !PT ;  /* 0x000000ff8e717812 */ /* 0x000fe200078ec0ff */
[----:B------:R3:W-:Y:S01]  /*c950*/  MUFU.EX2 R209, R26 ;  /* 0x0000001a00d17308 */ /* 0x0007e20000000800 */
[----:B------:R-:W-:Y:S02]  /*c960*/  SHF.R.U32.HI R2, RZ, 0x8, R2 ;  /* 0x00000008ff027819 */ /* 0x000fe40000011602 */
[----:B------:R-:W-:Y:S02]  /*c970*/  PRMT R143, R234, 0x7054, R234 ;  /* 0x00007054ea8f7816 */ /* 0x000fe400000000ea */
[----:B------:R-:W-:Y:S02]  /*c980*/  PRMT R113, R113, 0x5410, R2 ;  /* 0x0000541071717816 */ /* 0x000fe40000000002 */
[--C-:B------:R-:W-:Y:S01]  /*c990*/  SHF.R.U32.HI R2, RZ, 0x10, R142.reuse ;  /* 0x00000010ff027819 */ /* 0x100fe2000001168e */
[--C-:B------:R-:W-:Y:S01]  /*c9a0*/  HSET2.LE.AND R117, R119, R143.reuse, PT ;  /* 0x0000008f77757233 */ /* 0x100fe20003803000 */
[----:B------:R-:W-:Y:S01]  /*c9b0*/  SHF.R.U32.HI R142, RZ, 0x18, R142 ;  /* 0x00000018ff8e7819 */ /* 0x000fe2000001168e */
[--C-:B------:R-:W-:Y:S01]  /*c9c0*/  HSET2.LE.AND R118, R113, R143.reuse, PT ;  /* 0x0000008f71767233 */ /* 0x100fe20003803000 */
[----:B------:R-:W-:Y:S02]  /*c9d0*/  LOP3.LUT R2, R2, 0xff, RZ, 0xc0, !PT ;  /* 0x000000ff02027812 */ /* 0x000fe400078ec0ff */
[----:B------:R-:W-:Y:S02]  /*c9e0*/  LOP3.LUT R116, R116, R115, RZ, 0xc0, !PT ;  /* 0x0000007374747212 */ /* 0x000fe400078ec0ff */
[----:B------:R-:W-:Y:S02]  /*c9f0*/  PRMT R2, R2, 0x5410, R142 ;  /* 0x0000541002027816 */ /* 0x000fe4000000008e */
[----:B------:R-:W-:Y:S01]  /*ca00*/  LOP3.LUT R118, R118, R24, RZ, 0xc0, !PT ;  /* 0x0000001876767212 */ /* 0x000fe200078ec0ff */
[----:B------:R1:W4:Y:S01]  /*ca10*/  LDL.S16 R142, [R1+0x1c] ;  /* 0x00001c00018e7983 */ /* 0x0003220000100600 */
[----:B------:R-:W-:Y:S01]  /*ca20*/  LOP3.LUT R117, R117, R25, RZ, 0xc0, !PT ;  /* 0x0000001975757212 */ /* 0x000fe200078ec0ff */
[--C-:B------:R-:W-:Y:S01]  /*ca30*/  HSET2.LE.AND R119, R2, R143.reuse, PT ;  /* 0x0000008f02777233 */ /* 0x100fe20003803000 */
[----:B------:R-:W-:Y:S02]  /*ca40*/  SHF.R.U32.HI R115, RZ, 0x10, R146 ;  /* 0x00000010ff737819 */ /* 0x000fe40000011692 */
[----:B------:R-:W-:Y:S02]  /*ca50*/  LOP3.LUT R24, R146, 0xffff, RZ, 0xc0, !PT ;  /* 0x0000ffff92187812 */ /* 0x000fe400078ec0ff */
[----:B------:R-:W-:Y:S02]  /*ca60*/  LOP3.LUT R119, R119, R28, RZ, 0xc0, !PT ;  /* 0x0000001c77777212 */ /* 0x000fe400078ec0ff */
[----:B------:R-:W-:Y:S01]  /*ca70*/  LOP3.LUT R2, R147, UR15, R206, 0x96, !PT ;  /* 0x0000000f93027c12 */ /* 0x000fe2000f8e96ce */
[----:B------:R-:W-:Y:S01]  /*ca80*/  FFMA.FTZ R147, R34, c[0x0][0x23c], -R114 ;  /* 0x00008f0022937a23 */ /* 0x000fe20000010872 */
[----:B------:R-:W-:Y:S01]  /*ca90*/  LOP3.LUT R25, R146, 0xff, RZ, 0xc0, !PT ;  /* 0x000000ff92197812 */ /* 0x000fe200078ec0ff */
[----:B------:R-:W5:Y:S01]  /*caa0*/  MUFU.EX2 R206, R27 ;  /* 0x0000001b00ce7308 */ /* 0x000f620000000800 */
[----:B------:R-:W-:Y:S01]  /*cab0*/  SHF.R.U32.HI R146, RZ, 0x18, R146 ;  /* 0x00000018ff927819 */ /* 0x000fe20000011692 */
[C---:B--2---:R-:W-:Y:S01]  /*cac0*/  HMMA.16816.F32.BF16 R4, R116.reuse, R120, R4 ;  /* 0x000000787404723c */ /* 0x044fe20000041804 */
[----:B------:R-:W-:Y:S02]  /*cad0*/  SHF.R.U32.HI R24, RZ, 0x8, R24 ;  /* 0x00000008ff187819 */ /* 0x000fe40000011618 */
[C---:B------:R-:W-:Y:S02]  /*cae0*/  LOP3.LUT R28, R2.reuse, 0xffff, RZ, 0xc0, !PT ;  /* 0x0000ffff021c7812 */ /* 0x040fe400078ec0ff */
[----:B------:R-:W-:Y:S02]  /*caf0*/  PRMT R113, R25, 0x5410, R24 ;  /* 0x0000541019717816 */ /* 0x000fe40000000018 */
[----:B------:R-:W-:Y:S01]  /*cb00*/  SHF.R.U32.HI R28, RZ, 0x8, R28 ;  /* 0x00000008ff1c7819 */ /* 0x000fe2000001161c */
[C---:B------:R-:W-:Y:S01]  /*cb10*/  HMMA.16816.F32.BF16 R8, R116.reuse, R122, R8 ;  /* 0x0000007a7408723c */ /* 0x040fe20000041808 */
[----:B------:R-:W2:Y:S01]  /*cb20*/  LDSM.16.MT88.4 R120, [R178+0xc000] ;  /* 0x00c00000b278783b */ /* 0x000ea20000004200 */
[----:B------:R-:W-:Y:S02]  /*cb30*/  MUFU.EX2 R147, R147 ;  /* 0x0000009300937308 */ /* 0x000fe40000000800 */
[----:B------:R-:W-:Y:S02]  /*cb40*/  LOP3.LUT R25, R2, 0xff, RZ, 0xc0, !PT ;  /* 0x000000ff02197812 */ /* 0x000fe400078ec0ff */
[----:B---3--:R-:W-:Y:S02]  /*cb50*/  SHF.R.U32.HI R26, RZ, 0x10, R200 ;  /* 0x00000010ff1a7819 */ /* 0x008fe400000116c8 */
[----:B------:R-:W-:Y:S04]  /*cb60*/  PRMT R25, R25, 0x5410, R28 ;  /* 0x0000541019197816 */ /* 0x000fe8000000001c */
[--C-:B------:R-:W-:Y:S02]  /*cb70*/  SHF.R.U32.HI R24, RZ, 0x10, R2.reuse ;  /* 0x00000010ff187819 */ /* 0x100fe40000011602 */
[----:B------:R-:W-:Y:S02]  /*cb80*/  SHF.R.U32.HI R2, RZ, 0x18, R2 ;  /* 0x00000018ff027819 */ /* 0x000fe40000011602 */
[----:B------:R-:W-:Y:S01]  /*cb90*/  LOP3.LUT R24, R24, 0xff, RZ, 0xc0, !PT ;  /* 0x000000ff18187812 */ /* 0x000fe200078ec0ff */
[C---:B--2---:R-:W-:Y:S08]  /*cba0*/  HMMA.16816.F32.BF16 R12, R116.reuse, R120, R12 ;  /* 0x00000078740c723c */ /* 0x044ff0000004180c */
[C---:B------:R-:W-:Y:S01]  /*cbb0*/  HMMA.16816.F32.BF16 R16, R116.reuse, R122, R16 ;  /* 0x0000007a7410723c */ /* 0x040fe20000041810 */
[----:B------:R-:W2:Y:S07]  /*cbc0*/  LDSM.16.MT88.4 R120, [R180+0xc000] ;  /* 0x00c00000b478783b */ /* 0x000eae0000004200 */
        /* <DEDUP_REMOVED lines=28> */
[----:B------:R-:W-:Y:S01]  /*cd90*/  HMMA.16816.F32.BF16 R108, R116, R122, R108 ;  /* 0x0000007a746c723c */ /* 0x000fe2000004186c */
[----:B------:R-:W2:Y:S06]  /*cda0*/  LDSM.16.MT88.4 R120, [R177+0xc800] ;  /* 0x00c80000b178783b */ /* 0x000eac0000004200 */
[----:B------:R-:W-:Y:S01]  /*cdb0*/  LOP3.LUT R119, R115, 0xff, RZ, 0xc0, !PT ;  /* 0x000000ff73777812 */ /* 0x000fe200078ec0ff */
[--C-:B------:R-:W-:Y:S01]  /*cdc0*/  HSET2.LE.AND R118, R113, R143.reuse, PT ;  /* 0x0000008f71767233 */ /* 0x100fe20003803000 */
[----:B------:R-:W-:Y:S03]  /*cdd0*/  PRMT R117, R24, 0x5410, R2 ;  /* 0x0000541018757816 */ /* 0x000fe60000000002 */
[----:B------:R-:W-:Y:S01]  /*cde0*/  PRMT R119, R119, 0x5410, R146 ;  /* 0x0000541077777816 */ /* 0x000fe20000000092 */
[--C-:B------:R-:W-:Y:S01]  /*cdf0*/  HSET2.LE.AND R116, R25, R143.reuse, PT ;  /* 0x0000008f19747233 */ /* 0x100fe20003803000 */
[----:B------:R-:W-:Y:S01]  /*ce00*/  LOP3.LUT R118, R118, R137, RZ, 0xc0, !PT ;  /* 0x0000008976767212 */ /* 0x000fe200078ec0ff */
[--C-:B------:R-:W-:Y:S01]  /*ce10*/  HSET2.LE.AND R117, R117, R143.reuse, PT ;  /* 0x0000008f75757233 */ /* 0x100fe20003803000 */
[----:B------:R1:W3:Y:S01]  /*ce20*/  LDL.S16 R137, [R1] ;  /* 0x0000000001897983 */ /* 0x0002e20000100600 */
[--C-:B------:R-:W-:Y:S01]  /*ce30*/  HSET2.LE.AND R119, R119, R143.reuse, PT ;  /* 0x0000008f77777233 */ /* 0x100fe20003803000 */
[----:B------:R-:W-:Y:S01]  /*ce40*/  LOP3.LUT R116, R116, R136, RZ, 0xc0, !PT ;  /* 0x0000008874747212 */ /* 0x000fe200078ec0ff */
[----:B------:R-:W-:Y:S01]  /*ce50*/  FFMA.FTZ R113, R30, c[0x0][0x23c], -R114 ;  /* 0x00008f001e717a23 */ /* 0x000fe20000010872 */
[----:B------:R-:W-:Y:S01]  /*ce60*/  LOP3.LUT R117, R117, R29, RZ, 0xc0, !PT ;  /* 0x0000001d75757212 */ /* 0x000fe200078ec0ff */
[----:B------:R-:W-:Y:S01]  /*ce70*/  FFMA.FTZ R136, R33, c[0x0][0x23c], -R144 ;  /* 0x00008f0021887a23 */ /* 0x000fe20000010890 */
[----:B------:R-:W-:Y:S01]  /*ce80*/  LOP3.LUT R119, R119, R138, RZ, 0xc0, !PT ;  /* 0x0000008a77777212 */ /* 0x000fe200078ec0ff */
[----:B------:R-:W-:Y:S01]  /*ce90*/  FFMA.FTZ R114, R35, c[0x0][0x23c], -R114 ;  /* 0x00008f0023727a23 */ /* 0x000fe20000010872 */
[----:B------:R1:W3:Y:S01]  /*cea0*/  LDL.S16 R138, [R1+0x4] ;  /* 0x00000400018a7983 */ /* 0x0002e20000100600 */
[----:B-----5:R-:W-:Y:S01]  /*ceb0*/  F2FP.BF16.PACK_AB R146, R206, R209 ;  /* 0x000000d1ce92723e */ /* 0x020fe200000010ff */
[----:B------:R-:W-:Y:S01]  /*cec0*/  FADD.FTZ R115, R212, R205 ;  /* 0x000000cdd4737221 */ /* 0x000fe20000010000 */
[----:B------:R-:W-:Y:S01]  /*ced0*/  LOP3.LUT R25, R200, 0xffff, RZ, 0xc0, !PT ;  /* 0x0000ffffc8197812 */ /* 0x000fe200078ec0ff */
[----:B------:R5:W1:Y:S01]  /*cee0*/  MUFU.EX2 R205, R113 ;  /* 0x0000007100cd7308 */ /* 0x000a620000000800 */
[----:B------:R-:W-:Y:S02]  /*cef0*/  PRMT R145, R146, 0x7632, R145 ;  /* 0x0000763292917816 */ /* 0x000fe40000000091 */
[----:B------:R-:W-:Y:S02]  /*cf00*/  LOP3.LUT R24, R200, 0xff, RZ, 0xc0, !PT ;  /* 0x000000ffc8187812 */ /* 0x000fe400078ec0ff */
[----:B------:R-:W-:Y:S02]  /*cf10*/  SHF.R.U32.HI R25, RZ, 0x8, R25 ;  /* 0x00000008ff197819 */ /* 0x000fe40000011619 */
[----:B------:R-:W-:Y:S01]  /*cf20*/  LOP3.LUT R2, R201, UR14, R208, 0x96, !PT ;  /* 0x0000000ec9027c12 */ /* 0x000fe2000f8e96d0 */
[----:B------:R-:W-:Y:S01]  /*cf30*/  FFMA.FTZ R201, R32, c[0x0][0x23c], -R144 ;  /* 0x00008f0020c97a23 */ /* 0x000fe20000010890 */
[----:B------:R-:W-:Y:S01]  /*cf40*/  PRMT R28, R24, 0x5410, R25 ;  /* 0x00005410181c7816 */ /* 0x000fe20000000019 */
[----:B------:R-:W-:Y:S01]  /*cf50*/  LDSM.16.MT88.4 R32, [R177+0xf000] ;  /* 0x00f00000b120783b */ /* 0x000fe20000004200 */
[----:B------:R-:W-:Y:S01]  /*cf60*/  LOP3.LUT R25, R26, 0xff, RZ, 0xc0, !PT ;  /* 0x000000ff1a197812 */ /* 0x000fe200078ec0ff */
[----:B------:R-:W3:Y:S01]  /*cf70*/  MUFU.EX2 R114, R114 ;  /* 0x0000007200727308 */ /* 0x000ee20000000800 */
[C---:B--2---:R-:W-:Y:S01]  /*cf80*/  HMMA.16816.F32.BF16 R4, R116.reuse, R120, R4 ;  /* 0x000000787404723c */ /* 0x044fe20000041804 */
[----:B------:R-:W-:Y:S02]  /*cf90*/  LOP3.LUT R27, R2, 0xff, RZ, 0xc0, !PT ;  /* 0x000000ff021b7812 */ /* 0x000fe400078ec0ff */
[----:B------:R-:W-:Y:S02]  /*cfa0*/  SHF.R.U32.HI R26, RZ, 0x10, R2 ;  /* 0x00000010ff1a7819 */ /* 0x000fe40000011602 */
[----:B------:R-:W-:Y:S02]  /*cfb0*/  SHF.R.U32.HI R200, RZ, 0x18, R200 ;  /* 0x00000018ffc87819 */ /* 0x000fe400000116c8 */
[----:B------:R-:W-:Y:S01]  /*cfc0*/  LOP3.LUT R26, R26, 0xff, RZ, 0xc0, !PT ;  /* 0x000000ff1a1a7812 */ /* 0x000fe200078ec0ff */
[C---:B------:R-:W-:Y:S01]  /*cfd0*/  HMMA.16816.F32.BF16 R8, R116.reuse, R122, R8 ;  /* 0x0000007a7408723c */ /* 0x040fe20000041808 */
[----:B------:R-:W2:Y:S01]  /*cfe0*/  LDSM.16.MT88.4 R120, [R179+0xc800] ;  /* 0x00c80000b378783b */ /* 0x000ea20000004200 */
[----:B------:R-:W-:Y:S02]  /*cff0*/  MUFU.EX2 R201, R201 ;  /* 0x000000c900c97308 */ /* 0x000fe40000000800 */
[----:B------:R-:W-:Y:S02]  /*d000*/  PRMT R200, R25, 0x5410, R200 ;  /* 0x0000541019c87816 */ /* 0x000fe400000000c8 */
[----:B-----5:R-:W-:Y:S02]  /*d010*/  SHF.R.U32.HI R113, RZ, 0x18, R207 ;  /* 0x00000018ff717819 */ /* 0x020fe400000116cf */
[C---:B------:R-:W-:Y:S01]  /*d020*/  HMMA.16816.F32.BF16 R12, R116.reuse, R124, R12 ;  /* 0x0000007c740c723c */ /* 0x040fe2000004180c */
[----:B-1----:R-:W-:Y:S03]  /*d030*/  F2FP.BF16.PACK_AB R144, R204, R205 ;  /* 0x000000cdcc90723e */ /* 0x002fe600000010ff */
[----:B------:R-:W-:Y:S02]  /*d040*/  LOP3.LUT R24, R2, 0xffff, RZ, 0xc0, !PT ;  /* 0x0000ffff02187812 */ /* 0x000fe400078ec0ff */
[----:B----4-:R-:W-:Y:S01]  /*d050*/  @!P6 HFMA2.BF16_V2 R142, -RZ.H0_H0, RZ.H0_H0, -R144.H0_H0 ;  /* 0x200000ffff8ee231 */ /* 0x010fe20000340990 */
[----:B------:R-:W-:Y:S01]  /*d060*/  SHF.R.U32.HI R2, RZ, 0x18, R2 ;  /* 0x00000018ff027819 */ /* 0x000fe20000011602 */
[C---:B------:R-:W-:Y:S01]  /*d070*/  HMMA.16816.F32.BF16 R16, R116.reuse, R126, R16 ;  /* 0x0000007e7410723c */ /* 0x040fe20000041810 */
[----:B------:R-:W1:Y:S03]  /*d080*/  LDSM.16.MT88.4 R124, [R177+0xe800] ;  /* 0x00e80000b17c783b */ /* 0x000e660000004200 */
[----:B------:R-:W-:Y:S01]  /*d090*/  PRMT R2, R26, 0x5410, R2 ;  /* 0x000054101a027816 */ /* 0x000fe20000000002 */
[--C-:B------:R-:W-:Y:S01]  /*d0a0*/  HSET2.LE.AND R26, R28, R143.reuse, PT ;  /* 0x0000008f1c1a7233 */ /* 0x100fe20003803000 */
[----:B------:R-:W-:Y:S02]  /*d0b0*/  SHF.R.U32.HI R24, RZ, 0x8, R24 ;  /* 0x00000008ff187819 */ /* 0x000fe40000011618 */
[C---:B------:R-:W-:Y:S01]  /*d0c0*/  HMMA.16816.F32.BF16 R20, R116.reuse, R128, R20 ;  /* 0x000000807414723c */ /* 0x040fe20000041814 */
[----:B------:R-:W-:Y:S03]  /*d0d0*/  LDSM.16.MT88.4 R28, [R179+0xd000] ;  /* 0x00d00000b31c783b */ /* 0x000fe60000004200 */
[--C-:B------:R-:W-:Y:S01]  /*d0e0*/  HSET2.LE.AND R25, R2, R143.reuse, PT ;  /* 0x0000008f02197233 */ /* 0x100fe20003803000 */
[----:B------:R-:W-:Y:S02]  /*d0f0*/  LOP3.LUT R26, R26, R140, RZ, 0xc0, !PT ;  /* 0x0000008c1a1a7212 */ /* 0x000fe400078ec0ff */
[----:B------:R-:W-:Y:S01]  /*d100*/  PRMT R24, R27, 0x5410, R24 ;  /* 0x000054101b187816 */ /* 0x000fe20000000018 */
[C---:B------:R-:W-:Y:S01]  /*d110*/  HMMA.16816.F32.BF16 R36, R116.reuse, R130, R36 ;  /* 0x000000827424723c */ /* 0x040fe20000041824 */
[----:B------:R-:W4:Y:S03]  /*d120*/  LDSM.16.MT88.4 R128, [R178+0xe800] ;  /* 0x00e80000b280783b */ /* 0x000f260000004200 */
[--C-:B------:R-:W-:Y:S01]  /*d130*/  HSET2.LE.AND R24, R24, R143.reuse, PT ;  /* 0x0000008f18187233 */ /* 0x100fe20003803000 */
[----:B------:R-:W-:Y:S01]  /*d140*/  LOP3.LUT R25, R25, R0, RZ, 0xc0, !PT ;  /* 0x0000000019197212 */ /* 0x000fe200078ec0ff */
[----:B------:R-:W-:Y:S01]  /*d150*/  HSET2.LE.AND R27, R200, R143, PT ;  /* 0x0000008fc81b7233 */ /* 0x000fe20003803000 */
[----:B------:R-:W-:Y:S01]  /*d160*/  PRMT R0, R146, 0x5410, R145 ;  /* 0x0000541092007816 */ /* 0x000fe20000000091 */
[----:B------:R5:W3:Y:S01]  /*d170*/  MUFU.EX2 R200, R136 ;  /* 0x0000008800c87308 */ /* 0x000ae20000000800 */
[C---:B--2---:R-:W-:Y:S03]  /*d180*/  HMMA.16816.F32.BF16 R40, R116.reuse, R120, R40 ;  /* 0x000000787428723c */ /* 0x044fe60000041828 */
[----:B------:R-:W-:Y:S02]  /*d190*/  LOP3.LUT R24, R24, R139, RZ, 0xc0, !PT ;  /* 0x0000008b18187212 */ /* 0x000fe400078ec0ff */
[----:B------:R-:W-:Y:S02]  /*d1a0*/  LOP3.LUT R27, R27, R0, RZ, 0xc0, !PT ;  /* 0x000000001b1b7212 */ /* 0x000fe400078ec0ff */
[----:B------:R-:W-:Y:S01]  /*d1b0*/  LOP3.LUT R0, R203, UR15, R210, 0x96, !PT ;  /* 0x0000000fcb007c12 */ /* 0x000fe2000f8e96d2 */
[C---:B------:R-:W-:Y:S01]  /*d1c0*/  HMMA.16816.F32.BF16 R44, R116.reuse, R122, R44 ;  /* 0x0000007a742c723c */ /* 0x040fe2000004182c */
[----:B------:R-:W2:Y:S03]  /*d1d0*/  LDSM.16.MT88.4 R120, [R180+0xe800] ;  /* 0x00e80000b478783b */ /* 0x000ea60000004200 */
[----:B------:R-:W-:Y:S04]  /*d1e0*/  SHF.R.U32.HI R2, RZ, 0x10, R202 ;  /* 0x00000010ff027819 */ /* 0x000fe800000116ca */
[C---:B-1----:R-:W-:Y:S01]  /*d1f0*/  HMMA.16816.F32.BF16 R48, R116.reuse, R124, R48 ;  /* 0x0000007c7430723c */ /* 0x042fe20000041830 */
[----:B------:R-:W-:Y:S07]  /*d200*/  LOP3.LUT R2, R2, 0xff, RZ, 0xc0, !PT ;  /* 0x000000ff02027812 */ /* 0x000fee00078ec0ff */
[C---:B------:R-:W-:Y:S01]  /*d210*/  HMMA.16816.F32.BF16 R52, R116.reuse, R126, R52 ;  /* 0x0000007e7434723c */ /* 0x040fe20000041834 */
[----:B------:R-:W1:Y:S07]  /*d220*/  LDSM.16.MT88.4 R124, [R179+0xe800] ;  /* 0x00e80000b37c783b */ /* 0x000e6e0000004200 */
        /* <DEDUP_REMOVED lines=19> */
[----:B------:R-:W-:Y:S01]  /*d360*/  HMMA.16816.F32.BF16 R108, R116, R130, R108 ;  /* 0x00000082746c723c */ /* 0x000fe2000004186c */
        /* <DEDUP_REMOVED lines=10> */
[C---:B------:R-:W-:Y:S01]  /*d410*/  HMMA.16816.F32.BF16 R44, R24.reuse, R30, R44 ;  /* 0x0000001e182c723c */ /* 0x040fe2000004182c */
[----:B------:R-:W1:Y:S07]  /*d420*/  LDSM.16.MT88.4 R28, [R177+0x11000] ;  /* 0x01100000b11c783b */ /* 0x000e6e0000004200 */
[C---:B------:R-:W-:Y:S08]  /*d430*/  HMMA.16816.F32.BF16 R48, R24.reuse, R32, R48 ;  /* 0x000000201830723c */ /* 0x040ff00000041830 */
[C---:B------:R-:W-:Y:S01]  /*d440*/  HMMA.16816.F32.BF16 R52, R24.reuse, R34, R52 ;  /* 0x000000221834723c */ /* 0x040fe20000041834 */
[----:B------:R-:W5:Y:S03]  /*d450*/  LDSM.16.MT88.4 R32, [R178+0x11000] ;  /* 0x01100000b220783b */ /* 0x000f660000004200 */
[----:B---3--:R-:W-:Y:S04]  /*d460*/  @!P5 HFMA2.BF16_V2 R137, -RZ.H0_H0, RZ.H0_H0, -R145.H0_H0 ;  /* 0x200000ffff89d231 */ /* 0x008fe80000340991 */
[C---:B----4-:R-:W-:Y:S01]  /*d470*/  HMMA.16816.F32.BF16 R56, R24.reuse, R116, R56 ;  /* 0x000000741838723c */ /* 0x050fe20000041838 */
[----:B------:R-:W-:Y:S07]  /*d480*/  @!P4 HFMA2.BF16_V2 R138, -RZ.H0_H0, RZ.H0_H0, -R146.H0_H0 ;  /* 0x200000ffff8ac231 */ /* 0x000fee0000340992 */
[C---:B------:R-:W-:Y:S01]  /*d490*/  HMMA.16816.F32.BF16 R60, R24.reuse, R118, R60 ;  /* 0x00000076183c723c */ /* 0x040fe2000004183c */
[----:B------:R-:W3:Y:S07]  /*d4a0*/  LDSM.16.MT88.4 R116, [R180+0x11000] ;  /* 0x01100000b474783b */ /* 0x000eee0000004200 */
[C---:B--2---:R-:W-:Y:S01]  /*d4b0*/  HMMA.16816.F32.BF16 R64, R24.reuse, R120, R64 ;  /* 0x000000781840723c */ /* 0x044fe20000041840 */
[----:B------:R-:W-:Y:S04]  /*d4c0*/  @!P4 STL.S16 [R1+0x4], R138 ;  /* 0x0000048a0100c387 */ /* 0x000fe80000100600 */
[----:B------:R-:W-:Y:S02]  /*d4d0*/  @!P5 STL.S16 [R1], R137 ;  /* 0x000000890100d387 */ /* 0x000fe40000100600 */
[----:B------:R-:W-:Y:S01]  /*d4e0*/  PRMT R121, R138, 0x7610, R121 ;  /* 0x000076108a797816 */ /* 0x000fe20000000079 */
[C---:B------:R-:W-:Y:S01]  /*d4f0*/  HMMA.16816.F32.BF16 R68, R24.reuse, R122, R68 ;  /* 0x0000007a1844723c */ /* 0x040fe20000041844 */
[----:B------:R2:W4:Y:S03]  /*d500*/  LDL.S16 R128, [R1+0x8] ;  /* 0x0000080001807983 */ /* 0x0005260000100600 */
[----:B------:R-:W-:Y:S01]  /*d510*/  @!P4 PRMT R146, R121, 0x5410, RZ ;  /* 0x000054107992c816 */ /* 0x000fe200000000ff */
[----:B------:R-:W-:Y:S01]  /*d520*/  @!P6 STL.S16 [R1+0x1c], R142 ;  /* 0x00001c8e0100e387 */ /* 0x000fe20000100600 */
[----:B------:R-:W-:Y:S01]  /*d530*/  ISETP.GE.U32.AND P4, PT, R234, R113, PT ;  /* 0x00000071ea00720c */ /* 0x000fe20003f86070 */
[----:B------:R-:W-:Y:S01]  /*d540*/  FADD.FTZ R122, R211, R233 ;  /* 0x000000e9d37a7221 */ /* 0x000fe20000010000 */
[C---:B-1----:R-:W-:Y:S01]  /*d550*/  HMMA.16816.F32.BF16 R72, R24.reuse, R124, R72 ;  /* 0x0000007c1848723c */ /* 0x042fe20000041848 */
[----:B------:R-:W-:Y:S03]  /*d560*/  STG.E.U16 [R174.64+0x50], R146 ;  /* 0x00005092ae007986 */ /* 0x000fe6000c101510 */
[----:B------:R-:W-:Y:S02]  /*d570*/  PRMT R120, R137, 0x7610, R120 ;  /* 0x0000761089787816 */ /* 0x000fe40000000078 */
[----:B-----5:R-:W-:Y:S01]  /*d580*/  LDSM.16.MT88.4 R136, [R177+0xf800] ;  /* 0x00f80000b188783b */ /* 0x020fe20000004200 */
[----:B------:R-:W-:Y:S01]  /*d590*/  PRMT R125, R142, 0x7610, R125 ;  /* 0x000076108e7d7816 */ /* 0x000fe2000000007d */
[C---:B------:R-:W-:Y:S01]  /*d5a0*/  HMMA.16816.F32.BF16 R76, R24.reuse, R126, R76 ;  /* 0x0000007e184c723c */ /* 0x040fe2000004184c */
[----:B------:R-:W-:Y:S02]  /*d5b0*/  @!P5 PRMT R145, R120, 0x5410, RZ ;  /* 0x000054107891d816 */ /* 0x000fe400000000ff */
[----:B------:R-:W-:Y:S02]  /*d5c0*/  ISETP.GE.U32.AND P5, PT, R234, R2, PT ;  /* 0x00000002ea00720c */ /* 0x000fe40003fa6070 */
[C---:B------:R-:W-:Y:S01]  /*d5d0*/  LOP3.LUT R120, R202.reuse, 0xff, RZ, 0xc0, !PT ;  /* 0x000000ffca787812 */ /* 0x040fe200078ec0ff */
[----:B------:R-:W-:Y:S01]  /*d5e0*/  STG.E.U16 [R174.64+0x52], R145 ;  /* 0x00005291ae007986 */ /* 0x000fe2000c101510 */
[--C-:B------:R-:W-:Y:S01]  /*d5f0*/  SHF.R.U32.HI R123, RZ, 0x18, R202.reuse ;  /* 0x00000018ff7b7819 */ /* 0x100fe200000116ca */
[C---:B------:R-:W-:Y:S01]  /*d600*/  HMMA.16816.F32.BF16 R80, R24.reuse, R28, R80 ;  /* 0x0000001c1850723c */ /* 0x040fe20000041850 */
[----:B------:R-:W-:Y:S01]  /*d610*/  SHF.R.U32.HI R121, RZ, 0x18, R202 ;  /* 0x00000018ff797819 */ /* 0x000fe200000116ca */
[----:B------:R-:W-:Y:S02]  /*d620*/  STG.E.U16 [R172.64+0x60], R162 ;  /* 0x000060a2ac007986 */ /* 0x000fe4000c101510 */
[----:B------:R-:W-:Y:S01]  /*d630*/  FADD.FTZ R127, R213, R122 ;  /* 0x0000007ad57f7221 */ /* 0x000fe20000010000 */
[----:B------:R-:W-:Y:S01]  /*d640*/  LOP3.LUT R2, R202, 0xffff, RZ, 0xc0, !PT ;  /* 0x0000ffffca027812 */ /* 0x000fe200078ec0ff */
[----:B------:R-:W-:Y:S01]  /*d650*/  STG.E.U16 [R172.64+0x62], R161 ;  /* 0x000062a1ac007986 */ /* 0x000fe2000c101510 */
[--C-:B------:R-:W-:Y:S01]  /*d660*/  FADD.FTZ R126, R217, R115.reuse ;  /* 0x00000073d97e7221 */ /* 0x100fe20000010000 */
[C---:B------:R-:W-:Y:S01]  /*d670*/  HMMA.16816.F32.BF16 R84, R24.reuse, R30, R84 ;  /* 0x0000001e1854723c */ /* 0x040fe20000041854 */
[C---:B------:R-:W-:Y:S01]  /*d680*/  PRMT R115, R144.reuse, 0x7632, R115 ;  /* 0x0000763290737816 */ /* 0x040fe20000000073 */
[----:B------:R-:W1:Y:S02]  /*d690*/  LDSM.16.MT88.4 R28, [R179+0x11000] ;  /* 0x01100000b31c783b */ /* 0x000e640000004200 */
[----:B------:R-:W-:Y:S02]  /*d6a0*/  SHF.R.U32.HI R2, RZ, 0x8, R2 ;  /* 0x00000008ff027819 */ /* 0x000fe40000011602 */
[----:B------:R-:W-:Y:S02]  /*d6b0*/  PRMT R124, R144, 0x5410, R115 ;  /* 0x00005410907c7816 */ /* 0x000fe40000000073 */
[C---:B------:R-:W-:Y:S01]  /*d6c0*/  HMMA.16816.F32.BF16 R88, R24.reuse, R32, R88 ;  /* 0x000000201858723c */ /* 0x040fe20000041858 */
[----:B------:R-:W-:Y:S02]  /*d6d0*/  @!P6 PRMT R144, R125, 0x5410, RZ ;  /* 0x000054107d90e816 */ /* 0x000fe400000000ff */
[----:B------:R-:W-:Y:S02]  /*d6e0*/  ISETP.GE.U32.AND P6, PT, R234, R121, PT ;  /* 0x00000079ea00720c */ /* 0x000fe40003fc6070 */
[----:B------:R-:W-:Y:S01]  /*d6f0*/  PRMT R125, R120, 0x5410, R2 ;  /* 0x00005410787d7816 */ /* 0x000fe20000000002 */
[----:B------:R-:W-:Y:S01]  /*d700*/  STG.E.U16 [R174.64+0x60], R144 ;  /* 0x00006090ae007986 */ /* 0x000fe2000c101510 */
[----:B------:R-:W-:Y:S01]  /*d710*/  SHF.R.U32.HI R113, RZ, 0x10, R202 ;  /* 0x00000010ff717819 */ /* 0x000fe200000116ca */
[C---:B------:R-:W-:Y:S01]  /*d720*/  HMMA.16816.F32.BF16 R92, R24.reuse, R34, R92 ;  /* 0x00000022185c723c */ /* 0x040fe2000004185c */
[----:B------:R-:W-:Y:S03]  /*d730*/  LOP3.LUT R2, R0, 0xffff, RZ, 0xc0, !PT ;  /* 0x0000ffff00027812 */ /* 0x000fe600078ec0ff */
[----:B------:R-:W-:Y:S01]  /*d740*/  LOP3.LUT R32, R113, 0xff, RZ, 0xc0, !PT ;  /* 0x000000ff71207812 */ /* 0x000fe200078ec0ff */
[----:B------:R-:W-:Y:S01]  /*d750*/  FADD.FTZ R113, R222, R126 ;  /* 0x0000007ede717221 */ /* 0x000fe20000010000 */
[----:B------:R-:W-:Y:S02]  /*d760*/  LOP3.LUT R202, R202, 0xffff, RZ, 0xc0, !PT ;  /* 0x0000ffffcaca7812 */ /* 0x000fe400078ec0ff */
[C---:B---3--:R-:W-:Y:S01]  /*d770*/  HMMA.16816.F32.BF16 R96, R24.reuse, R116, R96 ;  /* 0x000000741860723c */ /* 0x048fe20000041860 */
[----:B------:R-:W-:Y:S02]  /*d780*/  PRMT R132, R32, 0x5410, R123 ;  /* 0x0000541020847816 */ /* 0x000fe4000000007b */
[----:B------:R-:W-:Y:S01]  /*d790*/  LDSM.16.MT88.4 R120, [R178+0xd800] ;  /* 0x00d80000b278783b */ /* 0x000fe20000004200 */
[----:B------:R-:W-:Y:S01]  /*d7a0*/  LOP3.LUT R34, R0, 0xff, RZ, 0xc0, !PT ;  /* 0x000000ff00227812 */ /* 0x000fe200078ec0ff */
[----:B------:R-:W-:Y:S01]  /*d7b0*/  FADD.FTZ R203, R223, R113 ;  /* 0x00000071dfcb7221 */ /* 0x000fe20000010000 */
[----:B------:R-:W-:Y:S02]  /*d7c0*/  SHF.R.U32.HI R32, RZ, 0x8, R2 ;  /* 0x00000008ff207819 */ /* 0x000fe40000011602 */
[C---:B------:R-:W-:Y:S01]  /*d7d0*/  HMMA.16816.F32.BF16 R100, R24.reuse, R118, R100 ;  /* 0x000000761864723c */ /* 0x040fe20000041864 */
[----:B------:R-:W-:Y:S03]  /*d7e0*/  SHF.R.U32.HI R33, RZ, 0x8, R202 ;  /* 0x00000008ff217819 */ /* 0x000fe600000116ca */
[----:B------:R-:W-:Y:S01]  /*d7f0*/  PRMT R34, R34, 0x5410, R32 ;  /* 0x0000541022227816 */ /* 0x000fe20000000020 */
[----:B------:R-:W-:Y:S01]  /*d800*/  FADD.FTZ R202, R214, R127 ;  /* 0x0000007fd6ca7221 */ /* 0x000fe20000010000 */
[--C-:B------:R-:W-:Y:S02]  /*d810*/  SHF.R.U32.HI R32, RZ, 0x10, R0.reuse ;  /* 0x00000010ff207819 */ /* 0x100fe40000011600 */
[----:B------:R-:W-:Y:S01]  /*d820*/  LOP3.LUT R2, R33, 0xffff, RZ, 0xc0, !PT ;  /* 0x0000ffff21027812 */ /* 0x000fe200078ec0ff */
[C---:B-1----:R-:W-:Y:S03]  /*d830*/  HMMA.16816.F32.BF16 R104, R24.reuse, R28, R104 ;  /* 0x0000001c1868723c */ /* 0x042fe60000041868 */
[----:B------:R-:W-:Y:S01]  /*d840*/  LOP3.LUT R33, R32, 0xff, RZ, 0xc0, !PT ;  /* 0x000000ff20217812 */ /* 0x000fe200078ec0ff */
[--C-:B------:R-:W-:Y:S01]  /*d850*/  HSET2.LE.AND R32, R34, R143.reuse, PT ;  /* 0x0000008f22207233 */ /* 0x100fe20003803000 */
[----:B------:R-:W-:Y:S01]  /*d860*/  F2FP.BF16.PACK_AB R113, R114, R147 ;  /* 0x000000937271723e */ /* 0x000fe200000010ff */
[----:B------:R-:W-:Y:S02]  /*d870*/  HSET2.LE.AND R34, R125, R143, PT ;  /* 0x0000008f7d227233 */ /* 0x000fe40003803000 */
[----:B------:R-:W-:Y:S01]  /*d880*/  HMMA.16816.F32.BF16 R108, R24, R30, R108 ;  /* 0x0000001e186c723c */ /* 0x000fe2000004186c */
[----:B------:R-:W-:Y:S03]  /*d890*/  LDSM.16.MT88.4 R24, [R180+0xd800] ;  /* 0x00d80000b418783b */ /* 0x000fe60000004200 */
[----:B------:R-:W-:Y:S01]  /*d8a0*/  LOP3.LUT R32, R32, R141, RZ, 0xc0, !PT ;  /* 0x0000008d20207212 */ /* 0x000fe200078ec0ff */
[--C-:B------:R-:W-:Y:S02]  /*d8b0*/  @!P5 HFMA2.BF16_V2 R247, -RZ.H0_H0, RZ.H0_H0, -R113.reuse.H0_H0 ;  /* 0x200000fffff7d231 */ /* 0x100fe40000340971 */
[----:B------:R-:W-:Y:S02]  /*d8c0*/  @!P6 HFMA2.BF16_V2 R251, -RZ.H0_H0, RZ.H0_H0, -R113.H1_H1 ;  /* 0x200000fffffbe231 */ /* 0x000fe40000360971 */
[----:B----4-:R-:W-:Y:S05]  /*d8d0*/  @!P4 HFMA2.BF16_V2 R128, -RZ.H0_H0, RZ.H0_H0, -R115.H0_H0 ;  /* 0x200000ffff80c231 */ /* 0x010fea0000340973 */
[----:B------:R-:W-:Y:S01]  /*d8e0*/  PRMT R35, R128, 0x7610, R35 ;  /* 0x0000761080237816 */ /* 0x000fe20000000023 */
[----:B------:R-:W-:Y:S03]  /*d8f0*/  @!P4 STL.S16 [R1+0x8], R128 ;  /* 0x000008800100c387 */ /* 0x000fe60000100600 */
[----:B------:R-:W-:Y:S01]  /*d900*/  @!P4 PRMT R115, R35, 0x5410, RZ ;  /* 0x000054102373c816 */ /* 0x000fe200000000ff */
[----:B------:R-:W1:Y:S01]  /*d910*/  LDSM.16.MT88.4 R128, [R177+0xd800] ;  /* 0x00d80000b180783b */ /* 0x000e620000004200 */
[--C-:B------:R-:W-:Y:S02]  /*d920*/  SHF.R.U32.HI R35, RZ, 0x18, R0.reuse ;  /* 0x00000018ff237819 */ /* 0x100fe40000011600 */
[----:B------:R-:W-:Y:S02]  /*d930*/  ISETP.GE.U32.AND P4, PT, R234, R2, PT ;  /* 0x00000002ea00720c */ /* 0x000fe40003f86070 */
[----:B------:R-:W-:Y:S02]  /*d940*/  F2FP.BF16.PACK_AB R2, R200, R201 ;  /* 0x000000c9c802723e */ /* 0x000fe400000010ff */
[----:B------:R-:W-:Y:S01]  /*d950*/  PRMT R33, R33, 0x5410, R35 ;  /* 0x0000541021217816 */ /* 0x000fe20000000023 */
[--C-:B------:R-:W-:Y:S01]  /*d960*/  HSET2.LE.AND R35, R132, R143.reuse, PT ;  /* 0x0000008f84237233 */ /* 0x100fe20003803000 */
[C---:B------:R-:W-:Y:S01]  /*d970*/  PRMT R0, R2.reuse, 0x7632, R0 ;  /* 0x0000763202007816 */ /* 0x040fe20000000000 */
[----:B------:R-:W-:Y:S01]  /*d980*/  STG.E.U16 [R174.64+0x62], R115 ;  /* 0x00006273ae007986 */ /* 0x000fe2000c101510 */
[----:B------:R-:W-:Y:S02]  /*d990*/  @!P0 HFMA2.BF16_V2 R249, -RZ.H0_H0, RZ.H0_H0, -R2.H0_H0 ;  /* 0x200000fffff98231 */ /* 0x000fe40000340902 */
[----:B------:R-:W-:Y:S01]  /*d9a0*/  HSET2.LE.AND R33, R33, R143, PT ;  /* 0x0000008f21217233 */ /* 0x000fe20003803000 */
[----:B------:R-:W-:Y:S01]  /*d9b0*/  PRMT R28, R2, 0x5410, R0 ;  /* 0x00005410021c7816 */ /* 0x000fe20000000000 */
[----:B------:R-:W-:Y:S01]  /*d9c0*/  LDSM.16.MT88.4 R140, [R178+0xf800] ;  /* 0x00f80000b28c783b */ /* 0x000fe20000004200 */
[----:B------:R-:W-:Y:S01]  /*d9d0*/  LOP3.LUT R35, R35, R113, RZ, 0xc0, !PT ;  /* 0x0000007123237212 */ /* 0x000fe200078ec0ff */
[----:B------:R-:W-:Y:S01]  /*d9e0*/  @!P4 HFMA2.BF16_V2 R248, -RZ.H0_H0, RZ.H0_H0, -R0.H0_H0 ;  /* 0x200000fffff8c231 */ /* 0x000fe20000340900 */
[----:B------:R-:W-:Y:S02]  /*d9f0*/  LOP3.LUT R34, R34, R28, RZ, 0xc0, !PT ;  /* 0x0000001c22227212 */ /* 0x000fe400078ec0ff */
[----:B------:R-:W-:Y:S02]  /*da00*/  LOP3.LUT R33, R33, R124, RZ, 0xc0, !PT ;  /* 0x0000007c21217212 */ /* 0x000fe400078ec0ff */
[----:B------:R-:W-:Y:S01]  /*da10*/  @!P4 PRMT R0, R248, 0x5410, RZ ;  /* 0x00005410f800c816 */ /* 0x000fe200000000ff */
[----:B------:R-:W3:Y:S01]  /*da20*/  LDSM.16.MT88.4 R28, [R179+0xd800] ;  /* 0x00d80000b31c783b */ /* 0x000ee20000004200 */
[----:B------:R-:W-:Y:S02]  /*da30*/  @!P0 PRMT R2, R249, 0x5410, RZ ;  /* 0x00005410f9028816 */ /* 0x000fe400000000ff */
[----:B------:R-:W-:Y:S01]  /*da40*/  ISETP.LT.AND P4, PT, RZ, UR12, PT ;  /* 0x0000000cff007c0c */ /* 0x000fe2000bf81270 */
[----:B------:R-:W-:Y:S04]  /*da50*/  UIADD3 UR12, UR12, -0x1, URZ ;  /* 0xffffffff0c0c7890 */ /* 0x000fe8000fffe03f */
[----:B------:R-:W-:Y:S04]  /*da60*/  STG.E.U16 [R172.64+0x72], R0 ;  /* 0x00007200ac007986 */ /* 0x000fe8000c101510 */
[----:B------:R-:W-:Y:S01]  /*da70*/  STG.E.U16 [R172.64+0x70], R2 ;  /* 0x00007002ac007986 */ /* 0x000fe2000c101510 */
[C---:B-1----:R-:W-:Y:S03]  /*da80*/  HMMA.16816.F32.BF16 R132, R32.reuse, R128, R4 ;  /* 0x000000802084723c */ /* 0x042fe60000041804 */
[----:B------:R-:W1:Y:S05]  /*da90*/  LDSM.16.MT88.4 R4, [R180+0xf800] ;  /* 0x00f80000b404783b */ /* 0x000e6a0000004200 */
[C---:B------:R-:W-:Y:S03]  /*daa0*/  HMMA.16816.F32.BF16 R128, R32.reuse, R130, R8 ;  /* 0x000000822080723c */ /* 0x040fe60000041808 */
[----:B------:R-:W4:Y:S05]  /*dab0*/  LDSM.16.MT88.4 R8, [R179+0xf800] ;  /* 0x00f80000b308783b */ /* 0x000f2a0000004200 */
[C---:B------:R-:W-:Y:S03]  /*dac0*/  HMMA.16816.F32.BF16 R124, R32.reuse, R120, R12 ;  /* 0x00000078207c723c */ /* 0x040fe6000004180c */
[----:B------:R-:W5:Y:S05]  /*dad0*/  LDSM.16.MT88.4 R12, [R177+0x11800] ;  /* 0x01180000b10c783b */ /* 0x000f6a0000004200 */
[C---:B------:R-:W-:Y:S03]  /*dae0*/  HMMA.16816.F32.BF16 R120, R32.reuse, R122, R16 ;  /* 0x0000007a2078723c */ /* 0x040fe60000041810 */
[----:B------:R-:W1:Y:S05]  /*daf0*/  LDSM.16.MT88.4 R16, [R178+0x11800] ;  /* 0x01180000b210783b */ /* 0x000e6a0000004200 */
[C---:B------:R-:W-:Y:S07]  /*db00*/  HMMA.16816.F32.BF16 R116, R32.reuse, R24, R20 ;  /* 0x000000182074723c */ /* 0x040fee0000041814 */
[----:B------:R-:W-:Y:S01]  /*db10*/  @P6 PRMT R20, R113, 0x7632, R20 ;  /* 0x0000763271146816 */ /* 0x000fe20000000014 */
[C---:B------:R-:W-:Y:S01]  /*db20*/  HMMA.16816.F32.BF16 R36, R32.reuse, R26, R36 ;  /* 0x0000001a2024723c */ /* 0x040fe20000041824 */
[----:B------:R-:W-:Y:S03]  /*db30*/  @!P5 PRMT R113, R247, 0x5410, RZ ;  /* 0x00005410f771d816 */ /* 0x000fe600000000ff */
[----:B------:R-:W-:Y:S02]  /*db40*/  @!P6 PRMT R20, R251, 0x5410, RZ ;  /* 0x00005410fb14e816 */ /* 0x000fe400000000ff */
[----:B------:R1:W-:Y:S02]  /*db50*/  STG.E.U16 [R174.64+0x70], R113 ;  /* 0x00007071ae007986 */ /* 0x0003e4000c101510 */
[C---:B---3--:R-:W-:Y:S02]  /*db60*/  HMMA.16816.F32.BF16 R40, R32.reuse, R28, R40 ;  /* 0x0000001c2028723c */ /* 0x048fe40000041828 */
[----:B------:R-:W-:Y:S06]  /*db70*/  STG.E.U16 [R174.64+0x72], R20 ;  /* 0x00007214ae007986 */ /* 0x000fec000c101510 */
[C---:B------:R-:W-:Y:S08]  /*db80*/  HMMA.16816.F32.BF16 R44, R32.reuse, R30, R44 ;  /* 0x0000001e202c723c */ /* 0x040ff0000004182c */
[C---:B------:R-:W-:Y:S08]  /*db90*/  HMMA.16816.F32.BF16 R48, R32.reuse, R136, R48 ;  /* 0x000000882030723c */ /* 0x040ff00000041830 */
[C---:B------:R-:W-:Y:S01]  /*dba0*/  HMMA.16816.F32.BF16 R52, R32.reuse, R138, R52 ;  /* 0x0000008a2034723c */ /* 0x040fe20000041834 */
[----:B-1----:R-:W-:Y:S07]  /*dbb0*/  IMAD.MOV.U32 R113, RZ, RZ, R3 ;  /* 0x000000ffff717224 */ /* 0x002fee00078e0003 */
[C---:B------:R-:W-:Y:S08]  /*dbc0*/  HMMA.16816.F32.BF16 R56, R32.reuse, R140, R56 ;  /* 0x0000008c2038723c */ /* 0x040ff00000041838 */
[C---:B------:R-:W-:Y:S08]  /*dbd0*/  HMMA.16816.F32.BF16 R60, R32.reuse, R142, R60 ;  /* 0x0000008e203c723c */ /* 0x040ff0000004183c */
[C---:B------:R-:W-:Y:S08]  /*dbe0*/  HMMA.16816.F32.BF16 R64, R32.reuse, R4, R64 ;  /* 0x000000042040723c */ /* 0x040ff00000041840 */
[C---:B------:R-:W-:Y:S01]  /*dbf0*/  HMMA.16816.F32.BF16 R68, R32.reuse, R6, R68 ;  /* 0x000000062044723c */ /* 0x040fe20000041844 */
[----:B------:R-:W1:Y:S07]  /*dc00*/  LDSM.16.MT88.4 R4, [R180+0x11800] ;  /* 0x01180000b404783b */ /* 0x000e6e0000004200 */
[C---:B----4-:R-:W-:Y:S07]  /*dc10*/  HMMA.16816.F32.BF16 R72, R32.reuse, R8, R72 ;  /* 0x000000082048723c */ /* 0x050fee0000041848 */
[----:B------:R-:W-:Y:S01]  /*dc20*/  FADD.FTZ R9, R221, R202 ;  /* 0x000000cadd097221 */ /* 0x000fe20000010000 */
[C---:B------:R-:W-:Y:S01]  /*dc30*/  HMMA.16816.F32.BF16 R76, R32.reuse, R10, R76 ;  /* 0x0000000a204c723c */ /* 0x040fe2000004184c */
[----:B------:R-:W-:Y:S07]  /*dc40*/  FADD.FTZ R8, R232, R203 ;  /* 0x000000cbe8087221 */ /* 0x000fee0000010000 */
[C---:B-----5:R-:W-:Y:S07]  /*dc50*/  HMMA.16816.F32.BF16 R80, R32.reuse, R12, R80 ;  /* 0x0000000c2050723c */ /* 0x060fee0000041850 */
[----:B------:R-:W-:Y:S01]  /*dc60*/  FADD.FTZ R12, R220, R9 ;  /* 0x00000009dc0c7221 */ /* 0x000fe20000010000 */
[C---:B------:R-:W-:Y:S01]  /*dc70*/  HMMA.16816.F32.BF16 R84, R32.reuse, R14, R84 ;  /* 0x0000000e2054723c */ /* 0x040fe20000041854 */
[----:B------:R-:W-:Y:S02]  /*dc80*/  FADD.FTZ R13, R231, R8 ;  /* 0x00000008e70d7221 */ /* 0x000fe40000010000 */
[----:B------:R-:W3:Y:S01]  /*dc90*/  LDSM.16.MT88.4 R8, [R179+0x11800] ;  /* 0x01180000b308783b */ /* 0x000ee20000004200 */
        /* <DEDUP_REMOVED lines=9> */
[----:B------:R-:W-:Y:S02]  /*dd30*/  FADD.FTZ R12, R227, R14 ;  /* 0x0000000ee30c7221 */ /* 0x000fe40000010000 */
[C---:B-1----:R-:W-:Y:S01]  /*dd40*/  HMMA.16816.F32.BF16 R96, R32.reuse, R4, R96 ;  /* 0x000000042060723c */ /* 0x042fe20000041860 */
[----:B------:R-:W-:Y:S03]  /*dd50*/  FADD.FTZ R13, R209, R13 ;  /* 0x0000000dd10d7221 */ /* 0x000fe60000010000 */
[----:B------:R-:W-:Y:S02]  /*dd60*/  FADD.FTZ R12, R226, R12 ;  /* 0x0000000ce20c7221 */ /* 0x000fe40000010000 */
[----:B------:R-:W-:Y:S02]  /*dd70*/  FADD.FTZ R13, R206, R13 ;  /* 0x0000000dce0d7221 */ /* 0x000fe40000010000 */
[C---:B------:R-:W-:Y:S01]  /*dd80*/  HMMA.16816.F32.BF16 R100, R32.reuse, R6, R100 ;  /* 0x000000062064723c */ /* 0x040fe20000041864 */
[----:B------:R-:W-:Y:S03]  /*dd90*/  FADD.FTZ R12, R225, R12 ;  /* 0x0000000ce10c7221 */ /* 0x000fe60000010000 */
[----:B------:R-:W-:Y:S02]  /*dda0*/  FADD.FTZ R0, R205, R13 ;  /* 0x0000000dcd007221 */ /* 0x000fe40000010000 */
[----:B------:R-:W-:Y:S02]  /*ddb0*/  FADD.FTZ R2, R224, R12 ;  /* 0x0000000ce0027221 */ /* 0x000fe40000010000 */
[----:B------:R-:W-:Y:S01]  /*ddc0*/  FADD.FTZ R0, R204, R0 ;  /* 0x00000000cc007221 */ /* 0x000fe20000010000 */
[C---:B---3--:R-:W-:Y:S03]  /*ddd0*/  HMMA.16816.F32.BF16 R104, R32.reuse, R8, R104 ;  /* 0x000000082068723c */ /* 0x048fe60000041868 */
[----:B------:R-:W-:Y:S01]  /*dde0*/  FADD.FTZ R2, R201, R2 ;  /* 0x00000002c9027221 */ /* 0x000fe20000010000 */
[----:B------:R-:W-:Y:S01]  /*ddf0*/  IADD3 R201, P0, R172, -0x80, RZ ;  /* 0xffffff80acc97810 */ /* 0x000fe20007f1e0ff */
[----:B------:R-:W-:Y:S02]  /*de00*/  FADD.FTZ R147, R147, R0 ;  /* 0x0000000093937221 */ /* 0x000fe40000010000 */
[----:B------:R-:W-:Y:S01]  /*de10*/  FADD.FTZ R215, R200, R2 ;  /* 0x00000002c8d77221 */ /* 0x000fe20000010000 */
[----:B------:R-:W-:Y:S01]  /*de20*/  IADD3.X R115, R173, -0x1, RZ, P0, !PT ;  /* 0xffffffffad737810 */ /* 0x000fe200007fe4ff */
[----:B------:R-:W-:Y:S01]  /*de30*/  FADD.FTZ R233, R114, R147 ;  /* 0x0000009372e97221 */ /* 0x000fe20000010000 */
[----:B------:R-:W-:Y:S02]  /*de40*/  HMMA.16816.F32.BF16 R108, R32, R10, R108 ;  /* 0x0000000a206c723c */ /* 0x000fe4000004186c */
[----:B------:R-:W-:Y:S01]  /*de50*/  IMAD.MOV.U32 R0, RZ, RZ, R112 ;  /* 0x000000ffff007224 */ /* 0x000fe200078e0070 */
[----:B--2---:R-:W-:-:S05]  /*de60*/  @P4 BRA `(.L_x_858) ;  /* 0xffffb3c000004947 */ /* 0x004fca000383ffff */
.L_x_857:
[----:B-1----:R-:W1:Y:S01]  /*de70*/  SHFL.BFLY PT, R0, R215, 0x2, 0x1f ;  /* 0x0c401f00d7007f89 */ /* 0x002e6200000e0000 */
[----:B------:R-:W2:Y:S01]  /*de80*/  S2UR UR6, SR_CTAID.Y ;  /* 0x00000000000679c3 */ /* 0x000ea20000002600 */
[----:B------:R-:W-:Y:S01]  /*de90*/  UISETP.NE.AND UP0, UPT, UR9, -0x1, UPT ;  /* 0xffffffff0900788c */ /* 0x000fe2000bf05270 */
[----:B------:R-:W-:Y:S01]  /*dea0*/  BSSY B0, `(.L_x_861) ;  /* 0x0000145000007945 */ /* 0x000fe20003800000 */
[----:B------:R-:W3:Y:S01]  /*deb0*/  SHFL.BFLY PT, R2, R233, 0x2, 0x1f ;  /* 0x0c401f00e9027f89 */ /* 0x000ee200000e0000 */
[----:B------:R-:W-:-:S02]  /*dec0*/  ULDC.64 UR4, c[0x0][0x1e8] ;  /* 0x00007a0000047ab9 */ /* 0x000fc40000000a00 */
[----:B------:R-:W-:Y:S01]  /*ded0*/  ULDC.U8 UR11, c[0x0][0x329] ;  /* 0x0000ca40000b7ab9 */ /* 0x000fe20000000000 */
[----:B------:R-:W4:Y:S01]  /*dee0*/  S2R R139, SR_TID.X ;  /* 0x00000000008b7919 */ /* 0x000f220000002100 */
[----:B------:R-:W-:Y:S01]  /*def0*/  UISETP.NE.AND UP1, UPT, UR11, URZ, UPT ;  /* 0x0000003f0b00728c */ /* 0x000fe2000bf25270 */
[----:B------:R-:W4:Y:S01]  /*df00*/  S2UR UR12, SR_CTAID.Z ;  /* 0x00000000000c79c3 */ /* 0x000f220000002700 */
[----:B------:R-:W-:Y:S02]  /*df10*/  ULDC UR8, c[0x0][0x214] ;  /* 0x0000850000087ab9 */ /* 0x000fe40000000800 */
[----:B------:R-:W-:Y:S02]  /*df20*/  @UP0 UIMAD.WIDE.U32 UR18, UR9, UR4, URZ ;  /* 0x00000004091202a5 */ /* 0x000fe4000f8e003f */
[----:B------:R-:W-:Y:S02]  /*df30*/  UMOV UR24, URZ ;  /* 0x0000003f00187c82 */ /* 0x000fe40008000000 */
[----:B------:R-:W-:-:S02]  /*df40*/  @UP0 UIMAD UR7, UR9, UR5, UR19 ;  /* 0x00000005090702a4 */ /* 0x000fc4000f8e0213 */
[----:B------:R-:W-:Y:S02]  /*df50*/  UMOV UR25, URZ ;  /* 0x0000003f00197c82 */ /* 0x000fe40008000000 */
[----:B------:R-:W-:Y:S02]  /*df60*/  ULDC.64 UR4, c[0x0][0x1e0] ;  /* 0x0000780000047ab9 */ /* 0x000fe40000000a00 */
[----:B------:R-:W-:Y:S01]  /*df70*/  @UP1 ULDC UR15, c[0x0][0x210] ;  /* 0x00008400000f1ab9 */ /* 0x000fe20000000800 */
[----:B-1----:R-:W-:Y:S01]  /*df80*/  FADD.FTZ R215, R0, R215 ;  /* 0x000000d700d77221 */ /* 0x002fe20000010000 */
[----:B--2---:R-:W-:Y:S02]  /*df90*/  @!UP0 USHF.R.S32.HI UR14, URZ, 0x1f, UR6 ;  /* 0x0000001f3f0e8899 */ /* 0x004fe40008011406 */
[----:B------:R-:W-:Y:S01]  /*dfa0*/  @!UP0 UIMAD.WIDE.U32 UR22, UR6, UR4, URZ ;  /* 0x00000004061682a5 */ /* 0x000fe2000f8e003f */
[----:B---3--:R-:W-:Y:S01]  /*dfb0*/  FADD.FTZ R0, R2, R233 ;  /* 0x000000e902007221 */ /* 0x008fe20000010000 */
[----:B------:R-:W1:Y:S01]  /*dfc0*/  SHFL.BFLY PT, R4, R215, 0x1, 0x1f ;  /* 0x0c201f00d7047f89 */ /* 0x000e6200000e0000 */
[----:B------:R-:W-:Y:S01]  /*dfd0*/  @!UP0 UIMAD UR14, UR14, UR4, URZ ;  /* 0x000000040e0e82a4 */ /* 0x000fe2000f8e023f */
[----:B----4-:R-:W-:-:S02]  /*dfe0*/  SHF.R.S32.HI R140, RZ, 0x1f, R139 ;  /* 0x0000001fff8c7819 */ /* 0x010fc4000001148b */
[----:B------:R-:W2:Y:S01]  /*dff0*/  SHFL.BFLY PT, R2, R0, 0x1, 0x1f ;  /* 0x0c201f0000027f89 */ /* 0x000ea200000e0000 */
[----:B------:R-:W-:Y:S01]  /*e000*/  ULDC.U8 UR4, c[0x0][0x328] ;  /* 0x0000ca0000047ab9 */ /* 0x000fe20000000000 */
[CC--:B------:R-:W-:Y:S01]  /*e010*/  LEA.HI R6, R140.reuse, R139.reuse, RZ, 0x2 ;  /* 0x0000008b8c067211 */ /* 0x0c0fe200078f10ff */
[----:B------:R-:W-:Y:S01]  /*e020*/  UISETP.NE.AND UP2, UPT, UR4, URZ, UPT ;  /* 0x0000003f0400728c */ /* 0x000fe2000bf45270 */
[----:B------:R-:W-:Y:S01]  /*e030*/  LEA.HI R138, R140, R139, RZ, 0x5 ;  /* 0x0000008b8c8a7211 */ /* 0x000fe200078f28ff */
[----:B------:R-:W-:Y:S01]  /*e040*/  @!UP0 UIMAD UR14, UR6, UR5, UR14 ;  /* 0x00000005060e82a4 */ /* 0x000fe2000f8e020e */
[----:B------:R-:W-:Y:S01]  /*e050*/  SHF.R.S32.HI R5, RZ, 0x1f, R6 ;  /* 0x0000001fff057819 */ /* 0x000fe20000011406 */
[----:B------:R-:W-:Y:S01]  /*e060*/  UISETP.NE.OR UP3, UPT, UR11, URZ, !UP2 ;  /* 0x0000003f0b00728c */ /* 0x000fe2000d765670 */
[----:B------:R-:W-:Y:S01]  /*e070*/  SHF.R.S32.HI R7, RZ, 0x5, R138 ;  /* 0x00000005ff077819 */ /* 0x000fe2000001148a */
[----:B------:R-:W3:Y:S01]  /*e080*/  S2UR UR11, SR_CTAID.X ;  /* 0x00000000000b79c3 */ /* 0x000ee20000002500 */
[----:B------:R-:W-:-:S02]  /*e090*/  ULDC UR5, c[0x0][0x234] ;  /* 0x00008d0000057ab9 */ /* 0x000fc40000000800 */
[----:B------:R-:W-:Y:S02]  /*e0a0*/  @UP1 UIMAD UR15, UR15, UR8, URZ ;  /* 0x000000080f0f12a4 */ /* 0x000fe4000f8e023f */
[----:B------:R-:W-:Y:S02]  /*e0b0*/  @!UP1 USEL UR15, UR8, UR5, !UP2 ;  /* 0x00000005080f9287 */ /* 0x000fe4000d000000 */
[----:B------:R-:W-:Y:S02]  /*e0c0*/  ULDC UR4, c[0x0][0x1c0] ;  /* 0x0000700000047ab9 */ /* 0x000fe40000000800 */
[----:B------:R-:W-:Y:S01]  /*e0d0*/  @UP1 UMOV UR19, 0x1 ;  /* 0x0000000100131882 */ /* 0x000fe20000000000 */
[----:B-1----:R-:W-:Y:S01]  /*e0e0*/  FADD.FTZ R215, R215, R4 ;  /* 0x00000004d7d77221 */ /* 0x002fe20000010000 */
[----:B------:R-:W-:Y:S01]  /*e0f0*/  MOV R4, 0x3f800000 ;  /* 0x3f80000000047802 */ /* 0x000fe20000000f00 */
[----:B------:R-:W-:Y:S01]  /*e100*/  @!UP1 UIMAD UR19, UR15, UR4, URZ ;  /* 0x000000040f1392a4 */ /* 0x000fe2000f8e023f */
[----:B--2---:R-:W-:-:S02]  /*e110*/  FADD.FTZ R113, R0, R2 ;  /* 0x0000000200717221 */ /* 0x004fc40000010000 */
[----:B------:R-:W-:Y:S01]  /*e120*/  FSETP.NE.FTZ.AND P4, PT, R215, RZ, PT ;  /* 0x000000ffd700720b */ /* 0x000fe20003f95000 */
[----:B------:R-:W-:Y:S01]  /*e130*/  @!UP3 UIMAD UR8, UR6, UR8, URZ ;  /* 0x000000080608b2a4 */ /* 0x000fe2000f8e023f */
[----:B------:R-:W-:Y:S01]  /*e140*/  MOV R2, 0x3f800000 ;  /* 0x3f80000000027802 */ /* 0x000fe20000000f00 */
[----:B------:R-:W-:Y:S01]  /*e150*/  @UP1 ULDC UR20, c[0x0][0x210] ;  /* 0x0000840000141ab9 */ /* 0x000fe20000000800 */
[----:B------:R-:W-:Y:S01]  /*e160*/  FSETP.NE.FTZ.AND P3, PT, R113, RZ, PT ;  /* 0x000000ff7100720b */ /* 0x000fe20003f75000 */
[----:B------:R-:W-:Y:S01]  /*e170*/  UIMAD UR5, UR6, UR19, URZ ;  /* 0x00000013060572a4 */ /* 0x000fe2000f8e023f */
[----:B------:R-:W-:Y:S01]  /*e180*/  SHF.R.S32.HI R0, RZ, 0x2, R6 ;  /* 0x00000002ff007819 */ /* 0x000fe20000011406 */
[----:B------:R-:W-:Y:S01]  /*e190*/  @!UP1 UMOV UR20, 0x1 ;  /* 0x0000000100149882 */ /* 0x000fe20000000000 */
[----:B------:R-:W-:Y:S01]  /*e1a0*/  LOP3.LUT R6, R6, 0x3ffffffc, RZ, 0xc0, !PT ;  /* 0x3ffffffc06067812 */ /* 0x000fe200078ec0ff */
[----:B------:R-:W-:Y:S01]  /*e1b0*/  @!UP3 USEL UR8, UR8, UR9, !UP0 ;  /* 0x000000090808b287 */ /* 0x000fe2000c000000 */
[----:B------:R-:W-:Y:S01]  /*e1c0*/  LEA.HI R5, R5, R0, RZ, 0x3 ;  /* 0x0000000005057211 */ /* 0x000fe200078f18ff */
[----:B---3--:R-:W-:Y:S01]  /*e1d0*/  UIMAD UR4, UR11, UR20, URZ ;  /* 0x000000140b0472a4 */ /* 0x008fe2000f8e023f */
[----:B------:R-:W-:Y:S01]  /*e1e0*/  IADD3 R6, -R6, R139, RZ ;  /* 0x0000008b06067210 */ /* 0x000fe20007ffe1ff */
[----:B------:R-:W1:Y:S01]  /*e1f0*/  @P4 MUFU.RCP R2, R215 ;  /* 0x000000d700024308 */ /* 0x000e620000001000 */
[----:B------:R-:W-:Y:S01]  /*e200*/  LOP3.LUT R5, R5, 0xfffffff8, RZ, 0xc0, !PT ;  /* 0xfffffff805057812 */ /* 0x000fe200078ec0ff */
[----:B------:R-:W-:Y:S01]  /*e210*/  USEL UR5, UR5, URZ, UP3 ;  /* 0x0000003f05057287 */ /* 0x000fe20009800000 */
[----:B------:R-:W-:Y:S01]  /*e220*/  LEA R137, R7, R6, 0x9 ;  /* 0x0000000607897211 */ /* 0x000fe200078e48ff */
[----:B------:R-:W-:Y:S01]  /*e230*/  USHF.L.U32 UR4, UR4, 0x6, URZ ;  /* 0x0000000604047899 */ /* 0x000fe2000800063f */
[----:B------:R-:W-:Y:S01]  /*e240*/  IADD3 R10, R0, -R5, RZ ;  /* 0x80000005000a7210 */ /* 0x000fe20007ffe0ff */
[----:B------:R-:W-:-:S02]  /*e250*/  UIMAD UR15, UR12, UR15, UR5 ;  /* 0x0000000f0c0f72a4 */ /* 0x000fc4000f8e0205 */
[----:B------:R-:W2:Y:S01]  /*e260*/  @P3 MUFU.RCP R4, R113 ;  /* 0x0000007100043308 */ /* 0x000ea20000001000 */
[----:B------:R-:W-:Y:S01]  /*e270*/  R2P PR, R10, 0x6 ;  /* 0x000000060a007804 */ /* 0x000fe20000000000 */
[----:B------:R-:W-:Y:S02]  /*e280*/  @!UP3 UMOV UR24, UR8 ;  /* 0x000000080018bc82 */ /* 0x000fe40008000000 */
[----:B------:R-:W-:Y:S02]  /*e290*/  USHF.R.S32.HI UR5, URZ, 0x1f, UR4 ;  /* 0x0000001f3f057899 */ /* 0x000fe40008011404 */
[----:B------:R-:W-:Y:S01]  /*e2a0*/  @!UP3 USHF.R.S32.HI UR25, URZ, 0x1f, UR8 ;  /* 0x0000001f3f19b899 */ /* 0x000fe20008011408 */
[----:B-1----:R-:W-:Y:S01]  /*e2b0*/  FMUL.FTZ R2, R2, c[0x0][0x2dc] ;  /* 0x0000b70002027a20 */ /* 0x002fe20000410000 */
[----:B------:R-:W-:Y:S02]  /*e2c0*/  USHF.R.S32.HI UR6, URZ, 0x1f, UR15 ;  /* 0x0000001f3f067899 */ /* 0x000fe4000801140f */
[----:B------:R-:W-:Y:S01]  /*e2d0*/  UIADD3 UR4, UP2, UP1, UR4, UR24, UR15 ;  /* 0x0000001804047290 */ /* 0x000fe2000f95e00f */
[C---:B------:R-:W-:Y:S01]  /*e2e0*/  FMUL.FTZ R136, R2.reuse, R132 ;  /* 0x0000008402887220 */ /* 0x040fe20000410000 */
[----:B------:R-:W-:Y:S01]  /*e2f0*/  @!UP0 UIADD3 UR7, UR23, UR14, URZ ;  /* 0x0000000e17078290 */ /* 0x000fe2000fffe03f */
[C---:B------:R-:W-:Y:S01]  /*e300*/  FMUL.FTZ R132, R2.reuse, R128 ;  /* 0x0000008002847220 */ /* 0x040fe20000410000 */
[----:B------:R-:W-:Y:S01]  /*e310*/  UIADD3.X UR5, UR5, UR25, UR6, UP2, UP1 ;  /* 0x0000001905057290 */ /* 0x000fe200097e2406 */
[----:B------:R-:W-:Y:S01]  /*e320*/  FMUL.FTZ R128, R2, R124 ;  /* 0x0000007c02807220 */ /* 0x000fe20000410000 */
[----:B------:R-:W-:Y:S01]  /*e330*/  @!UP0 UMOV UR18, UR22 ;  /* 0x0000001600128c82 */ /* 0x000fe20008000000 */
[----:B--2---:R-:W-:-:S02]  /*e340*/  FMUL.FTZ R0, R4, c[0x0][0x2dc] ;  /* 0x0000b70004007a20 */ /* 0x004fc40000410000 */
[C---:B------:R-:W-:Y:S02]  /*e350*/  FMUL.FTZ R124, R2.reuse, R120 ;  /* 0x00000078027c7220 */ /* 0x040fe40000410000 */
[C---:B------:R-:W-:Y:S02]  /*e360*/  FMUL.FTZ R120, R2.reuse, R116 ;  /* 0x0000007402787220 */ /* 0x040fe40000410000 */
[C---:B------:R-:W-:Y:S02]  /*e370*/  FMUL.FTZ R116, R2.reuse, R36 ;  /* 0x0000002402747220 */ /* 0x040fe40000410000 */
[C---:B------:R-:W-:Y:S02]  /*e380*/  FMUL.FTZ R115, R2.reuse, R40 ;  /* 0x0000002802737220 */ /* 0x040fe40000410000 */
[C---:B------:R-:W-:Y:S02]  /*e390*/  FMUL.FTZ R114, R2.reuse, R44 ;  /* 0x0000002c02727220 */ /* 0x040fe40000410000 */
[----:B------:R-:W-:-:S02]  /*e3a0*/  FMUL.FTZ R26, R2, R48 ;  /* 0x00000030021a7220 */ /* 0x000fc40000410000 */
[C---:B------:R-:W-:Y:S02]  /*e3b0*/  FMUL.FTZ R5, R2.reuse, R133 ;  /* 0x0000008502057220 */ /* 0x040fe40000410000 */
[C---:B------:R-:W-:Y:S02]  /*e3c0*/  FMUL.FTZ R7, R2.reuse, R129 ;  /* 0x0000008102077220 */ /* 0x040fe40000410000 */
[C---:B------:R-:W-:Y:S01]  /*e3d0*/  FMUL.FTZ R8, R2.reuse, R125 ;  /* 0x0000007d02087220 */ /* 0x040fe20000410000 */
[----:B------:R-:W-:Y:S01]  /*e3e0*/  F2FP.BF16.PACK_AB R5, R5, R136 ;  /* 0x000000880505723e */ /* 0x000fe200000010ff */
[C---:B------:R-:W-:Y:S01]  /*e3f0*/  FMUL.FTZ R11, R2.reuse, R121 ;  /* 0x00000079020b7220 */ /* 0x040fe20000410000 */
[----:B------:R-:W-:Y:S01]  /*e400*/  F2FP.BF16.PACK_AB R7, R7, R132 ;  /* 0x000000840707723e */ /* 0x000fe200000010ff */
        /* <DEDUP_REMOVED lines=8> */
[----:B------:R-:W-:-:S02]  /*e490*/  FMUL.FTZ R48, R2, R49 ;  /* 0x0000003102307220 */ /* 0x000fc40000410000 */
[----:B------:R-:W-:Y:S01]  /*e4a0*/  FMUL.FTZ R24, R2, R52 ;  /* 0x0000003402187220 */ /* 0x000fe20000410000 */
[----:B------:R-:W-:Y:S01]  /*e4b0*/  F2FP.BF16.PACK_AB R52, R22, R115 ;  /* 0x000000731634723e */ /* 0x000fe200000010ff */
[----:B------:R-:W-:Y:S01]  /*e4c0*/  FMUL.FTZ R18, R2, R53 ;  /* 0x0000003502127220 */ /* 0x000fe20000410000 */
[----:B------:R-:W-:Y:S01]  /*e4d0*/  F2FP.BF16.PACK_AB R48, R48, R26 ;  /* 0x0000001a3030723e */ /* 0x000fe200000010ff */
[C---:B------:R-:W-:Y:S02]  /*e4e0*/  FMUL.FTZ R56, R2.reuse, R56 ;  /* 0x0000003802387220 */ /* 0x040fe40000410000 */
[C---:B------:R-:W-:Y:S02]  /*e4f0*/  FMUL.FTZ R44, R2.reuse, R57 ;  /* 0x00000039022c7220 */ /* 0x040fe40000410000 */
[C---:B------:R-:W-:Y:S02]  /*e500*/  FMUL.FTZ R60, R2.reuse, R60 ;  /* 0x0000003c023c7220 */ /* 0x040fe40000410000 */
[----:B------:R-:W-:Y:S01]  /*e510*/  FMUL.FTZ R61, R2, R61 ;  /* 0x0000003d023d7220 */ /* 0x000fe20000410000 */
[----:B------:R-:W-:Y:S01]  /*e520*/  F2FP.BF16.PACK_AB R44, R44, R56 ;  /* 0x000000382c2c723e */ /* 0x000fe200000010ff */
[----:B------:R-:W-:-:S02]  /*e530*/  FMUL.FTZ R64, R2, R64 ;  /* 0x0000004002407220 */ /* 0x000fc40000410000 */
[C---:B------:R-:W-:Y:S02]  /*e540*/  FMUL.FTZ R40, R2.reuse, R65 ;  /* 0x0000004102287220 */ /* 0x040fe40000410000 */
[C---:B------:R-:W-:Y:S02]  /*e550*/  FMUL.FTZ R68, R2.reuse, R68 ;  /* 0x0000004402447220 */ /* 0x040fe40000410000 */
[----:B------:R-:W-:Y:S01]  /*e560*/  FMUL.FTZ R69, R2, R69 ;  /* 0x0000004502457220 */ /* 0x000fe20000410000 */
[----:B------:R-:W-:Y:S01]  /*e570*/  F2FP.BF16.PACK_AB R40, R40, R64 ;  /* 0x000000402828723e */ /* 0x000fe200000010ff */
[C---:B------:R-:W-:Y:S02]  /*e580*/  FMUL.FTZ R72, R2.reuse, R72 ;  /* 0x0000004802487220 */ /* 0x040fe40000410000 */
[C---:B------:R-:W-:Y:S02]  /*e590*/  FMUL.FTZ R36, R2.reuse, R73 ;  /* 0x0000004902247220 */ /* 0x040fe40000410000 */
        /* <DEDUP_REMOVED lines=17> */
[----:B------:R-:W-:Y:S01]  /*e6b0*/  F2FP.BF16.PACK_AB R26, R93, R92 ;  /* 0x0000005c5d1a723e */ /* 0x000fe200000010ff */
[----:B------:R-:W-:-:S02]  /*e6c0*/  FMUL.FTZ R100, R2, R100 ;  /* 0x0000006402647220 */ /* 0x000fc40000410000 */
[C---:B------:R-:W-:Y:S02]  /*e6d0*/  FMUL.FTZ R101, R2.reuse, R101 ;  /* 0x0000006502657220 */ /* 0x040fe40000410000 */
[C---:B------:R-:W-:Y:S02]  /*e6e0*/  FMUL.FTZ R104, R2.reuse, R104 ;  /* 0x0000006802687220 */ /* 0x040fe40000410000 */
[C---:B------:R-:W-:Y:S01]  /*e6f0*/  FMUL.FTZ R105, R2.reuse, R105 ;  /* 0x0000006902697220 */ /* 0x040fe20000410000 */
[----:B------:R-:W-:Y:S01]  /*e700*/  F2FP.BF16.PACK_AB R22, R101, R100 ;  /* 0x000000646516723e */ /* 0x000fe200000010ff */
[C---:B------:R-:W-:Y:S02]  /*e710*/  FMUL.FTZ R108, R2.reuse, R108 ;  /* 0x0000006c026c7220 */ /* 0x040fe40000410000 */
[----:B------:R-:W-:Y:S02]  /*e720*/  FMUL.FTZ R109, R2, R109 ;  /* 0x0000006d026d7220 */ /* 0x000fe40000410000 */
[----:B------:R-:W-:-:S02]  /*e730*/  FMUL.FTZ R53, R0, R39 ;  /* 0x0000002700357220 */ /* 0x000fc40000410000 */
[C---:B------:R-:W-:Y:S02]  /*e740*/  FMUL.FTZ R42, R0.reuse, R42 ;  /* 0x0000002a002a7220 */ /* 0x040fe40000410000 */
[C---:B------:R-:W-:Y:S02]  /*e750*/  FMUL.FTZ R2, R0.reuse, R43 ;  /* 0x0000002b00027220 */ /* 0x040fe40000410000 */
[C---:B------:R-:W-:Y:S02]  /*e760*/  FMUL.FTZ R49, R0.reuse, R47 ;  /* 0x0000002f00317220 */ /* 0x040fe40000410000 */
[C---:B------:R-:W-:Y:S02]  /*e770*/  FMUL.FTZ R134, R0.reuse, R134 ;  /* 0x0000008600867220 */ /* 0x040fe40000410000 */
[C---:B------:R-:W-:Y:S02]  /*e780*/  FMUL.FTZ R4, R0.reuse, R135 ;  /* 0x0000008700047220 */ /* 0x040fe40000410000 */
[----:B------:R-:W-:-:S02]  /*e790*/  FMUL.FTZ R130, R0, R130 ;  /* 0x0000008200827220 */ /* 0x000fc40000410000 */
[----:B------:R-:W-:Y:S01]  /*e7a0*/  FMUL.FTZ R9, R0, R131 ;  /* 0x0000008300097220 */ /* 0x000fe20000410000 */
[----:B------:R-:W-:Y:S01]  /*e7b0*/  F2FP.BF16.PACK_AB R4, R4, R134 ;  /* 0x000000860404723e */ /* 0x000fe200000010ff */
[C---:B------:R-:W-:Y:S02]  /*e7c0*/  FMUL.FTZ R126, R0.reuse, R126 ;  /* 0x0000007e007e7220 */ /* 0x040fe40000410000 */
[C---:B------:R-:W-:Y:S01]  /*e7d0*/  FMUL.FTZ R12, R0.reuse, R127 ;  /* 0x0000007f000c7220 */ /* 0x040fe20000410000 */
        /* <DEDUP_REMOVED lines=10> */
[C---:B------:R-:W-:Y:S01]  /*e880*/  FMUL.FTZ R6, R0.reuse, R50 ;  /* 0x0000003200067220 */ /* 0x040fe20000410000 */
[----:B------:R-:W-:Y:S01]  /*e890*/  F2FP.BF16.PACK_AB R53, R53, R38 ;  /* 0x000000263535723e */ /* 0x000fe200000010ff */
[----:B------:R-:W-:Y:S01]  /*e8a0*/  FMUL.FTZ R47, R0, R51 ;  /* 0x00000033002f7220 */ /* 0x000fe20000410000 */
[----:B------:R-:W-:Y:S01]  /*e8b0*/  F2FP.BF16.PACK_AB R51, R2, R42 ;  /* 0x0000002a0233723e */ /* 0x000fe200000010ff */
[----:B------:R-:W-:Y:S01]  /*e8c0*/  FMUL.FTZ R54, R0, R54 ;  /* 0x0000003600367220 */ /* 0x000fe20000410000 */
[----:B------:R-:W-:Y:S01]  /*e8d0*/  LOP3.LUT R2, R10, 0x1, RZ, 0xc0, !PT ;  /* 0x000000010a027812 */ /* 0x000fe200078ec0ff */
[C---:B------:R-:W-:Y:S01]  /*e8e0*/  FMUL.FTZ R45, R0.reuse, R55 ;  /* 0x00000037002d7220 */ /* 0x040fe20000410000 */
[----:B------:R-:W-:Y:S01]  /*e8f0*/  F2FP.BF16.PACK_AB R47, R47, R6 ;  /* 0x000000062f2f723e */ /* 0x000fe200000010ff */
[----:B------:R-:W-:Y:S01]  /*e900*/  FMUL.FTZ R58, R0, R58 ;  /* 0x0000003a003a7220 */ /* 0x000fe20000410000 */
[----:B------:R-:W-:Y:S01]  /*e910*/  ISETP.NE.U32.AND P0, PT, R2, 0x1, PT ;  /* 0x000000010200780c */ /* 0x000fe20003f05070 */
[C---:B------:R-:W-:Y:S01]  /*e920*/  FMUL.FTZ R43, R0.reuse, R59 ;  /* 0x0000003b002b7220 */ /* 0x040fe20000410000 */
[----:B------:R-:W-:Y:S01]  /*e930*/  MOV R6, 0x20 ;  /* 0x0000002000067802 */ /* 0x000fe20000000f00 */
[----:B------:R-:W-:Y:S01]  /*e940*/  FMUL.FTZ R62, R0, R62 ;  /* 0x0000003e003e7220 */ /* 0x000fe20000410000 */
[----:B------:R-:W-:Y:S01]  /*e950*/  F2FP.BF16.PACK_AB R50, R20, R114 ;  /* 0x000000721432723e */ /* 0x000fe200000010ff */
[----:B------:R-:W-:Y:S01]  /*e960*/  FMUL.FTZ R41, R0, R63 ;  /* 0x0000003f00297220 */ /* 0x000fe20000410000 */
[----:B------:R-:W-:Y:S01]  /*e970*/  SEL R6, R6, 0xffffffe0, !P1 ;  /* 0xffffffe006067807 */ /* 0x000fe20004800000 */
        /* <DEDUP_REMOVED lines=44> */
[----:B------:R-:W-:Y:S02]  /*ec40*/  SHF.L.U32 R0, R10, 0x6, RZ ;  /* 0x000000060a007819 */ /* 0x000fe400000006ff */
[----:B------:R-:W-:-:S02]  /*ec50*/  MOV R10, 0x40 ;  /* 0x00000040000a7802 */ /* 0x000fc40000000f00 */
[----:B------:R-:W-:Y:S02]  /*ec60*/  LOP3.LUT R0, R0, 0x1c0, RZ, 0xc0, !PT ;  /* 0x000001c000007812 */ /* 0x000fe400078ec0ff */
[----:B------:R-:W-:Y:S02]  /*ec70*/  SEL R10, R10, 0xffffffc0, !P2 ;  /* 0xffffffc00a0a7807 */ /* 0x000fe40005000000 */
[----:B------:R-:W-:Y:S02]  /*ec80*/  LEA.HI R0, R0, R0, RZ, 0x1d ;  /* 0x0000000000007211 */ /* 0x000fe400078fe8ff */
[----:B------:R-:W-:Y:S02]  /*ec90*/  F2FP.BF16.PACK_AB R19, R19, R106 ;  /* 0x0000006a1313723e */ /* 0x000fe400000010ff */
[----:B------:R-:W-:Y:S02]  /*eca0*/  LEA R0, R137, R0, 0x1 ;  /* 0x0000000089007211 */ /* 0x000fe400078e08ff */
[----:B------:R-:W-:-:S02]  /*ecb0*/  F2FP.BF16.PACK_AB R17, R17, R110 ;  /* 0x0000006e1111723e */ /* 0x000fc400000010ff */
[----:B------:R-:W-:-:S04]  /*ecc0*/  SHF.L.U32 R0, R0, 0x1, RZ ;  /* 0x0000000100007819 */ /* 0x000fc800000006ff */
[C---:B------:R-:W-:Y:S01]  /*ecd0*/  IADD3 R2, R0.reuse, -0x10, RZ ;  /* 0xfffffff000027810 */ /* 0x040fe20007ffe0ff */
[----:B------:R1:W-:Y:S01]  /*ece0*/  STS [R0], R5 ;  /* 0x0000000500007388 */ /* 0x0003e20000000800 */
[----:B------:R-:W-:-:S03]  /*ecf0*/  @P0 IADD3 R2, R0, 0x10, RZ ;  /* 0x0000001000020810 */ /* 0x000fc60007ffe0ff */
[----:B------:R2:W-:Y:S04]  /*ed00*/  STS [R0+0x400], R4 ;  /* 0x0004000400007388 */ /* 0x0005e80000000800 */
[----:B------:R3:W-:Y:S04]  /*ed10*/  STS [R2], R7 ;  /* 0x0000000702007388 */ /* 0x0007e80000000800 */
[----:B------:R4:W-:Y:S01]  /*ed20*/  STS [R2+0x400], R9 ;  /* 0x0004000902007388 */ /* 0x0009e20000000800 */
[----:B-1----:R-:W-:Y:S02]  /*ed30*/  IADD3 R5, R0, R6, RZ ;  /* 0x0000000600057210 */ /* 0x002fe40007ffe0ff */
[----:B--2---:R-:W-:-:S03]  /*ed40*/  IADD3 R4, R6, R2, RZ ;  /* 0x0000000206047210 */ /* 0x004fc60007ffe0ff */
[----:B------:R1:W-:Y:S01]  /*ed50*/  STS [R5], R8 ;  /* 0x0000000805007388 */ /* 0x0003e20000000800 */
[----:B---3--:R-:W-:-:S03]  /*ed60*/  IADD3 R7, R5, R10, RZ ;  /* 0x0000000a05077210 */ /* 0x008fc60007ffe0ff */
[----:B------:R-:W-:Y:S01]  /*ed70*/  STS [R5+0x400], R12 ;  /* 0x0004000c05007388 */ /* 0x000fe20000000800 */
[----:B------:R-:W-:Y:S02]  /*ed80*/  IADD3 R6, R4, R10, RZ ;  /* 0x0000000a04067210 */ /* 0x000fe40007ffe0ff */
[----:B----4-:R-:W-:Y:S01]  /*ed90*/  IADD3 R9, R10, R2, RZ ;  /* 0x000000020a097210 */ /* 0x010fe20007ffe0ff */
[----:B------:R-:W-:Y:S04]  /*eda0*/  STS [R4], R11 ;  /* 0x0000000b04007388 */ /* 0x000fe80000000800 */
[----:B------:R-:W-:Y:S01]  /*edb0*/  STS [R4+0x400], R14 ;  /* 0x0004000e04007388 */ /* 0x000fe20000000800 */
[----:B-1----:R-:W-:-:S05]  /*edc0*/  IADD3 R8, R0, R10, RZ ;  /* 0x0000000a00087210 */ /* 0x002fca0007ffe0ff */
        /* <DEDUP_REMOVED lines=31> */
[----:B------:R3:W-:Y:S01]  /*efc0*/  STS [R4+0x4400], R25 ;  /* 0x0044001904007388 */ /* 0x0007e20000000800 */
[----:B-1----:R-:W-:-:S03]  /*efd0*/  LOP3.LUT R0, R138, 0xffffffe0, RZ, 0xc0, !PT ;  /* 0xffffffe08a007812 */ /* 0x002fc600078ec0ff */
[----:B------:R-:W-:Y:S01]  /*efe0*/  STS [R8+0x4000], R24 ;  /* 0x0040001808007388 */ /* 0x000fe20000000800 */
[----:B------:R-:W-:-:S03]  /*eff0*/  IADD3 R0, R139, -R0, RZ ;  /* 0x800000008b007210 */ /* 0x000fc60007ffe0ff */
[----:B------:R1:W-:Y:S01]  /*f000*/  STS [R8+0x4400], R23 ;  /* 0x0044001708007388 */ /* 0x0003e20000000800 */
[----:B--2---:R-:W2:Y:S01]  /*f010*/  @P4 MUFU.LG2 R2, R215 ;  /* 0x000000d700024308 */ /* 0x004ea20000000c00 */
[----:B------:R-:W-:Y:S02]  /*f020*/  LOP3.LUT P0, RZ, R0, 0x3, RZ, 0xc0, !PT ;  /* 0x0000000300ff7812 */ /* 0x000fe4000780c0ff */
[----:B------:R-:W-:Y:S04]  /*f030*/  STS [R9+0x4000], R22 ;  /* 0x0040001609007388 */ /* 0x000fe80000000800 */
[----:B------:R-:W-:Y:S04]  /*f040*/  STS [R9+0x4400], R21 ;  /* 0x0044001509007388 */ /* 0x000fe80000000800 */
[----:B------:R-:W-:Y:S04]  /*f050*/  STS [R7+0x4000], R20 ;  /* 0x0040001407007388 */ /* 0x000fe80000000800 */
[----:B------:R4:W-:Y:S01]  /*f060*/  STS [R7+0x4400], R19 ;  /* 0x0044001307007388 */ /* 0x0009e20000000800 */
[----:B---3--:R-:W3:Y:S01]  /*f070*/  @P3 MUFU.LG2 R4, R113 ;  /* 0x0000007100043308 */ /* 0x008ee20000000c00 */
[----:B--2---:R-:W-:-:S02]  /*f080*/  @P4 FMUL.FTZ R2, R2, 0.69314718246459960938 ;  /* 0x3f31721802024820 */ /* 0x004fc40000410000 */
[----:B------:R2:W-:Y:S04]  /*f090*/  STS [R6+0x4000], R18 ;  /* 0x0040001206007388 */ /* 0x0005e80000000800 */
[----:B------:R2:W-:Y:S01]  /*f0a0*/  STS [R6+0x4400], R17 ;  /* 0x0044001106007388 */ /* 0x0005e20000000800 */
[----:B-1----:R-:W-:-:S03]  /*f0b0*/  MOV R8, 0x7f800000 ;  /* 0x7f80000000087802 */ /* 0x002fc60000000f00 */
[----:B------:R-:W-:Y:S01]  /*f0c0*/  BAR.SYNC.DEFER_BLOCKING 0x0 ;  /* 0x0000000000007b1d */ /* 0x000fe20000010000 */
[----:B---3--:R-:W-:-:S04]  /*f0d0*/  @P3 FMUL.FTZ R0, R4, 0.69314718246459960938 ;  /* 0x3f31721804003820 */ /* 0x008fc80000410000 */
[----:B------:R-:W-:Y:S01]  /*f0e0*/  @P3 FFMA.FTZ R8, R3, c[0x0][0x238], R0 ;  /* 0x00008e0003083a23 */ /* 0x000fe20000010000 */
[----:B----4-:R-:W-:Y:S01]  /*f0f0*/  MOV R7, 0x7f800000 ;  /* 0x7f80000000077802 */ /* 0x010fe20000000f00 */
[----:B------:R-:W-:Y:S01]  /*f100*/  @P4 FFMA.FTZ R7, R112, c[0x0][0x238], R2 ;  /* 0x00008e0070074a23 */ /* 0x000fe20000010002 */
        /* <DEDUP_REMOVED lines=13> */
[----:B---3--:R-:W3:Y:S01]  /*f1e0*/  LDL.LU R141, [R1+0xd0] ;  /* 0x0000d000018d7983 */ /* 0x008ee20000300800 */
[----:B------:R-:W-:Y:S01]  /*f1f0*/  UIMAD UR6, UR11, -0x40, UR13 ;  /* 0xffffffc00b0678a4 */ /* 0x000fe2000f8e020d */
[----:B---3--:R-:W-:-:S05]  /*f200*/  IADD3 R0, R141, 0x8, RZ ;  /* 0x000000088d007810 */ /* 0x008fca0007ffe0ff */
[----:B------:R-:W-:Y:S02]  /*f210*/  ISETP.GE.AND P3, PT, R141, UR6, PT ;  /* 0x000000068d007c0c */ /* 0x000fe4000bf66270 */
[----:B------:R-:W-:-:S11]  /*f220*/  ISETP.GE.AND P2, PT, R0, UR6, PT ;  /* 0x0000000600007c0c */ /* 0x000fd6000bf46270 */
[----:B------:R-:W-:Y:S02]  /*f230*/  @!P3 IMAD R2, R141, UR20, RZ ;  /* 0x000000148d02bc24 */ /* 0x000fe4000f8e02ff */
[----:B------:R-:W-:-:S03]  /*f240*/  @!P2 IMAD R0, R0, UR20, RZ ;  /* 0x000000140000ac24 */ /* 0x000fc6000f8e02ff */
[----:B------:R-:W-:Y:S02]  /*f250*/  @!P3 IADD3 R3, P1, R2, UR4, RZ ;  /* 0x000000040203bc10 */ /* 0x000fe4000ff3e0ff */
[----:B--2---:R-:W-:Y:S02]  /*f260*/  @!P2 IADD3 R6, P0, R0, UR4, RZ ;  /* 0x000000040006ac10 */ /* 0x004fe4000ff1e0ff */
        /* <DEDUP_REMOVED lines=8> */
.L_x_862:
[----:B---3--:R-:W-:Y:S05]  /*f2f0*/  BSYNC B0 ;  /* 0x0000000000007941 */ /* 0x008fea0003800000 */
.L_x_861:
[----:B------:R-:W3:Y:S04]  /*f300*/  LDL.64 R64, [R1+0x58] ;  /* 0x0000580001407983 */ /* 0x000ee80000100a00 */
[----:B------:R2:W5:Y:S04]  /*f310*/  LDL R14, [R1+0x54] ;  /* 0x00005400010e7983 */ /* 0x0005680000100800 */
[----:B------:R2:W5:Y:S01]  /*f320*/  LDL R13, [R1+0x78] ;  /* 0x00007800010d7983 */ /* 0x0005620000100800 */
[----:B------:R-:W-:Y:S01]  /*f330*/  LEA.HI R12, R140, R139, RZ, 0x3 ;  /* 0x0000008b8c0c7211 */ /* 0x000fe200078f18ff */
[----:B------:R-:W-:Y:S01]  /*f340*/  UIMAD UR11, UR11, -0x40, UR13 ;  /* 0xffffffc00b0b78a4 */ /* 0x000fe2000f8e020d */
[----:B------:R-:W-:Y:S01]  /*f350*/  BSSY B0, `(.L_x_863) ;  /* 0x0000022000007945 */ /* 0x000fe20003800000 */
[----:B------:R-:W4:Y:S01]  /*f360*/  S2R R0, SR_TID.X ;  /* 0x0000000000007919 */ /* 0x000f220000002100 */
[----:B--2---:R-:W-:Y:S01]  /*f370*/  SHF.R.S32.HI R3, RZ, 0x3, R12 ;  /* 0x00000003ff037819 */ /* 0x004fe2000001140c */
[----:B------:R-:W-:-:S02]  /*f380*/  USHF.R.S32.HI UR6, URZ, 0x1f, UR12 ;  /* 0x0000001f3f067899 */ /* 0x000fc4000801140c */
[----:B------:R-:W2:Y:S01]  /*f390*/  S2R R10, SR_CTAID.Z ;  /* 0x00000000000a7919 */ /* 0x000ea20000002700 */
[----:B------:R-:W-:Y:S02]  /*f3a0*/  ULDC.64 UR4, c[0x0][0x1f0] ;  /* 0x00007c0000047ab9 */ /* 0x000fe40000000a00 */
[----:B------:R-:W-:-:S04]  /*f3b0*/  UIMAD UR4, UR6, UR4, URZ ;  /* 0x00000004060472a4 */ /* 0x000fc8000f8e023f */
[----:B------:R-:W-:Y:S01]  /*f3c0*/  UIMAD UR4, UR12, UR5, UR4 ;  /* 0x000000050c0472a4 */ /* 0x000fe2000f8e0204 */
[----:B----4-:R-:W-:-:S04]  /*f3d0*/  SHF.R.S32.HI R2, RZ, 0x1f, R0 ;  /* 0x0000001fff027819 */ /* 0x010fc80000011400 */
[----:B------:R-:W-:-:S04]  /*f3e0*/  LEA.HI R2, R2, R0, RZ, 0x3 ;  /* 0x0000000002027211 */ /* 0x000fc800078f18ff */
[----:B------:R-:W-:Y:S02]  /*f3f0*/  SHF.R.S32.HI R2, RZ, 0x3, R2 ;  /* 0x00000003ff027819 */ /* 0x000fe40000011402 */
[----:B---3--:R-:W-:Y:S02]  /*f400*/  SHF.R.S32.HI R0, RZ, 0x1f, R64 ;  /* 0x0000001fff007819 */ /* 0x008fe40000011440 */
[----:B------:R-:W-:-:S04]  /*f410*/  IADD3 R4, P0, R64, UR18, RZ ;  /* 0x0000001240047c10 */ /* 0x000fc8000ff1e0ff */
[----:B------:R-:W-:Y:S01]  /*f420*/  IADD3.X R5, R0, UR7, RZ, P0, !PT ;  /* 0x0000000700057c10 */ /* 0x000fe200087fe4ff */
[----:B------:R-:W-:Y:S01]  /*f430*/  IMAD.U32 R0, RZ, RZ, UR10 ;  /* 0x0000000aff007e24 */ /* 0x000fe2000f8e00ff */
[----:B------:R-:W-:Y:S02]  /*f440*/  ISETP.GE.AND P0, PT, R3, UR11, PT ;  /* 0x0000000b03007c0c */ /* 0x000fe4000bf06270 */
[----:B------:R-:W-:Y:S01]  /*f450*/  SHF.R.S32.HI R3, RZ, 0x1f, R2 ;  /* 0x0000001fff037819 */ /* 0x000fe20000011402 */
[----:B--2---:R-:W-:-:S04]  /*f460*/  IMAD.WIDE.U32 R10, R10, c[0x0][0x1f0], R4 ;  /* 0x00007c000a0a7a25 */ /* 0x004fc800078e0004 */
[----:B------:R-:W-:Y:S01]  /*f470*/  IMAD.WIDE R2, R0, 0x40, R2 ;  /* 0x0000004000027825 */ /* 0x000fe200078e0202 */
[----:B------:R-:W-:-:S05]  /*f480*/  IADD3 R9, R11, UR4, RZ ;  /* 0x000000040b097c10 */ /* 0x000fca000fffe0ff */
[----:B------:R-:W-:Y:S05]  /*f490*/  @P0 BRA `(.L_x_864) ;  /* 0x000000d000000947 */ /* 0x000fea0003800000 */
[----:B------:R-:W-:Y:S01]  /*f4a0*/  IMAD R0, R3, c[0x0][0x1e8], RZ ;  /* 0x00007a0003007a24 */ /* 0x000fe200078e02ff */
[----:B------:R-:W-:Y:S01]  /*f4b0*/  ISETP.GE.AND P3, PT, R64, c[0x0][0x220], PT ;  /* 0x0000880040007a0c */ /* 0x000fe20003f66270 */
[----:B------:R-:W-:Y:S01]  /*f4c0*/  IMAD.MOV.U32 R8, RZ, RZ, R10 ;  /* 0x000000ffff087224 */ /* 0x000fe200078e000a */
[----:B-----5:R-:W-:Y:S01]  /*f4d0*/  ISETP.GE.AND P2, PT, R14, c[0x0][0x220], PT ;  /* 0x000088000e007a0c */ /* 0x020fe20003f46270 */
        /* <DEDUP_REMOVED lines=9> */
.L_x_864:
[----:B------:R-:W-:Y:S05]  /*f570*/  BSYNC B0 ;  /* 0x0000000000007941 */ /* 0x000fea0003800000 */
.L_x_863:
        /* <DEDUP_REMOVED lines=9> */
[----:B-----5:R-:W-:Y:S01]  /*f610*/  ISETP.GE.AND P1, PT, R14, c[0x0][0x220], PT ;  /* 0x000088000e007a0c */ /* 0x020fe20003f26270 */
        /* <DEDUP_REMOVED lines=10> */
.L_x_866:
[----:B------:R-:W-:Y:S05]  /*f6c0*/  BSYNC B0 ;  /* 0x0000000000007941 */ /* 0x000fea0003800000 */
.L_x_865:
        /* <DEDUP_REMOVED lines=20> */
.L_x_868:
[----:B------:R-:W-:Y:S05]  /*f810*/  BSYNC B0 ;  /* 0x0000000000007941 */ /* 0x000fea0003800000 */
.L_x_867:
[----:B------:R-:W-:-:S04]  /*f820*/  LEA.HI.SX32 R0, R12, 0x30, 0x1d ;  /* 0x000000300c007811 */ /* 0x000fc800078feaff */
[----:B------:R-:W-:-:S13]  /*f830*/  ISETP.GE.AND P0, PT, R0, UR11, PT ;  /* 0x0000000b00007c0c */ /* 0x000fda000bf06270 */
[----:B------:R-:W-:Y:S05]  /*f840*/  @P0 EXIT ;  /* 0x000000000000094d */ /* 0x000fea0003800000 */
[----:B------:R-:W-:Y:S02]  /*f850*/  IADD3 R0, P0, R2, 0x30, RZ ;  /* 0x0000003002007810 */ /* 0x000fe40007f1e0ff */
[----:B------:R-:W-:-:S03]  /*f860*/  ISETP.GE.AND P1, PT, R64, c[0x0][0x220], PT ;  /* 0x0000880040007a0c */ /* 0x000fc60003f26270 */
[----:B------:R-:W-:Y:S01]  /*f870*/  IMAD.X R2, RZ, RZ, R3, P0 ;  /* 0x000000ffff027224 */ /* 0x000fe200000e0603 */
[----:B------:R-:W-:Y:S02]  /*f880*/  MOV R3, R9 ;  /* 0x0000000900037202 */ /* 0x000fe40000000f00 */
[----:B-----5:R-:W-:Y:S01]  /*f890*/  ISETP.GE.AND P0, PT, R14, c[0x0][0x220], PT ;  /* 0x000088000e007a0c */ /* 0x020fe20003f06270 */
        /* <DEDUP_REMOVED lines=13> */
.L_x_827:
[----:B------:R-:W1:Y:S01]  /*f970*/  S2R R15, SR_TID.X ;  /* 0x00000000000f7919 */ /* 0x000e620000002100 */
[----:B------:R-:W-:Y:S01]  /*f980*/  UISETP.NE.AND UP3, UPT, UR9, -0x1, UPT ;  /* 0xffffffff0900788c */ /* 0x000fe2000bf65270 */
[----:B------:R-:W-:Y:S01]  /*f990*/  BSSY B0, `(.L_x_869) ;  /* 0x000004d000007945 */ /* 0x000fe20003800000 */
[----:B------:R-:W-:Y:S01]  /*f9a0*/  ULDC.U8 UR20, c[0x0][0x329] ;  /* 0x0000ca4000147ab9 */ /* 0x000fe20000000000 */
[----:B------:R-:W2:Y:S01]  /*f9b0*/  S2R R12, SR_CTAID.Z ;  /* 0x00000000000c7919 */ /* 0x000ea20000002700 */
[----:B------:R-:W-:-:S02]  /*f9c0*/  UISETP.NE.AND UP2, UPT, UR20, URZ, UPT ;  /* 0x0000003f1400728c */ /* 0x000fc4000bf45270 */
[----:B------:R-:W-:Y:S02]  /*f9d0*/  ULDC.64 UR6, c[0x0][0x1e8] ;  /* 0x00007a0000067ab9 */ /* 0x000fe40000000a00 */
[----:B------:R-:W-:Y:S02]  /*f9e0*/  ULDC.U8 UR21, c[0x0][0x328] ;  /* 0x0000ca0000157ab9 */ /* 0x000fe40000000000 */
[----:B------:R-:W-:Y:S02]  /*f9f0*/  UISETP.NE.AND UP4, UPT, UR21, URZ, UPT ;  /* 0x0000003f1500728c */ /* 0x000fe4000bf85270 */
[----:B------:R-:W-:Y:S02]  /*fa00*/  @UP3 UIMAD.WIDE.U32 UR18, UR9, UR6, URZ ;  /* 0x00000006091232a5 */ /* 0x000fe4000f8e003f */
[----:B------:R-:W-:Y:S02]  /*fa10*/  @!UP3 USHF.R.S32.HI UR22, URZ, 0x1f, UR15 ;  /* 0x0000001f3f16b899 */ /* 0x000fe4000801140f */
[----:B------:R-:W-:-:S02]  /*fa20*/  ULDC.64 UR4, c[0x0][0x1e0] ;  /* 0x0000780000047ab9 */ /* 0x000fc40000000a00 */
[----:B------:R-:W-:Y:S02]  /*fa30*/  @!UP3 UIMAD UR22, UR22, UR4, URZ ;  /* 0x000000041616b2a4 */ /* 0x000fe4000f8e023f */
        /* <DEDUP_REMOVED lines=12> */
[----:B------:R-:W-:Y:S01]  /*fb00*/  SHF.R.S32.HI R7, RZ, 0x1f, R6 ;  /* 0x0000001fff077819 */ /* 0x000fe20000011406 */
[----:B------:R-:W-:Y:S01]  /*fb10*/  ULDC UR8, c[0x0][0x234] ;  /* 0x00008d0000087ab9 */ /* 0x000fe20000000800 */
[----:B------:R-:W-:Y:S01]  /*fb20*/  IMAD.SHL.U32 R0, R15, 0x8, RZ ;  /* 0x000000080f007824 */ /* 0x000fe200078e00ff */
[----:B------:R-:W-:Y:S02]  /*fb30*/  @!UP3 UIMAD UR22, UR15, UR5, UR22 ;  /* 0x000000050f16b2a4 */ /* 0x000fe4000f8e0216 */
[----:B------:R-:W-:Y:S02]  /*fb40*/  @UP2 UIMAD UR18, UR18, UR12, URZ ;  /* 0x0000000c121222a4 */ /* 0x000fe4000f8e023f */
        /* <DEDUP_REMOVED lines=22> */
[----:B------:R-:W-:Y:S01]  /*fcb0*/  UIMAD UR18, UR14, UR18, UR19 ;  /* 0x000000120e1272a4 */ /* 0x000fe2000f8e0213 */
[----:B------:R-:W-:Y:S01]  /*fcc0*/  IMAD.U32 R2, RZ, RZ, UR10 ;  /* 0x0000000aff027e24 */ /* 0x000fe2000f8e00ff */
[----:B------:R-:W-:Y:S02]  /*fcd0*/  @!UP4 UMOV UR20, URZ ;  /* 0x0000003f0014cc82 */ /* 0x000fe40008000000 */
[----:B------:R-:W-:Y:S01]  /*fce0*/  @UP4 UMOV UR20, UR9 ;  /* 0x0000000900144c82 */ /* 0x000fe20008000000 */
[----:B------:R-:W-:Y:S01]  /*fcf0*/  IMAD.WIDE R2, R2, 0x40, R6 ;  /* 0x0000004002027825 */ /* 0x000fe200078e0206 */
        /* <DEDUP_REMOVED lines=22> */
.L_x_870:
[----:B------:R-:W-:Y:S05]  /*fe60*/  BSYNC B0 ;  /* 0x0000000000007941 */ /* 0x000fea0003800000 */
.L_x_869:
        /* <DEDUP_REMOVED lines=20> */
.L_x_872:
[----:B------:R-:W-:Y:S05]  /*ffb0*/  BSYNC B0 ;  /* 0x0000000000007941 */ /* 0x000fea0003800000 */
.L_x_871:
        /* <DEDUP_REMOVED lines=20> */
.L_x_874:
[----:B------:R-:W-:Y:S05]  /*10100*/  BSYNC B0 ;  /* 0x0000000000007941 */ /* 0x000fea0003800000 */
.L_x_873:
        /* <DEDUP_REMOVED lines=19> */
.L_x_876:
[----:B------:R-:W-:Y:S05]  /*10240*/  BSYNC B0 ;  /* 0x0000000000007941 */ /* 0x000fea0003800000 */
.L_x_875:
        /* <DEDUP_REMOVED lines=27> */
[----:B-1----:R-:W-:-:S05]  /*10400*/  IMAD R0, R10, UR26, RZ ;  /* 0x0000001a0a007c24 */ /* 0x002fca000f8e02ff */
[----:B------:R-:W-:-:S04]  /*10410*/  IADD3 R3, P0, R0, UR11, RZ ;  /* 0x0000000b00037c10 */ /* 0x000fc8000ff1e0ff */
[----:B------:R-:W-:Y:S02]  /*10420*/  LEA.HI.X.SX32 R0, R0, UR6, 0x1, P0 ;  /* 0x0000000600007c11 */ /* 0x000fe400080f0eff */
[----:B------:R-:W-:-:S04]  /*10430*/  LEA R2, P0, R3, c[0x0][0x200], 0x2 ;  /* 0x0000800003027a11 */ /* 0x000fc800078010ff */
[----:B------:R-:W-:Y:S01]  /*10440*/  LEA.HI.X R3, R3, c[0x0][0x204], R0, 0x2, P0 ;  /* 0x0000810003037a11 */ /* 0x000fe200000f1400 */
[----:B------:R-:W-:-:S05]  /*10450*/  IMAD.MOV.U32 R0, RZ, RZ, 0x7f800000 ;  /* 0x7f800000ff007424 */ /* 0x000fca00078e00ff */
[----:B------:R-:W-:Y:S01]  /*10460*/  STG.E [R2.64], R0 ;  /* 0x0000000002007986 */ /* 0x000fe2000c101910 */
[----:B------:R-:W-:Y:S05]  /*10470*/  EXIT ;  /* 0x000000000000794d */ /* 0x000fea0003800000 */
.L_x_877:
        /* <DEDUP_REMOVED lines=16> */
.L_x_1293:


//--------------------- .text._ZN5flash16flash_fwd_kernelI23Flash_fwd_kernel_traitsILi192ELi64ELi64ELi4ELb0ELb0EN7cutlass10bfloat16_tE19Flash_kernel_traitsILi192ELi64ELi64ELi4ES3_EELb0ELb0ELb0ELb1ELb0ELb0ELb1ELb0EEEvNS_16Flash_fwd_paramsE --------------------------
	.section	.text._ZN5flash16flash_fwd_kernelI23Flash_fwd_kernel_traitsILi192ELi64ELi64ELi4ELb0ELb0EN7cutlass10bfloat16_tE19Flash_kernel_traitsILi192ELi64ELi64ELi4ES3_EELb0ELb0ELb0ELb1ELb0ELb0ELb1ELb0EEEvNS_16Flash_fwd_paramsE,"ax",@progbits
	.sectioninfo	@"SHI_REGISTERS=254"
	.align	128
        .global         _ZN5flash16flash_fwd_kernelI23Flash_fwd_kernel_traitsILi192ELi64ELi64ELi4ELb0ELb0EN7cutlass10bfloat16_tE19Flash_kernel_traitsILi192ELi64ELi64ELi4ES3_EELb0ELb0ELb0ELb1ELb0ELb0ELb1ELb0EEEvNS_16Flash_fwd_paramsE
        .type           _ZN5flash16flash_fwd_kernelI23Flash_fwd_kernel_traitsILi192ELi64ELi64ELi4ELb0ELb0EN7cutlass10bfloat16_tE19Flash_kernel_traitsILi192ELi64ELi64ELi4ES3_EELb0ELb0ELb0ELb1ELb0ELb0ELb1ELb0EEEvNS_16Flash_fwd_paramsE,@function
        .size           _ZN5flash16flash_fwd_kernelI23Flash_fwd_kernel_traitsILi192ELi64ELi64ELi4ELb0ELb0EN7cutlass10bfloat16_tE19Flash_kernel_traitsILi192ELi64ELi64ELi4ES3_EELb0ELb0ELb0ELb1ELb0ELb0ELb1ELb0EEEvNS_16Flash_fwd_paramsE,(.L_x_1294 - _ZN5flash16flash_fwd_kernelI23Flash_fwd_kernel_traitsILi192ELi64ELi64ELi4ELb0ELb0EN7cutlass10bfloat16_tE19Flash_kernel_traitsILi192ELi64ELi64ELi4ES3_EELb0ELb0ELb0ELb1ELb0ELb0ELb1ELb0EEEvNS_16Flash_fwd_paramsE)
        .other          _ZN5flash16flash_fwd_kernelI23Flash_fwd_kernel_traitsILi192ELi64ELi64ELi4ELb0ELb0EN7cutlass10bfloat16_tE19Flash_kernel_traitsILi192ELi64ELi64ELi4ES3_EELb0ELb0ELb0ELb1ELb0ELb0ELb1ELb0EEEvNS_16Flash_fwd_paramsE,@"STO_CUDA_ENTRY STV_DEFAULT"
_ZN5flash16flash_fwd_kernelI23Flash_fwd_kernel_traitsILi192ELi64ELi64ELi4ELb0ELb0EN7cutlass10bfloat16_tE19Flash_kernel_traitsILi192ELi64ELi64ELi4ES3_EELb0ELb0ELb0ELb1ELb0ELb0ELb1ELb0EEEvNS_16Flash_fwd_paramsE:
.text._ZN5flash16flash_fwd_kernelI23Flash_fwd_kernel_traitsILi192ELi64ELi64ELi4ELb0ELb0EN7cutlass10bfloat16_tE19Flash_kernel_traitsILi192ELi64ELi64ELi4ES3_EELb0ELb0ELb0ELb1ELb0ELb0ELb1ELb0EEEvNS_16Flash_fwd_paramsE:
        /* <DEDUP_REMOVED lines=34> */
.L_x_878:
[----:B-1-34-:R-:W-:Y:S02]  /*0220*/  MOV R2, c[0x0][0x218] ;  /* 0x0000860000027a02 */ /* 0x01afe40000000f00 */
.L_x_879:
        /* <DEDUP_REMOVED lines=39> */
.L_x_881:
[----:B------:R-:W-:Y:S01]  /*04a0*/  IABS R4, c[0x0][0x1c8] ;  /* 0x0000720000047a13 */ /* 0x000fe20000000000 */
[----:B------:R-:W-:-:S03]  /*04b0*/  @P0 IMAD.IADD R5, R0, 0x1, R5 ;  /* 0x0000000100050824 */ /* 0x000fc600078e0205 */
        /* <DEDUP_REMOVED lines=9> */
[----:B------:R-:W-:-:S04]  /*0550*/  @P0 IMAD.WIDE.U32 R8, R5, c[0x0][0x1a0], RZ ;  /* 0x0000680005080a25 */ /* 0x000fc800078e00ff */
[----:B------:R-:W-:-:S04]  /*0560*/  IMAD.HI.U32 R222, R3, R2, RZ ;  /* 0x0000000203de7227 */ /* 0x000fc800078e00ff */
[----:B------:R-:W-:Y:S02]  /*0570*/  IMAD.MOV R3, RZ, RZ, -R222 ;  /* 0x000000ffff037224 */ /* 0x000fe400078e0ade */
[----:B------:R-:W-:Y:S02]  /*0580*/  @P0 IMAD R9, R5, c[0x0][0x1a4], R9 ;  /* 0x0000690005090a24 */ /* 0x000fe400078e0209 */
[----:B------:R-:W-:Y:S01]  /*0590*/  IMAD R3, R4, R3, R2 ;  /* 0x0000000304037224 */ /* 0x000fe200078e0202 */
[----:B------:R-:W-:-:S04]  /*05a0*/  LOP3.LUT R2, R24, c[0x0][0x1c8], RZ, 0x3c, !PT ;  /* 0x0000720018027a12 */ /* 0x000fc800078e3cff */
[----:B------:R-:W-:Y:S02]  /*05b0*/  ISETP.GT.U32.AND P2, PT, R4, R3, PT ;  /* 0x000000030400720c */ /* 0x000fe40003f44070 */
[----:B------:R-:W-:-:S11]  /*05c0*/  ISETP.GE.AND P1, PT, R2, RZ, PT ;  /* 0x000000ff0200720c */ /* 0x000fd60003f26270 */
[-C--:B------:R-:W-:Y:S02]  /*05d0*/  @!P2 IADD3 R3, R3, -R4.reuse, RZ ;  /* 0x800000040303a210 */ /* 0x080fe40007ffe0ff */
[----:B------:R-:W-:Y:S02]  /*05e0*/  @!P2 IADD3 R222, R222, 0x1, RZ ;  /* 0x00000001dedea810 */ /* 0x000fe40007ffe0ff */
[----:B------:R-:W-:Y:S02]  /*05f0*/  ISETP.GE.U32.AND P3, PT, R3, R4, PT ;  /* 0x000000040300720c */ /* 0x000fe40003f66070 */
[----:B------:R-:W-:-:S11]  /*0600*/  ISETP.NE.AND P2, PT, RZ, c[0x0][0x1c8], PT ;  /* 0x00007200ff007a0c */ /* 0x000fd60003f45270 */
[----:B------:R-:W-:-:S04]  /*0610*/  @P3 IADD3 R222, R222, 0x1, RZ ;  /* 0x00000001dede3810 */ /* 0x000fc80007ffe0ff */
        /* <DEDUP_REMOVED lines=14> */
.L_x_882:
        /* <DEDUP_REMOVED lines=21> */
[----:B------:R-:W-:Y:S01]  /*0850*/  LOP3.LUT R2, R217, 0x38, R228, 0xf8, !PT ;  /* 0x00000038d9027812 */ /* 0x000fe200078ef8e4 */
[----:B------:R-:W-:Y:S01]  /*0860*/  IMAD.SHL.U32 R6, R6, 0x8, RZ ;  /* 0x0000000806067824 */ /* 0x000fe200078e00ff */
[----:B------:R-:W-:Y:S01]  /*0870*/  SHF.R.U32.HI R217, RZ, 0x3, R217 ;  /* 0x00000003ffd97819 */ /* 0x000fe200000116d9 */
[----:B------:R-:W-:Y:S01]  /*0880*/  IMAD.WIDE R26, R216, 0x40, R20 ;  /* 0x00000040d81a7825 */ /* 0x000fe200078e0214 */
[----:B------:R-:W-:-:S02]  /*0890*/  SHF.R.S32.HI R229, RZ, 0x1f, R228 ;  /* 0x0000001fffe57819 */ /* 0x000fc400000114e4 */
[----:B------:R-:W-:Y:S01]  /*08a0*/  LEA.HI R3, R0, R13, RZ, 0x3 ;  /* 0x0000000d00037211 */ /* 0x000fe200078f18ff */
[----:B------:R-:W-:Y:S01]  /*08b0*/  IMAD R0, R20, c[0x0][0x19c], R15 ;  /* 0x0000670014007a24 */ /* 0x000fe200078e020f */
[----:B------:R-:W-:Y:S01]  /*08c0*/  LOP3.LUT R217, R2, R217, RZ, 0x3c, !PT ;  /* 0x000000d902d97212 */ /* 0x000fe200078e3cff */
[--C-:B------:R-:W-:Y:S01]  /*08d0*/  IMAD.WIDE.U32 R22, R20, c[0x0][0x198], R228.reuse ;  /* 0x0000660014167a25 */ /* 0x100fe200078e00e4 */
[----:B------:R-:W-:Y:S02]  /*08e0*/  LOP3.LUT R2, R3, 0xfffffff8, RZ, 0xc0, !PT ;  /* 0xfffffff803027812 */ /* 0x000fe400078ec0ff */
[----:B------:R-:W-:Y:S01]  /*08f0*/  IADD3 R18, P0, R228, R18, RZ ;  /* 0x00000012e4127210 */ /* 0x000fe20007f1e0ff */
[----:B------:R-:W-:Y:S01]  /*0900*/  IMAD.WIDE.U32 R14, R20, c[0x0][0x1a0], R228 ;  /* 0x00006800140e7a25 */ /* 0x000fe200078e00e4 */
[----:B------:R-:W-:Y:S02]  /*0910*/  IADD3 R224, P1, R224, R22, RZ ;  /* 0x00000016e0e07210 */ /* 0x000fe40007f3e0ff */
[----:B------:R-:W-:Y:S01]  /*0920*/  LOP3.LUT R217, R217, 0xfffffe00, R6, 0xf8, !PT ;  /* 0xfffffe00d9d97812 */ /* 0x000fe200078ef806 */
[----:B------:R-:W-:Y:S01]  /*0930*/  IMAD.IADD R2, R13, 0x1, -R2 ;  /* 0x000000010d027824 */ /* 0x000fe200078e0a02 */
[----:B------:R-:W-:Y:S01]  /*0940*/  IADD3.X R225, R7, R23, R0, P1, !PT ;  /* 0x0000001707e17210 */ /* 0x000fe20000ffe400 */
[----:B------:R-:W-:Y:S01]  /*0950*/  IMAD R13, R21, c[0x0][0x1a0], RZ ;  /* 0x00006800150d7a24 */ /* 0x000fe200078e02ff */
[----:B------:R-:W-:Y:S01]  /*0960*/  SHF.R.S32.HI R7, RZ, 0x1f, R222 ;  /* 0x0000001fff077819 */ /* 0x000fe200000114de */
[----:B------:R-:W-:Y:S01]  /*0970*/  IMAD.X R19, R229, 0x1, R11, P0 ;  /* 0x00000001e5137824 */ /* 0x000fe200000e060b */
[----:B------:R-:W-:Y:S01]  /*0980*/  LOP3.LUT P2, RZ, R2, 0x4, RZ, 0xc0, !PT ;  /* 0x0000000402ff7812 */ /* 0x000fe2000784c0ff */
[----:B------:R-:W-:Y:S01]  /*0990*/  IMAD R0, R20, c[0x0][0x1a4], R13 ;  /* 0x0000690014007a24 */ /* 0x000fe200078e020d */
[C---:B------:R-:W-:Y:S01]  /*09a0*/  LOP3.LUT P1, RZ, R2.reuse, 0x2, RZ, 0xc0, !PT ;  /* 0x0000000202ff7812 */ /* 0x040fe2000782c0ff */
[----:B------:R-:W-:Y:S01]  /*09b0*/  IMAD.SHL.U32 R2, R2, 0x40, RZ ;  /* 0x0000004002027824 */ /* 0x000fe200078e00ff */
[----:B------:R-:W-:Y:S01]  /*09c0*/  IADD3 R8, P0, R8, R14, RZ ;  /* 0x0000000e08087210 */ /* 0x000fe20007f1e0ff */
[----:B------:R-:W-:Y:S01]  /*09d0*/  IMAD.SHL.U32 R11, R209, 0x8, RZ ;  /* 0x00000008d10b7824 */ /* 0x000fe200078e00ff */
[----:B------:R-:W-:Y:S01]  /*09e0*/  LEA.HI R10, R5, R134, RZ, 0x5 ;  /* 0x00000086050a7211 */ /* 0x000fe200078f28ff */
[C---:B------:R-:W-:Y:S01]  /*09f0*/  IMAD R227, R7.reuse, c[0x0][0x1b0], RZ ;  /* 0x00006c0007e37a24 */ /* 0x040fe200078e02ff */
[----:B------:R-:W-:Y:S01]  /*0a00*/  LOP3.LUT R2, R2, 0x1c0, RZ, 0xc0, !PT ;  /* 0x000001c002027812 */ /* 0x000fe200078ec0ff */
[----:B------:R-:W-:Y:S01]  /*0a10*/  IMAD R7, R7, c[0x0][0x1b8], RZ ;  /* 0x00006e0007077a24 */ /* 0x000fe200078e02ff */
[----:B------:R-:W-:Y:S01]  /*0a20*/  IADD3.X R9, R9, R15, R0, P0, !PT ;  /* 0x0000000f09097210 */ /* 0x000fe200007fe400 */
[----:B------:R-:W-:Y:S01]  /*0a30*/  IMAD.SHL.U32 R3, R3, 0x40, RZ ;  /* 0x0000004003037824 */ /* 0x000fe200078e00ff */
[----:B------:R-:W-:Y:S01]  /*0a40*/  LOP3.LUT R11, R2, 0x8, R11, 0xf8, !PT ;  /* 0x00000008020b7812 */ /* 0x000fe200078ef80b */
[----:B------:R-:W-:Y:S01]  /*0a50*/  IMAD R23, R25, c[0x0][0x1a8], RZ ;  /* 0x00006a0019177a24 */ /* 0x000fe200078e02ff */
[----:B------:R-:W-:Y:S01]  /*0a60*/  ISETP.GE.AND P0, PT, R20, R211, PT ;  /* 0x000000d31400720c */ /* 0x000fe20003f06270 */
[C---:B------:R-:W-:Y:S01]  /*0a70*/  IMAD R227, R222.reuse, c[0x0][0x1b4], R227 ;  /* 0x00006d00dee37a24 */ /* 0x040fe200078e02e3 */
[----:B------:R-:W-:Y:S01]  /*0a80*/  SHF.R.U32.HI R2, RZ, 0x3, R2 ;  /* 0x00000003ff027819 */ /* 0x000fe20000011602 */
[C---:B------:R-:W-:Y:S01]  /*0a90*/  IMAD R7, R222.reuse, c[0x0][0x1bc], R7 ;  /* 0x00006f00de077a24 */ /* 0x040fe200078e0207 */
[----:B------:R-:W-:Y:S01]  /*0aa0*/  SHF.R.S32.HI R83, RZ, 0x5, R10 ;  /* 0x00000005ff537819 */ /* 0x000fe2000001140a */
[----:B------:R-:W-:Y:S01]  /*0ab0*/  IMAD.WIDE.U32 R224, R222, c[0x0][0x1b0], R224 ;  /* 0x00006c00dee07a25 */ /* 0x000fe200078e00e0 */
[----:B------:R-:W-:-:S02]  /*0ac0*/  LOP3.LUT R2, R11, R2, RZ, 0x3c, !PT ;  /* 0x000000020b027212 */ /* 0x000fc400078e3cff */
[----:B------:R-:W-:Y:S01]  /*0ad0*/  IADD3 R219, R228, 0x40, RZ ;  /* 0x00000040e4db7810 */ /* 0x000fe20007ffe0ff */
[----:B------:R-:W-:Y:S01]  /*0ae0*/  IMAD.WIDE.U32 R222, R222, c[0x0][0x1b8], R8 ;  /* 0x00006e00dede7a25 */ /* 0x000fe200078e0008 */
[----:B------:R-:W-:Y:S02]  /*0af0*/  LOP3.LUT R2, R2, 0xfffffe00, R3, 0xf8, !PT ;  /* 0xfffffe0002027812 */ /* 0x000fe400078ef803 */
[----:B------:R-:W-:Y:S01]  /*0b00*/  IADD3 R218, R228, 0x80, RZ ;  /* 0x00000080e4da7810 */ /* 0x000fe20007ffe0ff */
[----:B------:R-:W-:Y:S02]  /*0b10*/  IMAD.MOV.U32 R3, RZ, RZ, 0x20 ;  /* 0x00000020ff037424 */ /* 0x000fe400078e00ff */
[----:B------:R-:W-:Y:S02]  /*0b20*/  IMAD.MOV.U32 R9, RZ, RZ, 0x10 ;  /* 0x00000010ff097424 */ /* 0x000fe400078e00ff */
[C---:B------:R-:W-:Y:S01]  /*0b30*/  IMAD R23, R24.reuse, c[0x0][0x1ac], R23 ;  /* 0x00006b0018177a24 */ /* 0x040fe200078e0217 */
[----:B------:R-:W-:Y:S01]  /*0b40*/  SEL R3, R3, 0xffffffe0, !P2 ;  /* 0xffffffe003037807 */ /* 0x000fe20005000000 */
[----:B------:R-:W-:Y:S01]  /*0b50*/  IMAD.WIDE.U32 R18, R24, c[0x0][0x1a8], R18 ;  /* 0x00006a0018127a25 */ /* 0x000fe200078e0012 */
        /* <DEDUP_REMOVED lines=36> */
.L_x_884:
[----:B------:R-:W-:Y:S05]  /*0da0*/  BSYNC B0 ;  /* 0x0000000000007941 */ /* 0x000fea0003800000 */
.L_x_883:
        /* <DEDUP_REMOVED lines=37> */
.L_x_886:
[----:B------:R-:W-:Y:S05]  /*1000*/  BSYNC B0 ;  /* 0x0000000000007941 */ /* 0x000fea0003800000 */
.L_x_885:
        /* <DEDUP_REMOVED lines=37> */
.L_x_888:
[----:B------:R-:W-:Y:S05]  /*1260*/  BSYNC B0 ;  /* 0x0000000000007941 */ /* 0x000fea0003800000 */
.L_x_887:
[----:B------:R-:W-:Y:S01]  /*1270*/  IADD3 R11, R20, 0x30, RZ ;  /* 0x00000030140b7810 */ /* 0x000fe20007ffe0ff */
[----:B------:R-:W-:Y:S01]  /*1280*/  IMAD.MOV.U32 R14, RZ, RZ, c[0x0][0x198] ;  /* 0x00006600ff0e7624 */ /* 0x000fe200078e00ff */
[----:B------:R-:W-:Y:S01]  /*1290*/  IADD3 R17, R135, 0x3f, RZ ;  /* 0x0000003f87117810 */ /* 0x000fe20007ffe0ff */
[----:B-1----:R-:W-:Y:S01]  /*12a0*/  IMAD.MOV.U32 R7, RZ, RZ, 0x6 ;  /* 0x00000006ff077424 */ /* 0x002fe200078e00ff */
[----:B------:R-:W-:Y:S01]  /*12b0*/  ISETP.GE.AND P0, PT, R11, R211, PT ;  /* 0x000000d30b00720c */ /* 0x000fe20003f06270 */
[----:B------:R-:W-:Y:S01]  /*12c0*/  BSSY B0, `(.L_x_889) ;  /* 0x0000026000007945 */ /* 0x000fe20003800000 */
[----:B------:R-:W-:Y:S01]  /*12d0*/  SHF.R.S32.HI R6, RZ, 0x1f, R17 ;  /* 0x0000001fff067819 */ /* 0x000fe20000011411 */
[C---:B------:R-:W-:Y:S01]  /*12e0*/  IMAD.SHL.U32 R89, R14.reuse, 0x40, RZ ;  /* 0x000000400e597824 */ /* 0x040fe200078e00ff */
[----:B------:R-:W-:Y:S02]  /*12f0*/  SHF.L.U64.HI R7, R14, R7, c[0x0][0x19c] ;  /* 0x000067000e077619 */ /* 0x000fe40000010207 */
        /* <DEDUP_REMOVED lines=34> */
.L_x_890:
[----:B------:R-:W-:Y:S05]  /*1520*/  BSYNC B0 ;  /* 0x0000000000007941 */ /* 0x000fea0003800000 */
.L_x_889:
        /* <DEDUP_REMOVED lines=36> */
.L_x_892:
[----:B------:R-:W-:Y:S05]  /*1770*/  BSYNC B0 ;  /* 0x0000000000007941 */ /* 0x000fea0003800000 */
.L_x_891:
        /* <DEDUP_REMOVED lines=32> */
.L_x_894:
[----:B------:R-:W-:Y:S05]  /*1980*/  BSYNC B0 ;  /* 0x0000000000007941 */ /* 0x000fea0003800000 */
.L_x_893:
[----:B------:R-:W-:Y:S01]  /*1990*/  ISETP.GE.AND P0, PT, R13, R8, PT ;  /* 0x000000080d00720c */ /* 0x000fe20003f06270 */
[----:B------:R-:W-:-:S12]  /*19a0*/  BSSY B0, `(.L_x_895) ;  /* 0x000001e000007945 */ /* 0x000fd80003800000 */
[----:B------:R-:W-:Y:S05]  /*19b0*/  @P0 BRA `(.L_x_896) ;  /* 0x000001c000000947 */ /* 0x000fea0003800000 */
[----:B------:R-:W-:Y:S01]  /*19c0*/  ISETP.GE.AND P3, PT, R228, c[0x0][0x220], PT ;  /* 0x00008800e4007a0c */ /* 0x000fe20003f66270 */
[----:B-1----:R-:W-:Y:S01]  /*19d0*/  IMAD.MOV.U32 R19, RZ, RZ, c[0x0][0x19c] ;  /* 0x00006700ff137624 */ /* 0x002fe200078e00ff */
[----:B------:R-:W-:Y:S02]  /*19e0*/  ISETP.GE.AND P2, PT, R219, c[0x0][0x220], PT ;  /* 0x00008800db007a0c */ /* 0x000fe40003f46270 */
[----:B------:R-:W-:Y:S02]  /*19f0*/  LEA R17, P1, R14, R22, 0x5 ;  /* 0x000000160e117211 */ /* 0x000fe400078228ff */
[----:B------:R-:W-:Y:S02]  /*1a00*/  ISETP.GE.AND P0, PT, R218, c[0x0][0x220], PT ;  /* 0x00008800da007a0c */ /* 0x000fe40003f06270 */
[----:B------:R-:W-:-:S05]  /*1a10*/  LEA.HI.X R0, R14, R27, R19, 0x5, P1 ;  /* 0x0000001b0e007211 */ /* 0x000fca00008f2c13 */
        /* <DEDUP_REMOVED lines=22> */
.L_x_896:
[----:B------:R-:W-:Y:S05]  /*1b80*/  BSYNC B0 ;  /* 0x0000000000007941 */ /* 0x000fea0003800000 */
.L_x_895:
        /* <DEDUP_REMOVED lines=33> */
.L_x_898:
[----:B------:R-:W-:Y:S05]  /*1da0*/  BSYNC B0 ;  /* 0x0000000000007941 */ /* 0x000fea0003800000 */
.L_x_897:
[----:B------:R-:W-:Y:S01]  /*1db0*/  ISETP.NE.U32.AND P2, PT, RZ, c[0x0][0x318], PT ;  /* 0x0000c600ff007a0c */ /* 0x000fe20003f45070 */
[----:B------:R-:W0:Y:S03]  /*1dc0*/  LDGDEPBAR ;  /* 0x00000000000079af */ /* 0x000e260000000000 */
[----:B------:R-:W-:-:S13]  /*1dd0*/  ISETP.NE.AND.EX P2, PT, RZ, c[0x0][0x31c], PT, P2 ;  /* 0x0000c700ff007a0c */ /* 0x000fda0003f45320 */
[----:B------:R-:W-:Y:S01]  /*1de0*/  @P2 SHF.R.S32.HI R0, RZ, 0x1f, R16 ;  /* 0x0000001fff002819 */ /* 0x000fe20000011410 */
[----:B------:R-:W-:-:S04]  /*1df0*/  @P2 IMAD.WIDE.U32 R24, R16, c[0x0][0x320], R24 ;  /* 0x0000c80010182a25 */ /* 0x000fc800078e0018 */
[----:B------:R-:W-:Y:S01]  /*1e00*/  @P2 IMAD R17, R0, c[0x0][0x320], RZ ;  /* 0x0000c80000112a24 */ /* 0x000fe200078e02ff */
[----:B------:R-:W-:-:S04]  /*1e10*/  DEPBAR.LE SB0, 0x0 ;  /* 0x000080000000791a */ /* 0x000fc80000000000 */
[----:B------:R-:W-:Y:S01]  /*1e20*/  @P2 IMAD R17, R16, c[0x0][0x324], R17 ;  /* 0x0000c90010112a24 */ /* 0x000fe200078e0211 */
[----:B------:R-:W-:-:S03]  /*1e30*/  @P2 LEA R16, P0, R24, c[0x0][0x318], 0x2 ;  /* 0x0000c60018102a11 */ /* 0x000fc600078010ff */
[----:B------:R-:W-:-:S05]  /*1e40*/  @P2 IMAD.IADD R17, R25, 0x1, R17 ;  /* 0x0000000119112824 */ /* 0x000fca00078e0211 */
[----:B------:R-:W-:-:S06]  /*1e50*/  @P2 LEA.HI.X R17, R24, c[0x0][0x31c], R17, 0x2, P0 ;  /* 0x0000c70018112a11 */ /* 0x000fcc00000f1411 */
[----:B------:R-:W3:Y:S04]  /*1e60*/  @P2 LDG.E R17, [R16.64] ;  /* 0x0000000610112981 */ /* 0x000ee8000c1e1900 */
[----:B------:R-:W-:Y:S01]  /*1e70*/  BAR.SYNC.DEFER_BLOCKING 0x0 ;  /* 0x0000000000007b1d */ /* 0x000fe20000010000 */
[----:B------:R-:W-:Y:S01]  /*1e80*/  ISETP.GE.AND P1, PT, R20, R8, PT ;  /* 0x000000081400720c */ /* 0x000fe20003f26270 */
[----:B-12---:R-:W-:Y:S01]  /*1e90*/  IMAD R19, R12, c[0x0][0x1a0], RZ ;  /* 0x000068000c137a24 */ /* 0x006fe200078e02ff */
[----:B------:R-:W-:Y:S01]  /*1ea0*/  MOV R0, RZ ;  /* 0x000000ff00007202 */ /* 0x000fe20000000f00 */
[C---:B------:R-:W-:Y:S02]  /*1eb0*/  IMAD.WIDE.U32 R22, R80.reuse, c[0x0][0x1a0], RZ ;  /* 0x0000680050167a25 */ /* 0x040fe400078e00ff */
[----:B------:R-:W3:Y:S01]  /*1ec0*/  @P2 MUFU.RCP R14, c[0x0][0x238] ;  /* 0x00008e00000e2b08 */ /* 0x000ee20000001000 */
        /* <DEDUP_REMOVED lines=8> */
[----:B---3--:R-:W-:Y:S01]  /*1f50*/  @P2 FMUL.FTZ R0, R17, R14 ;  /* 0x0000000e11002220 */ /* 0x008fe20000410000 */
        /* <DEDUP_REMOVED lines=26> */
.L_x_900:
[----:B-1----:R-:W-:Y:S05]  /*2100*/  BSYNC B0 ;  /* 0x0000000000007941 */ /* 0x002fea0003800000 */
.L_x_899:
        /* <DEDUP_REMOVED lines=35> */
.L_x_902:
[----:B------:R-:W-:Y:S05]  /*2340*/  BSYNC B0 ;  /* 0x0000000000007941 */ /* 0x000fea0003800000 */
.L_x_901:
[----:B------:R-:W-:Y:S01]  /*2350*/  ISETP.GE.AND P0, PT, R13, R8, PT ;  /* 0x000000080d00720c */ /* 0x000fe20003f06270 */
        /* <DEDUP_REMOVED lines=34> */
.L_x_904:
[----:B------:R-:W-:Y:S05]  /*2580*/  BSYNC B0 ;  /* 0x0000000000007941 */ /* 0x000fea0003800000 */
.L_x_903:
        /* <DEDUP_REMOVED lines=38> */
.L_x_906:
[----:B------:R-:W-:Y:S05]  /*27f0*/  BSYNC B0 ;  /* 0x0000000000007941 */ /* 0x000fea0003800000 */
.L_x_905:
[C---:B------:R-:W-:Y:S01]  /*2800*/  IMAD.SHL.U32 R8, R4.reuse, 0x40, RZ ;  /* 0x0000004004087824 */ /* 0x040fe200078e00ff */
        /* <DEDUP_REMOVED lines=8> */
[----:B------:R-:W-:Y:S01]  /*2890*/  IMAD R208, R5, 0x2, R210 ;  /* 0x0000000205d07824 */ /* 0x000fe200078e02d2 */
[----:B------:R-:W-:Y:S01]  /*28a0*/  LDSM.16.M88.4 R60, [R210] ;  /* 0x00000000d23c783b */ /* 0x000fe20000000200 */
[C---:B------:R-:W-:Y:S02]  /*28b0*/  LEA R206, R3.reuse, R210, 0x1 ;  /* 0x000000d203ce7211 */ /* 0x040fe400078e08ff */
[----:B------:R-:W-:Y:S01]  /*28c0*/  LOP3.LUT R8, R8, R9, RZ, 0x3c, !PT ;  /* 0x0000000908087212 */ /* 0x000fe200078e3cff */
[----:B------:R-:W-:Y:S01]  /*28d0*/  LDSM.16.M88.4 R40, [R208] ;  /* 0x00000000d028783b */ /* 0x000fe20000000200 */
[----:B------:R-:W-:-:S03]  /*28e0*/  IMAD R205, R3, 0x2, R208 ;  /* 0x0000000203cd7824 */ /* 0x000fc600078e02d0 */
        /* <DEDUP_REMOVED lines=20> */
[----:B------:R-:W-:Y:S01]  /*2a30*/  IMAD.SHL.U32 R4, R134, 0x2, RZ ;  /* 0x0000000286047824 */ /* 0x000fe200078e00ff */
[C---:B------:R-:W-:Y:S02]  /*2a40*/  IADD3 R194, R207.reuse, 0x2800, RZ ;  /* 0x00002800cfc27810 */ /* 0x040fe40007ffe0ff */
[----:B------:R-:W2:Y:S01]  /*2a50*/  LDSM.16.M88.4 R32, [R207+0x1000] ;  /* 0x00100000cf20783b */ /* 0x000ea20000000200 */
        /* <DEDUP_REMOVED lines=8> */
[----:B------:R-:W-:Y:S01]  /*2ae0*/  LDSM.16.M88.4 R56, [R196] ;  /* 0x00000000c438783b */ /* 0x000fe20000000200 */
[C---:B-12---:R-:W-:Y:S03]  /*2af0*/  HMMA.16816.F32.BF16 R12, R60.reuse, R8, RZ ;  /* 0x000000083c0c723c */ /* 0x046fe600000418ff */
[----:B------:R-:W-:Y:S04]  /*2b00*/  LDSM.16.M88.4 R72, [R196+0x1800] ;  /* 0x00180000c448783b */ /* 0x000fe80000000200 */
[----:B------:R-:W-:Y:S01]  /*2b10*/  LDSM.16.M88.4 R84, [R196+0x3800] ;  /* 0x00380000c454783b */ /* 0x000fe20000000200 */
[C---:B------:R-:W-:Y:S08]  /*2b20*/  HMMA.16816.F32.BF16 R8, R60.reuse, R10, RZ ;  /* 0x0000000a3c08723c */ /* 0x040ff000000418ff */
[C---:B-----5:R-:W-:Y:S08]  /*2b30*/  HMMA.16816.F32.BF16 R16, R60.reuse, R28, RZ ;  /* 0x0000001c3c10723c */ /* 0x060ff000000418ff */
[C---:B------:R-:W-:Y:S08]  /*2b40*/  HMMA.16816.F32.BF16 R28, R60.reuse, R30, RZ ;  /* 0x0000001e3c1c723c */ /* 0x040ff000000418ff */
        /* <DEDUP_REMOVED lines=13> */
[----:B------:R-:W4:Y:S07]  /*2c20*/  LDSM.16.M88.4 R32, [R205] ;  /* 0x00000000cd20783b */ /* 0x000f2e0000000200 */
[C---:B-1----:R-:W-:Y:S08]  /*2c30*/  HMMA.16816.F32.BF16 R48, R40.reuse, R44, R48 ;  /* 0x0000002c2830723c */ /* 0x042ff00000041830 */
[----:B------:R-:W-:Y:S01]  /*2c40*/  HMMA.16816.F32.BF16 R60, R40, R46, R60 ;  /* 0x0000002e283c723c */ /* 0x000fe2000004183c */
[----:B------:R-:W1:Y:S04]  /*2c50*/  LDSM.16.M88.4 R44, [R196+0x800] ;  /* 0x00080000c42c783b */ /* 0x000e680000000200 */
[----:B------:R-:W-:Y:S03]  /*2c60*/  LDSM.16.M88.4 R40, [R210+0x2000] ;  /* 0x00200000d228783b */ /* 0x000fe60000000200 */
[C---:B--2---:R-:W-:Y:S08]  /*2c70*/  HMMA.16816.F32.BF16 R12, R64.reuse, R24, R12 ;  /* 0x00000018400c723c */ /* 0x044ff0000004180c */
[C---:B------:R-:W-:Y:S01]  /*2c80*/  HMMA.16816.F32.BF16 R8, R64.reuse, R26, R8 ;  /* 0x0000001a4008723c */ /* 0x040fe20000041808 */
[----:B------:R-:W2:Y:S07]  /*2c90*/  LDSM.16.M88.4 R24, [R196+0x1000] ;  /* 0x00100000c418783b */ /* 0x000eae0000000200 */
[C---:B---3--:R-:W-:Y:S08]  /*2ca0*/  HMMA.16816.F32.BF16 R16, R64.reuse, R20, R16 ;  /* 0x000000144010723c */ /* 0x048ff00000041810 */
[C---:B------:R-:W-:Y:S01]  /*2cb0*/  HMMA.16816.F32.BF16 R28, R64.reuse, R22, R28 ;  /* 0x00000016401c723c */ /* 0x040fe2000004181c */
[----:B------:R-:W3:Y:S07]  /*2cc0*/  LDSM.16.M88.4 R20, [R209+0x8000] ;  /* 0x00800000d114783b */ /* 0x000eee0000000200 */
[C---:B------:R-:W-:Y:S08]  /*2cd0*/  HMMA.16816.F32.BF16 R36, R64.reuse, R76, R36 ;  /* 0x0000004c4024723c */ /* 0x040ff00000041824 */
[C---:B------:R-:W-:Y:S01]  /*2ce0*/  HMMA.16816.F32.BF16 R52, R64.reuse, R78, R52 ;  /* 0x0000004e4034723c */ /* 0x040fe20000041834 */
[----:B------:R-:W-:Y:S07]  /*2cf0*/  LDSM.16.M88.4 R76, [R207+0x4000] ;  /* 0x00400000cf4c783b */ /* 0x000fee0000000200 */
[C---:B------:R-:W-:Y:S08]  /*2d00*/  HMMA.16816.F32.BF16 R48, R64.reuse, R68, R48 ;  /* 0x000000444030723c */ /* 0x040ff00000041830 */
[----:B------:R-:W-:Y:S01]  /*2d10*/  HMMA.16816.F32.BF16 R64, R64, R70, R60 ;  /* 0x000000464040723c */ /* 0x000fe2000004183c */
[----:B------:R-:W5:Y:S04]  /*2d20*/  LDSM.16.M88.4 R68, [R209+0x8800] ;  /* 0x00880000d144783b */ /* 0x000f680000000200 */
[----:B------:R-:W-:Y:S03]  /*2d30*/  LDSM.16.M88.4 R60, [R209+0x9000] ;  /* 0x00900000d13c783b */ /* 0x000fe60000000200 */
[C---:B----4-:R-:W-:Y:S08]  /*2d40*/  HMMA.16816.F32.BF16 R12, R32.reuse, R56, R12 ;  /* 0x00000038200c723c */ /* 0x050ff0000004180c */
[C---:B-1----:R-:W-:Y:S08]  /*2d50*/  HMMA.16816.F32.BF16 R16, R32.reuse, R44, R16 ;  /* 0x0000002c2010723c */ /* 0x042ff00000041810 */
[C---:B------:R-:W-:Y:S01]  /*2d60*/  HMMA.16816.F32.BF16 R28, R32.reuse, R46, R28 ;  /* 0x0000002e201c723c */ /* 0x040fe2000004181c */
[----:B------:R-:W-:Y:S07]  /*2d70*/  LDSM.16.M88.4 R44, [R208+0x2000] ;  /* 0x00200000d02c783b */ /* 0x000fee0000000200 */
[C---:B--2---:R-:W-:Y:S08]  /*2d80*/  HMMA.16816.F32.BF16 R36, R32.reuse, R24, R36 ;  /* 0x000000182024723c */ /* 0x044ff00000041824 */
[C---:B------:R-:W-:Y:S01]  /*2d90*/  HMMA.16816.F32.BF16 R52, R32.reuse, R26, R52 ;  /* 0x0000001a2034723c */ /* 0x040fe20000041834 */
[----:B------:R-:W1:Y:S07]  /*2da0*/  LDSM.16.M88.4 R24, [R207+0x2000] ;  /* 0x00200000cf18783b */ /* 0x000e6e0000000200 */
        /* <DEDUP_REMOVED lines=9> */
[----:B-----5:R-:W-:Y:S08]  /*2e40*/  HMMA.16816.F32.BF16 R16, R40, R68, R16 ;  /* 0x000000442810723c */ /* 0x020ff00000041810 */
[----:B-1----:R-:W-:Y:S07]  /*2e50*/  HMMA.16816.F32.BF16 R12, R44, R24, R12 ;  /* 0x000000182c0c723c */ /* 0x002fee000004180c */
[----:B------:R-:W-:Y:S01]  /*2e60*/  SHF.R.S32.HI R25, RZ, 0x1f, R82 ;  /* 0x0000001fff197819 */ /* 0x000fe20000011452 */
[----:B------:R-:W-:Y:S03]  /*2e70*/  HMMA.16816.F32.BF16 R36, R40, R60, R36 ;  /* 0x0000003c2824723c */ /* 0x000fe60000041824 */
[----:B------:R-:W-:-:S04]  /*2e80*/  LEA.HI R144, R25, R82, RZ, 0x2 ;  /* 0x0000005219907211 */ /* 0x000fc800078f10ff */
[----:B------:R-:W-:Y:S01]  /*2e90*/  SHF.R.S32.HI R144, RZ, 0x2, R144 ;  /* 0x00000002ff907819 */ /* 0x000fe20000011490 */
[----:B------:R-:W-:Y:S01]  /*2ea0*/  HMMA.16816.F32.BF16 R28, R40, R70, R28 ;  /* 0x00000046281c723c */ /* 0x000fe2000004181c */
[----:B------:R-:W-:Y:S03]  /*2eb0*/  LDSM.16.M88.4 R68, [R205+0x2000] ;  /* 0x00200000cd44783b */ /* 0x000fe60000000200 */
[----:B------:R-:W-:-:S04]  /*2ec0*/  IMAD R144, R83, 0x10, R144 ;  /* 0x0000001053907824 */ /* 0x000fc800078e0290 */
[----:B--2---:R-:W-:Y:S01]  /*2ed0*/  HMMA.16816.F32.BF16 R16, R44, R32, R16 ;  /* 0x000000202c10723c */ /* 0x004fe20000041810 */
[----:B------:R-:W-:-:S05]  /*2ee0*/  IMAD.IADD R144, R81, 0x1, R144 ;  /* 0x0000000151907824 */ /* 0x000fca00078e0290 */
[----:B------:R-:W-:Y:S02]  /*2ef0*/  IADD3 R149, R135, R144, -R220 ;  /* 0x0000009087957210 */ /* 0x000fe40007ffe8dc */
[----:B------:R-:W-:Y:S01]  /*2f00*/  LOP3.LUT R33, R4, 0x6, RZ, 0xc0, !PT ;  /* 0x0000000604217812 */ /* 0x000fe200078ec0ff */
[C---:B------:R-:W-:Y:S01]  /*2f10*/  HMMA.16816.F32.BF16 R52, R40.reuse, R62, R52 ;  /* 0x0000003e2834723c */ /* 0x040fe20000041834 */
[----:B------:R-:W-:Y:S03]  /*2f20*/  LDSM.16.M88.4 R60, [R210+0x4000] ;  /* 0x00400000d23c783b */ /* 0x000fe60000000200 */
[----:B------:R-:W-:Y:S02]  /*2f30*/  IMAD R4, R80, 0x40, R33 ;  /* 0x0000004050047824 */ /* 0x000fe400078e0221 */
[----:B------:R-:W-:Y:S02]  /*2f40*/  LDSM.16.M88.4 R80, [R209+0xb000] ;  /* 0x00b00000d150783b */ /* 0x000fe40000000200 */
[----:B------:R-:W-:Y:S01]  /*2f50*/  HMMA.16816.F32.BF16 R48, R40, R56, R48 ;  /* 0x000000382830723c */ /* 0x000fe20000041830 */
[----:B------:R-:W-:-:S02]  /*2f60*/  IADD3 R88, R4, 0x1, RZ ;  /* 0x0000000104587810 */ /* 0x000fc40007ffe0ff */
[C---:B------:R-:W-:Y:S02]  /*2f70*/  IADD3 R92, R4.reuse, 0x9, RZ ;  /* 0x00000009045c7810 */ /* 0x040fe40007ffe0ff */
[C---:B------:R-:W-:Y:S02]  /*2f80*/  IADD3 R94, R4.reuse, 0x10, RZ ;  /* 0x00000010045e7810 */ /* 0x040fe40007ffe0ff */
[C---:B------:R-:W-:Y:S01]  /*2f90*/  IADD3 R98, R4.reuse, 0x18, RZ ;  /* 0x0000001804627810 */ /* 0x040fe20007ffe0ff */
[----:B------:R-:W-:Y:S01]  /*2fa0*/  HMMA.16816.F32.BF16 R64, R40, R58, R64 ;  /* 0x0000003a2840723c */ /* 0x000fe20000041840 */
[----:B------:R-:W1:Y:S01]  /*2fb0*/  LDSM.16.M88.4 R56, [R207+0x3800] ;  /* 0x00380000cf38783b */ /* 0x000e620000000200 */
[C---:B------:R-:W-:Y:S02]  /*2fc0*/  IADD3 R96, R4.reuse, 0x11, RZ ;  /* 0x0000001104607810 */ /* 0x040fe40007ffe0ff */
[C---:B------:R-:W-:Y:S01]  /*2fd0*/  IADD3 R100, R4.reuse, 0x19, RZ ;  /* 0x0000001904647810 */ /* 0x040fe20007ffe0ff */
[----:B------:R-:W-:Y:S01]  /*2fe0*/  LDSM.16.M88.4 R40, [R203+0x8000] ;  /* 0x00800000cb28783b */ /* 0x000fe20000000200 */
[----:B------:R-:W-:-:S02]  /*2ff0*/  IADD3 R102, R4, 0x20, RZ ;  /* 0x0000002004667810 */ /* 0x000fc40007ffe0ff */
[C---:B---3--:R-:W-:Y:S01]  /*3000*/  HMMA.16816.F32.BF16 R36, R44.reuse, R20, R36 ;  /* 0x000000142c24723c */ /* 0x048fe20000041824 */
[C---:B------:R-:W-:Y:S02]  /*3010*/  IADD3 R104, R4.reuse, 0x21, RZ ;  /* 0x0000002104687810 */ /* 0x040fe40007ffe0ff */
[C---:B------:R-:W-:Y:S02]  /*3020*/  IADD3 R106, R4.reuse, 0x28, RZ ;  /* 0x00000028046a7810 */ /* 0x040fe40007ffe0ff */
[C---:B------:R-:W-:Y:S02]  /*3030*/  IADD3 R108, R4.reuse, 0x29, RZ ;  /* 0x00000029046c7810 */ /* 0x040fe40007ffe0ff */
[----:B------:R-:W-:Y:S01]  /*3040*/  IADD3 R20, -R4, R149, RZ ;  /* 0x0000009504147210 */ /* 0x000fe20007ffe1ff */
[----:B------:R-:W-:Y:S01]  /*3050*/  IMAD.IADD R21, R149, 0x1, -R88 ;  /* 0x0000000195157824 */ /* 0x000fe200078e0a58 */
[----:B------:R-:W-:Y:S01]  /*3060*/  HMMA.16816.F32.BF16 R8, R44, R26, R8 ;  /* 0x0000001a2c08723c */ /* 0x000fe20000041808 */
[----:B------:R-:W2:Y:S01]  /*3070*/  LDSM.16.M88.4 R24, [R206+0x2000] ;  /* 0x00200000ce18783b */ /* 0x000ea20000000200 */
[----:B------:R-:W-:-:S02]  /*3080*/  IABS R20, R20 ;  /* 0x0000001400147213 */ /* 0x000fc40000000000 */
[C---:B------:R-:W-:Y:S02]  /*3090*/  IADD3 R90, R4.reuse, 0x8, RZ ;  /* 0x00000008045a7810 */ /* 0x040fe40007ffe0ff */
[C---:B------:R-:W-:Y:S01]  /*30a0*/  IADD3 R110, R4.reuse, 0x30, RZ ;  /* 0x00000030046e7810 */ /* 0x040fe20007ffe0ff */
[----:B------:R-:W-:Y:S01]  /*30b0*/  IMAD.MOV.U32 R91, RZ, RZ, R20 ;  /* 0x000000ffff5b7224 */ /* 0x000fe200078e0014 */
[C---:B------:R-:W-:Y:S01]  /*30c0*/  HMMA.16816.F32.BF16 R28, R44.reuse, R34, R28 ;  /* 0x000000222c1c723c */ /* 0x040fe2000004181c */
[----:B------:R-:W3:Y:S01]  /*30d0*/  LDSM.16.M88.4 R32, [R203+0x8800] ;  /* 0x00880000cb20783b */ /* 0x000ee20000000200 */
[----:B------:R-:W-:Y:S02]  /*30e0*/  IABS R20, R21 ;  /* 0x0000001500147213 */ /* 0x000fe40000000000 */
[C---:B------:R-:W-:Y:S01]  /*30f0*/  IADD3 R112, R4.reuse, 0x31, RZ ;  /* 0x0000003104707810 */ /* 0x040fe20007ffe0ff */
[----:B------:R-:W-:Y:S01]  /*3100*/  I2F R91, R91 ;  /* 0x0000005b005b7306 */ /* 0x000fe20000201400 */
[C---:B------:R-:W-:Y:S01]  /*3110*/  IADD3 R114, R4.reuse, 0x38, RZ ;  /* 0x0000003804727810 */ /* 0x040fe20007ffe0ff */
[----:B------:R-:W-:Y:S01]  /*3120*/  IMAD.MOV.U32 R93, RZ, RZ, R20 ;  /* 0x000000ffff5d7224 */ /* 0x000fe200078e0014 */
[----:B------:R-:W-:Y:S01]  /*3130*/  HMMA.16816.F32.BF16 R52, R44, R22, R52 ;  /* 0x000000162c34723c */ /* 0x000fe20000041834 */
[----:B------:R-:W4:Y:S01]  /*3140*/  LDSM.16.M88.4 R20, [R203+0x9000] ;  /* 0x00900000cb14783b */ /* 0x000f220000000200 */
[----:B------:R-:W-:-:S02]  /*3150*/  IADD3 R116, R4, 0x39, RZ ;  /* 0x0000003904747810 */ /* 0x000fc40007ffe0ff */
[-C--:B------:R-:W-:Y:S01]  /*3160*/  ISETP.GE.AND P5, PT, R94, R135.reuse, PT ;  /* 0x000000875e00720c */ /* 0x080fe20003fa6270 */
[----:B------:R-:W-:Y:S01]  /*3170*/  I2F R93, R93 ;  /* 0x0000005d005d7306 */ /* 0x000fe20000201400 */
[-C--:B------:R-:W-:Y:S02]  /*3180*/  ISETP.GE.AND P4, PT, R90, R135.reuse, PT ;  /* 0x000000875a00720c */ /* 0x080fe40003f86270 */
[C---:B-1----:R-:W-:Y:S01]  /*3190*/  HMMA.16816.F32.BF16 R48, R44.reuse, R56, R48 ;  /* 0x000000382c30723c */ /* 0x042fe20000041830 */
[-C--:B------:R-:W-:Y:S02]  /*31a0*/  ISETP.GE.AND P1, PT, R4, R135.reuse, PT ;  /* 0x000000870400720c */ /* 0x080fe40003f26270 */
[-C--:B------:R-:W-:Y:S02]  /*31b0*/  ISETP.GE.AND P0, PT, R88, R135.reuse, PT ;  /* 0x000000875800720c */ /* 0x080fe40003f06270 */
[-C--:B------:R-:W-:Y:S02]  /*31c0*/  ISETP.GE.AND P6, PT, R92, R135.reuse, PT ;  /* 0x000000875c00720c */ /* 0x080fe40003fc6270 */
[----:B------:R-:W-:Y:S01]  /*31d0*/  IMAD.IADD R56, R149, 0x1, -R90 ;  /* 0x0000000195387824 */ /* 0x000fe200078e0a5a */
[----:B------:R-:W-:Y:S01]  /*31e0*/  HMMA.16816.F32.BF16 R64, R44, R58, R64 ;  /* 0x0000003a2c40723c */ /* 0x000fe20000041840 */
[----:B------:R-:W-:-:S02]  /*31f0*/  ISETP.GE.AND P3, PT, R96, R135, PT ;  /* 0x000000876000720c */ /* 0x000fc40003f66270 */
[----:B------:R-:W-:Y:S02]  /*3200*/  ISETP.GE.AND P2, PT, R98, R135, PT ;  /* 0x000000876200720c */ /* 0x000fe40003f46270 */
[----:B------:R-:W-:Y:S02]  /*3210*/  IABS R56, R56 ;  /* 0x0000003800387213 */ /* 0x000fe40000000000 */
[----:B------:R-:W-:Y:S01]  /*3220*/  IMAD.IADD R44, R149, 0x1, -R92 ;  /* 0x00000001952c7824 */ /* 0x000fe200078e0a5c */
[----:B--2---:R-:W-:Y:S01]  /*3230*/  HMMA.16816.F32.BF16 R12, R24, R40, R12 ;  /* 0x00000028180c723c */ /* 0x004fe2000004180c */
[----:B------:R1:W-:Y:S03]  /*3240*/  I2F R95, R56 ;  /* 0x00000038005f7306 */ /* 0x0003e60000201400 */
[----:B------:R-:W-:-:S03]  /*3250*/  IABS R44, R44 ;  /* 0x0000002c002c7213 */ /* 0x000fc60000000000 */
[C---:B------:R-:W-:Y:S01]  /*3260*/  IMAD.IADD R40, R149.reuse, 0x1, -R94 ;  /* 0x0000000195287824 */ /* 0x040fe200078e0a5e */
[----:B---3--:R-:W-:Y:S01]  /*3270*/  HMMA.16816.F32.BF16 R16, R24, R32, R16 ;  /* 0x000000201810723c */ /* 0x008fe20000041810 */
[----:B------:R-:W-:Y:S01]  /*3280*/  IMAD.MOV.U32 R97, RZ, RZ, R44 ;  /* 0x000000ffff617224 */ /* 0x000fe200078e002c */
[----:B------:R-:W-:Y:S01]  /*3290*/  IADD3 R41, R149, -R96, RZ ;  /* 0x8000006095297210 */ /* 0x000fe20007ffe0ff */
[----:B------:R-:W2:Y:S01]  /*32a0*/  LDSM.16.M88.4 R44, [R203+0x9800] ;  /* 0x00980000cb2c783b */ /* 0x000ea20000000200 */
[----:B------:R-:W-:-:S03]  /*32b0*/  IABS R40, R40 ;  /* 0x0000002800287213 */ /* 0x000fc60000000000 */
[C---:B------:R-:W-:Y:S01]  /*32c0*/  IMAD.IADD R32, R149.reuse, 0x1, -R98 ;  /* 0x0000000195207824 */ /* 0x040fe200078e0a62 */
[C---:B----4-:R-:W-:Y:S01]  /*32d0*/  HMMA.16816.F32.BF16 R36, R24.reuse, R20, R36 ;  /* 0x000000141824723c */ /* 0x050fe20000041824 */
[C---:B------:R-:W-:Y:S01]  /*32e0*/  IMAD.IADD R33, R149.reuse, 0x1, -R100 ;  /* 0x0000000195217824 */ /* 0x040fe200078e0a64 */
[----:B-1----:R-:W-:Y:S01]  /*32f0*/  LDSM.16.M88.4 R56, [R207+0x4800] ;  /* 0x00480000cf38783b */ /* 0x002fe20000000200 */
[----:B------:R-:W-:Y:S01]  /*3300*/  IMAD.MOV.U32 R99, RZ, RZ, R40 ;  /* 0x000000ffff637224 */ /* 0x000fe200078e0028 */
[----:B------:R-:W-:Y:S01]  /*3310*/  IABS R32, R32 ;  /* 0x0000002000207213 */ /* 0x000fe20000000000 */
[----:B------:R-:W-:Y:S01]  /*3320*/  I2F R97, R97 ;  /* 0x0000006100617306 */ /* 0x000fe20000201400 */
[----:B------:R-:W-:Y:S01]  /*3330*/  IABS R40, R41 ;  /* 0x0000002900287213 */ /* 0x000fe20000000000 */
[C---:B------:R-:W-:Y:S01]  /*3340*/  IMAD.IADD R20, R149.reuse, 0x1, -R102 ;  /* 0x0000000195147824 */ /* 0x040fe200078e0a66 */
[----:B------:R-:W-:Y:S01]  /*3350*/  IADD3 R21, R149, -R104, RZ ;  /* 0x8000006895157210 */ /* 0x000fe20007ffe0ff */
[----:B------:R-:W-:Y:S01]  /*3360*/  IMAD.MOV.U32 R103, RZ, RZ, R32 ;  /* 0x000000ffff677224 */ /* 0x000fe200078e0020 */
[----:B------:R-:W-:Y:S01]  /*3370*/  IABS R32, R33 ;  /* 0x0000002100207213 */ /* 0x000fe20000000000 */
[----:B------:R-:W-:Y:S01]  /*3380*/  HMMA.16816.F32.BF16 R8, R24, R42, R8 ;  /* 0x0000002a1808723c */ /* 0x000fe20000041808 */
[----:B------:R-:W-:Y:S01]  /*3390*/  IABS R20, R20 ;  /* 0x0000001400147213 */ /* 0x000fe20000000000 */
[----:B------:R-:W-:Y:S01]  /*33a0*/  IMAD.MOV.U32 R101, RZ, RZ, R40 ;  /* 0x000000ffff657224 */ /* 0x000fe200078e0028 */
[----:B------:R-:W-:Y:S01]  /*33b0*/  I2F R99, R99 ;  /* 0x0000006300637306 */ /* 0x000fe20000201400 */
[----:B------:R-:W1:Y:S01]  /*33c0*/  LDSM.16.M88.4 R40, [R196+0x2000] ;  /* 0x00200000c428783b */ /* 0x000e620000000200 */
[----:B------:R-:W-:-:S02]  /*33d0*/  IMAD.MOV.U32 R105, RZ, RZ, R32 ;  /* 0x000000ffff697224 */ /* 0x000fc400078e0020 */
[----:B------:R-:W-:Y:S01]  /*33e0*/  IMAD.MOV.U32 R107, RZ, RZ, R20 ;  /* 0x000000ffff6b7224 */ /* 0x000fe200078e0014 */
[C---:B------:R-:W-:Y:S01]  /*33f0*/  HMMA.16816.F32.BF16 R28, R24.reuse, R34, R28 ;  /* 0x00000022181c723c */ /* 0x040fe2000004181c */
[----:B------:R-:W3:Y:S01]  /*3400*/  LDSM.16.M88.4 R32, [R196+0x2800] ;  /* 0x00280000c420783b */ /* 0x000ee20000000200 */
[----:B------:R-:W-:Y:S01]  /*3410*/  IABS R20, R21 ;  /* 0x0000001500147213 */ /* 0x000fe20000000000 */
[----:B------:R-:W-:Y:S04]  /*3420*/  I2F R101, R101 ;  /* 0x0000006500657306 */ /* 0x000fe80000201400 */
[----:B------:R-:W-:Y:S01]  /*3430*/  IMAD.MOV.U32 R109, RZ, RZ, R20 ;  /* 0x000000ffff6d7224 */ /* 0x000fe200078e0014 */
[C---:B------:R-:W-:Y:S01]  /*3440*/  HMMA.16816.F32.BF16 R52, R24.reuse, R22, R52 ;  /* 0x000000161834723c */ /* 0x040fe20000041834 */
[----:B------:R-:W4:Y:S02]  /*3450*/  LDSM.16.M88.4 R20, [R196+0x3000] ;  /* 0x00300000c414783b */ /* 0x000f240000000200 */
[----:B------:R-:W-:Y:S05]  /*3460*/  I2F R105, R105 ;  /* 0x0000006900697306 */ /* 0x000fea0000201400 */
[C---:B--2---:R-:W-:Y:S03]  /*3470*/  HMMA.16816.F32.BF16 R48, R24.reuse, R44, R48 ;  /* 0x0000002c1830723c */ /* 0x044fe60000041830 */
[----:B------:R-:W-:Y:S04]  /*3480*/  I2F R109, R109 ;  /* 0x0000006d006d7306 */ /* 0x000fe80000201400 */
[C---:B------:R-:W-:Y:S01]  /*3490*/  IMAD.IADD R44, R149.reuse, 0x1, -R106 ;  /* 0x00000001952c7824 */ /* 0x040fe200078e0a6a */
[----:B------:R-:W-:Y:S01]  /*34a0*/  HMMA.16816.F32.BF16 R64, R24, R46, R64 ;  /* 0x0000002e1840723c */ /* 0x000fe20000041840 */
[----:B------:R-:W2:Y:S01]  /*34b0*/  LDSM.16.M88.4 R24, [R209+0xa000] ;  /* 0x00a00000d118783b */ /* 0x000ea20000000200 */
[----:B------:R-:W-:Y:S01]  /*34c0*/  IMAD.IADD R45, R149, 0x1, -R108 ;  /* 0x00000001952d7824 */ /* 0x000fe200078e0a6c */
[----:B------:R-:W-:Y:S01]  /*34d0*/  I2F R103, R103 ;  /* 0x0000006700677306 */ /* 0x000fe20000201400 */
[----:B------:R-:W-:-:S05]  /*34e0*/  IABS R44, R44 ;  /* 0x0000002c002c7213 */ /* 0x000fca0000000000 */
[----:B------:R-:W-:Y:S01]  /*34f0*/  IMAD.MOV.U32 R111, RZ, RZ, R44 ;  /* 0x000000ffff6f7224 */ /* 0x000fe200078e002c */
[----:B------:R-:W-:Y:S01]  /*3500*/  IABS R44, R45 ;  /* 0x0000002d002c7213 */ /* 0x000fe20000000000 */
[----:B------:R-:W-:Y:S01]  /*3510*/  I2F R107, R107 ;  /* 0x0000006b006b7306 */ /* 0x000fe20000201400 */
[C---:B-1----:R-:W-:Y:S07]  /*3520*/  HMMA.16816.F32.BF16 R12, R68.reuse, R40, R12 ;  /* 0x00000028440c723c */ /* 0x042fee000004180c */
[C---:B------:R-:W-:Y:S01]  /*3530*/  IMAD.IADD R40, R149.reuse, 0x1, -R110 ;  /* 0x0000000195287824 */ /* 0x040fe200078e0a6e */
[----:B---3--:R-:W-:Y:S01]  /*3540*/  HMMA.16816.F32.BF16 R16, R68, R32, R16 ;  /* 0x000000204410723c */ /* 0x008fe20000041810 */
[----:B------:R-:W-:Y:S01]  /*3550*/  IMAD.IADD R41, R149, 0x1, -R112 ;  /* 0x0000000195297824 */ /* 0x000fe200078e0a70 */
[----:B------:R1:W-:Y:S02]  /*3560*/  I2F R113, R44 ;  /* 0x0000002c00717306 */ /* 0x0003e40000201400 */
[----:B------:R-:W-:-:S03]  /*3570*/  IABS R40, R40 ;  /* 0x0000002800287213 */ /* 0x000fc60000000000 */
[C---:B------:R-:W-:Y:S01]  /*3580*/  IMAD.IADD R32, R149.reuse, 0x1, -R114 ;  /* 0x0000000195207824 */ /* 0x040fe200078e0a72 */
[----:B----4-:R-:W-:Y:S01]  /*3590*/  HMMA.16816.F32.BF16 R36, R68, R20, R36 ;  /* 0x000000144424723c */ /* 0x010fe20000041824 */
[C---:B------:R-:W-:Y:S01]  /*35a0*/  IMAD.IADD R33, R149.reuse, 0x1, -R116 ;  /* 0x0000000195217824 */ /* 0x040fe200078e0a74 */
[----:B------:R-:W-:Y:S01]  /*35b0*/  IADD3 R149, R149, 0x8, RZ ;  /* 0x0000000895957810 */ /* 0x000fe20007ffe0ff */
[----:B------:R-:W-:Y:S01]  /*35c0*/  I2F R111, R111 ;  /* 0x0000006f006f7306 */ /* 0x000fe20000201400 */
[----:B------:R-:W-:Y:S02]  /*35d0*/  IABS R32, R32 ;  /* 0x0000002000207213 */ /* 0x000fe40000000000 */
[----:B------:R-:W-:Y:S01]  /*35e0*/  MOV R115, R40 ;  /* 0x0000002800737202 */ /* 0x000fe20000000f00 */
[C---:B------:R-:W-:Y:S01]  /*35f0*/  IMAD.IADD R20, R149.reuse, 0x1, -R4 ;  /* 0x0000000195147824 */ /* 0x040fe200078e0a04 */
[----:B------:R-:W-:Y:S01]  /*3600*/  IABS R40, R41 ;  /* 0x0000002900287213 */ /* 0x000fe20000000000 */
[C---:B------:R-:W-:Y:S01]  /*3610*/  IMAD.IADD R21, R149.reuse, 0x1, -R88 ;  /* 0x0000000195157824 */ /* 0x040fe200078e0a58 */
[----:B-1----:R-:W1:Y:S01]  /*3620*/  LDSM.16.M88.4 R44, [R208+0x4000] ;  /* 0x00400000d02c783b */ /* 0x002e620000000200 */
[----:B------:R-:W-:Y:S01]  /*3630*/  IMAD.MOV.U32 R119, RZ, RZ, R32 ;  /* 0x000000ffff777224 */ /* 0x000fe200078e0020 */
[----:B------:R-:W-:Y:S01]  /*3640*/  IABS R20, R20 ;  /* 0x0000001400147213 */ /* 0x000fe20000000000 */
[----:B--2---:R-:W-:Y:S01]  /*3650*/  HMMA.16816.F32.BF16 R12, R60, R24, R12 ;  /* 0x000000183c0c723c */ /* 0x004fe2000004180c */
[----:B------:R-:W-:Y:S01]  /*3660*/  IABS R32, R33 ;  /* 0x0000002100207213 */ /* 0x000fe20000000000 */
[----:B------:R2:W-:Y:S01]  /*3670*/  I2F R117, R40 ;  /* 0x0000002800757306 */ /* 0x0005e20000201400 */
[----:B------:R-:W-:-:S02]  /*3680*/  IMAD.IADD R133, R149, 0x1, -R96 ;  /* 0x0000000195857824 */ /* 0x000fc400078e0a60 */
[----:B------:R-:W-:Y:S01]  /*3690*/  IMAD.MOV.U32 R123, RZ, RZ, R20 ;  /* 0x000000ffff7b7224 */ /* 0x000fe200078e0014 */
[----:B------:R-:W-:Y:S01]  /*36a0*/  IABS R20, R21 ;  /* 0x0000001500147213 */ /* 0x000fe20000000000 */
[C---:B------:R-:W-:Y:S01]  /*36b0*/  IMAD.IADD R21, R149.reuse, 0x1, -R90 ;  /* 0x0000000195157824 */ /* 0x040fe200078e0a5a */
[C---:B------:R-:W-:Y:S01]  /*36c0*/  HMMA.16816.F32.BF16 R8, R68.reuse, R42, R8 ;  /* 0x0000002a4408723c */ /* 0x040fe20000041808 */
[C---:B------:R-:W-:Y:S01]  /*36d0*/  IMAD.IADD R24, R149.reuse, 0x1, -R92 ;  /* 0x0000000195187824 */ /* 0x040fe200078e0a5c */
[----:B------:R-:W-:Y:S01]  /*36e0*/  MOV R125, R20 ;  /* 0x00000014007d7202 */ /* 0x000fe20000000f00 */
[----:B------:R3:W-:Y:S01]  /*36f0*/  I2F R121, R32 ;  /* 0x0000002000797306 */ /* 0x0007e20000201400 */
[----:B------:R-:W-:Y:S01]  /*3700*/  IABS R20, R21 ;  /* 0x0000001500147213 */ /* 0x000fe20000000000 */
[C---:B------:R-:W-:Y:S01]  /*3710*/  IMAD.IADD R25, R149.reuse, 0x1, -R94 ;  /* 0x0000000195197824 */ /* 0x040fe200078e0a5e */
[----:B------:R-:W-:Y:S01]  /*3720*/  IABS R24, R24 ;  /* 0x0000001800187213 */ /* 0x000fe20000000000 */
[C---:B------:R-:W-:Y:S01]  /*3730*/  IMAD.IADD R131, R149.reuse, 0x1, -R98 ;  /* 0x0000000195837824 */ /* 0x040fe200078e0a62 */
[C---:B------:R-:W-:Y:S01]  /*3740*/  HMMA.16816.F32.BF16 R48, R68.reuse, R84, R48 ;  /* 0x000000544430723c */ /* 0x040fe20000041830 */
[----:B------:R-:W-:Y:S01]  /*3750*/  IABS R133, R133 ;  /* 0x0000008500857213 */ /* 0x000fe20000000000 */
[----:B--2---:R-:W2:Y:S01]  /*3760*/  LDSM.16.M88.4 R40, [R209+0xa800] ;  /* 0x00a80000d128783b */ /* 0x004ea20000000200 */
[----:B------:R-:W-:Y:S01]  /*3770*/  IMAD.MOV.U32 R127, RZ, RZ, R24 ;  /* 0x000000ffff7f7224 */ /* 0x000fe200078e0018 */
[----:B------:R-:W-:Y:S01]  /*3780*/  IABS R24, R25 ;  /* 0x0000001900187213 */ /* 0x000fe20000000000 */
[----:B------:R-:W-:Y:S01]  /*3790*/  I2F R123, R123 ;  /* 0x0000007b007b7306 */ /* 0x000fe20000201400 */
[----:B------:R-:W-:Y:S01]  /*37a0*/  IABS R131, R131 ;  /* 0x0000008300837213 */ /* 0x000fe20000000000 */
[----:B------:R-:W-:Y:S01]  /*37b0*/  IMAD.MOV.U32 R85, RZ, RZ, R20 ;  /* 0x000000ffff557224 */ /* 0x000fe200078e0014 */
[C---:B------:R-:W-:Y:S01]  /*37c0*/  HMMA.16816.F32.BF16 R28, R68.reuse, R34, R28 ;  /* 0x00000022441c723c */ /* 0x040fe2000004181c */
[----:B---3--:R-:W-:Y:S04]  /*37d0*/  LDSM.16.M88.4 R32, [R206+0x4000] ;  /* 0x00400000ce20783b */ /* 0x008fe80000000200 */
[----:B------:R3:W-:Y:S03]  /*37e0*/  I2F R129, R24 ;  /* 0x0000001800817306 */ /* 0x0007e60000201400 */
[----:B------:R-:W-:Y:S01]  /*37f0*/  HMMA.16816.F32.BF16 R52, R68, R22, R52 ;  /* 0x000000164434723c */ /* 0x000fe20000041834 */
[----:B------:R-:W4:Y:S04]  /*3800*/  LDSM.16.M88.4 R20, [R203+0xa000] ;  /* 0x00a00000cb14783b */ /* 0x000f280000000200 */
[----:B------:R-:W-:Y:S03]  /*3810*/  I2F R131, R131 ;  /* 0x0000008300837306 */ /* 0x000fe60000201400 */
[----:B-1----:R-:W-:Y:S05]  /*3820*/  HMMA.16816.F32.BF16 R12, R44, R76, R12 ;  /* 0x0000004c2c0c723c */ /* 0x002fea000004180c */
[----:B------:R-:W-:Y:S03]  /*3830*/  I2F R85, R85 ;  /* 0x0000005500557306 */ /* 0x000fe60000201400 */
[C---:B------:R-:W-:Y:S01]  /*3840*/  HMMA.16816.F32.BF16 R8, R60.reuse, R26, R8 ;  /* 0x0000001a3c08723c */ /* 0x040fe20000041808 */
[----:B---3--:R-:W1:Y:S04]  /*3850*/  LDSM.16.M88.4 R24, [R205+0x4000] ;  /* 0x00400000cd18783b */ /* 0x008e680000000200 */
[----:B------:R-:W-:Y:S03]  /*3860*/  I2F R125, R125 ;  /* 0x0000007d007d7306 */ /* 0x000fe60000201400 */
[C---:B------:R-:W-:Y:S05]  /*3870*/  HMMA.16816.F32.BF16 R36, R60.reuse, R80, R36 ;  /* 0x000000503c24723c */ /* 0x040fea0000041824 */
[----:B------:R-:W-:Y:S03]  /*3880*/  I2F R127, R127 ;  /* 0x0000007f007f7306 */ /* 0x000fe60000201400 */
[----:B--2---:R-:W-:Y:S05]  /*3890*/  HMMA.16816.F32.BF16 R16, R60, R40, R16 ;  /* 0x000000283c10723c */ /* 0x004fea0000041810 */
[----:B------:R-:W-:Y:S02]  /*38a0*/  I2F R133, R133 ;  /* 0x0000008500857306 */ /* 0x000fe40000201400 */
[----:B------:R-:W-:Y:S01]  /*38b0*/  IMAD.IADD R40, R149, 0x1, -R100 ;  /* 0x0000000195287824 */ /* 0x000fe200078e0a64 */
[----:B------:R-:W-:Y:S01]  /*38c0*/  HMMA.16816.F32.BF16 R8, R44, R78, R8 ;  /* 0x0000004e2c08723c */ /* 0x000fe20000041808 */
[----:B------:R-:W-:Y:S01]  /*38d0*/  IADD3 R41, -R102, R149, RZ ;  /* 0x0000009566297210 */ /* 0x000fe20007ffe1ff */
[----:B------:R-:W2:Y:S02]  /*38e0*/  LDSM.16.M88.4 R76, [R203+0xa800] ;  /* 0x00a80000cb4c783b */ /* 0x000ea40000000200 */
[----:B------:R-:W-:Y:S01]  /*38f0*/  IABS R40, R40 ;  /* 0x0000002800287213 */ /* 0x000fe20000000000 */
[----:B------:R-:W-:Y:S03]  /*3900*/  I2F R115, R115 ;  /* 0x0000007300737306 */ /* 0x000fe60000201400 */
[----:B----4-:R-:W-:Y:S01]  /*3910*/  HMMA.16816.F32.BF16 R12, R32, R20, R12 ;  /* 0x00000014200c723c */ /* 0x010fe2000004180c */
        /* <DEDUP_REMOVED lines=46> */
[----:B---3--:R-:W-:Y:S02]  /*3c00*/  HMMA.16816.F32.BF16 R36, R44, R40, R36 ;  /* 0x000000282c24723c */ /* 0x008fe40000041824 */
[----:B------:R-:W-:Y:S01]  /*3c10*/  I2F R81, R81 ;  /* 0x0000005100517306 */ /* 0x000fe20000201400 */
[----:B-----5:R-:W-:-:S04]  /*3c20*/  FFMA.FTZ R80, R91, -R0, R80 ;  /* 0x800000005b507223 */ /* 0x020fc80000010050 */
[----:B------:R-:W-:Y:S01]  /*3c30*/  FMUL.FTZ R40, R14, c[0x0][0x2ec] ;  /* 0x0000bb000e287a20 */ /* 0x000fe20000410000 */
[C---:B-1----:R-:W-:Y:S01]  /*3c40*/  HMMA.16816.F32.BF16 R48, R60.reuse, R56, R48 ;  /* 0x000000383c30723c */ /* 0x042fe20000041830 */
[----:B------:R-:W-:Y:S02]  /*3c50*/  FMUL.FTZ R41, R15, c[0x0][0x2ec] ;  /* 0x0000bb000f297a20 */ /* 0x000fe40000410000 */
        /* <DEDUP_REMOVED lines=69> */
[----:B------:R-:W-:Y:S01]  /*40b0*/  FMUL.FTZ R33, R55, c[0x0][0x2ec] ;  /* 0x0000bb0037217a20 */ /* 0x000fe20000410000 */
[----:B--2---:R-:W-:Y:S01]  /*40c0*/  HMMA.16816.F32.BF16 R48, R24, R16, R48 ;  /* 0x000000101830723c */ /* 0x004fe20000041830 */
[-C--:B----4-:R-:W-:Y:S01]  /*40d0*/  FFMA.FTZ R105, R105, -R0.reuse, R28 ;  /* 0x8000000069697223 */ /* 0x090fe2000001001c */
[----:B------:R-:W2:Y:S01]  /*40e0*/  MUFU.TANH R8, R8 ;  /* 0x0000000800087308 */ /* 0x000ea20000002400 */
[----:B---3--:R-:W-:Y:S01]  /*40f0*/  FFMA.FTZ R30, R109, -R0, R30 ;  /* 0x800000006d1e7223 */ /* 0x008fe2000001001e */
[----:B------:R-:W-:-:S02]  /*4100*/  ISETP.GE.AND P3, PT, R110, R135, PT ;  /* 0x000000876e00720c */ /* 0x000fc40003f66270 */
[----:B------:R-:W-:Y:S01]  /*4110*/  ISETP.GE.AND P2, PT, R112, R135, PT ;  /* 0x000000877000720c */ /* 0x000fe20003f46270 */
[----:B------:R-:W-:Y:S01]  /*4120*/  FMUL.FTZ R16, R52, c[0x0][0x2ec] ;  /* 0x0000bb0034107a20 */ /* 0x000fe20000410000 */
[----:B------:R-:W-:Y:S01]  /*4130*/  HMMA.16816.F32.BF16 R64, R24, R18, R64 ;  /* 0x000000121840723c */ /* 0x000fe20000041840 */
[-C--:B------:R-:W-:Y:S01]  /*4140*/  FFMA.FTZ R17, R85, -R0.reuse, R42 ;  /* 0x8000000055117223 */ /* 0x080fe2000001002a */
[----:B------:R-:W3:Y:S01]  /*4150*/  MUFU.TANH R9, R9 ;  /* 0x0000000900097308 */ /* 0x000ee20000002400 */
[----:B-1----:R-:W-:-:S03]  /*4160*/  FFMA.FTZ R14, R141, -R0, R14 ;  /* 0x800000008d0e7223 */ /* 0x002fc6000001000e */
[----:B------:R-:W-:Y:S01]  /*4170*/  FSEL R17, R17, -INF , !P4 ;  /* 0xff80000011117808 */ /* 0x000fe20006000000 */
[-C--:B------:R-:W-:Y:S01]  /*4180*/  FFMA.FTZ R26, R95, -R0.reuse, R20 ;  /* 0x800000005f1a7223 */ /* 0x080fe20000010014 */
[----:B------:R-:W-:Y:S01]  /*4190*/  FSEL R24, R80, -INF , !P1 ;  /* 0xff80000050187808 */ /* 0x000fe20004800000 */
[-C--:B------:R-:W-:Y:S01]  /*41a0*/  FFMA.FTZ R18, R125, -R0.reuse, R41 ;  /* 0x800000007d127223 */ /* 0x080fe20000010029 */
[----:B------:R-:W1:Y:S01]  /*41b0*/  MUFU.TANH R31, R31 ;  /* 0x0000001f001f7308 */ /* 0x000e620000002400 */
[----:B------:R-:W-:Y:S01]  /*41c0*/  FSEL R25, R40, -INF , !P1 ;  /* 0xff80000028197808 */ /* 0x000fe20004800000 */
[-C--:B------:R-:W-:Y:S01]  /*41d0*/  FFMA.FTZ R19, R127, -R0.reuse, R43 ;  /* 0x800000007f137223 */ /* 0x080fe2000001002b */
[----:B------:R-:W-:Y:S01]  /*41e0*/  FSEL R26, R26, -INF , !P4 ;  /* 0xff8000001a1a7808 */ /* 0x000fe20006000000 */
[-C--:B--2---:R-:W-:Y:S01]  /*41f0*/  FFMA.FTZ R137, R137, -R0.reuse, R8 ;  /* 0x8000000089897223 */ /* 0x084fe20000010008 */
[-C--:B------:R-:W-:Y:S01]  /*4200*/  ISETP.GE.AND P4, PT, R104, R135.reuse, PT ;  /* 0x000000876800720c */ /* 0x080fe20003f86270 */
[----:B------:R-:W-:Y:S01]  /*4210*/  FMUL.FTZ R34, R48, c[0x0][0x2ec] ;  /* 0x0000bb0030227a20 */ /* 0x000fe20000410000 */
[----:B------:R-:W-:Y:S01]  /*4220*/  FSEL R20, R82, -INF , !P0 ;  /* 0xff80000052147808 */ /* 0x000fe20004000000 */
[----:B------:R-:W-:Y:S01]  /*4230*/  FMUL.FTZ R35, R50, c[0x0][0x2ec] ;  /* 0x0000bb0032237a20 */ /* 0x000fe20000410000 */
[----:B------:R-:W-:Y:S01]  /*4240*/  I2F R149, R149 ;  /* 0x0000009500957306 */ /* 0x000fe20000201400 */
[----:B------:R-:W-:Y:S01]  /*4250*/  FMUL.FTZ R49, R49, c[0x0][0x2ec] ;  /* 0x0000bb0031317a20 */ /* 0x000fe20000410000 */
[----:B------:R-:W-:Y:S01]  /*4260*/  FSEL R162, R30, -INF , !P4 ;  /* 0xff8000001ea27808 */ /* 0x000fe20006000000 */
[----:B------:R-:W-:Y:S01]  /*4270*/  FMUL.FTZ R51, R51, c[0x0][0x2ec] ;  /* 0x0000bb0033337a20 */ /* 0x000fe20000410000 */
[----:B------:R-:W-:Y:S01]  /*4280*/  FSEL R175, R14, -INF , !P4 ;  /* 0xff8000000eaf7808 */ /* 0x000fe20006000000 */
[----:B------:R-:W-:Y:S01]  /*4290*/  FMUL.FTZ R37, R64, c[0x0][0x2ec] ;  /* 0x0000bb0040257a20 */ /* 0x000fe20000410000 */
[----:B------:R-:W-:Y:S01]  /*42a0*/  ISETP.GE.AND P4, PT, R135, 0x41, PT ;  /* 0x000000418700780c */ /* 0x000fe20003f86270 */
[----:B------:R-:W-:Y:S01]  /*42b0*/  FMUL.FTZ R23, R65, c[0x0][0x2ec] ;  /* 0x0000bb0041177a20 */ /* 0x000fe20000410000 */
[----:B------:R-:W2:Y:S01]  /*42c0*/  MUFU.TANH R16, R16 ;  /* 0x0000001000107308 */ /* 0x000ea20000002400 */
[----:B------:R-:W-:Y:S01]  /*42d0*/  FMUL.FTZ R29, R67, c[0x0][0x2ec] ;  /* 0x0000bb00431d7a20 */ /* 0x000fe20000410000 */
[----:B------:R-:W-:Y:S01]  /*42e0*/  FSEL R18, R18, -INF , !P0 ;  /* 0xff80000012127808 */ /* 0x000fe20004000000 */
[----:B------:R-:W-:Y:S01]  /*42f0*/  FMUL.FTZ R66, R66, c[0x0][0x2ec] ;  /* 0x0000bb0042427a20 */ /* 0x000fe20000410000 */
[-C--:B------:R-:W-:Y:S01]  /*4300*/  ISETP.GE.AND P1, PT, R100, R135.reuse, PT ;  /* 0x000000876400720c */ /* 0x080fe20003f26270 */
[-C--:B---3--:R-:W-:Y:S01]  /*4310*/  FFMA.FTZ R107, R107, -R0.reuse, R9 ;  /* 0x800000006b6b7223 */ /* 0x088fe20000010009 */
[----:B------:R-:W-:Y:S01]  /*4320*/  ISETP.GE.AND P0, PT, R102, R135, PT ;  /* 0x000000876600720c */ /* 0x000fe20003f06270 */
[----:B-1----:R-:W-:Y:S01]  /*4330*/  FFMA.FTZ R31, R139, -R0, R31 ;  /* 0x800000008b1f7223 */ /* 0x002fe2000001001f */
[----:B------:R-:W1:Y:S01]  /*4340*/  MUFU.TANH R36, R36 ;  /* 0x0000002400247308 */ /* 0x000e620000002400 */
[----:B------:R-:W-:-:S02]  /*4350*/  FSEL R19, R19, -INF , !P6 ;  /* 0xff80000013137808 */ /* 0x000fc40007000000 */
[----:B------:R-:W-:Y:S02]  /*4360*/  FSEL R8, R105, -INF , !P1 ;  /* 0xff80000069087808 */ /* 0x000fe40004800000 */
[----:B------:R-:W-:Y:S02]  /*4370*/  FSEL R9, R137, -INF , !P1 ;  /* 0xff80000089097808 */ /* 0x000fe40004800000 */
[----:B------:R-:W-:Y:S01]  /*4380*/  FSEL R168, R107, -INF , !P0 ;  /* 0xff8000006ba87808 */ /* 0x000fe20004000000 */
[----:B------:R-:W3:Y:S01]  /*4390*/  MUFU.TANH R32, R32 ;  /* 0x0000002000207308 */ /* 0x000ee20000002400 */
[----:B------:R-:W-:Y:S01]  /*43a0*/  FSEL R165, R31, -INF , !P0 ;  /* 0xff8000001fa57808 */ /* 0x000fe20004000000 */
[----:B--2---:R-:W-:Y:S01]  /*43b0*/  FFMA.FTZ R16, R111, -R0, R16 ;  /* 0x800000006f107223 */ /* 0x004fe20000010010 */
[-C--:B------:R-:W-:Y:S02]  /*43c0*/  ISETP.GE.AND P6, PT, R106, R135.reuse, PT ;  /* 0x000000876a00720c */ /* 0x080fe40003fc6270 */
[----:B------:R-:W-:-:S02]  /*43d0*/  ISETP.GE.AND P1, PT, R114, R135, PT ;  /* 0x000000877200720c */ /* 0x000fc40003f26270 */
[----:B------:R-:W-:Y:S01]  /*43e0*/  ISETP.GE.AND P0, PT, R116, R135, PT ;  /* 0x000000877400720c */ /* 0x000fe20003f06270 */
[----:B------:R-:W2:Y:S01]  /*43f0*/  MUFU.TANH R33, R33 ;  /* 0x0000002100217308 */ /* 0x000ea20000002400 */
[----:B-1----:R-:W-:Y:S01]  /*4400*/  FFMA.FTZ R36, R113, -R0, R36 ;  /* 0x8000000071247223 */ /* 0x002fe20000010024 */
[----:B------:R-:W-:-:S04]  /*4410*/  FSEL R160, R16, -INF , !P6 ;  /* 0xff80000010a07808 */ /* 0x000fc80007000000 */
        /* <DEDUP_REMOVED lines=68> */
[C---:B------:R-:W-:Y:S01]  /*4860*/  @!P3 LEA R28, P6, R7.reuse, c[0x0][0x168], 0x1 ;  /* 0x00005a00071cba11 */ /* 0x040fe200078c08ff */
[----:B------:R-:W-:Y:S01]  /*4870*/  @!PT LDS RZ, [RZ] ;  /* 0x00000000fffff984 */ /* 0x000fe20000000800 */
[----:B------:R-:W-:Y:S01]  /*4880*/  @!PT LDS RZ, [RZ] ;  /* 0x00000000fffff984 */ /* 0x000fe20000000800 */
[----:B------:R-:W-:Y:S01]  /*4890*/  @!PT LDS RZ, [RZ] ;  /* 0x00000000fffff984 */ /* 0x000fe20000000800 */
[----:B------:R4:W-:Y:S03]  /*48a0*/  @!P1 LDGSTS.E.BYPASS.LTC128B.128 [R217+0xa000], [R32.64+0x100] ;  /* 0x0a00010020d99fae */ /* 0x0009e6000b901d46 */
[----:B------:R-:W-:Y:S01]  /*48b0*/  @!P3 LEA.HI.X R29, R7, c[0x0][0x16c], R14, 0x1, P6 ;  /* 0x00005b00071dba11 */ /* 0x000fe200030f0c0e */
[----:B------:R1:W-:Y:S01]  /*48c0*/  @P3 STS.128 [R217+0x6800], RZ ;  /* 0x006800ffd9003388 */ /* 0x0003e20000000c00 */
[----:B------:R-:W-:-:S03]  /*48d0*/  IADD3 R6, P6, R214, R7, RZ ;  /* 0x00000007d6067210 */ /* 0x000fc60007fde0ff */
        /* <DEDUP_REMOVED lines=18> */
[--C-:B------:R-:W-:Y:S01]  /*4a00*/  @!P1 LEA.HI.X R33, R7, c[0x0][0x16c], R14.reuse, 0x1, P0 ;  /* 0x00005b0007219a11 */ /* 0x100fe200000f0c0e */
[----:B------:R-:W-:Y:S01]  /*4a10*/  IMAD.X R7, R213, 0x1, R14, P6 ;  /* 0x00000001d5077824 */ /* 0x000fe200030e060e */
[C---:B--2---:R-:W-:Y:S01]  /*4a20*/  @!P2 LEA R38, P0, R6.reuse, c[0x0][0x168], 0x1 ;  /* 0x00005a000626aa11 */ /* 0x044fe200078008ff */
[----:B------:R-:W-:Y:S01]  /*4a30*/  @!PT LDS RZ, [RZ] ;  /* 0x00000000fffff984 */ /* 0x000fe20000000800 */
[----:B------:R-:W-:Y:S01]  /*4a40*/  @!PT LDS RZ, [RZ] ;  /* 0x00000000fffff984 */ /* 0x000fe20000000800 */
[----:B------:R-:W-:Y:S01]  /*4a50*/  @!PT LDS RZ, [RZ] ;  /* 0x00000000fffff984 */ /* 0x000fe20000000800 */
[----:B------:R1:W-:Y:S01]  /*4a60*/  @!P3 LDGSTS.E.BYPASS.LTC128B.128 [R217+0x7000], [R28.64] ;  /* 0x070000001cd9bfae */ /* 0x0003e2000b901d46 */
[C---:B-----5:R-:W-:Y:S02]  /*4a70*/  @!P3 LEA R36, P5, R6.reuse, c[0x0][0x168], 0x1 ;  /* 0x00005a000624ba11 */ /* 0x060fe400078a08ff */
        /* <DEDUP_REMOVED lines=30> */
.L_x_909:
[----:B------:R-:W-:Y:S05]  /*4c60*/  BSYNC B0 ;  /* 0x0000000000007941 */ /* 0x000fea0003800000 */
.L_x_908:
[----:B------:R-:W0:Y:S02]  /*4c70*/  LDGDEPBAR ;  /* 0x00000000000079af */ /* 0x000e240000000000 */
.L_x_907:
        /* <DEDUP_REMOVED lines=31> */
[----:B------:R-:W2:Y:S03]  /*4e70*/  SHFL.BFLY PT, R6, R21, 0x2, 0x1f ;  /* 0x0c401f0015067f89 */ /* 0x000ea600000e0000 */
[-C--:B------:R-:W-:Y:S01]  /*4e80*/  LEA R201, R3, R204.reuse, 0x1 ;  /* 0x000000cc03c97211 */ /* 0x080fe200078e08ff */
[----:B------:R-:W3:Y:S01]  /*4e90*/  SHFL.BFLY PT, R7, R14, 0x2, 0x1f ;  /* 0x0c401f000e077f89 */ /* 0x000ee200000e0000 */
[----:B------:R-:W-:-:S03]  /*4ea0*/  LEA R202, R5, R204, 0x1 ;  /* 0x000000cc05ca7211 */ /* 0x000fc600078e08ff */
[----:B-1----:R-:W-:Y:S01]  /*4eb0*/  LDSM.16.MT88.4 R40, [R204+0xe000] ;  /* 0x00e00000cc28783b */ /* 0x002fe20000004200 */
[----:B------:R-:W-:-:S03]  /*4ec0*/  LEA R200, R3, R202, 0x1 ;  /* 0x000000ca03c87211 */ /* 0x000fc600078e08ff */
[----:B------:R-:W-:Y:S04]  /*4ed0*/  LDSM.16.MT88.4 R56, [R201+0xe000] ;  /* 0x00e00000c938783b */ /* 0x000fe80000004200 */
[----:B------:R-:W-:Y:S04]  /*4ee0*/  LDSM.16.MT88.4 R124, [R204+0xc000] ;  /* 0x00c00000cc7c783b */ /* 0x000fe80000004200 */
[----:B------:R-:W-:Y:S01]  /*4ef0*/  LDSM.16.MT88.4 R116, [R202+0xc000] ;  /* 0x00c00000ca74783b */ /* 0x000fe20000004200 */
[----:B--2---:R-:W-:-:S03]  /*4f00*/  FMNMX.FTZ R6, R21, R6, !PT ;  /* 0x0000000615067209 */ /* 0x004fc60007810000 */
[----:B------:R-:W-:Y:S01]  /*4f10*/  LDSM.16.MT88.4 R108, [R201+0xc000] ;  /* 0x00c00000c96c783b */ /* 0x000fe20000004200 */
[----:B---3--:R-:W-:-:S03]  /*4f20*/  FMNMX.FTZ R7, R14, R7, !PT ;  /* 0x000000070e077209 */ /* 0x008fc60007810000 */
        /* <DEDUP_REMOVED lines=261> */
[----:B------:R-:W-:Y:S01]  /*5f80*/  ULDC.64 UR4, c[0x0][0x1a0] ;  /* 0x0000680000047ab9 */ /* 0x000fe20000000a00 */
[----:B------:R-:W-:Y:S01]  /*5f90*/  LOP3.LUT R221, R134, 0x3, RZ, 0xc0, !PT ;  /* 0x0000000386dd7812 */ /* 0x000fe200078ec0ff */
[----:B------:R-:W-:Y:S01]  /*5fa0*/  IMAD.MOV.U32 R137, RZ, RZ, R132 ;  /* 0x000000ffff897224 */ /* 0x000fe200078e0084 */
[----:B------:R-:W-:Y:S01]  /*5fb0*/  SHF.R.S32.HI R3, RZ, 0x1f, R230 ;  /* 0x0000001fff037819 */ /* 0x000fe200000114e6 */
[----:B------:R-:W-:Y:S01]  /*5fc0*/  IMAD.MOV.U32 R2, RZ, RZ, R133 ;  /* 0x000000ffff027224 */ /* 0x000fe200078e0085 */
[----:B------:R-:W-:Y:S01]  /*5fd0*/  ISETP.GE.AND P4, PT, R228, c[0x0][0x220], PT ;  /* 0x00008800e4007a0c */ /* 0x000fe20003f86270 */
[----:B------:R-:W-:Y:S01]  /*5fe0*/  IMAD R221, R221, -0x2, R144 ;  /* 0xfffffffedddd7824 */ /* 0x000fe200078e0290 */
[----:B------:R-:W-:Y:S01]  /*5ff0*/  LEA.HI R230, R3, R230, RZ, 0x6 ;  /* 0x000000e603e67211 */ /* 0x000fe200078f30ff */
[----:B------:R-:W-:Y:S01]  /*6000*/  USHF.L.U64.HI UR5, UR4, 0x4, UR5 ;  /* 0x0000000404057899 */ /* 0x000fe20008010205 */
[----:B------:R-:W-:Y:S01]  /*6010*/  ISETP.GE.AND P3, PT, R219, c[0x0][0x220], PT ;  /* 0x00008800db007a0c */ /* 0x000fe20003f66270 */
[----:B------:R-:W-:Y:S01]  /*6020*/  USHF.L.U32 UR4, UR4, 0x4, URZ ;  /* 0x0000000404047899 */ /* 0x000fe2000800063f */
[----:B------:R-:W-:Y:S01]  /*6030*/  IADD3 R221, R135, R221, -R220 ;  /* 0x000000dd87dd7210 */ /* 0x000fe20007ffe8dc */
[----:B------:R-:W-:Y:S01]  /*6040*/  ULDC.64 UR6, c[0x0][0x118] ;  /* 0x0000460000067ab9 */ /* 0x000fe20000000a00 */
[----:B------:R-:W-:-:S02]  /*6050*/  LEA.HI.SX32 R230, R230, 0xfffffffe, 0x1a ;  /* 0xfffffffee6e67811 */ /* 0x000fc400078fd2ff */
[----:B------:R-:W-:Y:S01]  /*6060*/  ISETP.GE.AND P2, PT, R218, c[0x0][0x220], PT ;  /* 0x00008800da007a0c */ /* 0x000fe20003f46270 */
[----:B------:R-:W-:Y:S05]  /*6070*/  BRA `(.L_x_911) ;  /* 0x0000064000007947 */ /* 0x000fea0003800000 */
.L_x_913:
        /* <DEDUP_REMOVED lines=100> */
.L_x_911:
        /* <DEDUP_REMOVED lines=8> */
[----:B------:R-:W-:Y:S02]  /*6740*/  IADD3 R136, P5, R132, UR4, RZ ;  /* 0x0000000484887c10 */ /* 0x000fe4000ffbe0ff */
[----:B------:R-:W-:Y:S02]  /*6750*/  IADD3 R133, R135, R133, RZ ;  /* 0x0000008587857210 */ /* 0x000fe40007ffe0ff */
[----:B------:R-:W-:Y:S02]  /*6760*/  @!P4 LEA R240, P6, R136, c[0x0][0x170], 0x1 ;  /* 0x00005c0088f0ca11 */ /* 0x000fe400078c08ff */
        /* <DEDUP_REMOVED lines=17> */
[C---:B------:R-:W-:Y:S01]  /*6880*/  @!P2 LEA.HI.X R139, R136.reuse, c[0x0][0x174], R133, 0x1, P0 ;  /* 0x00005d00888baa11 */ /* 0x040fe200000f0c85 */
[----:B------:R-:W-:Y:S01]  /*6890*/  @!PT LDS RZ, [RZ] ;  /* 0x00000000fffff984 */ /* 0x000fe20000000800 */
[----:B------:R-:W-:Y:S01]  /*68a0*/  @!PT LDS RZ, [RZ] ;  /* 0x00000000fffff984 */ /* 0x000fe20000000800 */
[----:B------:R-:W-:Y:S01]  /*68b0*/  @!PT LDS RZ, [RZ] ;  /* 0x00000000fffff984 */ /* 0x000fe20000000800 */
[----:B------:R2:W-:Y:S01]  /*68c0*/  @!P3 LDGSTS.E.BYPASS.LTC128B.128 [R217+0xe000], [R238.64+0x80] ;  /* 0x0e000080eed9bfae */ /* 0x0005e2000b901d46 */
[----:B------:R-:W-:Y:S04]  /*68d0*/  IADD3 R134, P5, R136, UR4, RZ ;  /* 0x0000000488867c10 */ /* 0x000fe8000ffbe0ff */
        /* <DEDUP_REMOVED lines=224> */
[----:B------:R-:W-:Y:S02]  /*76e0*/  FMUL.FTZ R233, R5, c[0x0][0x2ec] ;  /* 0x0000bb0005e97a20 */ /* 0x000fe40000410000 */
[C---:B------:R-:W-:Y:S04]  /*76f0*/  HMMA.16816.F32.BF16 R24, R176.reuse, R142, R24 ;  /* 0x0000008eb018723c */ /* 0x040fe80000041818 */
[----:B-----5:R-:W-:Y:S02]  /*7700*/  FMUL.FTZ R139, R14, c[0x0][0x2ec] ;  /* 0x0000bb000e8b7a20 */ /* 0x020fe40000410000 */
[----:B------:R-:W3:Y:S01]  /*7710*/  MUFU.TANH R233, R233 ;  /* 0x000000e900e97308 */ /* 0x000ee20000002400 */
[----:B------:R-:W-:Y:S02]  /*7720*/  FMUL.FTZ R235, R6, c[0x0][0x2ec] ;  /* 0x0000bb0006eb7a20 */ /* 0x000fe40000410000 */
[----:B------:R-:W-:Y:S03]  /*7730*/  FMUL.FTZ R236, R18, c[0x0][0x2ec] ;  /* 0x0000bb0012ec7a20 */ /* 0x000fe60000410000 */
[----:B------:R-:W-:Y:S02]  /*7740*/  FMUL.FTZ R237, R7, c[0x0][0x2ec] ;  /* 0x0000bb0007ed7a20 */ /* 0x000fe40000410000 */
[----:B------:R-:W-:Y:S02]  /*7750*/  FMUL.FTZ R239, R8, c[0x0][0x2ec] ;  /* 0x0000bb0008ef7a20 */ /* 0x000fe40000410000 */
[----:B------:R5:W1:Y:S01]  /*7760*/  MUFU.TANH R141, R236 ;  /* 0x000000ec008d7308 */ /* 0x000a620000002400 */
[----:B------:R-:W-:Y:S02]  /*7770*/  FMUL.FTZ R234, R20, c[0x0][0x2ec] ;  /* 0x0000bb0014ea7a20 */ /* 0x000fe40000410000 */
[----:B------:R-:W-:Y:S02]  /*7780*/  FMUL.FTZ R238, R23, c[0x0][0x2ec] ;  /* 0x0000bb0017ee7a20 */ /* 0x000fe40000410000 */
[----:B----4-:R-:W-:Y:S02]  /*7790*/  FMUL.FTZ R241, R9, c[0x0][0x2ec] ;  /* 0x0000bb0009f17a20 */ /* 0x010fe40000410000 */
[----:B------:R-:W-:Y:S01]  /*77a0*/  FMUL.FTZ R243, R10, c[0x0][0x2ec] ;  /* 0x0000bb000af37a20 */ /* 0x000fe20000410000 */
[C---:B--2---:R-:W-:Y:S02]  /*77b0*/  HMMA.16816.F32.BF16 R28, R176.reuse, R132, R28 ;  /* 0x00000084b01c723c */ /* 0x044fe4000004181c */
[----:B------:R2:W4:Y:S01]  /*77c0*/  MUFU.TANH R161, R139 ;  /* 0x0000008b00a17308 */ /* 0x0005220000002400 */
[----:B------:R-:W-:Y:S02]  /*77d0*/  FMUL.FTZ R245, R11, c[0x0][0x2ec] ;  /* 0x0000bb000bf57a20 */ /* 0x000fe40000410000 */
[----:B------:R-:W-:Y:S02]  /*77e0*/  FMUL.FTZ R249, R12, c[0x0][0x2ec] ;  /* 0x0000bb000cf97a20 */ /* 0x000fe40000410000 */
[----:B------:R-:W-:Y:S01]  /*77f0*/  FMUL.FTZ R133, R27, c[0x0][0x2ec] ;  /* 0x0000bb001b857a20 */ /* 0x000fe20000410000 */
[----:B------:R-:W-:Y:S04]  /*7800*/  HMMA.16816.F32.BF16 R32, R176, R134, R32 ;  /* 0x00000086b020723c */ /* 0x000fe80000041820 */
[----:B------:R1:W1:Y:S01]  /*7810*/  MUFU.TANH R158, R234 ;  /* 0x000000ea009e7308 */ /* 0x0002620000002400 */
[----:B------:R-:W-:Y:S02]  /*7820*/  FMUL.FTZ R247, R13, c[0x0][0x2ec] ;  /* 0x0000bb000df77a20 */ /* 0x000fe40000410000 */
[----:B------:R-:W-:Y:S02]  /*7830*/  FMUL.FTZ R251, R15, c[0x0][0x2ec] ;  /* 0x0000bb000ffb7a20 */ /* 0x000fe40000410000 */
[----:B-----5:R-:W-:Y:S03]  /*7840*/  FMUL.FTZ R236, R25, c[0x0][0x2ec] ;  /* 0x0000bb0019ec7a20 */ /* 0x020fe60000410000 */
[----:B------:R-:W-:Y:S02]  /*7850*/  FMUL.FTZ R138, R16, c[0x0][0x2ec] ;  /* 0x0000bb00108a7a20 */ /* 0x000fe40000410000 */
[----:B------:R5:W3:Y:S01]  /*7860*/  MUFU.TANH R157, R238 ;  /* 0x000000ee009d7308 */ /* 0x000ae20000002400 */
[----:B------:R-:W-:Y:S02]  /*7870*/  FMUL.FTZ R136, R17, c[0x0][0x2ec] ;  /* 0x0000bb0011887a20 */ /* 0x000fe40000410000 */
[----:B------:R-:W-:Y:S02]  /*7880*/  FMUL.FTZ R134, R29, c[0x0][0x2ec] ;  /* 0x0000bb001d867a20 */ /* 0x000fe40000410000 */
[----:B------:R-:W-:Y:S02]  /*7890*/  FMUL.FTZ R132, R28, c[0x0][0x2ec] ;  /* 0x0000bb001c847a20 */ /* 0x000fe40000410000 */
[----:B--2---:R-:W-:Y:S02]  /*78a0*/  FMUL.FTZ R139, R19, c[0x0][0x2ec] ;  /* 0x0000bb00138b7a20 */ /* 0x004fe40000410000 */
[----:B------:R-:W-:Y:S01]  /*78b0*/  FMUL.FTZ R242, R21, c[0x0][0x2ec] ;  /* 0x0000bb0015f27a20 */ /* 0x000fe20000410000 */
[----:B------:R2:W2:Y:S01]  /*78c0*/  MUFU.TANH R149, R134 ;  /* 0x0000008600957308 */ /* 0x0004a20000002400 */
[----:B------:R-:W-:Y:S02]  /*78d0*/  FMUL.FTZ R135, R34, c[0x0][0x2ec] ;  /* 0x0000bb0022877a20 */ /* 0x000fe40000410000 */
[----:B------:R-:W-:Y:S02]  /*78e0*/  FMUL.FTZ R240, R22, c[0x0][0x2ec] ;  /* 0x0000bb0016f07a20 */ /* 0x000fe40000410000 */
[----:B------:R-:W-:Y:S02]  /*78f0*/  FMUL.FTZ R244, R24, c[0x0][0x2ec] ;  /* 0x0000bb0018f47a20 */ /* 0x000fe40000410000 */
[----:B-1----:R-:W-:Y:S03]  /*7900*/  FMUL.FTZ R234, R26, c[0x0][0x2ec] ;  /* 0x0000bb001aea7a20 */ /* 0x002fe60000410000 */
[----:B------:R1:W1:Y:S01]  /*7910*/  MUFU.TANH R152, R236 ;  /* 0x000000ec00987308 */ /* 0x0002620000002400 */
[----:B-----5:R-:W-:Y:S09]  /*7920*/  FMUL.FTZ R238, R30, c[0x0][0x2ec] ;  /* 0x0000bb001eee7a20 */ /* 0x020ff20000410000 */
[----:B------:R5:W3:Y:S01]  /*7930*/  MUFU.TANH R153, R133 ;  /* 0x0000008500997308 */ /* 0x000ae20000002400 */
[----:B--2---:R-:W-:Y:S09]  /*7940*/  FMUL.FTZ R134, R35, c[0x0][0x2ec] ;  /* 0x0000bb0023867a20 */ /* 0x004ff20000410000 */
[----:B------:R2:W2:Y:S01]  /*7950*/  MUFU.TANH R150, R132 ;  /* 0x0000008400967308 */ /* 0x0004a20000002400 */
[----:B-1----:R-:W-:Y:S09]  /*7960*/  FMUL.FTZ R236, R31, c[0x0][0x2ec] ;  /* 0x0000bb001fec7a20 */ /* 0x002ff20000410000 */
[----:B------:R-:W1:Y:S01]  /*7970*/  MUFU.TANH R235, R235 ;  /* 0x000000eb00eb7308 */ /* 0x000e620000002400 */
[----:B-----5:R-:W-:Y:S09]  /*7980*/  FMUL.FTZ R133, R32, c[0x0][0x2ec] ;  /* 0x0000bb0020857a20 */ /* 0x020ff20000410000 */
[----:B------:R-:W1:Y:S01]  /*7990*/  MUFU.TANH R237, R237 ;  /* 0x000000ed00ed7308 */ /* 0x000e620000002400 */
        /* <DEDUP_REMOVED lines=22> */
.L_x_912:
[C---:B-1----:R-:W-:Y:S01]  /*7b00*/  IMAD R22, R230.reuse, -0x40, R221 ;  /* 0xffffffc0e6167824 */ /* 0x042fe200078e02dd */
[----:B------:R-:W-:Y:S01]  /*7b10*/  LDSM.16.MT88.4 R28, [R201+0xc000] ;  /* 0x00c00000c91c783b */ /* 0x000fe20000004200 */
[----:B------:R-:W-:Y:S03]  /*7b20*/  IADD3 R230, R230, -0x1, RZ ;  /* 0xffffffffe6e67810 */ /* 0x000fe60007ffe0ff */
[C---:B------:R-:W-:Y:S02]  /*7b30*/  IADD3 R20, R22.reuse, 0x8, RZ ;  /* 0x0000000816147810 */ /* 0x040fe40007ffe0ff */
[----:B------:R-:W-:Y:S02]  /*7b40*/  IADD3 R18, R22, 0x7, RZ ;  /* 0x0000000716127810 */ /* 0x000fe40007ffe0ff */
[----:B------:R-:W-:Y:S01]  /*7b50*/  ISETP.GE.AND P0, PT, R20, RZ, PT ;  /* 0x000000ff1400720c */ /* 0x000fe20003f06270 */
[----:B------:R-:W-:Y:S01]  /*7b60*/  LDSM.16.MT88.4 R164, [R204+0x11800] ;  /* 0x01180000cca4783b */ /* 0x000fe20000004200 */
[C---:B------:R-:W-:Y:S02]  /*7b70*/  IADD3 R16, R22.reuse, -0x1, RZ ;  /* 0xffffffff16107810 */ /* 0x040fe40007ffe0ff */
        /* <DEDUP_REMOVED lines=365> */
[----:B------:R-:W-:Y:S02]  /*9250*/  FFMA.FTZ R171, R2, R231, R171 ;  /* 0x000000e702ab7223 */ /* 0x000fe400000100ab */
        /* <DEDUP_REMOVED lines=137> */
.L_x_910:
[----:B------:R-:W1:Y:S01]  /*9af0*/  SHFL.BFLY PT, R3, R232, 0x2, 0x1f ;  /* 0x0c401f00e8037f89 */ /* 0x000e6200000e0000 */
[C---:B------:R-:W-:Y:S01]  /*9b00*/  ISETP.NE.AND P0, PT, R215.reuse, -0x1, PT ;  /* 0xffffffffd700780c */ /* 0x040fe20003f05270 */
[----:B------:R-:W-:Y:S01]  /*9b10*/  ULDC.64 UR4, c[0x0][0x118] ;  /* 0x0000460000047ab9 */ /* 0x000fe20000000a00 */
[----:B------:R-:W-:Y:S01]  /*9b20*/  MOV R11, 0x3f800000 ;  /* 0x3f800000000b7802 */ /* 0x000fe20000000f00 */
[----:B------:R-:W2:Y:S01]  /*9b30*/  SHFL.BFLY PT, R2, R231, 0x2, 0x1f ;  /* 0x0c401f00e7027f89 */ /* 0x000ea200000e0000 */
[----:B------:R-:W-:Y:S01]  /*9b40*/  MOV R12, 0x3f800000 ;  /* 0x3f800000000c7802 */ /* 0x000fe20000000f00 */
[----:B------:R-:W-:Y:S02]  /*9b50*/  BSSY B0, `(.L_x_914) ;  /* 0x0000149000007945 */ /* 0x000fe40003800000 */
[----:B------:R-:W3:Y:S06]  /*9b60*/  S2R R5, SR_TID.X ;  /* 0x0000000000057919 */ /* 0x000eec0000002100 */
[----:B------:R-:W-:-:S04]  /*9b70*/  @P0 IMAD.WIDE.U32 R8, R215, c[0x0][0x1e8], RZ ;  /* 0x00007a00d7080a25 */ /* 0x000fc800078e00ff */
[----:B------:R-:W-:Y:S01]  /*9b80*/  @P0 IMAD R9, R215, c[0x0][0x1ec], R9 ;  /* 0x00007b00d7090a24 */ /* 0x000fe200078e0209 */
[----:B------:R-:W-:Y:S01]  /*9b90*/  @P0 MOV R10, R8 ;  /* 0x00000008000a0202 */ /* 0x000fe20000000f00 */
[----:B-1----:R-:W-:Y:S02]  /*9ba0*/  FADD.FTZ R0, R3, R232 ;  /* 0x000000e803007221 */ /* 0x002fe40000010000 */
[----:B--2---:R-:W-:-:S03]  /*9bb0*/  FADD.FTZ R3, R2, R231 ;  /* 0x000000e702037221 */ /* 0x004fc60000010000 */
[----:B------:R-:W1:Y:S01]  /*9bc0*/  SHFL.BFLY PT, R7, R0, 0x1, 0x1f ;  /* 0x0c201f0000077f89 */ /* 0x000e6200000e0000 */
[----:B---3--:R-:W-:-:S03]  /*9bd0*/  SHF.R.S32.HI R4, RZ, 0x1f, R5 ;  /* 0x0000001fff047819 */ /* 0x008fc60000011405 */
[----:B------:R-:W2:Y:S04]  /*9be0*/  SHFL.BFLY PT, R6, R3, 0x1, 0x1f ;  /* 0x0c201f0003067f89 */ /* 0x000ea800000e0000 */
[----:B------:R-:W3:Y:S01]  /*9bf0*/  S2R R2, SR_CTAID.Y ;  /* 0x0000000000027919 */ /* 0x000ee20000002600 */
[----:B-1----:R-:W-:Y:S02]  /*9c00*/  FADD.FTZ R7, R0, R7 ;  /* 0x0000000700077221 */ /* 0x002fe40000010000 */
[----:B--2---:R-:W-:Y:S01]  /*9c10*/  FADD.FTZ R6, R3, R6 ;  /* 0x0000000603067221 */ /* 0x004fe20000010000 */
[----:B------:R-:W-:Y:S02]  /*9c20*/  LEA.HI R3, R4, R5, RZ, 0x5 ;  /* 0x0000000504037211 */ /* 0x000fe400078f28ff */
[----:B------:R-:W-:Y:S01]  /*9c30*/  FSETP.NE.FTZ.AND P5, PT, R7, RZ, PT ;  /* 0x000000ff0700720b */ /* 0x000fe20003fb5000 */
[----:B---3--:R-:W-:Y:S01]  /*9c40*/  @!P0 IMAD.WIDE.U32 R14, R2, c[0x0][0x1e0], RZ ;  /* 0x00007800020e8a25 */ /* 0x008fe200078e00ff */
[----:B------:R-:W-:-:S02]  /*9c50*/  @!P0 SHF.R.S32.HI R13, RZ, 0x1f, R2 ;  /* 0x0000001fff0d8819 */ /* 0x000fc40000011402 */
[----:B------:R-:W-:Y:S02]  /*9c60*/  LOP3.LUT R0, R3, 0xffffffe0, RZ, 0xc0, !PT ;  /* 0xffffffe003007812 */ /* 0x000fe400078ec0ff */
[----:B------:R-:W-:Y:S01]  /*9c70*/  FSETP.NE.FTZ.AND P4, PT, R6, RZ, PT ;  /* 0x000000ff0600720b */ /* 0x000fe20003f95000 */
[----:B------:R-:W-:Y:S01]  /*9c80*/  @!P0 IMAD R13, R13, c[0x0][0x1e0], RZ ;  /* 0x000078000d0d8a24 */ /* 0x000fe200078e02ff */
[----:B------:R-:W-:Y:S02]  /*9c90*/  IADD3 R0, R5, -R0, RZ ;  /* 0x8000000005007210 */ /* 0x000fe40007ffe0ff */
[----:B------:R-:W-:Y:S01]  /*9ca0*/  @!P0 MOV R10, R14 ;  /* 0x0000000e000a8202 */ /* 0x000fe20000000f00 */
[----:B------:R-:W-:Y:S01]  /*9cb0*/  @!P0 IMAD R8, R2, c[0x0][0x1e4], R13 ;  /* 0x0000790002088a24 */ /* 0x000fe200078e020d */
[----:B------:R-:W-:Y:S01]  /*9cc0*/  LOP3.LUT P6, RZ, R0, 0x3, RZ, 0xc0, !PT ;  /* 0x0000000300ff7812 */ /* 0x000fe200078cc0ff */
[----:B------:R-:W1:Y:S01]  /*9cd0*/  @P5 MUFU.RCP R11, R7 ;  /* 0x00000007000b5308 */ /* 0x000e620000001000 */
[----:B------:R-:W-:-:S02]  /*9ce0*/  LEA.HI R0, R4, R5, RZ, 0x2 ;  /* 0x0000000504007211 */ /* 0x000fc400078f10ff */
[----:B------:R-:W-:Y:S02]  /*9cf0*/  @!P0 IADD3 R9, R15, R8, RZ ;  /* 0x000000080f098210 */ /* 0x000fe40007ffe0ff */
[--C-:B------:R-:W-:Y:S02]  /*9d00*/  SHF.R.S32.HI R13, RZ, 0x2, R0.reuse ;  /* 0x00000002ff0d7819 */ /* 0x100fe40000011400 */
[----:B------:R-:W-:Y:S01]  /*9d10*/  SHF.R.S32.HI R8, RZ, 0x1f, R0 ;  /* 0x0000001fff087819 */ /* 0x000fe20000011400 */
[----:B------:R-:W2:Y:S01]  /*9d20*/  @P4 MUFU.RCP R12, R6 ;  /* 0x00000006000c4308 */ /* 0x000ea20000001000 */
[----:B------:R-:W-:Y:S02]  /*9d30*/  LOP3.LUT R0, R0, 0x3ffffffc, RZ, 0xc0, !PT ;  /* 0x3ffffffc00007812 */ /* 0x000fe400078ec0ff */
[----:B------:R-:W-:Y:S02]  /*9d40*/  LEA.HI R8, R8, R13, RZ, 0x3 ;  /* 0x0000000d08087211 */ /* 0x000fe400078f18ff */
[----:B------:R-:W-:-:S02]  /*9d50*/  SHF.R.S32.HI R3, RZ, 0x5, R3 ;  /* 0x00000005ff037819 */ /* 0x000fc40000011403 */
[----:B------:R-:W-:Y:S01]  /*9d60*/  LOP3.LUT R8, R8, 0xfffffff8, RZ, 0xc0, !PT ;  /* 0xfffffff808087812 */ /* 0x000fe200078ec0ff */
[C---:B-1----:R-:W-:Y:S01]  /*9d70*/  FMUL.FTZ R128, R11.reuse, R128 ;  /* 0x000000800b807220 */ /* 0x042fe20000410000 */
[----:B------:R-:W-:Y:S01]  /*9d80*/  IADD3 R0, -R0, R5, RZ ;  /* 0x0000000500007210 */ /* 0x000fe20007ffe1ff */
[----:B------:R-:W-:Y:S01]  /*9d90*/  FMUL.FTZ R129, R11, R129 ;  /* 0x000000810b817220 */ /* 0x000fe20000410000 */
[----:B------:R-:W-:Y:S01]  /*9da0*/  IADD3 R8, R13, -R8, RZ ;  /* 0x800000080d087210 */ /* 0x000fe20007ffe0ff */
[----:B------:R-:W-:Y:S01]  /*9db0*/  FMUL.FTZ R124, R11, R124 ;  /* 0x0000007c0b7c7220 */ /* 0x000fe20000410000 */
[----:B------:R-:W-:Y:S01]  /*9dc0*/  LEA R0, R3, R0, 0x9 ;  /* 0x0000000003007211 */ /* 0x000fe200078e48ff */
[----:B------:R-:W-:Y:S01]  /*9dd0*/  FMUL.FTZ R125, R11, R125 ;  /* 0x0000007d0b7d7220 */ /* 0x000fe20000410000 */
[C---:B------:R-:W-:Y:S01]  /*9de0*/  LOP3.LUT R14, R8.reuse, 0x1, RZ, 0xc0, !PT ;  /* 0x00000001080e7812 */ /* 0x040fe200078ec0ff */
[----:B------:R-:W-:Y:S01]  /*9df0*/  IMAD.SHL.U32 R13, R8, 0x40, RZ ;  /* 0x00000040080d7824 */ /* 0x000fe200078e00ff */
[----:B------:R-:W-:Y:S01]  /*9e00*/  F2FP.BF16.PACK_AB R128, R129, R128 ;  /* 0x000000808180723e */ /* 0x000fe200000010ff */
[C---:B------:R-:W-:Y:S01]  /*9e10*/  FMUL.FTZ R120, R11.reuse, R120 ;  /* 0x000000780b787220 */ /* 0x040fe20000410000 */
[----:B------:R-:W-:Y:S01]  /*9e20*/  ISETP.NE.U32.AND P3, PT, R14, 0x1, PT ;  /* 0x000000010e00780c */ /* 0x000fe20003f65070 */
[----:B------:R-:W-:Y:S01]  /*9e30*/  FMUL.FTZ R121, R11, R121 ;  /* 0x000000790b797220 */ /* 0x000fe20000410000 */
[----:B------:R-:W-:Y:S01]  /*9e40*/  LOP3.LUT R13, R13, 0x1c0, RZ, 0xc0, !PT ;  /* 0x000001c00d0d7812 */ /* 0x000fe200078ec0ff */
[C---:B------:R-:W-:Y:S01]  /*9e50*/  FMUL.FTZ R116, R11.reuse, R116 ;  /* 0x000000740b747220 */ /* 0x040fe20000410000 */
[----:B------:R-:W-:Y:S01]  /*9e60*/  R2P PR, R8, 0x6 ;  /* 0x0000000608007804 */ /* 0x000fe20000000000 */
[----:B------:R-:W-:Y:S01]  /*9e70*/  FMUL.FTZ R117, R11, R117 ;  /* 0x000000750b757220 */ /* 0x000fe20000410000 */
[----:B------:R-:W-:Y:S01]  /*9e80*/  LEA.HI R13, R13, R13, RZ, 0x1d ;  /* 0x0000000d0d0d7211 */ /* 0x000fe200078fe8ff */
[----:B------:R-:W-:Y:S01]  /*9e90*/  FMUL.FTZ R112, R11, R112 ;  /* 0x000000700b707220 */ /* 0x000fe20000410000 */
[----:B------:R-:W-:Y:S01]  /*9ea0*/  F2FP.BF16.PACK_AB R124, R125, R124 ;  /* 0x0000007c7d7c723e */ /* 0x000fe200000010ff */
[C---:B------:R-:W-:Y:S01]  /*9eb0*/  FMUL.FTZ R113, R11.reuse, R113 ;  /* 0x000000710b717220 */ /* 0x040fe20000410000 */
[----:B------:R-:W-:Y:S01]  /*9ec0*/  LEA R0, R0, R13, 0x1 ;  /* 0x0000000d00007211 */ /* 0x000fe200078e08ff */
[----:B------:R-:W-:Y:S01]  /*9ed0*/  FMUL.FTZ R108, R11, R108 ;  /* 0x0000006c0b6c7220 */ /* 0x000fe20000410000 */
[----:B------:R-:W-:Y:S01]  /*9ee0*/  F2FP.BF16.PACK_AB R120, R121, R120 ;  /* 0x000000787978723e */ /* 0x000fe200000010ff */
        /* <DEDUP_REMOVED lines=28> */
[----:B------:R-:W-:Y:S01]  /*a0b0*/  FMUL.FTZ R53, R11, R53 ;  /* 0x000000350b357220 */ /* 0x000fe20000410000 */
[----:B------:R-:W-:Y:S01]  /*a0c0*/  F2FP.BF16.PACK_AB R48, R49, R48 ;  /* 0x000000303130723e */ /* 0x000fe200000010ff */
[C---:B------:R-:W-:Y:S01]  /*a0d0*/  FMUL.FTZ R56, R11.reuse, R56 ;  /* 0x000000380b387220 */ /* 0x040fe20000410000 */
[----:B------:R-:W3:Y:S01]  /*a0e0*/  @P5 MUFU.LG2 R7, R7 ;  /* 0x0000000700075308 */ /* 0x000ee20000000c00 */
[----:B------:R-:W-:Y:S01]  /*a0f0*/  FMUL.FTZ R57, R11, R57 ;  /* 0x000000390b397220 */ /* 0x000fe20000410000 */
[----:B------:R-:W-:Y:S01]  /*a100*/  F2FP.BF16.PACK_AB R52, R53, R52 ;  /* 0x000000343534723e */ /* 0x000fe200000010ff */
[----:B------:R-:W-:-:S02]  /*a110*/  FMUL.FTZ R60, R11, R60 ;  /* 0x0000003c0b3c7220 */ /* 0x000fc40000410000 */
[----:B------:R-:W-:Y:S01]  /*a120*/  FMUL.FTZ R61, R11, R61 ;  /* 0x0000003d0b3d7220 */ /* 0x000fe20000410000 */
[----:B------:R-:W-:Y:S01]  /*a130*/  F2FP.BF16.PACK_AB R56, R57, R56 ;  /* 0x000000383938723e */ /* 0x000fe200000010ff */
[C---:B------:R-:W-:Y:S01]  /*a140*/  FMUL.FTZ R64, R11.reuse, R64 ;  /* 0x000000400b407220 */ /* 0x040fe20000410000 */
[----:B------:R-:W4:Y:S01]  /*a150*/  @P4 MUFU.LG2 R6, R6 ;  /* 0x0000000600064308 */ /* 0x000f220000000c00 */
[----:B------:R-:W-:Y:S01]  /*a160*/  FMUL.FTZ R65, R11, R65 ;  /* 0x000000410b417220 */ /* 0x000fe20000410000 */
[----:B------:R-:W-:Y:S01]  /*a170*/  F2FP.BF16.PACK_AB R60, R61, R60 ;  /* 0x0000003c3d3c723e */ /* 0x000fe200000010ff */
[C---:B------:R-:W-:Y:S01]  /*a180*/  FMUL.FTZ R68, R11.reuse, R68 ;  /* 0x000000440b447220 */ /* 0x040fe20000410000 */
[----:B------:R-:W5:Y:S01]  /*a190*/  S2R R61, SR_CTAID.X ;  /* 0x00000000003d7919 */ /* 0x000f620000002500 */
[----:B------:R-:W-:Y:S01]  /*a1a0*/  FMUL.FTZ R69, R11, R69 ;  /* 0x000000450b457220 */ /* 0x000fe20000410000 */
[----:B------:R-:W-:Y:S01]  /*a1b0*/  F2FP.BF16.PACK_AB R64, R65, R64 ;  /* 0x000000404140723e */ /* 0x000fe200000010ff */
[----:B------:R-:W-:-:S02]  /*a1c0*/  FMUL.FTZ R72, R11, R72 ;  /* 0x000000480b487220 */ /* 0x000fc40000410000 */
[----:B------:R-:W-:Y:S01]  /*a1d0*/  FMUL.FTZ R73, R11, R73 ;  /* 0x000000490b497220 */ /* 0x000fe20000410000 */
[----:B------:R-:W-:Y:S01]  /*a1e0*/  F2FP.BF16.PACK_AB R68, R69, R68 ;  /* 0x000000444544723e */ /* 0x000fe200000010ff */
[C---:B------:R-:W-:Y:S01]  /*a1f0*/  FMUL.FTZ R76, R11.reuse, R76 ;  /* 0x0000004c0b4c7220 */ /* 0x040fe20000410000 */
[----:B-1----:R-:W-:Y:S01]  /*a200*/  ISETP.NE.AND P1, PT, R14, RZ, PT ;  /* 0x000000ff0e00720c */ /* 0x002fe20003f25270 */
        /* <DEDUP_REMOVED lines=12> */
[----:B------:R-:W-:Y:S01]  /*a2d0*/  @P1 MOV R65, 0x1 ;  /* 0x0000000100411802 */ /* 0x000fe20000000f00 */
[----:B------:R-:W-:Y:S01]  /*a2e0*/  FMUL.FTZ R93, R11, R93 ;  /* 0x0000005d0b5d7220 */ /* 0x000fe20000410000 */
[----:B------:R-:W-:Y:S01]  /*a2f0*/  F2FP.BF16.PACK_AB R88, R89, R88 ;  /* 0x000000585958723e */ /* 0x000fe200000010ff */
[----:B------:R-:W-:-:S02]  /*a300*/  FMUL.FTZ R96, R11, R96 ;  /* 0x000000600b607220 */ /* 0x000fc40000410000 */
[----:B------:R-:W-:Y:S01]  /*a310*/  FMUL.FTZ R11, R11, R97 ;  /* 0x000000610b0b7220 */ /* 0x000fe20000410000 */
[----:B------:R-:W-:Y:S01]  /*a320*/  F2FP.BF16.PACK_AB R92, R93, R92 ;  /* 0x0000005c5d5c723e */ /* 0x000fe200000010ff */
[C---:B--2---:R-:W-:Y:S02]  /*a330*/  FMUL.FTZ R131, R12.reuse, R131 ;  /* 0x000000830c837220 */ /* 0x044fe40000410000 */
[C---:B------:R-:W-:Y:S01]  /*a340*/  FMUL.FTZ R130, R12.reuse, R130 ;  /* 0x000000820c827220 */ /* 0x040fe20000410000 */
[----:B------:R-:W-:Y:S01]  /*a350*/  F2FP.BF16.PACK_AB R96, R11, R96 ;  /* 0x000000600b60723e */ /* 0x000fe200000010ff */
[----:B------:R-:W-:Y:S01]  /*a360*/  IMAD.MOV.U32 R8, RZ, RZ, 0x40 ;  /* 0x00000040ff087424 */ /* 0x000fe200078e00ff */
[C---:B------:R-:W-:Y:S01]  /*a370*/  IADD3 R11, R13.reuse, -0x10, RZ ;  /* 0xfffffff00d0b7810 */ /* 0x040fe20007ffe0ff */
[C---:B------:R-:W-:Y:S01]  /*a380*/  FMUL.FTZ R127, R12.reuse, R127 ;  /* 0x0000007f0c7f7220 */ /* 0x040fe20000410000 */
[----:B------:R-:W-:Y:S01]  /*a390*/  @P3 IADD3 R11, R13, 0x10, RZ ;  /* 0x000000100d0b3810 */ /* 0x000fe20007ffe0ff */
[C---:B------:R-:W-:Y:S01]  /*a3a0*/  FMUL.FTZ R126, R12.reuse, R126 ;  /* 0x0000007e0c7e7220 */ /* 0x040fe20000410000 */
[----:B------:R-:W-:Y:S01]  /*a3b0*/  F2FP.BF16.PACK_AB R130, R131, R130 ;  /* 0x000000828382723e */ /* 0x000fe200000010ff */
[----:B------:R-:W-:Y:S01]  /*a3c0*/  FMUL.FTZ R123, R12, R123 ;  /* 0x0000007b0c7b7220 */ /* 0x000fe20000410000 */
[----:B------:R-:W-:Y:S01]  /*a3d0*/  SEL R8, R8, 0xffffffc0, !P2 ;  /* 0xffffffc008087807 */ /* 0x000fe20005000000 */
[C---:B------:R-:W-:Y:S01]  /*a3e0*/  FMUL.FTZ R122, R12.reuse, R122 ;  /* 0x0000007a0c7a7220 */ /* 0x040fe20000410000 */
[----:B------:R-:W-:Y:S01]  /*a3f0*/  F2FP.BF16.PACK_AB R126, R127, R126 ;  /* 0x0000007e7f7e723e */ /* 0x000fe200000010ff */
[----:B------:R-:W-:Y:S01]  /*a400*/  FMUL.FTZ R119, R12, R119 ;  /* 0x000000770c777220 */ /* 0x000fe20000410000 */
[----:B------:R-:W-:Y:S01]  /*a410*/  IADD3 R17, R0, R11, RZ ;  /* 0x0000000b00117210 */ /* 0x000fe20007ffe0ff */
        /* <DEDUP_REMOVED lines=10> */
[----:B------:R-:W-:Y:S01]  /*a4c0*/  FMUL.FTZ R107, R12, R107 ;  /* 0x0000006b0c6b7220 */ /* 0x000fe20000410000 */
[----:B------:R-:W-:Y:S01]  /*a4d0*/  IADD3 R23, R8, R11, RZ ;  /* 0x0000000b08177210 */ /* 0x000fe20007ffe0ff */
        /* <DEDUP_REMOVED lines=26> */
[----:B------:R-:W-:Y:S01]  /*a680*/  IMAD.IADD R25, R17, 0x1, R8 ;  /* 0x0000000111197824 */ /* 0x000fe200078e0208 */
        /* <DEDUP_REMOVED lines=43> */
[----:B------:R-:W-:Y:S01]  /*a940*/  FMUL.FTZ R12, R12, R98 ;  /* 0x000000620c0c7220 */ /* 0x000fe20000410000 */
[----:B------:R-:W-:Y:S01]  /*a950*/  F2FP.BF16.PACK_AB R94, R95, R94 ;  /* 0x0000005e5f5e723e */ /* 0x000fe200000010ff */
[----:B------:R-:W1:Y:S01]  /*a960*/  LDC.U8 R8, c[0x0][0x328] ;  /* 0x0000ca00ff087b82 */ /* 0x000e620000000000 */
[----:B------:R-:W-:Y:S01]  /*a970*/  STS [R11+0x2400], R42 ;  /* 0x0024002a0b007388 */ /* 0x000fe20000000800 */
[----:B------:R-:W-:-:S02]  /*a980*/  @P1 MOV R63, c[0x0][0x210] ;  /* 0x00008400003f1a02 */ /* 0x000fc40000000f00 */
[----:B------:R-:W-:Y:S01]  /*a990*/  F2FP.BF16.PACK_AB R12, R99, R12 ;  /* 0x0000000c630c723e */ /* 0x000fe200000010ff */
[----:B------:R-:W-:Y:S02]  /*a9a0*/  STS [R15+0x2000], R44 ;  /* 0x0020002c0f007388 */ /* 0x000fe40000000800 */
[----:B------:R-:W-:Y:S02]  /*a9b0*/  @P1 IMAD R63, R63, c[0x0][0x214], RZ ;  /* 0x000085003f3f1a24 */ /* 0x000fe400078e02ff */
[----:B------:R-:W-:Y:S04]  /*a9c0*/  STS [R15+0x2400], R46 ;  /* 0x0024002e0f007388 */ /* 0x000fe80000000800 */
[----:B------:R-:W-:Y:S04]  /*a9d0*/  STS [R17+0x2000], R48 ;  /* 0x0020003011007388 */ /* 0x000fe80000000800 */
[----:B------:R-:W-:Y:S04]  /*a9e0*/  STS [R17+0x2400], R50 ;  /* 0x0024003211007388 */ /* 0x000fe80000000800 */
[----:B------:R-:W-:Y:S01]  /*a9f0*/  STS [R19+0x2000], R52 ;  /* 0x0020003413007388 */ /* 0x000fe20000000800 */
[----:B-1----:R-:W-:-:S03]  /*aa00*/  ISETP.NE.AND P2, PT, R8, RZ, PT ;  /* 0x000000ff0800720c */ /* 0x002fc60003f45270 */
[----:B------:R-:W-:Y:S01]  /*aa10*/  STS [R19+0x2400], R54 ;  /* 0x0024003613007388 */ /* 0x000fe20000000800 */
[----:B------:R-:W-:Y:S02]  /*aa20*/  @!P1 MOV R8, c[0x0][0x214] ;  /* 0x0000850000089a02 */ /* 0x000fe40000000f00 */
[----:B------:R-:W-:Y:S01]  /*aa30*/  ISETP.NE.OR P3, PT, R14, RZ, !P2 ;  /* 0x000000ff0e00720c */ /* 0x000fe20005765670 */
[----:B------:R-:W-:Y:S01]  /*aa40*/  STS [R23+0x2000], R56 ;  /* 0x0020003817007388 */ /* 0x000fe20000000800 */
[----:B------:R-:W-:-:S03]  /*aa50*/  @!P1 SEL R63, R8, c[0x0][0x234], !P2 ;  /* 0x00008d00083f9a07 */ /* 0x000fc60005000000 */
[----:B------:R-:W-:Y:S02]  /*aa60*/  STS [R23+0x2400], R58 ;  /* 0x0024003a17007388 */ /* 0x000fe40000000800 */
[----:B------:R-:W-:Y:S02]  /*aa70*/  @!P1 IMAD R65, R63, c[0x0][0x1c0], RZ ;  /* 0x000070003f419a24 */ /* 0x000fe400078e02ff */
[----:B------:R-:W-:Y:S02]  /*aa80*/  STS [R21+0x2000], R60 ;  /* 0x0020003c15007388 */ /* 0x000fe40000000800 */
[C---:B------:R-:W-:Y:S02]  /*aa90*/  IMAD R65, R2.reuse, R65, RZ ;  /* 0x0000004102417224 */ /* 0x040fe400078e02ff */
[----:B------:R1:W-:Y:S03]  /*aaa0*/  STS [R21+0x2400], R62 ;  /* 0x0024003e15007388 */ /* 0x0003e60000000800 */
[----:B------:R-:W-:Y:S01]  /*aab0*/  SEL R65, R65, RZ, P3 ;  /* 0x000000ff41417207 */ /* 0x000fe20001800000 */
[----:B------:R2:W-:Y:S04]  /*aac0*/  STS [R25+0x2000], R64 ;  /* 0x0020004019007388 */ /* 0x0005e80000000800 */
[----:B------:R3:W-:Y:S04]  /*aad0*/  STS [R25+0x2400], R66 ;  /* 0x0024004219007388 */ /* 0x0007e80000000800 */
[----:B------:R4:W-:Y:S04]  /*aae0*/  STS [R13+0x4000], R68 ;  /* 0x004000440d007388 */ /* 0x0009e80000000800 */
[----:B------:R-:W-:Y:S04]  /*aaf0*/  STS [R13+0x4400], R70 ;  /* 0x004400460d007388 */ /* 0x000fe80000000800 */
[----:B------:R-:W-:Y:S04]  /*ab00*/  STS [R11+0x4000], R72 ;  /* 0x004000480b007388 */ /* 0x000fe80000000800 */
[----:B------:R5:W-:Y:S01]  /*ab10*/  STS [R11+0x4400], R74 ;  /* 0x0044004a0b007388 */ /* 0x000be20000000800 */
[----:B-1----:R-:W-:-:S03]  /*ab20*/  @!P3 IMAD R62, R2, c[0x0][0x214], RZ ;  /* 0x00008500023eba24 */ /* 0x002fc600078e02ff */
[----:B------:R1:W-:Y:S01]  /*ab30*/  STS [R15+0x4000], R76 ;  /* 0x0040004c0f007388 */ /* 0x0003e20000000800 */
[----:B--2---:R-:W-:Y:S02]  /*ab40*/  SHF.R.S32.HI R64, RZ, 0x1f, R3 ;  /* 0x0000001fff407819 */ /* 0x004fe40000011403 */
[----:B------:R-:W-:Y:S01]  /*ab50*/  @!P3 SEL R62, R62, R215, !P0 ;  /* 0x000000d73e3eb207 */ /* 0x000fe20004000000 */
[----:B------:R1:W-:Y:S01]  /*ab60*/  STS [R15+0x4400], R78 ;  /* 0x0044004e0f007388 */ /* 0x0003e20000000800 */
[----:B------:R-:W-:Y:S01]  /*ab70*/  LEA.HI R64, R64, R3, RZ, 0x2 ;  /* 0x0000000340407211 */ /* 0x000fe200078f10ff */
[----:B---3--:R-:W-:Y:S02]  /*ab80*/  @P5 FMUL.FTZ R66, R7, 0.69314718246459960938 ;  /* 0x3f31721807425820 */ /* 0x008fe40000410000 */
[----:B------:R1:W-:Y:S01]  /*ab90*/  STS [R17+0x4000], R80 ;  /* 0x0040005011007388 */ /* 0x0003e20000000800 */
[----:B----4-:R-:W-:Y:S01]  /*aba0*/  CS2R R68, SRZ ;  /* 0x0000000000447805 */ /* 0x010fe2000001ff00 */
[----:B------:R-:W-:Y:S01]  /*abb0*/  LOP3.LUT R64, R64, 0xffffffc, RZ, 0xc0, !PT ;  /* 0x0ffffffc40407812 */ /* 0x000fe200078ec0ff */
[----:B------:R-:W-:Y:S01]  /*abc0*/  @P4 FMUL.FTZ R7, R6, 0.69314718246459960938 ;  /* 0x3f31721806074820 */ /* 0x000fe20000410000 */
[----:B------:R1:W-:Y:S01]  /*abd0*/  STS [R17+0x4400], R82 ;  /* 0x0044005211007388 */ /* 0x0003e20000000800 */
[----:B------:R-:W-:-:S02]  /*abe0*/  @!P3 MOV R68, R62 ;  /* 0x0000003e0044b202 */ /* 0x000fc40000000f00 */
[----:B------:R-:W-:Y:S01]  /*abf0*/  @!P3 SHF.R.S32.HI R69, RZ, 0x1f, R62 ;  /* 0x0000001fff45b819 */ /* 0x000fe2000001143e */
[----:B------:R1:W-:Y:S01]  /*ac00*/  STS [R19+0x4000], R84 ;  /* 0x0040005413007388 */ /* 0x0003e20000000800 */
[----:B------:R-:W-:Y:S02]  /*ac10*/  IADD3 R64, R3, -R64, RZ ;  /* 0x8000004003407210 */ /* 0x000fe40007ffe0ff */
[----:B------:R-:W-:Y:S01]  /*ac20*/  MOV R3, 0x7f800000 ;  /* 0x7f80000000037802 */ /* 0x000fe20000000f00 */
[----:B------:R1:W-:Y:S01]  /*ac30*/  STS [R19+0x4400], R86 ;  /* 0x0044005613007388 */ /* 0x0003e20000000800 */
[----:B------:R-:W-:Y:S01]  /*ac40*/  MOV R62, 0x7f800000 ;  /* 0x7f800000003e7802 */ /* 0x000fe20000000f00 */
[----:B------:R-:W-:Y:S02]  /*ac50*/  @P5 FFMA.FTZ R3, R133, c[0x0][0x238], R66 ;  /* 0x00008e0085035a23 */ /* 0x000fe40000010042 */
[----:B------:R1:W-:Y:S01]  /*ac60*/  STS [R23+0x4000], R88 ;  /* 0x0040005817007388 */ /* 0x0003e20000000800 */
[----:B------:R-:W-:-:S03]  /*ac70*/  @P4 FFMA.FTZ R62, R132, c[0x0][0x238], R7 ;  /* 0x00008e00843e4a23 */ /* 0x000fc60000010007 */
[----:B------:R1:W-:Y:S04]  /*ac80*/  STS [R23+0x4400], R90 ;  /* 0x0044005a17007388 */ /* 0x0003e80000000800 */
[----:B------:R1:W-:Y:S04]  /*ac90*/  STS [R21+0x4000], R92 ;  /* 0x0040005c15007388 */ /* 0x0003e80000000800 */
[----:B------:R1:W-:Y:S04]  /*aca0*/  STS [R21+0x4400], R94 ;  /* 0x0044005e15007388 */ /* 0x0003e80000000800 */
[----:B------:R1:W-:Y:S04]  /*acb0*/  STS [R25+0x4000], R96 ;  /* 0x0040006019007388 */ /* 0x0003e80000000800 */
[----:B------:R1:W-:Y:S04]  /*acc0*/  STS [R25+0x4400], R12 ;  /* 0x0044000c19007388 */ /* 0x0003e80000000800 */
[----:B------:R-:W5:Y:S04]  /*acd0*/  S2R R0, SR_TID.X ;  /* 0x0000000000007919 */ /* 0x000f680000002100 */
[----:B------:R-:W-:Y:S06]  /*ace0*/  BAR.SYNC.DEFER_BLOCKING 0x0 ;  /* 0x0000000000007b1d */ /* 0x000fec0000010000 */
[----:B------:R-:W2:Y:S01]  /*acf0*/  S2R R60, SR_CTAID.Z ;  /* 0x00000000003c7919 */ /* 0x000ea20000002700 */
[----:B-----5:R-:W-:-:S03]  /*ad00*/  SHF.R.S32.HI R11, RZ, 0x1f, R0 ;  /* 0x0000001fff0b7819 */ /* 0x020fc60000011400 */
[----:B------:R1:W3:Y:S01]  /*ad10*/  LDS.128 R52, [R217] ;  /* 0x00000000d9347984 */ /* 0x0002e20000000c00 */
[----:B------:R-:W-:-:S03]  /*ad20*/  LEA.HI R8, R11, R0, RZ, 0x5 ;  /* 0x000000000b087211 */ /* 0x000fc600078f28ff */
[----:B------:R1:W4:Y:S01]  /*ad30*/  LDS.128 R48, [R217+0x800] ;  /* 0x00080000d9307984 */ /* 0x0003220000000c00 */
[----:B------:R-:W-:Y:S01]  /*ad40*/  LOP3.LUT R67, R8, 0xffffffe0, RZ, 0xc0, !PT ;  /* 0xffffffe008437812 */ /* 0x000fe200078ec0ff */
[----:B--2---:R-:W-:Y:S01]  /*ad50*/  IMAD R65, R60, R63, R65 ;  /* 0x0000003f3c417224 */ /* 0x004fe200078e0241 */
[----:B------:R-:W-:Y:S01]  /*ad60*/  @P1 MOV R8, c[0x0][0x210] ;  /* 0x0000840000081a02 */ /* 0x000fe20000000f00 */
[----:B------:R1:W2:Y:S01]  /*ad70*/  LDS.128 R44, [R217+0x1000] ;  /* 0x00100000d92c7984 */ /* 0x0002a20000000c00 */
[----:B------:R-:W-:Y:S01]  /*ad80*/  IADD3 R2, R0, -R67, RZ ;  /* 0x8000004300027210 */ /* 0x000fe20007ffe0ff */
[----:B------:R-:W-:Y:S02]  /*ad90*/  @!P1 IMAD.MOV.U32 R8, RZ, RZ, 0x1 ;  /* 0x00000001ff089424 */ /* 0x000fe400078e00ff */
[----:B------:R1:W1:Y:S01]  /*ada0*/  LDS.128 R40, [R217+0x1800] ;  /* 0x00180000d9287984 */ /* 0x0002620000000c00 */
[----:B------:R-:W-:-:S03]  /*adb0*/  SHF.R.S32.HI R67, RZ, 0x1f, R2 ;  /* 0x0000001fff437819 */ /* 0x000fc60000011402 */
[----:B------:R1:W1:Y:S01]  /*adc0*/  LDS.128 R36, [R217+0x2000] ;  /* 0x00200000d9247984 */ /* 0x0002620000000c00 */
[----:B------:R-:W-:Y:S01]  /*add0*/  LEA.HI R67, R67, R2, RZ, 0x2 ;  /* 0x0000000243437211 */ /* 0x000fe200078f10ff */
[----:B------:R-:W-:Y:S02]  /*ade0*/  IMAD R2, R61, R8, RZ ;  /* 0x000000083d027224 */ /* 0x000fe400078e02ff */
[----:B------:R1:W1:Y:S01]  /*adf0*/  LDS.128 R32, [R217+0x2800] ;  /* 0x00280000d9207984 */ /* 0x0002620000000c00 */
        /* <DEDUP_REMOVED lines=14> */
[----:B---34-:R-:W-:Y:S01]  /*aee0*/  IMAD R64, R61, -0x40, R220 ;  /* 0xffffffc03d407824 */ /* 0x018fe200078e02dc */
        /* <DEDUP_REMOVED lines=15> */
.L_x_915:
[----:B---34-:R-:W-:Y:S05]  /*afe0*/  BSYNC B0 ;  /* 0x0000000000007941 */ /* 0x018fea0003800000 */
.L_x_914:
        /* <DEDUP_REMOVED lines=15> */
[----:B-1----:R-:W-:-:S04]  /*b0e0*/  IMAD.WIDE R216, R216, 0x40, R6 ;  /* 0x00000040d8d87825 */ /* 0x002fc800078e0206 */
        /* <DEDUP_REMOVED lines=15> */
.L_x_917:
[----:B------:R-:W-:Y:S05]  /*b1e0*/  BSYNC B0 ;  /* 0x0000000000007941 */ /* 0x000fea0003800000 */
.L_x_916:
[----:B------:R-:W-:Y:S01]  /*b1f0*/  LEA.HI.SX32 R0, R4, 0x10, 0x1d ;  /* 0x0000001004007811 */ /* 0x000fe200078feaff */
        /* <DEDUP_REMOVED lines=19> */
.L_x_919:
[----:B------:R-:W-:Y:S05]  /*b330*/  BSYNC B0 ;  /* 0x0000000000007941 */ /* 0x000fea0003800000 */
.L_x_918:
        /* <DEDUP_REMOVED lines=17> */
[----:B--2---:R1:W-:Y:S04]  /*b450*/  @!P2 STG.E.128 [R2.64], R44 ;  /* 0x0000002c0200a986 */ /* 0x0043e8000c101d04 */
[----:B------:R1:W-:Y:S04]  /*b460*/  @!P1 STG.E.128 [R2.64+0x80], R28 ;  /* 0x0000801c02009986 */ /* 0x0003e8000c101d04 */
[----:B------:R1:W-:Y:S02]  /*b470*/  @!P0 STG.E.128 [R2.64+0x100], R12 ;  /* 0x0001000c02008986 */ /* 0x0003e4000c101d04 */
.L_x_921:
[----:B------:R-:W-:Y:S05]  /*b480*/  BSYNC B0 ;  /* 0x0000000000007941 */ /* 0x000fea0003800000 */
.L_x_920:
        /* <DEDUP_REMOVED lines=21> */
.L_x_880:
[----:B------:R-:W1:Y:S01]  /*b5e0*/  LDC.U8 R3, c[0x0][0x329] ;  /* 0x0000ca40ff037b82 */ /* 0x000e620000000000 */
[----:B------:R-:W2:Y:S01]  /*b5f0*/  S2R R0, SR_TID.X ;  /* 0x0000000000007919 */ /* 0x000ea20000002100 */
[----:B------:R-:W-:Y:S01]  /*b600*/  ISETP.NE.AND P3, PT, R215, -0x1, PT ;  /* 0xffffffffd700780c */ /* 0x000fe20003f65270 */
[----:B------:R-:W-:Y:S01]  /*b610*/  ULDC.64 UR4, c[0x0][0x118] ;  /* 0x0000460000047ab9 */ /* 0x000fe20000000a00 */
[----:B------:R-:W-:Y:S01]  /*b620*/  IADD3 R220, -R81, R220, RZ ;  /* 0x000000dc51dc7210 */ /* 0x000fe20007ffe1ff */
[----:B------:R-:W-:Y:S03]  /*b630*/  BSSY B0, `(.L_x_922) ;  /* 0x0000042000007945 */ /* 0x000fe60003800000 */
        /* <DEDUP_REMOVED lines=18> */
[----:B------:R-:W-:Y:S01]  /*b760*/  @!P3 IMAD R2, R16, c[0x0][0x1e4], R9 ;  /* 0x000079001002ba24 */ /* 0x000fe200078e0209 */
[----:B------:R-:W-:Y:S01]  /*b770*/  ISETP.NE.OR P0, PT, R215, -0x1, P2 ;  /* 0xffffffffd700780c */ /* 0x000fe20001705670 */
[----:B------:R-:W-:Y:S01]  /*b780*/  IMAD.IADD R0, R0, 0x1, -R5 ;  /* 0x0000000100007824 */ /* 0x000fe200078e0a05 */
[----:B------:R-:W-:Y:S01]  /*b790*/  SHF.R.S32.HI R5, RZ, 0x1f, R24 ;  /* 0x0000001fff057819 */ /* 0x000fe20000011418 */
[----:B------:R-:W-:-:S02]  /*b7a0*/  @!P1 IMAD R7, R8, c[0x0][0x1c0], RZ ;  /* 0x0000700008079a24 */ /* 0x000fc400078e02ff */
[----:B------:R-:W-:Y:S02]  /*b7b0*/  @P3 IMAD R3, R215, c[0x0][0x1ec], R11 ;  /* 0x00007b00d7033a24 */ /* 0x000fe400078e020b */
[----:B------:R-:W-:Y:S02]  /*b7c0*/  @!P3 IMAD.IADD R3, R13, 0x1, R2 ;  /* 0x000000010d03b824 */ /* 0x000fe400078e0202 */
[----:B------:R-:W-:Y:S01]  /*b7d0*/  IMAD.SHL.U32 R2, R0, 0x8, RZ ;  /* 0x0000000800027824 */ /* 0x000fe200078e00ff */
[----:B------:R-:W-:Y:S01]  /*b7e0*/  CS2R R12, SRZ ;  /* 0x00000000000c7805 */ /* 0x000fe2000001ff00 */
[C---:B------:R-:W-:Y:S02]  /*b7f0*/  IMAD R7, R16.reuse, R7, RZ ;  /* 0x0000000710077224 */ /* 0x040fe400078e02ff */
[----:B------:R-:W-:Y:S01]  /*b800*/  @!P0 IMAD R215, R16, c[0x0][0x214], RZ ;  /* 0x0000850010d78a24 */ /* 0x000fe200078e02ff */
[----:B------:R-:W-:Y:S01]  /*b810*/  IADD3 R10, P0, R2, R10, RZ ;  /* 0x0000000a020a7210 */ /* 0x000fe20007f1e0ff */
[----:B------:R-:W-:Y:S01]  /*b820*/  @P1 IMAD.MOV.U32 R4, RZ, RZ, c[0x0][0x210] ;  /* 0x00008400ff041624 */ /* 0x000fe200078e00ff */
[----:B------:R-:W-:Y:S01]  /*b830*/  SEL R7, R7, RZ, P2 ;  /* 0x000000ff07077207 */ /* 0x000fe20001000000 */
[----:B------:R-:W-:Y:S01]  /*b840*/  IMAD R5, R5, c[0x0][0x1f0], RZ ;  /* 0x00007c0005057a24 */ /* 0x000fe200078e02ff */
[----:B------:R-:W-:Y:S01]  /*b850*/  @!P2 SHF.R.S32.HI R13, RZ, 0x1f, R215 ;  /* 0x0000001fff0da819 */ /* 0x000fe200000114d7 */
[----:B------:R-:W-:Y:S01]  /*b860*/  @!P1 IMAD.MOV.U32 R4, RZ, RZ, 0x1 ;  /* 0x00000001ff049424 */ /* 0x000fe200078e00ff */
[----:B------:R-:W-:Y:S01]  /*b870*/  @!P2 MOV R12, R215 ;  /* 0x000000d7000ca202 */ /* 0x000fe20000000f00 */
[----:B------:R-:W-:Y:S01]  /*b880*/  IMAD R8, R24, R8, R7 ;  /* 0x0000000818087224 */ /* 0x000fe200078e0207 */
[----:B------:R-:W-:-:S02]  /*b890*/  ISETP.GE.AND P2, PT, R6, R220, PT ;  /* 0x000000dc0600720c */ /* 0x000fc40003f46270 */
        /* <DEDUP_REMOVED lines=27> */
.L_x_923:
[----:B------:R-:W-:Y:S05]  /*ba50*/  BSYNC B0 ;  /* 0x0000000000007941 */ /* 0x000fea0003800000 */
.L_x_922:
        /* <DEDUP_REMOVED lines=20> */
.L_x_925:
[----:B------:R-:W-:Y:S05]  /*bba0*/  BSYNC B0 ;  /* 0x0000000000007941 */ /* 0x000fea0003800000 */
.L_x_924:
        /* <DEDUP_REMOVED lines=20> */
.L_x_927:
[----:B------:R-:W-:Y:S05]  /*bcf0*/  BSYNC B0 ;  /* 0x0000000000007941 */ /* 0x000fea0003800000 */
.L_x_926:
        /* <DEDUP_REMOVED lines=19> */
.L_x_929:
[----:B------:R-:W-:Y:S05]  /*be30*/  BSYNC B0 ;  /* 0x0000000000007941 */ /* 0x000fea0003800000 */
.L_x_928:
        /* <DEDUP_REMOVED lines=35> */
.L_x_930:
        /* <DEDUP_REMOVED lines=9> */
.L_x_1294:


//--------------------- .text._ZN5flash16flash_fwd_kernelI23Flash_fwd_kernel_traitsILi192ELi64ELi64ELi4ELb0ELb0EN7cutlass10bfloat16_tE19Flash_kernel_traitsILi192ELi64ELi64ELi4ES3_EELb1ELb0ELb1ELb0ELb0ELb1ELb0ELb0EEEvNS_16Flash_fwd_paramsE --------------------------
	.section	.text._ZN5flash16flash_fwd_kernelI23Flash_fwd_kernel_traitsILi192ELi64ELi64ELi4ELb0ELb0EN7cutlass10bfloat16_tE19Flash_kernel_traitsILi192ELi64ELi64ELi4ES3_EELb1ELb0ELb1ELb0ELb0ELb1ELb0ELb0EEEvNS_16Flash_fwd_paramsE,"ax",@progbits
	.sectioninfo	@"SHI_REGISTERS=252"
	.align	128
        .global         _ZN5flash16flash_fwd_kernelI23Flash_fwd_kernel_traitsILi192ELi64ELi64ELi4ELb0ELb0EN7cutlass10bfloat16_tE19Flash_kernel_traitsILi192ELi64ELi64ELi4ES3_EELb1ELb0ELb1ELb0ELb0ELb1ELb0ELb0EEEvNS_16Flash_fwd_paramsE
        .type           _ZN5flash16flash_fwd_kernelI23Flash_fwd_kernel_traitsILi192ELi64ELi64ELi4ELb0ELb0EN7cutlass10bfloat16_tE19Flash_kernel_traitsILi192ELi64ELi64ELi4ES3_EELb1ELb0ELb1ELb0ELb0ELb1ELb0ELb0EEEvNS_16Flash_fwd_paramsE,@function
        .size           _ZN5flash16flash_fwd_kernelI23Flash_fwd_kernel_traitsILi192ELi64ELi64ELi4ELb0ELb0EN7cutlass10bfloat16_tE19Flash_kernel_traitsILi192ELi64ELi64ELi4ES3_EELb1ELb0ELb1ELb0ELb0ELb1ELb0ELb0EEEvNS_16Flash_fwd_paramsE,(.L_x_1295 - _ZN5flash16flash_fwd_kernelI23Flash_fwd_kernel_traitsILi192ELi64ELi64ELi4ELb0ELb0EN7cutlass10bfloat16_tE19Flash_kernel_traitsILi192ELi64ELi64ELi4ES3_EELb1ELb0ELb1ELb0ELb0ELb1ELb0ELb0EEEvNS_16Flash_fwd_paramsE)
        .other          _ZN5flash16flash_fwd_kernelI23Flash_fwd_kernel_traitsILi192ELi64ELi64ELi4ELb0ELb0EN7cutlass10bfloat16_tE19Flash_kernel_traitsILi192ELi64ELi64ELi4ES3_EELb1ELb0ELb1ELb0ELb0ELb1ELb0ELb0EEEvNS_16Flash_fwd_paramsE,@"STO_CUDA_ENTRY STV_DEFAULT"
_ZN5flash16flash_fwd_kernelI23Flash_fwd_kernel_traitsILi192ELi64ELi64ELi4ELb0ELb0EN7cutlass10bfloat16_tE19Flash_kernel_traitsILi192ELi64ELi64ELi4ES3_EELb1ELb0ELb1ELb0ELb0ELb1ELb0ELb0EEEvNS_16Flash_fwd_paramsE:
.text._ZN5flash16flash_fwd_kernelI23Flash_fwd_kernel_traitsILi192ELi64ELi64ELi4ELb0ELb0EN7cutlass10bfloat16_tE19Flash_kernel_traitsILi192ELi64ELi64ELi4ES3_EELb1ELb0ELb1ELb0ELb0ELb1ELb0ELb0EEEvNS_16Flash_fwd_paramsE:
        /* <DEDUP_REMOVED lines=19> */
[----:B------:R-:W-:Y:S01]  /*0130*/  UISETP.NE.AND.EX UP1, UPT, URZ, UR5, UPT, UP1 ;  /* 0x000000053f00728c */ /* 0x000fe2000bf25310 */
[----:B------:R-:W1:Y:S01]  /*0140*/  S2UR UR8, SR_CTAID.Z ;  /* 0x00000000000879c3 */ /* 0x000e620000002700 */
[----:B------:R-:W-:Y:S02]  /*0150*/  UMOV UR7, 0x4 ;  /* 0x0000000400077882 */ /* 0x000fe40000000000 */
        /* <DEDUP_REMOVED lines=34> */
[----:B------:R-:W4:Y:S04]  /*0380*/  @P1 LDG.E R7, [R10.64] ;  /* 0x0000000e0a071981 */ /* 0x000f28000c1e1900 */
[----:B------:R-:W5:Y:S01]  /*0390*/  @!P2 LDG.E R0, [R2.64] ;  /* 0x0000000e0200a981 */ /* 0x000f62000c1e1900 */
[----:B------:R-:W-:Y:S01]  /*03a0*/  UMOV UR12, 0xffffffff ;  /* 0xffffffff000c7882 */ /* 0x000fe20000000000 */
[----:B------:R-:W-:Y:S01]  /*03b0*/  SHF.R.S32.HI R6, RZ, 0x1f, R87 ;  /* 0x0000001fff067819 */ /* 0x000fe20000011457 */
[----:B------:R-:W-:Y:S02]  /*03c0*/  UMOV UR19, 0xffffffff ;  /* 0xffffffff00137882 */ /* 0x000fe40000000000 */
[----:B------:R-:W-:Y:S01]  /*03d0*/  ULDC UR4, c[0x0][0x1c0] ;  /* 0x0000700000047ab9 */ /* 0x000fe20000000800 */
[----:B------:R-:W-:Y:S01]  /*03e0*/  LEA.HI R86, R6, R87, RZ, 0x5 ;  /* 0x0000005706567211 */ /* 0x000fe200078f28ff */
[----:B------:R-:W-:-:S02]  /*03f0*/  UIMAD UR4, UR9, UR4, UR8 ;  /* 0x00000004090472a4 */ /* 0x000fc4000f8e0208 */
[----:B------:R-:W-:Y:S01]  /*0400*/  UMOV UR18, URZ ;  /* 0x0000003f00127c82 */ /* 0x000fe20008000000 */
[----:B------:R-:W-:Y:S01]  /*0410*/  LOP3.LUT R88, R86, 0xffffffe0, RZ, 0xc0, !PT ;  /* 0xffffffe056587812 */ /* 0x000fe200078ec0ff */
[----:B------:R-:W-:-:S04]  /*0420*/  USHF.L.U32 UR5, UR4, 0x5, URZ ;  /* 0x0000000504057899 */ /* 0x000fc8000800063f */
[----:B------:R-:W-:Y:S01]  /*0430*/  IMAD.IADD R88, R87, 0x1, -R88 ;  /* 0x0000000157587824 */ /* 0x000fe200078e0a58 */
[----:B------:R-:W-:Y:S01]  /*0440*/  USHF.R.S32.HI UR4, URZ, 0x1f, UR5 ;  /* 0x0000001f3f047899 */ /* 0x000fe20008011405 */
        /* <DEDUP_REMOVED lines=19> */
.L_x_931:
[----:B------:R-:W-:Y:S02]  /*0580*/  ULDC UR6, c[0x0][0x218] ;  /* 0x0000860000067ab9 */ /* 0x000fe40000000800 */
.L_x_932:
        /* <DEDUP_REMOVED lines=25> */
[----:B------:R-:W-:Y:S02]  /*0720*/  UIADD3 UR7, UR17, 0x3f, URZ ;  /* 0x0000003f11077890 */ /* 0x000fe4000fffe03f */
[----:B------:R-:W-:-:S02]  /*0730*/  UIADD3 UR11, UR6, -UR11, URZ ;  /* 0x8000000b060b7290 */ /* 0x000fc4000fffe03f */
        /* <DEDUP_REMOVED lines=19> */
[----:B------:R-:W-:Y:S01]  /*0870*/  ULDC.64 UR4, c[0x0][0x1e0] ;  /* 0x0000780000047ab9 */ /* 0x000fe20000000a00 */
[----:B------:R-:W1:Y:S01]  /*0880*/  S2R R6, SR_CTAID.Z ;  /* 0x0000000000067919 */ /* 0x000e620000002700 */
[----:B------:R-:W-:Y:S01]  /*0890*/  ULDC.U8 UR18, c[0x0][0x328] ;  /* 0x0000ca0000127ab9 */ /* 0x000fe20000000000 */
[----:B------:R-:W-:Y:S01]  /*08a0*/  LOP3.LUT R0, R10, 0x1ffffff8, RZ, 0xc0, !PT ;  /* 0x1ffffff80a007812 */ /* 0x000fe200078ec0ff */
[----:B------:R-:W-:Y:S01]  /*08b0*/  ULDC.64 UR6, c[0x0][0x1e8] ;  /* 0x00007a0000067ab9 */ /* 0x000fe20000000a00 */
[----:B------:R-:W2:Y:S01]  /*08c0*/  S2R R13, SR_CTAID.X ;  /* 0x00000000000d7919 */ /* 0x000ea20000002500 */
[----:B------:R-:W-:Y:S01]  /*08d0*/  UISETP.NE.AND UP3, UPT, UR18, URZ, UPT ;  /* 0x0000003f1200728c */ /* 0x000fe2000bf65270 */
[----:B------:R-:W-:Y:S01]  /*08e0*/  SHF.R.S32.HI R10, RZ, 0x3, R10 ;  /* 0x00000003ff0a7819 */ /* 0x000fe2000001140a */
[----:B------:R-:W-:Y:S01]  /*08f0*/  USHF.R.S32.HI UR20, URZ, 0x1f, UR8 ;  /* 0x0000001f3f147899 */ /* 0x000fe20008011408 */
[----:B------:R-:W-:Y:S01]  /*0900*/  IMAD.IADD R0, R87, 0x1, -R0 ;  /* 0x0000000157007824 */ /* 0x000fe200078e0a00 */
[----:B------:R-:W-:Y:S01]  /*0910*/  @!UP0 USHF.R.S32.HI UR19, URZ, 0x1f, UR9 ;  /* 0x0000001f3f138899 */ /* 0x000fe20008011409 */
[----:B------:R-:W-:Y:S01]  /*0920*/  SHF.R.S32.HI R11, RZ, 0x1f, R10 ;  /* 0x0000001fff0b7819 */ /* 0x000fe2000001140a */
[----:B------:R-:W-:Y:S01]  /*0930*/  @!UP0 UIMAD.WIDE.U32 UR22, UR9, UR4, URZ ;  /* 0x00000004091682a5 */ /* 0x000fe2000f8e003f */
[----:B------:R-:W-:Y:S01]  /*0940*/  IMAD.SHL.U32 R0, R0, 0x8, RZ ;  /* 0x0000000800007824 */ /* 0x000fe200078e00ff */
[----:B------:R-:W-:Y:S01]  /*0950*/  @!UP0 UIMAD UR19, UR19, UR4, URZ ;  /* 0x00000004131382a4 */ /* 0x000fe2000f8e023f */
[----:B------:R-:W-:Y:S01]  /*0960*/  BSSY B0, `(.L_x_934) ;  /* 0x0000038000007945 */ /* 0x000fe20003800000 */
[----:B------:R-:W-:-:S02]  /*0970*/  @UP0 UIMAD.WIDE.U32 UR10, UR12, UR6, URZ ;  /* 0x000000060c0a02a5 */ /* 0x000fc4000f8e003f */
[----:B------:R-:W-:Y:S02]  /*0980*/  ULDC.U8 UR4, c[0x0][0x329] ;  /* 0x0000ca4000047ab9 */ /* 0x000fe40000000000 */
[----:B------:R-:W-:Y:S02]  /*0990*/  UISETP.NE.AND UP2, UPT, UR4, URZ, UPT ;  /* 0x0000003f0400728c */ /* 0x000fe4000bf45270 */
[----:B------:R-:W-:Y:S02]  /*09a0*/  @!UP0 UIMAD UR19, UR9, UR5, UR19 ;  /* 0x00000005091382a4 */ /* 0x000fe4000f8e0213 */
[----:B------:R-:W-:Y:S02]  /*09b0*/  UISETP.EQ.AND UP3, UPT, UR4, URZ, UP3 ;  /* 0x0000003f0400728c */ /* 0x000fe40009f62270 */
[----:B------:R-:W-:Y:S02]  /*09c0*/  @UP0 UIMAD UR7, UR12, UR7, UR11 ;  /* 0x000000070c0702a4 */ /* 0x000fe4000f8e020b */
[----:B------:R-:W-:Y:S01]  /*09d0*/  ULDC.64 UR4, c[0x0][0x1f0] ;  /* 0x00007c0000047ab9 */ /* 0x000fe20000000a00 */
[----:B--2---:R-:W-:Y:S01]  /*09e0*/  IMAD.WIDE R12, R13, 0x40, R10 ;  /* 0x000000400d0c7825 */ /* 0x004fe200078e020a */
[----:B------:R-:W-:-:S02]  /*09f0*/  UIMAD UR4, UR20, UR4, URZ ;  /* 0x00000004140472a4 */ /* 0x000fc4000f8e023f */
[----:B------:R-:W-:Y:S02]  /*0a00*/  @!UP2 UISETP.NE.AND UP1, UPT, UR18, URZ, UPT ;  /* 0x0000003f1200a28c */ /* 0x000fe4000bf25270 */
[----:B------:R-:W-:Y:S02]  /*0a10*/  @UP0 UMOV UR20, UR10 ;  /* 0x0000000a00140c82 */ /* 0x000fe40008000000 */
[----:B------:R-:W-:Y:S02]  /*0a20*/  ULDC UR17, c[0x0][0x214] ;  /* 0x0000850000117ab9 */ /* 0x000fe40000000800 */
[----:B------:R-:W-:Y:S02]  /*0a30*/  @UP2 ULDC UR10, c[0x0][0x210] ;  /* 0x00008400000a2ab9 */ /* 0x000fe40000000800 */
[----:B------:R-:W-:Y:S02]  /*0a40*/  ULDC UR11, c[0x0][0x234] ;  /* 0x00008d00000b7ab9 */ /* 0x000fe40000000800 */
[----:B------:R-:W-:-:S02]  /*0a50*/  @UP2 UIMAD UR10, UR10, UR17, URZ ;  /* 0x000000110a0a22a4 */ /* 0x000fc4000f8e023f */
[----:B------:R-:W-:Y:S02]  /*0a60*/  @!UP2 USEL UR10, UR17, UR11, !UP1 ;  /* 0x0000000b110aa287 */ /* 0x000fe4000c800000 */
[----:B------:R-:W-:Y:S02]  /*0a70*/  ULDC UR6, c[0x0][0x1c0] ;  /* 0x0000700000067ab9 */ /* 0x000fe40000000800 */
[----:B------:R-:W-:Y:S02]  /*0a80*/  @UP2 UMOV UR21, 0x1 ;  /* 0x0000000100152882 */ /* 0x000fe40000000000 */
[----:B------:R-:W-:Y:S02]  /*0a90*/  @!UP2 UIMAD UR21, UR10, UR6, URZ ;  /* 0x000000060a15a2a4 */ /* 0x000fe4000f8e023f */
[----:B------:R-:W-:Y:S02]  /*0aa0*/  @!UP0 UMOV UR20, UR22 ;  /* 0x0000001600148c82 */ /* 0x000fe40008000000 */
[----:B------:R-:W-:Y:S01]  /*0ab0*/  @!UP0 UIADD3 UR7, UR23, UR19, URZ ;  /* 0x0000001317078290 */ /* 0x000fe2000fffe03f */
[----:B------:R-:W-:Y:S01]  /*0ac0*/  IADD3 R2, P0, R0, UR20, RZ ;  /* 0x0000001400027c10 */ /* 0x000fe2000ff1e0ff */
[----:B------:R-:W-:-:S02]  /*0ad0*/  UIADD3 UR13, -UR16, UR13, URZ ;  /* 0x0000000d100d7290 */ /* 0x000fc4000fffe13f */
[----:B------:R-:W-:Y:S02]  /*0ae0*/  @UP3 UIMAD UR18, UR9, UR17, URZ ;  /* 0x00000011091232a4 */ /* 0x000fe4000f8e023f */
[----:B------:R-:W-:Y:S01]  /*0af0*/  UIMAD UR21, UR9, UR21, URZ ;  /* 0x00000015091572a4 */ /* 0x000fe2000f8e023f */
[----:B------:R-:W-:Y:S01]  /*0b00*/  LEA.HI.X.SX32 R3, R0, UR7, 0x1, P0 ;  /* 0x0000000700037c11 */ /* 0x000fe200080f0eff */
[----:B------:R-:W-:Y:S01]  /*0b10*/  @UP3 USEL UR18, UR18, UR12, !UP0 ;  /* 0x0000000c12123287 */ /* 0x000fe2000c000000 */
[----:B------:R-:W-:Y:S01]  /*0b20*/  ISETP.GE.AND P0, PT, R10, UR13, PT ;  /* 0x0000000d0a007c0c */ /* 0x000fe2000bf06270 */
[----:B------:R-:W-:Y:S02]  /*0b30*/  @UP2 ULDC UR24, c[0x0][0x210] ;  /* 0x0000840000182ab9 */ /* 0x000fe40000000800 */
[----:B------:R-:W-:Y:S01]  /*0b40*/  USEL UR21, UR21, URZ, !UP3 ;  /* 0x0000003f15157287 */ /* 0x000fe2000d800000 */
[----:B-1----:R-:W-:Y:S01]  /*0b50*/  IMAD.WIDE.U32 R6, R6, c[0x0][0x1f0], R2 ;  /* 0x00007c0006067a25 */ /* 0x002fe200078e0002 */
[----:B------:R-:W-:-:S02]  /*0b60*/  @!UP2 UMOV UR24, 0x1 ;  /* 0x000000010018a882 */ /* 0x000fc40000000000 */
[----:B------:R-:W-:Y:S02]  /*0b70*/  UIMAD UR16, UR16, UR24, URZ ;  /* 0x00000018101072a4 */ /* 0x000fe4000f8e023f */
[----:B------:R-:W-:Y:S02]  /*0b80*/  UIMAD UR21, UR8, UR10, UR21 ;  /* 0x0000000a081572a4 */ /* 0x000fe4000f8e0215 */
[----:B------:R-:W-:Y:S02]  /*0b90*/  @!UP3 UMOV UR26, URZ ;  /* 0x0000003f001abc82 */ /* 0x000fe40008000000 */
[----:B------:R-:W-:Y:S02]  /*0ba0*/  @UP3 UMOV UR26, UR18 ;  /* 0x00000012001a3c82 */ /* 0x000fe40008000000 */
[----:B------:R-:W-:Y:S02]  /*0bb0*/  UIMAD UR4, UR8, UR5, UR4 ;  /* 0x00000005080472a4 */ /* 0x000fe4000f8e0204 */
[----:B------:R-:W-:-:S02]  /*0bc0*/  @!UP3 UMOV UR27, URZ ;  /* 0x0000003f001bbc82 */ /* 0x000fc40008000000 */
        /* <DEDUP_REMOVED lines=17> */
.L_x_935:
[----:B------:R-:W-:Y:S05]  /*0ce0*/  BSYNC B0 ;  /* 0x0000000000007941 */ /* 0x000fea0003800000 */
.L_x_934:
        /* <DEDUP_REMOVED lines=17> */
.L_x_937:
[----:B------:R-:W-:Y:S05]  /*0e00*/  BSYNC B0 ;  /* 0x0000000000007941 */ /* 0x000fea0003800000 */
.L_x_936:
        /* <DEDUP_REMOVED lines=17> */
.L_x_939:
[----:B------:R-:W-:Y:S05]  /*0f20*/  BSYNC B0 ;  /* 0x0000000000007941 */ /* 0x000fea0003800000 */
.L_x_938:
        /* <DEDUP_REMOVED lines=16> */
.L_x_941:
[----:B------:R-:W-:Y:S05]  /*1030*/  BSYNC B0 ;  /* 0x0000000000007941 */ /* 0x000fea0003800000 */
.L_x_940:
        /* <DEDUP_REMOVED lines=15> */
[----:B-1----:R-:W-:Y:S02]  /*1130*/  @!P4 LEA R8, P1, R3, c[0x0][0x200], 0x2 ;  /* 0x000080000308ca11 */ /* 0x002fe400078210ff */
        /* <DEDUP_REMOVED lines=19> */
.L_x_933:
        /* <DEDUP_REMOVED lines=34> */
.L_x_942:
[----:B-1----:R-:W-:Y:S01]  /*1490*/  IABS R5, c[0x0][0x1c8] ;  /* 0x0000720000057a13 */ /* 0x002fe20000000000 */
[----:B------:R-:W1:Y:S01]  /*14a0*/  S2R R0, SR_CTAID.Z ;  /* 0x0000000000007919 */ /* 0x000e620000002700 */
[----:B------:R-:W-:Y:S01]  /*14b0*/  IMAD.MOV.U32 R8, RZ, RZ, RZ ;  /* 0x000000ffff087224 */ /* 0x000fe200078e00ff */
[----:B------:R-:W-:Y:S01]  /*14c0*/  ULDC UR4, c[0x0][0x1c8] ;  /* 0x0000720000047ab9 */ /* 0x000fe20000000800 */
        /* <DEDUP_REMOVED lines=10> */
[----:B--2---:R-:W-:-:S06]  /*1570*/  IADD3 R9, R9, 0xffffffe, RZ ;  /* 0x0ffffffe09097810 */ /* 0x004fcc0007ffe0ff */
[----:B------:R-:W1:Y:S02]  /*1580*/  F2I.FTZ.U32.TRUNC.NTZ R9, R9 ;  /* 0x0000000900097305 */ /* 0x000e64000021f000 */
[----:B-1----:R-:W-:-:S04]  /*1590*/  IMAD.MOV R3, RZ, RZ, -R9 ;  /* 0x000000ffff037224 */ /* 0x002fc800078e0a09 */
        /* <DEDUP_REMOVED lines=27> */
.L_x_943:
[CC--:B------:R-:W-:Y:S01]  /*1750*/  LEA.HI R20, R6.reuse, R87.reuse, RZ, 0x3 ;  /* 0x0000005706147211 */ /* 0x0c0fe200078f18ff */
[----:B------:R-:W1:Y:S01]  /*1760*/  S2R R18, SR_CTAID.Z ;  /* 0x0000000000127919 */ /* 0x000e620000002700 */
[----:B------:R-:W-:Y:S01]  /*1770*/  ULDC.64 UR4, c[0x0][0x1a8] ;  /* 0x00006a0000047ab9 */ /* 0x000fe20000000a00 */
[----:B------:R-:W-:Y:S01]  /*1780*/  LEA.HI R5, R6, R87, RZ, 0x6 ;  /* 0x0000005706057211 */ /* 0x000fe200078f30ff */
[----:B------:R-:W-:Y:S01]  /*1790*/  UIMAD UR4, UR19, UR4, URZ ;  /* 0x00000004130472a4 */ /* 0x000fe2000f8e023f */
[----:B------:R-:W-:Y:S01]  /*17a0*/  LOP3.LUT R0, R20, 0xfffffff8, RZ, 0xc0, !PT ;  /* 0xfffffff814007812 */ /* 0x000fe200078ec0ff */
[----:B------:R-:W2:Y:S01]  /*17b0*/  S2R R84, SR_CTAID.X ;  /* 0x0000000000547919 */ /* 0x000ea20000002500 */
[----:B------:R-:W-:Y:S01]  /*17c0*/  SHF.R.S32.HI R20, RZ, 0x3, R20 ;  /* 0x00000003ff147819 */ /* 0x000fe20000011414 */
[----:B------:R-:W-:Y:S01]  /*17d0*/  UIMAD UR4, UR8, UR5, UR4 ;  /* 0x00000005080472a4 */ /* 0x000fe2000f8e0204 */
[----:B------:R-:W-:Y:S01]  /*17e0*/  IMAD.SHL.U32 R5, R5, 0x8, RZ ;  /* 0x0000000805057824 */ /* 0x000fe200078e00ff */
[----:B------:R-:W-:Y:S01]  /*17f0*/  UIADD3 UR29, UR28, -0x1, URZ ;  /* 0xffffffff1c1d7890 */ /* 0x000fe2000fffe03f */
[----:B------:R-:W-:Y:S01]  /*1800*/  IMAD.IADD R0, R87, 0x1, -R0 ;  /* 0x0000000157007824 */ /* 0x000fe200078e0a00 */
[C---:B------:R-:W-:Y:S01]  /*1810*/  IADD3 R7, R20.reuse, 0x20, RZ ;  /* 0x0000002014077810 */ /* 0x040fe20007ffe0ff */
[----:B------:R-:W-:Y:S01]  /*1820*/  IMAD.SHL.U32 R3, R20, 0x40, RZ ;  /* 0x0000004014037824 */ /* 0x000fe200078e00ff */
[----:B------:R-:W-:Y:S01]  /*1830*/  SHF.R.S32.HI R21, RZ, 0x1f, R20 ;  /* 0x0000001fff157819 */ /* 0x000fe20000011414 */
[----:B------:R-:W-:Y:S01]  /*1840*/  IMAD.SHL.U32 R212, R0, 0x8, RZ ;  /* 0x0000000800d47824 */ /* 0x000fe200078e00ff */
[----:B------:R-:W-:Y:S01]  /*1850*/  IADD3 R195, R20, 0x30, RZ ;  /* 0x0000003014c37810 */ /* 0x000fe20007ffe0ff */
[----:B------:R-:W-:Y:S01]  /*1860*/  UIMAD UR5, UR29, -0x40, UR17 ;  /* 0xffffffc01d0578a4 */ /* 0x000fe2000f8e0211 */
[----:B------:R-:W-:Y:S01]  /*1870*/  LOP3.LUT R3, R3, 0x1c0, RZ, 0xc0, !PT ;  /* 0x000001c003037812 */ /* 0x000fe200078ec0ff */
[----:B------:R-:W-:Y:S01]  /*1880*/  ULDC.64 UR8, c[0x0][0x198] ;  /* 0x0000660000087ab9 */ /* 0x000fe20000000a00 */
[--C-:B------:R-:W-:Y:S01]  /*1890*/  SHF.R.S32.HI R213, RZ, 0x1f, R212.reuse ;  /* 0x0000001fffd57819 */ /* 0x100fe200000114d4 */
[----:B------:R-:W-:Y:S01]  /*18a0*/  USHF.R.S32.HI UR18, URZ, 0x1f, UR29 ;  /* 0x0000001f3f127899 */ /* 0x000fe2000801141d */
[----:B------:R-:W-:Y:S01]  /*18b0*/  IADD3 R8, P0, R212, UR6, RZ ;  /* 0x00000006d4087c10 */ /* 0x000fe2000ff1e0ff */
[----:B------:R-:W-:Y:S01]  /*18c0*/  IMAD.SHL.U32 R205, R87, 0x2, RZ ;  /* 0x0000000257cd7824 */ /* 0x000fe200078e00ff */
[----:B------:R-:W-:Y:S01]  /*18d0*/  SHF.R.U32.HI R196, RZ, 0x3, R3 ;  /* 0x00000003ffc47819 */ /* 0x000fe20000011603 */
[C-C-:B------:R-:W-:Y:S01]  /*18e0*/  IMAD.WIDE.U32 R10, R20.reuse, c[0x0][0x198], R212.reuse ;  /* 0x00006600140a7a25 */ /* 0x140fe200078e00d4 */
[----:B------:R-:W-:Y:S01]  /*18f0*/  IADD3.X R9, R213, UR10, RZ, P0, !PT ;  /* 0x0000000ad5097c10 */ /* 0x000fe200087fe4ff */
[----:B------:R-:W-:Y:S01]  /*1900*/  UIADD3 UR10, -UR16, UR13, URZ ;  /* 0x0000000d100a7290 */ /* 0x000fe2000fffe13f */
[--C-:B------:R-:W-:Y:S01]  /*1910*/  LOP3.LUT R3, R3, 0x38, R212.reuse, 0xf8, !PT ;  /* 0x0000003803037812 */ /* 0x100fe200078ef8d4 */
[----:B------:R-:W-:Y:S01]  /*1920*/  IMAD.WIDE.U32 R28, R20, c[0x0][0x1a0], R212 ;  /* 0x00006800141c7a25 */ /* 0x000fe200078e00d4 */
[----:B------:R-:W-:Y:S01]  /*1930*/  IADD3 R200, P4, R10, UR20, RZ ;  /* 0x000000140ac87c10 */ /* 0x000fe2000ff9e0ff */
[----:B------:R-:W-:Y:S01]  /*1940*/  UISETP.GT.AND UP0, UPT, UR29, UR11, UPT ;  /* 0x0000000b1d00728c */ /* 0x000fe2000bf04270 */
[----:B------:R-:W-:Y:S01]  /*1950*/  LOP3.LUT R196, R3, R196, RZ, 0x3c, !PT ;  /* 0x000000c403c47212 */ /* 0x000fe200078e3cff */
[----:B-1----:R-:W-:Y:S01]  /*1960*/  IMAD.WIDE.U32 R18, R18, c[0x0][0x1a8], R8 ;  /* 0x00006a0012127a25 */ /* 0x002fe200078e0008 */
[----:B------:R-:W-:-:S02]  /*1970*/  IADD3 R8, R20, 0x10, RZ ;  /* 0x0000001014087810 */ /* 0x000fc40007ffe0ff */
[----:B------:R-:W-:Y:S01]  /*1980*/  ISETP.GE.AND P1, PT, R7, UR10, PT ;  /* 0x0000000a07007c0c */ /* 0x000fe2000bf26270 */
[----:B------:R-:W-:Y:S01]  /*1990*/  IMAD R3, R21, c[0x0][0x198], RZ ;  /* 0x0000660015037a24 */ /* 0x000fe200078e02ff */
[----:B------:R-:W-:Y:S01]  /*19a0*/  ISETP.GE.AND P2, PT, R8, UR10, PT ;  /* 0x0000000a08007c0c */ /* 0x000fe2000bf46270 */
[----:B--2---:R-:W-:Y:S01]  /*19b0*/  IMAD.WIDE R198, R84, 0x40, R20 ;  /* 0x0000004054c67825 */ /* 0x004fe200078e0214 */
[C---:B------:R-:W-:Y:S02]  /*19c0*/  ISETP.GE.AND P3, PT, R20.reuse, UR10, PT ;  /* 0x0000000a14007c0c */ /* 0x040fe4000bf66270 */
[----:B------:R-:W-:Y:S01]  /*19d0*/  ISETP.GE.AND P0, PT, R195, UR10, PT ;  /* 0x0000000ac3007c0c */ /* 0x000fe2000bf06270 */
[----:B------:R-:W-:Y:S01]  /*19e0*/  IMAD R3, R20, c[0x0][0x19c], R3 ;  /* 0x0000670014037a24 */ /* 0x000fe200078e0203 */
[----:B------:R-:W-:Y:S01]  /*19f0*/  IADD3 R19, R19, UR4, RZ ;  /* 0x0000000413137c10 */ /* 0x000fe2000fffe0ff */
[----:B------:R-:W-:Y:S01]  /*1a00*/  UMOV UR4, 0x6 ;  /* 0x0000000600047882 */ /* 0x000fe20000000000 */
[----:B------:R-:W-:Y:S01]  /*1a10*/  LOP3.LUT R196, R196, 0xfffffe00, R5, 0xf8, !PT ;  /* 0xfffffe00c4c47812 */ /* 0x000fe200078ef805 */
[----:B------:R-:W-:Y:S01]  /*1a20*/  USHF.L.U64.HI UR9, UR8, UR4, UR9 ;  /* 0x0000000408097299 */ /* 0x000fe20008010209 */
[----:B------:R-:W-:Y:S01]  /*1a30*/  IADD3.X R201, R11, UR7, R3, P4, !PT ;  /* 0x000000070bc97c10 */ /* 0x000fe2000a7fe403 */
[--C-:B------:R-:W-:Y:S01]  /*1a40*/  @!P1 IMAD.MOV.U32 R22, RZ, RZ, R18.reuse ;  /* 0x000000ffff169224 */ /* 0x100fe200078e0012 */
[C---:B------:R-:W-:Y:S01]  /*1a50*/  @!P1 IADD3 R12, P4, R198.reuse, 0x20, RZ ;  /* 0x00000020c60c9810 */ /* 0x040fe20007f9e0ff */
[----:B------:R-:W-:Y:S01]  /*1a60*/  @!P2 IMAD.MOV.U32 R10, RZ, RZ, R18 ;  /* 0x000000ffff0aa224 */ /* 0x000fe200078e0012 */
[C---:B------:R-:W-:Y:S01]  /*1a70*/  @!P2 IADD3 R16, P5, R198.reuse, 0x10, RZ ;  /* 0x00000010c610a810 */ /* 0x040fe20007fbe0ff */
[----:B------:R-:W-:Y:S01]  /*1a80*/  @!P3 IMAD R9, R199, c[0x0][0x190], RZ ;  /* 0x00006400c709ba24 */ /* 0x000fe200078e02ff */
[----:B------:R-:W-:Y:S01]  /*1a90*/  USHF.L.U32 UR4, UR8, 0x6, URZ ;  /* 0x0000000608047899 */ /* 0x000fe2000800063f */
[--C-:B------:R-:W-:Y:S01]  /*1aa0*/  @!P1 IMAD.X R5, RZ, RZ, R199.reuse, P4 ;  /* 0x000000ffff059224 */ /* 0x100fe200020e06c7 */
[----:B------:R-:W-:Y:S01]  /*1ab0*/  @!P0 IADD3 R14, P4, R198, 0x30, RZ ;  /* 0x00000030c60e8810 */ /* 0x000fe20007f9e0ff */
[----:B------:R-:W-:Y:S01]  /*1ac0*/  @!P2 IMAD.X R3, RZ, RZ, R199, P5 ;  /* 0x000000ffff03a224 */ /* 0x000fe200028e06c7 */
[----:B------:R-:W-:Y:S01]  /*1ad0*/  ISETP.GE.AND P5, PT, R8, UR5, PT ;  /* 0x0000000508007c0c */ /* 0x000fe2000bfa6270 */
[--C-:B------:R-:W-:Y:S01]  /*1ae0*/  @!P2 IMAD.MOV.U32 R11, RZ, RZ, R19.reuse ;  /* 0x000000ffff0ba224 */ /* 0x100fe200078e0013 */
[----:B------:R-:W-:Y:S01]  /*1af0*/  UIMAD UR6, UR9, UR29, URZ ;  /* 0x0000001d090672a4 */ /* 0x000fe2000f8e023f */
[----:B------:R-:W-:Y:S01]  /*1b00*/  @!P2 IMAD R3, R3, c[0x0][0x190], RZ ;  /* 0x000064000303aa24 */ /* 0x000fe200078e02ff */
[----:B------:R-:W-:Y:S01]  /*1b10*/  SHF.R.S32.HI R86, RZ, 0x5, R86 ;  /* 0x00000005ff567819 */ /* 0x000fe20000011456 */
[--C-:B------:R-:W-:Y:S01]  /*1b20*/  @!P1 IMAD.MOV.U32 R23, RZ, RZ, R19.reuse ;  /* 0x000000ffff179224 */ /* 0x100fe200078e0013 */
[----:B------:R-:W-:Y:S01]  /*1b30*/  UIMAD UR6, UR18, UR4, UR6 ;  /* 0x00000004120672a4 */ /* 0x000fe2000f8e0206 */
[----:B------:R-:W-:Y:S01]  /*1b40*/  @!P0 IMAD.MOV.U32 R24, RZ, RZ, R18 ;  /* 0x000000ffff188224 */ /* 0x000fe200078e0012 */
[----:B------:R-:W-:Y:S01]  /*1b50*/  LOP3.LUT R205, R205, 0x6, RZ, 0xc0, !PT ;  /* 0x00000006cdcd7812 */ /* 0x000fe200078ec0ff */
[----:B------:R-:W-:-:S02]  /*1b60*/  @!P0 IMAD.MOV.U32 R25, RZ, RZ, R19 ;  /* 0x000000ffff198224 */ /* 0x000fc400078e0013 */
[----:B------:R-:W-:Y:S02]  /*1b70*/  @!P1 IMAD R5, R5, c[0x0][0x190], RZ ;  /* 0x0000640005059a24 */ /* 0x000fe400078e02ff */
[C---:B------:R-:W-:Y:S02]  /*1b80*/  @!P3 IMAD R9, R198.reuse, c[0x0][0x194], R9 ;  /* 0x00006500c609ba24 */ /* 0x040fe400078e0209 */
[----:B------:R-:W-:-:S04]  /*1b90*/  @!P3 IMAD.WIDE.U32 R18, R198, c[0x0][0x190], R18 ;  /* 0x00006400c612ba25 */ /* 0x000fc800078e0012 */
[C---:B------:R-:W-:Y:S02]  /*1ba0*/  @!P2 IMAD R3, R16.reuse, c[0x0][0x194], R3 ;  /* 0x000065001003aa24 */ /* 0x040fe400078e0203 */
[----:B------:R-:W-:-:S04]  /*1bb0*/  @!P2 IMAD.WIDE.U32 R16, R16, c[0x0][0x190], R10 ;  /* 0x000064001010aa25 */ /* 0x000fc800078e000a */
[C---:B------:R-:W-:Y:S02]  /*1bc0*/  @!P1 IMAD R5, R12.reuse, c[0x0][0x194], R5 ;  /* 0x000065000c059a24 */ /* 0x040fe400078e0205 */
[----:B------:R-:W-:Y:S02]  /*1bd0*/  @!P0 IMAD.X R11, RZ, RZ, R199, P4 ;  /* 0x000000ffff0b8224 */ /* 0x000fe400020e06c7 */
[----:B------:R-:W-:Y:S01]  /*1be0*/  @!P1 IMAD.WIDE.U32 R12, R12, c[0x0][0x190], R22 ;  /* 0x000064000c0c9a25 */ /* 0x000fe200078e0016 */
[----:B------:R-:W-:-:S03]  /*1bf0*/  @!P3 LEA R22, P4, R18, c[0x0][0x160], 0x1 ;  /* 0x000058001216ba11 */ /* 0x000fc600078808ff */
[----:B------:R-:W-:Y:S02]  /*1c00*/  @!P3 IMAD.IADD R9, R19, 0x1, R9 ;  /* 0x000000011309b824 */ /* 0x000fe400078e0209 */
[----:B------:R-:W-:Y:S02]  /*1c10*/  @!P2 IMAD.IADD R3, R17, 0x1, R3 ;  /* 0x000000011103a824 */ /* 0x000fe400078e0203 */
[----:B------:R-:W-:Y:S01]  /*1c20*/  IMAD.WIDE.U32 R200, R224, c[0x0][0x1b0], R200 ;  /* 0x00006c00e0c87a25 */ /* 0x000fe200078e00c8 */
[----:B------:R-:W-:Y:S02]  /*1c30*/  @!P3 LEA.HI.X R23, R18, c[0x0][0x164], R9, 0x1, P4 ;  /* 0x000059001217ba11 */ /* 0x000fe400020f0c09 */
[----:B------:R-:W-:Y:S01]  /*1c40*/  SHF.R.S32.HI R9, RZ, 0x1f, R224 ;  /* 0x0000001fff097819 */ /* 0x000fe200000114e0 */
[----:B------:R-:W-:Y:S01]  /*1c50*/  @!P0 IMAD R11, R11, c[0x0][0x190], RZ ;  /* 0x000064000b0b8a24 */ /* 0x000fe200078e02ff */
[----:B------:R-:W-:Y:S01]  /*1c60*/  @!P2 LEA R18, P4, R16, c[0x0][0x160], 0x1 ;  /* 0x000058001012aa11 */ /* 0x000fe200078808ff */
[----:B------:R-:W-:-:S02]  /*1c70*/  IMAD.MOV.U32 R210, RZ, RZ, R200 ;  /* 0x000000ffffd27224 */ /* 0x000fc400078e00c8 */
[----:B------:R-:W-:Y:S01]  /*1c80*/  IMAD R211, R9, c[0x0][0x1b0], RZ ;  /* 0x00006c0009d37a24 */ /* 0x000fe200078e02ff */
[----:B------:R-:W-:Y:S01]  /*1c90*/  @!P2 LEA.HI.X R19, R16, c[0x0][0x164], R3, 0x1, P4 ;  /* 0x000059001013aa11 */ /* 0x000fe200020f0c03 */
[----:B------:R-:W-:Y:S02]  /*1ca0*/  IMAD.U32 R3, RZ, RZ, UR4 ;  /* 0x00000004ff037e24 */ /* 0x000fe4000f8e00ff */
[----:B------:R-:W-:Y:S02]  /*1cb0*/  IMAD R211, R224, c[0x0][0x1b4], R211 ;  /* 0x00006d00e0d37a24 */ /* 0x000fe400078e02d3 */
[C---:B------:R-:W-:Y:S02]  /*1cc0*/  @!P0 IMAD R11, R14.reuse, c[0x0][0x194], R11 ;  /* 0x000065000e0b8a24 */ /* 0x040fe400078e020b */
[----:B------:R-:W-:Y:S02]  /*1cd0*/  IMAD.IADD R211, R201, 0x1, R211 ;  /* 0x00000001c9d37824 */ /* 0x000fe400078e02d3 */
[----:B------:R-:W-:Y:S01]  /*1ce0*/  @!P0 IMAD.WIDE.U32 R14, R14, c[0x0][0x190], R24 ;  /* 0x000064000e0e8a25 */ /* 0x000fe200078e0018 */
[----:B------:R-:W-:-:S03]  /*1cf0*/  @!P1 LEA R24, P4, R12, c[0x0][0x160], 0x1 ;  /* 0x000058000c189a11 */ /* 0x000fc600078808ff */
[----:B------:R-:W-:Y:S01]  /*1d00*/  @!P1 IMAD.IADD R5, R13, 0x1, R5 ;  /* 0x000000010d059824 */ /* 0x000fe200078e0205 */
[----:B------:R-:W-:Y:S01]  /*1d10*/  @!P0 LEA R26, P6, R14, c[0x0][0x160], 0x1 ;  /* 0x000058000e1a8a11 */ /* 0x000fe200078c08ff */
[----:B------:R-:W-:-:S03]  /*1d20*/  IMAD.WIDE.U32 R16, R3, UR29, R210 ;  /* 0x0000001d03107c25 */ /* 0x000fc6000f8e00d2 */
[----:B------:R-:W-:Y:S01]  /*1d30*/  @!P1 LEA.HI.X R25, R12, c[0x0][0x164], R5, 0x1, P4 ;  /* 0x000059000c199a11 */ /* 0x000fe200020f0c05 */
[----:B------:R-:W-:Y:S01]  /*1d40*/  IMAD.U32 R13, RZ, RZ, UR8 ;  /* 0x00000008ff0d7e24 */ /* 0x000fe2000f8e00ff */
[----:B------:R-:W-:Y:S01]  /*1d50*/  IADD3 R17, R17, UR6, RZ ;  /* 0x0000000611117c10 */ /* 0x000fe2000fffe0ff */
[----:B------:R-:W-:Y:S01]  /*1d60*/  IMAD.MOV.U32 R10, RZ, RZ, c[0x0][0x19c] ;  /* 0x00006700ff0a7624 */ /* 0x000fe200078e00ff */
[----:B------:R-:W-:Y:S01]  /*1d70*/  UIMAD.WIDE.U32 UR6, UR8, 0x20, URZ ;  /* 0x00000020080678a5 */ /* 0x000fe2000f8e003f */
[----:B------:R-:W-:Y:S01]  /*1d80*/  IMAD.U32 R5, RZ, RZ, UR8 ;  /* 0x00000008ff057e24 */ /* 0x000fe2000f8e00ff */
[----:B------:R-:W-:Y:S01]  /*1d90*/  @!P5 LEA R12, P4, R13, R16, 0x4 ;  /* 0x000000100d0cd211 */ /* 0x000fe200078820ff */
[----:B------:R-:W-:Y:S02]  /*1da0*/  @!P0 IMAD.IADD R11, R15, 0x1, R11 ;  /* 0x000000010f0b8824 */ /* 0x000fe400078e020b */
[----:B------:R-:W-:Y:S01]  /*1db0*/  IMAD.SHL.U32 R196, R196, 0x2, RZ ;  /* 0x00000002c4c47824 */ /* 0x000fe200078e00ff */
[----:B------:R-:W-:Y:S01]  /*1dc0*/  @!P5 LEA.HI.X R5, R5, R17, R10, 0x4, P4 ;  /* 0x000000110505d211 */ /* 0x000fe200020f240a */
[----:B------:R-:W-:Y:S01]  /*1dd0*/  IMAD R207, R9, c[0x0][0x1b8], RZ ;  /* 0x00006e0009cf7a24 */ /* 0x000fe200078e02ff */
[----:B------:R-:W-:Y:S01]  /*1de0*/  @!P0 LEA.HI.X R27, R14, c[0x0][0x164], R11, 0x1, P6 ;  /* 0x000059000e1b8a11 */ /* 0x000fe200030f0c0b */
[----:B------:R-:W-:Y:S01]  /*1df0*/  IMAD R11, R21, c[0x0][0x1a0], RZ ;  /* 0x00006800150b7a24 */ /* 0x000fe200078e02ff */
[----:B------:R-:W-:Y:S01]  /*1e00*/  @!P5 LEA R14, P4, R12, c[0x0][0x168], 0x1 ;  /* 0x00005a000c0eda11 */ /* 0x000fe200078808ff */
[----:B------:R-:W-:Y:S01]  /*1e10*/  @!PT LDS RZ, [RZ] ;  /* 0x00000000fffff984 */ /* 0x000fe20000000800 */
[----:B------:R-:W-:Y:S01]  /*1e20*/  @!PT LDS RZ, [RZ] ;  /* 0x00000000fffff984 */ /* 0x000fe20000000800 */
[----:B------:R-:W-:Y:S01]  /*1e30*/  @!PT LDS RZ, [RZ] ;  /* 0x00000000fffff984 */ /* 0x000fe20000000800 */
[----:B------:R1:W-:Y:S01]  /*1e40*/  @!P3 LDGSTS.E.BYPASS.LTC128B.128 [R196], [R22.64] ;  /* 0x0000000016c4bfae */ /* 0x0003e2000b901d4e */
[C---:B------:R-:W-:Y:S01]  /*1e50*/  ISETP.GE.AND P6, PT, R20.reuse, UR5, PT ;  /* 0x0000000514007c0c */ /* 0x040fe2000bfc6270 */
[----:B------:R-:W-:Y:S01]  /*1e60*/  IMAD R11, R20, c[0x0][0x1a4], R11 ;  /* 0x00006900140b7a24 */ /* 0x000fe200078e020b */
[----:B------:R-:W-:Y:S01]  /*1e70*/  @!P5 LEA.HI.X R15, R12, c[0x0][0x16c], R5, 0x1, P4 ;  /* 0x00005b000c0fda11 */ /* 0x000fe200020f0c05 */
[----:B------:R1:W-:Y:S01]  /*1e80*/  @!P3 LDGSTS.E.BYPASS.LTC128B.128 [R196+0x2000], [R22.64+0x80] ;  /* 0x0200008016c4bfae */ /* 0x0003e2000b901d4e */
[----:B------:R-:W-:Y:S01]  /*1e90*/  ISETP.GE.AND P4, PT, R7, UR5, PT ;  /* 0x0000000507007c0c */ /* 0x000fe2000bf86270 */
[----:B------:R-:W-:-:S02]  /*1ea0*/  IMAD.SHL.U32 R12, R10, 0x20, RZ ;  /* 0x000000200a0c7824 */ /* 0x000fc400078e00ff */
[----:B------:R1:W-:Y:S01]  /*1eb0*/  @!P3 LDGSTS.E.BYPASS.LTC128B.128 [R196+0x4000], [R22.64+0x100] ;  /* 0x0400010016c4bfae */ /* 0x0003e2000b901d4e */
[----:B------:R-:W-:Y:S01]  /*1ec0*/  ISETP.GE.AND P3, PT, R195, UR5, PT ;  /* 0x00000005c3007c0c */ /* 0x000fe2000bf66270 */
[----:B------:R-:W-:Y:S02]  /*1ed0*/  IMAD.U32 R5, RZ, RZ, UR8 ;  /* 0x00000008ff057e24 */ /* 0x000fe4000f8e00ff */
[----:B------:R2:W-:Y:S01]  /*1ee0*/  @!P2 LDGSTS.E.BYPASS.LTC128B.128 [R196+0x800], [R18.64] ;  /* 0x0080000012c4afae */ /* 0x0005e2000b901d4e */
[----:B------:R-:W-:Y:S02]  /*1ef0*/  IMAD R207, R224, c[0x0][0x1bc], R207 ;  /* 0x00006f00e0cf7a24 */ /* 0x000fe400078e02cf */
[----:B------:R-:W-:Y:S01]  /*1f00*/  IMAD R214, R84, 0x4, R86 ;  /* 0x0000000454d67824 */ /* 0x000fe200078e0256 */
[----:B------:R2:W-:Y:S04]  /*1f10*/  @!P2 LDGSTS.E.BYPASS.LTC128B.128 [R196+0x2800], [R18.64+0x80] ;  /* 0x0280008012c4afae */ /* 0x0005e8000b901d4e */
[----:B------:R2:W-:Y:S04]  /*1f20*/  @!P2 LDGSTS.E.BYPASS.LTC128B.128 [R196+0x4800], [R18.64+0x100] ;  /* 0x0480010012c4afae */ /* 0x0005e8000b901d4e */
[----:B------:R3:W-:Y:S04]  /*1f30*/  @!P1 LDGSTS.E.BYPASS.LTC128B.128 [R196+0x1000], [R24.64] ;  /* 0x0100000018c49fae */ /* 0x0007e8000b901d4e */
[----:B------:R3:W-:Y:S04]  /*1f40*/  @!P1 LDGSTS.E.BYPASS.LTC128B.128 [R196+0x3000], [R24.64+0x80] ;  /* 0x0300008018c49fae */ /* 0x0007e8000b901d4e */
[----:B------:R3:W-:Y:S01]  /*1f50*/  @!P1 LDGSTS.E.BYPASS.LTC128B.128 [R196+0x5000], [R24.64+0x100] ;  /* 0x0500010018c49fae */ /* 0x0007e2000b901d4e */
[----:B------:R-:W-:-:S02]  /*1f60*/  @!P4 IADD3 R13, P1, R16, UR6, RZ ;  /* 0x00000006100dcc10 */ /* 0x000fc4000ff3e0ff */
[C---:B-1----:R-:W-:Y:S01]  /*1f70*/  @!P6 LEA R22, P2, R16.reuse, c[0x0][0x168], 0x1 ;  /* 0x00005a001016ea11 */ /* 0x042fe200078408ff */
[----:B------:R1:W-:Y:S01]  /*1f80*/  @!P0 LDGSTS.E.BYPASS.LTC128B.128 [R196+0x1800], [R26.64] ;  /* 0x018000001ac48fae */ /* 0x0003e2000b901d4e */
[----:B------:R-:W-:Y:S01]  /*1f90*/  @!P4 IADD3.X R12, R17, UR7, R12, P1, !PT ;  /* 0x00000007110ccc10 */ /* 0x000fe20008ffe40c */
[----:B------:R-:W-:Y:S01]  /*1fa0*/  ULDC.64 UR6, c[0x0][0x1a0] ;  /* 0x0000680000067ab9 */ /* 0x000fe20000000a00 */
[----:B------:R-:W-:Y:S01]  /*1fb0*/  @!P6 LEA.HI.X R23, R16, c[0x0][0x16c], R17, 0x1, P2 ;  /* 0x00005b001017ea11 */ /* 0x000fe200010f0c11 */
[----:B------:R1:W-:Y:S01]  /*1fc0*/  @!P0 LDGSTS.E.BYPASS.LTC128B.128 [R196+0x3800], [R26.64+0x80] ;  /* 0x038000801ac48fae */ /* 0x0003e2000b901d4e */
[----:B------:R-:W-:-:S03]  /*1fd0*/  UIMAD UR18, UR18, UR6, URZ ;  /* 0x00000006121272a4 */ /* 0x000fc6000f8e023f */
[----:B------:R1:W-:Y:S01]  /*1fe0*/  @!P0 LDGSTS.E.BYPASS.LTC128B.128 [R196+0x5800], [R26.64+0x100] ;  /* 0x058001001ac48fae */ /* 0x0003e2000b901d4e */
[----:B------:R-:W-:Y:S01]  /*1ff0*/  UIMAD UR7, UR29, UR7, UR18 ;  /* 0x000000071d0772a4 */ /* 0x000fe2000f8e0212 */
[C---:B--2---:R-:W-:Y:S02]  /*2000*/  @!P4 LEA R18, P1, R13.reuse, c[0x0][0x168], 0x1 ;  /* 0x00005a000d12ca11 */ /* 0x044fe400078208ff */
[----:B------:R2:W-:Y:S01]  /*2010*/  @!P6 LDGSTS.E.BYPASS.LTC128B.128 [R196+0x6000], [R22.64] ;  /* 0x0600000016c4efae */ /* 0x0005e2000b901d4e */
[----:B------:R-:W-:Y:S01]  /*2020*/  UIMAD.WIDE.U32 UR18, UR6, 0x20, URZ ;  /* 0x00000020061278a5 */ /* 0x000fe2000f8e003f */
[----:B------:R-:W-:Y:S01]  /*2030*/  @!P4 LEA.HI.X R19, R13, c[0x0][0x16c], R12, 0x1, P1 ;  /* 0x00005b000d13ca11 */ /* 0x000fe200008f0c0c */
[----:B------:R-:W-:Y:S01]  /*2040*/  @!P3 IMAD.WIDE.U32 R12, R5, 0x30, R16 ;  /* 0x00000030050cb825 */ /* 0x000fe200078e0010 */
[----:B------:R2:W-:Y:S01]  /*2050*/  @!P6 LDGSTS.E.BYPASS.LTC128B.128 [R196+0x8000], [R22.64+0x80] ;  /* 0x0800008016c4efae */ /* 0x0005e2000b901d4e */
[----:B------:R-:W-:Y:S02]  /*2060*/  ISETP.GE.AND P1, PT, R8, UR5, PT ;  /* 0x0000000508007c0c */ /* 0x000fe4000bf26270 */
[----:B------:R-:W-:Y:S01]  /*2070*/  @!P3 IMAD R5, R10, 0x30, RZ ;  /* 0x000000300a05b824 */ /* 0x000fe200078e02ff */
[----:B------:R-:W-:Y:S01]  /*2080*/  @!P3 LEA R16, P0, R12, c[0x0][0x168], 0x1 ;  /* 0x00005a000c10ba11 */ /* 0x000fe200078008ff */
[----:B------:R2:W-:Y:S01]  /*2090*/  @!P6 LDGSTS.E.BYPASS.LTC128B.128 [R196+0xa000], [R22.64+0x100] ;  /* 0x0a00010016c4efae */ /* 0x0005e2000b901d4e */
[----:B---3--:R-:W-:Y:S01]  /*20a0*/  IADD3 R24, P2, R28, UR22, RZ ;  /* 0x000000161c187c10 */ /* 0x008fe2000ff5e0ff */
[----:B------:R-:W-:Y:S01]  /*20b0*/  @!P3 IMAD.IADD R5, R13, 0x1, R5 ;  /* 0x000000010d05b824 */ /* 0x000fe200078e0205 */
[----:B------:R-:W-:Y:S01]  /*20c0*/  ISETP.GE.AND P6, PT, R20, UR5, PT ;  /* 0x0000000514007c0c */ /* 0x000fe2000bfc6270 */
[----:B------:R3:W-:Y:S01]  /*20d0*/  @!P5 LDGSTS.E.BYPASS.LTC128B.128 [R196+0x6800], [R14.64] ;  /* 0x068000000ec4dfae */ /* 0x0007e2000b901d4e */
[----:B------:R-:W-:Y:S01]  /*20e0*/  IADD3.X R25, R29, UR21, R11, P2, !PT ;  /* 0x000000151d197c10 */ /* 0x000fe200097fe40b */
[----:B------:R-:W-:Y:S01]  /*20f0*/  UIMAD.WIDE.U32 UR20, UR29, UR6, URZ ;  /* 0x000000061d1472a5 */ /* 0x000fe2000f8e003f */
[----:B------:R-:W-:Y:S01]  /*2100*/  @!P3 LEA.HI.X R17, R12, c[0x0][0x16c], R5, 0x1, P0 ;  /* 0x00005b000c11ba11 */ /* 0x000fe200000f0c05 */
[----:B------:R3:W-:Y:S01]  /*2110*/  @!P5 LDGSTS.E.BYPASS.LTC128B.128 [R196+0x8800], [R14.64+0x80] ;  /* 0x088000800ec4dfae */ /* 0x0007e2000b901d4e */
[----:B------:R-:W-:Y:S01]  /*2120*/  LEA.HI R5, R6, R87, RZ, 0x4 ;  /* 0x0000005706057211 */ /* 0x000fe200078f20ff */
[----:B------:R-:W-:Y:S01]  /*2130*/  IMAD.SHL.U32 R8, R0, 0x40, RZ ;  /* 0x0000004000087824 */ /* 0x000fe200078e00ff */
[----:B------:R-:W-:Y:S01]  /*2140*/  UIADD3 UR7, UR21, UR7, URZ ;  /* 0x0000000715077290 */ /* 0x000fe2000fffe03f */
[----:B------:R3:W-:Y:S01]  /*2150*/  @!P5 LDGSTS.E.BYPASS.LTC128B.128 [R196+0xa800], [R14.64+0x100] ;  /* 0x0a8001000ec4dfae */ /* 0x0007e2000b901d4e */
[----:B------:R-:W-:Y:S01]  /*2160*/  LOP3.LUT R6, R5, 0xfffffff0, RZ, 0xc0, !PT ;  /* 0xfffffff005067812 */ /* 0x000fe200078ec0ff */
[----:B------:R-:W-:Y:S01]  /*2170*/  IMAD.SHL.U32 R11, R20, 0x8, RZ ;  /* 0x00000008140b7824 */ /* 0x000fe200078e00ff */
[----:B------:R-:W-:Y:S01]  /*2180*/  SHF.R.S32.HI R10, RZ, 0x4, R5 ;  /* 0x00000004ff0a7819 */ /* 0x000fe20000011405 */
[----:B------:R4:W-:Y:S01]  /*2190*/  @!P4 LDGSTS.E.BYPASS.LTC128B.128 [R196+0x7000], [R18.64] ;  /* 0x0700000012c4cfae */ /* 0x0009e2000b901d4e */
[----:B------:R-:W-:Y:S01]  /*21a0*/  LOP3.LUT R8, R8, 0x1c0, RZ, 0xc0, !PT ;  /* 0x000001c008087812 */ /* 0x000fe200078ec0ff */
[----:B------:R-:W-:Y:S01]  /*21b0*/  IMAD.IADD R6, R87, 0x1, -R6 ;  /* 0x0000000157067824 */ /* 0x000fe200078e0a06 */
[----:B------:R-:W-:Y:S01]  /*21c0*/  LEA.HI R5, R5, R10, RZ, 0x1 ;  /* 0x0000000a05057211 */ /* 0x000fe200078f08ff */
[----:B------:R4:W-:Y:S01]  /*21d0*/  @!P4 LDGSTS.E.BYPASS.LTC128B.128 [R196+0x9000], [R18.64+0x80] ;  /* 0x0900008012c4cfae */ /* 0x0009e2000b901d4e */
[----:B------:R-:W-:Y:S01]  /*21e0*/  IMAD.WIDE.U32 R224, R224, c[0x0][0x1b8], R24 ;  /* 0x00006e00e0e07a25 */ /* 0x000fe200078e0018 */
[----:B------:R-:W-:-:S02]  /*21f0*/  ISETP.GE.AND P2, PT, R7, UR5, PT ;  /* 0x0000000507007c0c */ /* 0x000fc4000bf46270 */
[----:B------:R4:W-:Y:S01]  /*2200*/  @!P4 LDGSTS.E.BYPASS.LTC128B.128 [R196+0xb000], [R18.64+0x100] ;  /* 0x0b00010012c4cfae */ /* 0x0009e2000b901d4e */
[----:B------:R-:W-:Y:S01]  /*2210*/  SHF.R.S32.HI R9, RZ, 0x1f, R6 ;  /* 0x0000001fff097819 */ /* 0x000fe20000011406 */
[----:B------:R-:W-:Y:S01]  /*2220*/  IMAD.U32 R12, RZ, RZ, UR20 ;  /* 0x00000014ff0c7e24 */ /* 0x000fe2000f8e00ff */
[----:B------:R-:W-:Y:S01]  /*2230*/  LOP3.LUT R11, R8, 0x8, R11, 0xf8, !PT ;  /* 0x00000008080b7812 */ /* 0x000fe200078ef80b */
[----:B------:R5:W-:Y:S01]  /*2240*/  @!P3 LDGSTS.E.BYPASS.LTC128B.128 [R196+0x7800], [R16.64] ;  /* 0x0780000010c4bfae */ /* 0x000be2000b901d4e */
[----:B------:R-:W-:Y:S01]  /*2250*/  IMAD.U32 R13, RZ, RZ, UR21 ;  /* 0x00000015ff0d7e24 */ /* 0x000fe2000f8e00ff */
[----:B------:R-:W-:Y:S01]  /*2260*/  LEA.HI R9, R9, R6, RZ, 0x3 ;  /* 0x0000000609097211 */ /* 0x000fe200078f18ff */
[----:B------:R-:W-:Y:S01]  /*2270*/  IMAD.U32 R7, RZ, RZ, UR7 ;  /* 0x00000007ff077e24 */ /* 0x000fe2000f8e00ff */
[----:B------:R5:W-:Y:S01]  /*2280*/  @!P3 LDGSTS.E.BYPASS.LTC128B.128 [R196+0x9800], [R16.64+0x80] ;  /* 0x0980008010c4bfae */ /* 0x000be2000b901d4e */
[----:B------:R-:W-:Y:S01]  /*2290*/  LOP3.LUT R13, R5, 0xfffffffe, RZ, 0xc0, !PT ;  /* 0xfffffffe050d7812 */ /* 0x000fe200078ec0ff */
[----:B------:R-:W-:Y:S01]  /*22a0*/  IMAD.IADD R207, R225, 0x1, R207 ;  /* 0x00000001e1cf7824 */ /* 0x000fe200078e02cf */
[----:B------:R-:W-:Y:S01]  /*22b0*/  SHF.R.U32.HI R8, RZ, 0x3, R8 ;  /* 0x00000003ff087819 */ /* 0x000fe20000011608 */
[----:B------:R5:W-:Y:S01]  /*22c0*/  @!P3 LDGSTS.E.BYPASS.LTC128B.128 [R196+0xb800], [R16.64+0x100] ;  /* 0x0b80010010c4bfae */ /* 0x000be2000b901d4e */
[----:B------:R-:W-:Y:S01]  /*22d0*/  LEA R20, P0, R12, R224, 0x6 ;  /* 0x000000e00c147211 */ /* 0x000fe200078030ff */
[----:B------:R-:W-:Y:S01]  /*22e0*/  IMAD.IADD R13, R10, 0x1, -R13 ;  /* 0x000000010a0d7824 */ /* 0x000fe200078e0a0d */
[----:B------:R-:W-:Y:S01]  /*22f0*/  LOP3.LUT R5, R9, 0xfffffff8, RZ, 0xc0, !PT ;  /* 0xfffffff809057812 */ /* 0x000fe200078ec0ff */
[----:B------:R-:W0:Y:S01]  /*2300*/  LDGDEPBAR ;  /* 0x00000000000079af */ /* 0x000e220000000000 */
[----:B------:R-:W-:Y:S01]  /*2310*/  LOP3.LUT R8, R11, R8, RZ, 0x3c, !PT ;  /* 0x000000080b087212 */ /* 0x000fe200078e3cff */
[----:B------:R-:W-:Y:S01]  /*2320*/  IMAD.MOV.U32 R10, RZ, RZ, c[0x0][0x1a4] ;  /* 0x00006900ff0a7624 */ /* 0x000fe200078e00ff */
[----:B------:R-:W-:Y:S01]  /*2330*/  LEA.HI.X R21, R12, R207, R7, 0x6, P0 ;  /* 0x000000cf0c157211 */ /* 0x000fe200000f3407 */
[----:B------:R-:W-:Y:S01]  /*2340*/  IMAD.U32 R12, RZ, RZ, UR6 ;  /* 0x00000006ff0c7e24 */ /* 0x000fe2000f8e00ff */
[----:B------:R-:W-:Y:S01]  /*2350*/  ISETP.GE.AND P5, PT, R195, UR5, PT ;  /* 0x00000005c3007c0c */ /* 0x000fe2000bfa6270 */
[----:B------:R-:W-:Y:S01]  /*2360*/  IMAD.IADD R5, R6, 0x1, -R5 ;  /* 0x0000000106057824 */ /* 0x000fe200078e0a05 */
[----:B------:R-:W-:Y:S01]  /*2370*/  UIADD3 UR7, UR17, 0x1, -UR13 ;  /* 0x0000000111077890 */ /* 0x000fe2000fffe80d */
[----:B------:R-:W-:Y:S01]  /*2380*/  IMAD.SHL.U32 R7, R10, 0x20, RZ ;  /* 0x000000200a077824 */ /* 0x000fe200078e00ff */
[----:B------:R-:W-:Y:S01]  /*2390*/  @!P1 LEA R12, P3, R12, R20, 0x4 ;  /* 0x000000140c0c9211 */ /* 0x000fe200078620ff */
[----:B------:R-:W-:Y:S01]  /*23a0*/  IMAD R193, R13, 0x200, R8 ;  /* 0x000002000dc17824 */ /* 0x000fe200078e0208 */
[----:B------:R-:W-:Y:S01]  /*23b0*/  @!P2 IADD3 R8, P0, R20, UR18, RZ ;  /* 0x000000121408ac10 */ /* 0x000fe2000ff1e0ff */
[----:B------:R-:W-:Y:S01]  /*23c0*/  IMAD.U32 R11, RZ, RZ, UR6 ;  /* 0x00000006ff0b7e24 */ /* 0x000fe2000f8e00ff */
[----:B------:R-:W-:Y:S01]  /*23d0*/  ULDC UR5, c[0x0][0x2e4] ;  /* 0x0000b90000057ab9 */ /* 0x000fe20000000800 */
[----:B---3--:R-:W-:Y:S01]  /*23e0*/  IMAD.SHL.U32 R14, R5, 0x40, RZ ;  /* 0x00000040050e7824 */ /* 0x008fe200078e00ff */
[----:B------:R-:W-:Y:S01]  /*23f0*/  @!P2 IADD3.X R7, R21, UR19, R7, P0, !PT ;  /* 0x000000131507ac10 */ /* 0x000fe200087fe407 */
[----:B------:R-:W-:Y:S01]  /*2400*/  IMAD.U32 R6, RZ, RZ, UR6 ;  /* 0x00000006ff067e24 */ /* 0x000fe2000f8e00ff */
[----:B------:R-:W-:Y:S01]  /*2410*/  @!P1 LEA.HI.X R11, R11, R21, R10, 0x4, P3 ;  /* 0x000000150b0b9211 */ /* 0x000fe200018f240a */
[----:B------:R-:W-:Y:S01]  /*2420*/  IMAD.SHL.U32 R13, R13, 0x8, RZ ;  /* 0x000000080d0d7824 */ /* 0x000fe200078e00ff */
[----:B----4-:R-:W-:Y:S01]  /*2430*/  @!P1 LEA R18, P0, R12, c[0x0][0x170], 0x1 ;  /* 0x00005c000c129a11 */ /* 0x010fe200078008ff */
[----:B------:R-:W-:Y:S01]  /*2440*/  IMAD.SHL.U32 R85, R9, 0x40, RZ ;  /* 0x0000004009557824 */ /* 0x000fe200078e00ff */
[----:B------:R-:W-:Y:S01]  /*2450*/  LOP3.LUT R14, R14, 0x1c0, RZ, 0xc0, !PT ;  /* 0x000001c00e0e7812 */ /* 0x000fe200078ec0ff */
[----:B------:R-:W-:Y:S01]  /*2460*/  @!P5 IMAD R10, R10, 0x30, RZ ;  /* 0x000000300a0ad824 */ /* 0x000fe200078e02ff */
[----:B-----5:R-:W-:Y:S01]  /*2470*/  @!P6 LEA R16, P4, R20, c[0x0][0x170], 0x1 ;  /* 0x00005c001410ea11 */ /* 0x020fe200078808ff */
[----:B------:R-:W-:-:S04]  /*2480*/  DEPBAR.LE SB0, 0x0 ;  /* 0x000080000000791a */ /* 0x000fc80000000000 */
[----:B------:R-:W-:Y:S01]  /*2490*/  BAR.SYNC.DEFER_BLOCKING 0x0 ;  /* 0x0000000000007b1d */ /* 0x000fe20000010000 */
[--C-:B------:R-:W-:Y:S01]  /*24a0*/  @!P6 LEA.HI.X R17, R20, c[0x0][0x174], R21.reuse, 0x1, P4 ;  /* 0x00005d001411ea11 */ /* 0x100fe200020f0c15 */
[----:B------:R-:W-:Y:S01]  /*24b0*/  @!P5 IMAD.WIDE.U32 R20, R6, 0x30, R20 ;  /* 0x000000300614d825 */ /* 0x000fe200078e0014 */
[----:B------:R-:W-:Y:S01]  /*24c0*/  @!P1 LEA.HI.X R19, R12, c[0x0][0x174], R11, 0x1, P0 ;  /* 0x00005d000c139a11 */ /* 0x000fe200000f0c0b */
[----:B------:R-:W-:Y:S01]  /*24d0*/  UIADD3 UR5, UR17, -UR5, -UR13 ;  /* 0x8000000511057290 */ /* 0x000fe2000fffe80d */
[----:B------:R-:W-:Y:S01]  /*24e0*/  LOP3.LUT R6, R14, 0x8, R13, 0xf8, !PT ;  /* 0x000000080e067812 */ /* 0x000fe200078ef80d */
[----:B------:R-:W-:Y:S01]  /*24f0*/  @!P5 IMAD.IADD R10, R21, 0x1, R10 ;  /* 0x00000001150ad824 */ /* 0x000fe200078e020a */
[----:B------:R-:W-:Y:S01]  /*2500*/  SHF.R.U32.HI R11, RZ, 0x3, R14 ;  /* 0x00000003ff0b7819 */ /* 0x000fe2000001160e */
[----:B------:R-:W-:Y:S01]  /*2510*/  IMAD.SHL.U32 R193, R193, 0x2, RZ ;  /* 0x00000002c1c17824 */ /* 0x000fe200078e00ff */
[----:B------:R-:W-:Y:S02]  /*2520*/  @!P2 LEA R14, P3, R8, c[0x0][0x170], 0x1 ;  /* 0x00005c00080eaa11 */ /* 0x000fe400078608ff */
[----:B------:R-:W-:-:S02]  /*2530*/  LOP3.LUT R85, R85, 0xfffffe00, RZ, 0xc0, !PT ;  /* 0xfffffe0055557812 */ /* 0x000fc400078ec0ff */
[----:B------:R-:W-:Y:S02]  /*2540*/  LOP3.LUT R6, R6, R11, RZ, 0x3c, !PT ;  /* 0x0000000b06067212 */ /* 0x000fe400078e3cff */
[----:B------:R-:W-:Y:S01]  /*2550*/  @!P2 LEA.HI.X R15, R8, c[0x0][0x174], R7, 0x1, P3 ;  /* 0x00005d00080faa11 */ /* 0x000fe200018f0c07 */
[----:B------:R-:W-:Y:S01]  /*2560*/  IMAD R7, R86, 0x400, R85 ;  /* 0x0000040056077824 */ /* 0x000fe200078e0255 */
[----:B------:R-:W-:Y:S02]  /*2570*/  @!P5 LEA R12, P0, R20, c[0x0][0x170], 0x1 ;  /* 0x00005c00140cda11 */ /* 0x000fe400078008ff */
[----:B------:R-:W-:Y:S01]  /*2580*/  IADD3 R191, R193, 0x6020, RZ ;  /* 0x00006020c1bf7810 */ /* 0x000fe20007ffe0ff */
[----:B------:R-:W-:Y:S01]  /*2590*/  IMAD.IADD R194, R6, 0x1, R7 ;  /* 0x0000000106c27824 */ /* 0x000fe200078e0207 */
[----:B------:R-:W-:Y:S01]  /*25a0*/  @!P5 LEA.HI.X R13, R20, c[0x0][0x174], R10, 0x1, P0 ;  /* 0x00005d00140dda11 */ /* 0x000fe200000f0c0a */
[----:B------:R-:W-:Y:S01]  /*25b0*/  IMAD.MOV.U32 R7, RZ, RZ, 0x10 ;  /* 0x00000010ff077424 */ /* 0x000fe200078e00ff */
[----:B------:R-:W-:Y:S01]  /*25c0*/  @P6 STS.128 [R196+0xc000], RZ ;  /* 0x00c000ffc4006388 */ /* 0x000fe20000000c00 */
[----:B------:R-:W-:-:S03]  /*25d0*/  IMAD.SHL.U32 R194, R194, 0x2, RZ ;  /* 0x00000002c2c27824 */ /* 0x000fc600078e00ff */
        /* <DEDUP_REMOVED lines=49> */
[----:B------:R-:W5:Y:S01]  /*28f0*/  LDSM.16.M88.4 R36, [R193+0x6800] ;  /* 0x00680000c124783b */ /* 0x000f620000000200 */
[C---:B------:R-:W-:Y:S02]  /*2900*/  IADD3 R182, R191.reuse, 0x1000, RZ ;  /* 0x00001000bfb67810 */ /* 0x040fe40007ffe0ff */
[----:B------:R-:W-:Y:S01]  /*2910*/  IADD3 R181, R191, 0x1800, RZ ;  /* 0x00001800bfb57810 */ /* 0x000fe20007ffe0ff */
[----:B------:R-:W1:Y:S01]  /*2920*/  LDSM.16.M88.4 R44, [R193+0x6000] ;  /* 0x00600000c12c783b */ /* 0x000e620000000200 */
[----:B------:R-:W-:Y:S01]  /*2930*/  IMAD.IADD R187, R193, 0x1, R0 ;  /* 0x00000001c1bb7824 */ /* 0x000fe200078e0200 */
[C---:B------:R-:W-:Y:S01]  /*2940*/  IADD3 R179, R191.reuse, 0x2000, RZ ;  /* 0x00002000bfb37810 */ /* 0x040fe20007ffe0ff */
[----:B------:R-:W-:Y:S01]  /*2950*/  IMAD.IADD R180, R0, 0x1, R191 ;  /* 0x0000000100b47824 */ /* 0x000fe200078e02bf */
[----:B------:R-:W1:Y:S01]  /*2960*/  LDSM.16.M88.4 R28, [R193+0x7000] ;  /* 0x00700000c11c783b */ /* 0x000e620000000200 */
[----:B------:R-:W-:Y:S01]  /*2970*/  IMAD.U32 R0, RZ, RZ, UR29 ;  /* 0x0000001dff007e24 */ /* 0x000fe2000f8e00ff */
[----:B------:R-:W-:-:S02]  /*2980*/  IADD3 R178, R191, 0x2800, RZ ;  /* 0x00002800bfb27810 */ /* 0x000fc40007ffe0ff */
[----:B--2---:R-:W2:Y:S01]  /*2990*/  LDSM.16.M88.4 R20, [R193+0x7800] ;  /* 0x00780000c114783b */ /* 0x004ea20000000200 */
[----:B------:R-:W-:Y:S01]  /*29a0*/  IMAD R0, R0, 0x40, R205 ;  /* 0x0000004000007824 */ /* 0x000fe200078e02cd */
[C---:B------:R-:W-:Y:S02]  /*29b0*/  IADD3 R177, R191.reuse, 0x3000, RZ ;  /* 0x00003000bfb17810 */ /* 0x040fe40007ffe0ff */
[----:B------:R-:W-:Y:S01]  /*29c0*/  LDSM.16.M88.4 R60, [R192] ;  /* 0x00000000c03c783b */ /* 0x000fe20000000200 */
[C---:B------:R-:W-:Y:S02]  /*29d0*/  IADD3 R176, R191.reuse, 0x3800, RZ ;  /* 0x00003800bfb07810 */ /* 0x040fe40007ffe0ff */
[C---:B------:R-:W-:Y:S01]  /*29e0*/  IADD3 R175, R191.reuse, 0x4000, RZ ;  /* 0x00004000bfaf7810 */ /* 0x040fe20007ffe0ff */
[----:B----4-:R-:W4:Y:S01]  /*29f0*/  LDSM.16.M88.4 R12, [R191+0x800] ;  /* 0x00080000bf0c783b */ /* 0x010f220000000200 */
[C---:B------:R-:W-:Y:S02]  /*2a00*/  IADD3 R174, R191.reuse, 0x4800, RZ ;  /* 0x00004800bfae7810 */ /* 0x040fe40007ffe0ff */
[C---:B------:R-:W-:Y:S01]  /*2a10*/  IADD3 R173, R191.reuse, 0x5000, RZ ;  /* 0x00005000bfad7810 */ /* 0x040fe20007ffe0ff */
[----:B---3--:R-:W3:Y:S01]  /*2a20*/  LDSM.16.M88.4 R16, [R191] ;  /* 0x00000000bf10783b */ /* 0x008ee20000000200 */
[----:B------:R-:W-:-:S03]  /*2a30*/  IADD3 R172, R191, 0x5800, RZ ;  /* 0x00005800bfac7810 */ /* 0x000fc60007ffe0ff */
[----:B------:R-:W2:Y:S04]  /*2a40*/  LDSM.16.M88.4 R8, [R191+0x1000] ;  /* 0x00100000bf08783b */ /* 0x000ea80000000200 */
[----:B------:R-:W2:Y:S04]  /*2a50*/  LDSM.16.M88.4 R80, [R191+0x1800] ;  /* 0x00180000bf50783b */ /* 0x000ea80000000200 */
[----:B------:R-:W-:Y:S01]  /*2a60*/  LDSM.16.M88.4 R72, [R190] ;  /* 0x00000000be48783b */ /* 0x000fe20000000200 */
[C---:B-----5:R-:W-:Y:S03]  /*2a70*/  HMMA.16816.F32.BF16 R40, R68.reuse, R36, RZ ;  /* 0x000000244428723c */ /* 0x060fe600000418ff */
[----:B------:R-:W5:Y:S04]  /*2a80*/  LDSM.16.M88.4 R52, [R187+0x6800] ;  /* 0x00680000bb34783b */ /* 0x000f680000000200 */
[----:B------:R-:W2:Y:S01]  /*2a90*/  LDSM.16.M88.4 R56, [R187+0x6000] ;  /* 0x00600000bb38783b */ /* 0x000ea20000000200 */
[C---:B------:R-:W-:Y:S03]  /*2aa0*/  HMMA.16816.F32.BF16 R36, R68.reuse, R38, RZ ;  /* 0x000000264424723c */ /* 0x040fe600000418ff */
[----:B------:R-:W-:Y:S04]  /*2ab0*/  LDSM.16.M88.4 R76, [R187+0x7800] ;  /* 0x00780000bb4c783b */ /* 0x000fe80000000200 */
[----:B------:R-:W-:Y:S01]  /*2ac0*/  LDSM.16.M88.4 R64, [R189] ;  /* 0x00000000bd40783b */ /* 0x000fe20000000200 */
[C---:B-1----:R-:W-:Y:S03]  /*2ad0*/  HMMA.16816.F32.BF16 R48, R68.reuse, R44, RZ ;  /* 0x0000002c4430723c */ /* 0x042fe600000418ff */
[----:B------:R-:W0:Y:S05]  /*2ae0*/  LDGDEPBAR ;  /* 0x00000000000079af */ /* 0x000e2a0000000000 */
[C---:B------:R-:W-:Y:S08]  /*2af0*/  HMMA.16816.F32.BF16 R32, R68.reuse, R28, RZ ;  /* 0x0000001c4420723c */ /* 0x040ff000000418ff */
[C---:B------:R-:W-:Y:S08]  /*2b00*/  HMMA.16816.F32.BF16 R44, R68.reuse, R46, RZ ;  /* 0x0000002e442c723c */ /* 0x040ff000000418ff */
[C---:B------:R-:W-:Y:S08]  /*2b10*/  HMMA.16816.F32.BF16 R28, R68.reuse, R30, RZ ;  /* 0x0000001e441c723c */ /* 0x040ff000000418ff */
[C---:B--2---:R-:W-:Y:S08]  /*2b20*/  HMMA.16816.F32.BF16 R24, R68.reuse, R20, RZ ;  /* 0x000000144418723c */ /* 0x044ff000000418ff */
[----:B------:R-:W-:Y:S01]  /*2b30*/  HMMA.16816.F32.BF16 R68, R68, R22, RZ ;  /* 0x000000164444723c */ /* 0x000fe200000418ff */
[----:B------:R-:W1:Y:S07]  /*2b40*/  LDSM.16.M88.4 R20, [R187+0x7000] ;  /* 0x00700000bb14783b */ /* 0x000e6e0000000200 */
[C---:B----4-:R-:W-:Y:S08]  /*2b50*/  HMMA.16816.F32.BF16 R40, R60.reuse, R12, R40 ;  /* 0x0000000c3c28723c */ /* 0x050ff00000041828 */
[C---:B------:R-:W-:Y:S01]  /*2b60*/  HMMA.16816.F32.BF16 R36, R60.reuse, R14, R36 ;  /* 0x0000000e3c24723c */ /* 0x040fe20000041824 */
[----:B------:R-:W2:Y:S07]  /*2b70*/  LDSM.16.M88.4 R12, [R180+0x800] ;  /* 0x00080000b40c783b */ /* 0x000eae0000000200 */
[C---:B---3--:R-:W-:Y:S08]  /*2b80*/  HMMA.16816.F32.BF16 R48, R60.reuse, R16, R48 ;  /* 0x000000103c30723c */ /* 0x048ff00000041830 */
[C---:B------:R-:W-:Y:S01]  /*2b90*/  HMMA.16816.F32.BF16 R44, R60.reuse, R18, R44 ;  /* 0x000000123c2c723c */ /* 0x040fe2000004182c */
[----:B------:R-:W3:Y:S07]  /*2ba0*/  LDSM.16.M88.4 R16, [R180] ;  /* 0x00000000b410783b */ /* 0x000eee0000000200 */
[C---:B------:R-:W-:Y:S08]  /*2bb0*/  HMMA.16816.F32.BF16 R32, R60.reuse, R8, R32 ;  /* 0x000000083c20723c */ /* 0x040ff00000041820 */
[C---:B------:R-:W-:Y:S01]  /*2bc0*/  HMMA.16816.F32.BF16 R28, R60.reuse, R10, R28 ;  /* 0x0000000a3c1c723c */ /* 0x040fe2000004181c */
[----:B------:R-:W4:Y:S07]  /*2bd0*/  LDSM.16.M88.4 R8, [R180+0x1000] ;  /* 0x00100000b408783b */ /* 0x000f2e0000000200 */
[C---:B------:R-:W-:Y:S08]  /*2be0*/  HMMA.16816.F32.BF16 R24, R60.reuse, R80, R24 ;  /* 0x000000503c18723c */ /* 0x040ff00000041818 */
[----:B------:R-:W-:Y:S01]  /*2bf0*/  HMMA.16816.F32.BF16 R68, R60, R82, R68 ;  /* 0x000000523c44723c */ /* 0x000fe20000041844 */
[----:B------:R-:W2:Y:S04]  /*2c00*/  LDSM.16.M88.4 R80, [R180+0x1800] ;  /* 0x00180000b450783b */ /* 0x000ea80000000200 */
[----:B------:R-:W-:Y:S03]  /*2c10*/  LDSM.16.M88.4 R60, [R193+0x8000] ;  /* 0x00800000c13c783b */ /* 0x000fe60000000200 */
        /* <DEDUP_REMOVED lines=9> */
[C---:B------:R-:W-:Y:S08]  /*2cb0*/  HMMA.16816.F32.BF16 R24, R72.reuse, R76, R24 ;  /* 0x0000004c4818723c */ /* 0x040ff00000041818 */
        /* <DEDUP_REMOVED lines=9> */
[C---:B----4-:R-:W-:Y:S08]  /*2d50*/  HMMA.16816.F32.BF16 R32, R64.reuse, R8, R32 ;  /* 0x000000084020723c */ /* 0x050ff00000041820 */
        /* <DEDUP_REMOVED lines=32> */
[C---:B-1----:R-:W-:Y:S08]  /*2f60*/  HMMA.16816.F32.BF16 R40, R20.reuse, R60, R40 ;  /* 0x0000003c1428723c */ /* 0x042ff00000041828 */
[C---:B------:R-:W-:Y:S01]  /*2f70*/  HMMA.16816.F32.BF16 R36, R20.reuse, R62, R36 ;  /* 0x0000003e1424723c */ /* 0x040fe20000041824 */
[----:B------:R-:W1:Y:S07]  /*2f80*/  LDSM.16.M88.4 R60, [R193+0xa800] ;  /* 0x00a80000c13c783b */ /* 0x000e6e0000000200 */
[C---:B------:R-:W-:Y:S08]  /*2f90*/  HMMA.16816.F32.BF16 R48, R20.reuse, R64, R48 ;  /* 0x000000401430723c */ /* 0x040ff00000041830 */
[C---:B------:R-:W-:Y:S01]  /*2fa0*/  HMMA.16816.F32.BF16 R44, R20.reuse, R66, R44 ;  /* 0x00000042142c723c */ /* 0x040fe2000004182c */
[----:B------:R-:W1:Y:S07]  /*2fb0*/  LDSM.16.M88.4 R64, [R193+0xa000] ;  /* 0x00a00000c140783b */ /* 0x000e6e0000000200 */
[C---:B------:R-:W-:Y:S08]  /*2fc0*/  HMMA.16816.F32.BF16 R32, R20.reuse, R56, R32 ;  /* 0x000000381420723c */ /* 0x040ff00000041820 */
[C---:B------:R-:W-:Y:S01]  /*2fd0*/  HMMA.16816.F32.BF16 R28, R20.reuse, R58, R28 ;  /* 0x0000003a141c723c */ /* 0x040fe2000004181c */
[----:B------:R-:W1:Y:S07]  /*2fe0*/  LDSM.16.M88.4 R56, [R193+0xb000] ;  /* 0x00b00000c138783b */ /* 0x000e6e0000000200 */
[C---:B-----5:R-:W-:Y:S08]  /*2ff0*/  HMMA.16816.F32.BF16 R24, R20.reuse, R52, R24 ;  /* 0x000000341418723c */ /* 0x060ff00000041818 */
        /* <DEDUP_REMOVED lines=13> */
[----:B------:R-:W-:Y:S08]  /*30d0*/  HMMA.16816.F32.BF16 R72, R76, R82, R72 ;  /* 0x000000524c48723c */ /* 0x000ff00000041848 */
        /* <DEDUP_REMOVED lines=8> */
[----:B------:R-:W1:Y:S07]  /*3160*/  LDSM.16.M88.4 R56, [R191+0x5800] ;  /* 0x00580000bf38783b */ /* 0x000e6e0000000200 */
[C---:B-----5:R-:W-:Y:S08]  /*3170*/  HMMA.16816.F32.BF16 R24, R68.reuse, R52, R24 ;  /* 0x000000344418723c */ /* 0x060ff00000041818 */
        /* <DEDUP_REMOVED lines=10> */
[----:B------:R-:W-:Y:S04]  /*3220*/  LDSM.16.M88.4 R8, [R189+0x4000] ;  /* 0x00400000bd08783b */ /* 0x000fe80000000200 */
[----:B------:R-:W4:Y:S03]  /*3230*/  LDSM.16.M88.4 R28, [R180+0x4000] ;  /* 0x00400000b41c783b */ /* 0x000f260000000200 */
[----:B-1----:R-:W-:Y:S08]  /*3240*/  HMMA.16816.F32.BF16 R24, R20, R56, R24 ;  /* 0x000000381418723c */ /* 0x002ff00000041818 */
[C---:B-----5:R-:W-:Y:S08]  /*3250*/  HMMA.16816.F32.BF16 R48, R52.reuse, R60, R48 ;  /* 0x0000003c3430723c */ /* 0x060ff00000041830 */
[C---:B--2---:R-:W-:Y:S07]  /*3260*/  HMMA.16816.F32.BF16 R40, R52.reuse, R12, R40 ;  /* 0x0000000c3428723c */ /* 0x044fee0000041828 */
[----:B------:R-:W-:Y:S01]  /*3270*/  SHF.R.S32.HI R13, RZ, 0x1f, R88 ;  /* 0x0000001fff0d7819 */ /* 0x000fe20000011458 */
[----:B------:R-:W-:Y:S03]  /*3280*/  HMMA.16816.F32.BF16 R44, R52, R62, R44 ;  /* 0x0000003e342c723c */ /* 0x000fe6000004182c */
[----:B------:R-:W-:-:S04]  /*3290*/  LEA.HI R208, R13, R88, RZ, 0x2 ;  /* 0x000000580dd07211 */ /* 0x000fc800078f10ff */
[----:B------:R-:W-:Y:S01]  /*32a0*/  SHF.R.S32.HI R208, RZ, 0x2, R208 ;  /* 0x00000002ffd07819 */ /* 0x000fe200000114d0 */
[----:B------:R-:W-:Y:S01]  /*32b0*/  HMMA.16816.F32.BF16 R36, R52, R14, R36 ;  /* 0x0000000e3424723c */ /* 0x000fe20000041824 */
[----:B------:R-:W1:Y:S07]  /*32c0*/  LDSM.16.M88.4 R12, [R180+0x4800] ;  /* 0x00480000b40c783b */ /* 0x000e6e0000000200 */
[----:B------:R-:W-:Y:S07]  /*32d0*/  HMMA.16816.F32.BF16 R72, R20, R58, R72 ;  /* 0x0000003a1448723c */ /* 0x000fee0000041848 */
[C---:B------:R-:W-:Y:S01]  /*32e0*/  IADD3 R20, R0.reuse, 0x1, RZ ;  /* 0x0000000100147810 */ /* 0x040fe20007ffe0ff */
[----:B---3--:R-:W-:Y:S01]  /*32f0*/  HMMA.16816.F32.BF16 R24, R52, R16, R24 ;  /* 0x000000103418723c */ /* 0x008fe20000041818 */
[----:B------:R-:W-:-:S02]  /*3300*/  IADD3 R21, R0, 0x8, RZ ;  /* 0x0000000800157810 */ /* 0x000fc40007ffe0ff */
[----:B------:R-:W-:-:S04]  /*3310*/  IADD3 R22, R0, 0x18, RZ ;  /* 0x0000001800167810 */ /* 0x000fc80007ffe0ff */
[----:B------:R-:W-:Y:S01]  /*3320*/  LEA R17, R86, UR16, 0x4 ;  /* 0x0000001056117c11 */ /* 0x000fe2000f8e20ff */
[----:B----4-:R-:W-:Y:S01]  /*3330*/  HMMA.16816.F32.BF16 R48, R8, R28, R48 ;  /* 0x0000001c0830723c */ /* 0x010fe20000041830 */
[----:B------:R-:W-:Y:S02]  /*3340*/  ULDC UR16, c[0x0][0x2e8] ;  /* 0x0000ba0000107ab9 */ /* 0x000fe40000000800 */
[----:B------:R-:W-:Y:S01]  /*3350*/  UIADD3 UR7, UR7, UR16, URZ ;  /* 0x0000001007077290 */ /* 0x000fe2000fffe03f */
[----:B------:R-:W-:-:S04]  /*3360*/  IMAD.IADD R17, R208, 0x1, R17 ;  /* 0x00000001d0117824 */ /* 0x000fc800078e0211 */
[----:B------:R-:W-:Y:S01]  /*3370*/  HMMA.16816.F32.BF16 R44, R8, R30, R44 ;  /* 0x0000001e082c723c */ /* 0x000fe2000004182c */
[C---:B------:R-:W-:Y:S02]  /*3380*/  IADD3 R16, R17.reuse, 0x8, RZ ;  /* 0x0000000811107810 */ /* 0x040fe40007ffe0ff */
[C---:B------:R-:W-:Y:S02]  /*3390*/  IADD3 R203, R17.reuse, UR7, RZ ;  /* 0x0000000711cb7c10 */ /* 0x040fe4000fffe0ff */
[C---:B------:R-:W-:Y:S02]  /*33a0*/  IADD3 R197, R16.reuse, UR7, RZ ;  /* 0x0000000710c57c10 */ /* 0x040fe4000fffe0ff */
[----:B------:R-:W-:Y:S01]  /*33b0*/  IADD3 R204, R17, UR5, RZ ;  /* 0x0000000511cc7c10 */ /* 0x000fe2000fffe0ff */
[----:B------:R-:W-:Y:S01]  /*33c0*/  HMMA.16816.F32.BF16 R72, R52, R18, R72 ;  /* 0x000000123448723c */ /* 0x000fe20000041848 */
[----:B------:R-:W-:Y:S02]  /*33d0*/  IADD3 R202, R16, UR5, RZ ;  /* 0x0000000510ca7c10 */ /* 0x000fe4000fffe0ff */
[----:B------:R-:W-:Y:S01]  /*33e0*/  IMNMX R203, R203, UR17, PT ;  /* 0x00000011cbcb7c17 */ /* 0x000fe2000b800200 */
[----:B------:R-:W2:Y:S01]  /*33f0*/  LDSM.16.M88.4 R16, [R180+0x5000] ;  /* 0x00500000b410783b */ /* 0x000ea20000000200 */
[----:B------:R-:W-:-:S02]  /*3400*/  IMNMX R197, R197, UR17, PT ;  /* 0x00000011c5c57c17 */ /* 0x000fc4000b800200 */
[----:B------:R-:W-:Y:S01]  /*3410*/  IMNMX R204, RZ, R204, !PT ;  /* 0x000000ccffcc7217 */ /* 0x000fe20007800200 */
[C---:B------:R-:W-:Y:S01]  /*3420*/  HMMA.16816.F32.BF16 R32, R52.reuse, R64, R32 ;  /* 0x000000403420723c */ /* 0x040fe20000041820 */
[----:B------:R-:W-:Y:S02]  /*3430*/  IMNMX R202, RZ, R202, !PT ;  /* 0x000000caffca7217 */ /* 0x000fe40007800200 */
[C---:B------:R-:W-:Y:S02]  /*3440*/  ISETP.GE.AND P6, PT, R20.reuse, R203, PT ;  /* 0x000000cb1400720c */ /* 0x040fe40003fc6270 */
[----:B------:R-:W-:Y:S02]  /*3450*/  ISETP.GE.AND P1, PT, R20, R197, PT ;  /* 0x000000c51400720c */ /* 0x000fe40003f26270 */
[----:B------:R-:W-:Y:S01]  /*3460*/  ISETP.GE.AND P3, PT, R0, R203, PT ;  /* 0x000000cb0000720c */ /* 0x000fe20003f66270 */
[----:B------:R-:W-:Y:S01]  /*3470*/  HMMA.16816.F32.BF16 R68, R52, R66, R68 ;  /* 0x000000423444723c */ /* 0x000fe20000041844 */
[----:B------:R-:W-:-:S02]  /*3480*/  ISETP.LT.OR P6, PT, R20, R204, P6 ;  /* 0x000000cc1400720c */ /* 0x000fc400037c1670 */
[----:B------:R-:W-:Y:S02]  /*3490*/  ISETP.LT.OR P1, PT, R20, R202, P1 ;  /* 0x000000ca1400720c */ /* 0x000fe40000f21670 */
[C---:B------:R-:W-:Y:S02]  /*34a0*/  ISETP.LT.OR P3, PT, R0.reuse, R204, P3 ;  /* 0x000000cc0000720c */ /* 0x040fe40001f61670 */
[C---:B------:R-:W-:Y:S01]  /*34b0*/  IADD3 R20, R0.reuse, 0x9, RZ ;  /* 0x0000000900147810 */ /* 0x040fe20007ffe0ff */
[----:B-1----:R-:W-:Y:S01]  /*34c0*/  HMMA.16816.F32.BF16 R40, R8, R12, R40 ;  /* 0x0000000c0828723c */ /* 0x002fe20000041828 */
[----:B------:R-:W-:Y:S02]  /*34d0*/  ISETP.GE.AND P0, PT, R21, R203, PT ;  /* 0x000000cb1500720c */ /* 0x000fe40003f06270 */
[----:B------:R-:W-:Y:S02]  /*34e0*/  ISETP.GE.AND P2, PT, R0, R197, PT ;  /* 0x000000c50000720c */ /* 0x000fe40003f46270 */
[----:B------:R-:W-:-:S02]  /*34f0*/  FSEL R55, R48, -INF , !P3 ;  /* 0xff80000030377808 */ /* 0x000fc40005800000 */
[C---:B------:R-:W-:Y:S01]  /*3500*/  ISETP.GE.AND P5, PT, R20.reuse, R203, PT ;  /* 0x000000cb1400720c */ /* 0x040fe20003fa6270 */
[----:B------:R-:W-:Y:S01]  /*3510*/  HMMA.16816.F32.BF16 R36, R8, R14, R36 ;  /* 0x0000000e0824723c */ /* 0x000fe20000041824 */
[----:B------:R-:W-:Y:S02]  /*3520*/  ISETP.GE.AND P3, PT, R20, R197, PT ;  /* 0x000000c51400720c */ /* 0x000fe40003f66270 */
[----:B------:R-:W-:Y:S02]  /*3530*/  ISETP.LT.OR P0, PT, R21, R204, P0 ;  /* 0x000000cc1500720c */ /* 0x000fe40000701670 */
[C---:B------:R-:W-:Y:S02]  /*3540*/  ISETP.LT.OR P2, PT, R0.reuse, R202, P2 ;  /* 0x000000ca0000720c */ /* 0x040fe40001741670 */
[C---:B------:R-:W-:Y:S02]  /*3550*/  IADD3 R13, R0.reuse, 0x10, RZ ;  /* 0x00000010000d7810 */ /* 0x040fe40007ffe0ff */
[----:B------:R-:W-:-:S02]  /*3560*/  IADD3 R12, R0, 0x11, RZ ;  /* 0x00000011000c7810 */ /* 0x000fc40007ffe0ff */
[C---:B------:R-:W-:Y:S01]  /*3570*/  ISETP.LT.OR P5, PT, R20.reuse, R204, P5 ;  /* 0x000000cc1400720c */ /* 0x040fe20002fa1670 */
[C---:B--2---:R-:W-:Y:S01]  /*3580*/  HMMA.16816.F32.BF16 R32, R8.reuse, R16, R32 ;  /* 0x000000100820723c */ /* 0x044fe20000041820 */
[----:B------:R-:W-:Y:S02]  /*3590*/  ISETP.LT.OR P3, PT, R20, R202, P3 ;  /* 0x000000ca1400720c */ /* 0x000fe40001f61670 */
[----:B------:R-:W-:Y:S02]  /*35a0*/  FSEL R53, R51, -INF , !P1 ;  /* 0xff80000033357808 */ /* 0x000fe40004800000 */
[----:B------:R-:W-:Y:S02]  /*35b0*/  FSEL R50, R50, -INF , !P2 ;  /* 0xff80000032327808 */ /* 0x000fe40005000000 */
[----:B------:R-:W-:Y:S01]  /*35c0*/  FSEL R20, R49, -INF , !P6 ;  /* 0xff80000031147808 */ /* 0x000fe20007000000 */
[----:B------:R-:W-:Y:S01]  /*35d0*/  HMMA.16816.F32.BF16 R68, R8, R18, R68 ;  /* 0x000000120844723c */ /* 0x000fe20000041844 */
[----:B------:R-:W-:-:S02]  /*35e0*/  FSEL R51, R44, -INF , !P0 ;  /* 0xff8000002c337808 */ /* 0x000fc40004000000 */
[CC--:B------:R-:W-:Y:S02]  /*35f0*/  ISETP.GE.AND P2, PT, R13.reuse, R203.reuse, PT ;  /* 0x000000cb0d00720c */ /* 0x0c0fe40003f46270 */
[C---:B------:R-:W-:Y:S02]  /*3600*/  ISETP.GE.AND P6, PT, R12.reuse, R203, PT ;  /* 0x000000cb0c00720c */ /* 0x040fe40003fc6270 */
[CC--:B------:R-:W-:Y:S02]  /*3610*/  ISETP.GE.AND P1, PT, R13.reuse, R197.reuse, PT ;  /* 0x000000c50d00720c */ /* 0x0c0fe40003f26270 */
[----:B------:R-:W-:Y:S02]  /*3620*/  ISETP.GE.AND P0, PT, R12, R197, PT ;  /* 0x000000c50c00720c */ /* 0x000fe40003f06270 */
[C---:B------:R-:W-:Y:S02]  /*3630*/  ISETP.LT.OR P2, PT, R13.reuse, R204, P2 ;  /* 0x000000cc0d00720c */ /* 0x040fe40001741670 */
[----:B------:R-:W-:-:S02]  /*3640*/  ISETP.LT.OR P1, PT, R13, R202, P1 ;  /* 0x000000ca0d00720c */ /* 0x000fc40000f21670 */
[C---:B------:R-:W-:Y:S02]  /*3650*/  ISETP.LT.OR P6, PT, R12.reuse, R204, P6 ;  /* 0x000000cc0c00720c */ /* 0x040fe400037c1670 */
[----:B------:R-:W-:Y:S02]  /*3660*/  ISETP.LT.OR P0, PT, R12, R202, P0 ;  /* 0x000000ca0c00720c */ /* 0x000fe40000701670 */
[----:B------:R-:W1:Y:S01]  /*3670*/  LDSM.16.M88.4 R12, [R180+0x5800] ;  /* 0x00580000b40c783b */ /* 0x000e620000000200 */
[----:B------:R-:W-:Y:S01]  /*3680*/  ISETP.GE.AND P4, PT, R21, R197, PT ;  /* 0x000000c51500720c */ /* 0x000fe20003f86270 */
[----:B------:R-:W-:-:S04]  /*3690*/  DEPBAR.LE SB0, 0x0 ;  /* 0x000080000000791a */ /* 0x000fc80000000000 */
[----:B------:R-:W-:Y:S02]  /*36a0*/  ISETP.LT.OR P4, PT, R21, R202, P4 ;  /* 0x000000ca1500720c */ /* 0x000fe40002781670 */
[----:B------:R-:W-:Y:S02]  /*36b0*/  IADD3 R21, R0, 0x19, RZ ;  /* 0x0000001900157810 */ /* 0x000fe40007ffe0ff */
        /* <DEDUP_REMOVED lines=10> */
[----:B------:R-:W-:Y:S02]  /*3760*/  IADD3 R16, R0, 0x21, RZ ;  /* 0x0000002100107810 */ /* 0x000fe40007ffe0ff */
[----:B------:R-:W-:Y:S02]  /*3770*/  FSEL R17, R42, -INF , !P1 ;  /* 0xff8000002a117808 */ /* 0x000fe40004800000 */
[----:B------:R-:W-:Y:S02]  /*3780*/  FSEL R77, R41, -INF , !P6 ;  /* 0xff800000294d7808 */ /* 0x000fe40007000000 */
[----:B------:R-:W-:Y:S02]  /*3790*/  FSEL R23, R36, -INF , !P3 ;  /* 0xff80000024177808 */ /* 0x000fe40005800000 */
[-C--:B------:R-:W-:Y:S02]  /*37a0*/  ISETP.GE.AND P1, PT, R21, R203.reuse, PT ;  /* 0x000000cb1500720c */ /* 0x080fe40003f26270 */
[C---:B------:R-:W-:Y:S01]  /*37b0*/  ISETP.GE.AND P6, PT, R16.reuse, R203, PT ;  /* 0x000000cb1000720c */ /* 0x040fe20003fc6270 */
[----:B-1----:R-:W-:Y:S01]  /*37c0*/  HMMA.16816.F32.BF16 R24, R8, R12, R24 ;  /* 0x0000000c0818723c */ /* 0x002fe20000041818 */
[----:B------:R-:W-:-:S02]  /*37d0*/  ISETP.GE.AND P3, PT, R16, R197, PT ;  /* 0x000000c51000720c */ /* 0x000fc40003f66270 */
[-C--:B------:R-:W-:Y:S02]  /*37e0*/  ISETP.LT.OR P1, PT, R21, R204.reuse, P1 ;  /* 0x000000cc1500720c */ /* 0x080fe40000f21670 */
[C---:B------:R-:W-:Y:S02]  /*37f0*/  ISETP.LT.OR P6, PT, R16.reuse, R204, P6 ;  /* 0x000000cc1000720c */ /* 0x040fe400037c1670 */
[----:B------:R-:W-:Y:S01]  /*3800*/  ISETP.LT.OR P3, PT, R16, R202, P3 ;  /* 0x000000ca1000720c */ /* 0x000fe20001f61670 */
[----:B------:R-:W-:Y:S01]  /*3810*/  HMMA.16816.F32.BF16 R72, R8, R14, R72 ;  /* 0x0000000e0848723c */ /* 0x000fe20000041848 */
[----:B------:R-:W-:Y:S02]  /*3820*/  IADD3 R16, R0, 0x29, RZ ;  /* 0x0000002900107810 */ /* 0x000fe40007ffe0ff */
[----:B------:R-:W-:Y:S02]  /*3830*/  FSEL R93, R43, -INF , !P0 ;  /* 0xff8000002b5d7808 */ /* 0x000fe40004000000 */
[----:B------:R-:W-:-:S02]  /*3840*/  FSEL R29, R37, -INF , !P5 ;  /* 0xff800000251d7808 */ /* 0x000fc40006800000 */
[----:B------:R-:W-:Y:S02]  /*3850*/  FSEL R163, R32, -INF , !P1 ;  /* 0xff80000020a37808 */ /* 0x000fe40004800000 */
[C---:B------:R-:W-:Y:S02]  /*3860*/  ISETP.GE.AND P0, PT, R21.reuse, R197, PT ;  /* 0x000000c51500720c */ /* 0x040fe40003f06270 */
[C---:B------:R-:W-:Y:S02]  /*3870*/  ISETP.GE.AND P5, PT, R16.reuse, R203, PT ;  /* 0x000000cb1000720c */ /* 0x040fe40003fa6270 */
[C---:B------:R-:W-:Y:S02]  /*3880*/  ISETP.GE.AND P1, PT, R16.reuse, R197, PT ;  /* 0x000000c51000720c */ /* 0x040fe40003f26270 */
[----:B------:R-:W-:Y:S02]  /*3890*/  ISETP.LT.OR P0, PT, R21, R202, P0 ;  /* 0x000000ca1500720c */ /* 0x000fe40000701670 */
[----:B------:R-:W-:-:S02]  /*38a0*/  ISETP.LT.OR P5, PT, R16, R204, P5 ;  /* 0x000000cc1000720c */ /* 0x000fc40002fa1670 */
[----:B------:R-:W-:Y:S02]  /*38b0*/  ISETP.LT.OR P1, PT, R16, R202, P1 ;  /* 0x000000ca1000720c */ /* 0x000fe40000f21670 */
[----:B------:R-:W-:Y:S02]  /*38c0*/  IADD3 R16, R0, 0x30, RZ ;  /* 0x0000003000107810 */ /* 0x000fe40007ffe0ff */
[----:B------:R-:W-:Y:S02]  /*38d0*/  FSEL R137, R34, -INF , !P0 ;  /* 0xff80000022897808 */ /* 0x000fe40004000000 */
[----:B------:R-:W-:Y:S02]  /*38e0*/  ISETP.GE.AND P0, PT, R16, R203, PT ;  /* 0x000000cb1000720c */ /* 0x000fe40003f06270 */
[C---:B------:R-:W-:Y:S02]  /*38f0*/  IADD3 R18, R0.reuse, 0x28, RZ ;  /* 0x0000002800127810 */ /* 0x040fe40007ffe0ff */
[----:B------:R-:W-:-:S02]  /*3900*/  IADD3 R12, R0, 0x31, RZ ;  /* 0x00000031000c7810 */ /* 0x000fc40007ffe0ff */
[----:B------:R-:W-:Y:S02]  /*3910*/  ISETP.LT.OR P0, PT, R16, R204, P0 ;  /* 0x000000cc1000720c */ /* 0x000fe40000701670 */
[C---:B------:R-:W-:Y:S02]  /*3920*/  IADD3 R8, R0.reuse, 0x38, RZ ;  /* 0x0000003800087810 */ /* 0x040fe40007ffe0ff */
[----:B------:R-:W-:Y:S02]  /*3930*/  IADD3 R0, R0, 0x39, RZ ;  /* 0x0000003900007810 */ /* 0x000fe40007ffe0ff */
[----:B------:R-:W-:Y:S01]  /*3940*/  FSEL R49, R46, -INF , !P4 ;  /* 0xff8000002e317808 */ /* 0x000fe20006000000 */
[----:B------:R-:W-:Y:S01]  /*3950*/  BAR.SYNC.DEFER_BLOCKING 0x0 ;  /* 0x0000000000007b1d */ /* 0x000fe20000010000 */
[----:B------:R-:W-:Y:S02]  /*3960*/  ISETP.GE.AND P4, PT, R22, R197, PT ;  /* 0x000000c51600720c */ /* 0x000fe40003f86270 */
[----:B------:R-:W-:-:S02]  /*3970*/  FSEL R223, R24, -INF , !P0 ;  /* 0xff80000018df7808 */ /* 0x000fc40004000000 */
[----:B------:R-:W-:Y:S02]  /*3980*/  ISETP.GE.AND P0, PT, R0, R197, PT ;  /* 0x000000c50000720c */ /* 0x000fe40003f06270 */
[-C--:B------:R-:W-:Y:S02]  /*3990*/  ISETP.LT.OR P4, PT, R22, R202.reuse, P4 ;  /* 0x000000ca1600720c */ /* 0x080fe40002781670 */
[----:B------:R-:W-:Y:S02]  /*39a0*/  ISETP.LT.OR P0, PT, R0, R202, P0 ;  /* 0x000000ca0000720c */ /* 0x000fe40000701670 */
[----:B------:R-:W-:Y:S02]  /*39b0*/  FSEL R19, R38, -INF , !P4 ;  /* 0xff80000026137808 */ /* 0x000fe40006000000 */
[----:B------:R-:W-:Y:S02]  /*39c0*/  FSEL R21, R39, -INF , !P2 ;  /* 0xff80000027157808 */ /* 0x000fe40005000000 */
[----:B------:R-:W-:-:S02]  /*39d0*/  ISETP.GE.AND P2, PT, R18, R203, PT ;  /* 0x000000cb1200720c */ /* 0x000fc40003f46270 */
[C---:B------:R-:W-:Y:S02]  /*39e0*/  ISETP.GE.AND P4, PT, R18.reuse, R197, PT ;  /* 0x000000c51200720c */ /* 0x040fe40003f86270 */
        /* <DEDUP_REMOVED lines=11> */
[-C--:B------:R-:W-:Y:S02]  /*3aa0*/  ISETP.GE.AND P3, PT, R16, R197.reuse, PT ;  /* 0x000000c51000720c */ /* 0x080fe40003f66270 */
        /* <DEDUP_REMOVED lines=9> */
[----:B------:R-:W-:Y:S01]  /*3b40*/  ISETP.LT.OR P4, PT, R0, R204, P4 ;  /* 0x000000cc0000720c */ /* 0x000fe20002781670 */
[----:B------:R-:W-:Y:S01]  /*3b50*/  IMAD.IADD R0, R85, 0x1, R6 ;  /* 0x0000000155007824 */ /* 0x000fe200078e0206 */
[----:B------:R-:W-:-:S02]  /*3b60*/  FSEL R171, R26, -INF , !P3 ;  /* 0xff8000001aab7808 */ /* 0x000fc40005800000 */
[----:B------:R-:W-:Y:S02]  /*3b70*/  FSEL R221, R25, -INF , !P6 ;  /* 0xff80000019dd7808 */ /* 0x000fe40007000000 */
[----:B------:R-:W-:Y:S02]  /*3b80*/  FSEL R167, R27, -INF , !P2 ;  /* 0xff8000001ba77808 */ /* 0x000fe40005000000 */
[----:B------:R-:W-:Y:S02]  /*3b90*/  FSEL R217, R72, -INF , !P5 ;  /* 0xff80000048d97808 */ /* 0x000fe40006800000 */
[----:B------:R-:W-:Y:S02]  /*3ba0*/  FSEL R166, R74, -INF , !P1 ;  /* 0xff8000004aa67808 */ /* 0x000fe40004800000 */
[----:B------:R-:W-:Y:S01]  /*3bb0*/  FSEL R215, R73, -INF , !P4 ;  /* 0xff80000049d77808 */ /* 0x000fe20006000000 */
[----:B------:R-:W-:Y:S05]  /*3bc0*/  @!P0 BRA `(.L_x_944) ;  /* 0x0000022000008947 */ /* 0x000fea0003800000 */
[----:B------:R-:W-:-:S04]  /*3bd0*/  UIADD3 UR7, UR28, -0x2, URZ ;  /* 0xfffffffe1c077890 */ /* 0x000fc8000fffe03f */
[----:B------:R-:W-:Y:S02]  /*3be0*/  USHF.R.S32.HI UR5, URZ, 0x1f, UR7 ;  /* 0x0000001f3f057899 */ /* 0x000fe40008011407 */
[----:B------:R-:W-:Y:S01]  /*3bf0*/  UIMAD UR9, UR9, UR7, URZ ;  /* 0x00000007090972a4 */ /* 0x000fe2000f8e023f */
[----:B------:R-:W-:Y:S01]  /*3c00*/  IMAD.WIDE.U32 R8, R3, UR7, R210 ;  /* 0x0000000703087c25 */ /* 0x000fe2000f8e00d2 */
[----:B------:R-:W-:Y:S02]  /*3c10*/  USHF.L.U32 UR7, UR8, 0x5, URZ ;  /* 0x0000000508077899 */ /* 0x000fe4000800063f */
[----:B------:R-:W-:Y:S02]  /*3c20*/  UIMAD UR9, UR5, UR4, UR9 ;  /* 0x00000004050972a4 */ /* 0x000fe4000f8e0209 */
[----:B------:R-:W-:Y:S01]  /*3c30*/  LEA R12, P2, R8, c[0x0][0x168], 0x1 ;  /* 0x00005a00080c7a11 */ /* 0x000fe200078408ff */
[----:B------:R-:W-:Y:S02]  /*3c40*/  UMOV UR5, 0x5 ;  /* 0x0000000500057882 */ /* 0x000fe40000000000 */
[----:B------:R-:W-:Y:S01]  /*3c50*/  ULDC UR4, c[0x0][0x19c] ;  /* 0x0000670000047ab9 */ /* 0x000fe20000000800 */
[----:B------:R-:W-:Y:S01]  /*3c60*/  IADD3 R3, R9, UR9, RZ ;  /* 0x0000000909037c10 */ /* 0x000fe2000fffe0ff */
[----:B------:R-:W-:Y:S01]  /*3c70*/  USHF.L.U64.HI UR4, UR8, UR5, UR4 ;  /* 0x0000000508047299 */ /* 0x000fe20008010204 */
[----:B------:R-:W-:-:S02]  /*3c80*/  IADD3 R10, P1, R12, UR7, RZ ;  /* 0x000000070c0a7c10 */ /* 0x000fc4000ff3e0ff */
        /* <DEDUP_REMOVED lines=22> */
.L_x_944:
[----:B-1----:R-:W-:Y:S01]  /*3df0*/  FMNMX.FTZ R8, R55, R20, !PT ;  /* 0x0000001437087209 */ /* 0x002fe20007810000 */
[----:B------:R-:W-:Y:S01]  /*3e00*/  IMAD.WIDE.U32 R228, R214, -0x326172a9, RZ ;  /* 0xcd9e8d57d6e47825 */ /* 0x000fe200078e00ff */
[----:B------:R-:W-:Y:S01]  /*3e10*/  FMNMX.FTZ R6, R50, R53, !PT ;  /* 0x0000003532067209 */ /* 0x000fe20007810000 */
[----:B------:R-:W-:Y:S01]  /*3e20*/  USHF.L.U32 UR4, UR29, 0x1, URZ ;  /* 0x000000011d047899 */ /* 0x000fe2000800063f */
[----:B------:R-:W-:Y:S01]  /*3e30*/  FMNMX.FTZ R8, R51, R8, !PT ;  /* 0x0000000833087209 */ /* 0x000fe20007810000 */
[----:B------:R-:W-:Y:S01]  /*3e40*/  IMAD.WIDE.U32 R232, R206, -0x2daee0ad, RZ ;  /* 0xd2511f53cee87825 */ /* 0x000fe200078e00ff */
        /* <DEDUP_REMOVED lines=50> */
[----:B------:R-:W-:Y:S01]  /*4170*/  LOP3.LUT R219, R4, UR26, RZ, 0x3c, !PT ;  /* 0x0000001a04db7c12 */ /* 0x000fe2000f8e3cff */
[----:B------:R-:W1:Y:S03]  /*4180*/  SHFL.BFLY PT, R132, R3, 0x2, 0x1f ;  /* 0x0c401f0003847f89 */ /* 0x000e6600000e0000 */
[----:B------:R-:W-:Y:S01]  /*4190*/  LOP3.LUT R226, R229, R219, RZ, 0x3c, !PT ;  /* 0x000000dbe5e27212 */ /* 0x000fe200078e3cff */
[----:B------:R-:W2:Y:S04]  /*41a0*/  SHFL.BFLY PT, R11, R6, 0x2, 0x1f ;  /* 0x0c401f00060b7f89 */ /* 0x000ea800000e0000 */
[----:B------:R-:W-:Y:S01]  /*41b0*/  IMAD.WIDE.U32 R226, R226, -0x2daee0ad, RZ ;  /* 0xd2511f53e2e27825 */ /* 0x000fe200078e00ff */
[----:B------:R-:W-:Y:S04]  /*41c0*/  LDSM.16.MT88.4 R80, [R186+0x10000] ;  /* 0x01000000ba50783b */ /* 0x000fe80000004200 */
[----:B------:R-:W-:Y:S01]  /*41d0*/  LOP3.LUT R134, R227, UR22, R232, 0x96, !PT ;  /* 0x00000016e3867c12 */ /* 0x000fe2000f8e96e8 */
[----:B------:R-:W-:Y:S04]  /*41e0*/  LDSM.16.MT88.4 R88, [R185+0x10000] ;  /* 0x01000000b958783b */ /* 0x000fe80000004200 */
[----:B------:R-:W-:Y:S01]  /*41f0*/  IMAD.WIDE.U32 R134, R134, -0x326172a9, RZ ;  /* 0xcd9e8d5786867825 */ /* 0x000fe200078e00ff */
[----:B------:R-:W-:Y:S04]  /*4200*/  LDSM.16.MT88.4 R100, [R184+0xc000] ;  /* 0x00c00000b864783b */ /* 0x000fe80000004200 */
[----:B------:R-:W-:Y:S01]  /*4210*/  LDSM.16.MT88.4 R124, [R188+0xc000] ;  /* 0x00c00000bc7c783b */ /* 0x000fe20000004200 */
[----:B-1----:R-:W-:Y:S01]  /*4220*/  FMNMX.FTZ R132, R3, R132, !PT ;  /* 0x0000008403847209 */ /* 0x002fe20007810000 */
[----:B------:R-:W-:Y:S01]  /*4230*/  IMAD.U32 R3, RZ, RZ, UR4 ;  /* 0x00000004ff037e24 */ /* 0x000fe2000f8e00ff */
[----:B------:R-:W-:Y:S01]  /*4240*/  UIADD3 UR4, UR4, 0x1, URZ ;  /* 0x0000000104047890 */ /* 0x000fe2000fffe03f */
[----:B------:R-:W-:Y:S01]  /*4250*/  LDSM.16.MT88.4 R108, [R185+0xc000] ;  /* 0x00c00000b96c783b */ /* 0x000fe20000004200 */
[----:B--2---:R-:W-:-:S02]  /*4260*/  FMNMX.FTZ R4, R6, R11, !PT ;  /* 0x0000000b06047209 */ /* 0x004fc40007810000 */
[----:B------:R-:W-:Y:S01]  /*4270*/  LOP3.LUT R3, R233, UR27, R3, 0x96, !PT ;  /* 0x0000001be9037c12 */ /* 0x000fe2000f8e9603 */
[----:B------:R-:W1:Y:S01]  /*4280*/  SHFL.BFLY PT, R9, R132, 0x1, 0x1f ;  /* 0x0c201f0084097f89 */ /* 0x000e6200000e0000 */
[----:B------:R-:W-:-:S03]  /*4290*/  IMAD.U32 R232, RZ, RZ, UR4 ;  /* 0x00000004ffe87e24 */ /* 0x000fc6000f8e00ff */
[----:B------:R-:W-:Y:S01]  /*42a0*/  IMAD.WIDE.U32 R12, R3, -0x326172a9, RZ ;  /* 0xcd9e8d57030c7825 */ /* 0x000fe200078e00ff */
[----:B------:R-:W-:Y:S01]  /*42b0*/  LDSM.16.MT88.4 R24, [R185+0xc800] ;  /* 0x00c80000b918783b */ /* 0x000fe20000004200 */
[----:B------:R-:W-:-:S03]  /*42c0*/  LOP3.LUT R232, R233, UR27, R232, 0x96, !PT ;  /* 0x0000001be9e87c12 */ /* 0x000fc6000f8e96e8 */
[----:B------:R-:W-:Y:S02]  /*42d0*/  LOP3.LUT R3, R13, UR23, R228, 0x96, !PT ;  /* 0x000000170d037c12 */ /* 0x000fe4000f8e96e4 */
[----:B------:R-:W-:Y:S01]  /*42e0*/  LOP3.LUT R10, R135, UR21, R12, 0x96, !PT ;  /* 0x00000015870a7c12 */ /* 0x000fe2000f8e960c */
[----:B------:R-:W-:-:S04]  /*42f0*/  IMAD.WIDE.U32 R232, R232, -0x326172a9, RZ ;  /* 0xcd9e8d57e8e87825 */ /* 0x000fc800078e00ff */
[----:B------:R-:W-:Y:S01]  /*4300*/  IMAD.WIDE.U32 R12, R3, -0x2daee0ad, RZ ;  /* 0xd2511f53030c7825 */ /* 0x000fe200078e00ff */
[----:B------:R-:W-:Y:S01]  /*4310*/  LOP3.LUT R228, R233, UR23, R228, 0x96, !PT ;  /* 0x00000017e9e47c12 */ /* 0x000fe2000f8e96e4 */
[----:B------:R-:W2:Y:S02]  /*4320*/  SHFL.BFLY PT, R3, R4, 0x1, 0x1f ;  /* 0x0c201f0004037f89 */ /* 0x000ea400000e0000 */
[----:B------:R-:W-:Y:S01]  /*4330*/  IMAD.WIDE.U32 R10, R10, -0x2daee0ad, RZ ;  /* 0xd2511f530a0a7825 */ /* 0x000fe200078e00ff */
[----:B------:R-:W-:Y:S02]  /*4340*/  LOP3.LUT R6, R13, UR20, R226, 0x96, !PT ;  /* 0x000000140d067c12 */ /* 0x000fe4000f8e96e2 */
[----:B-1----:R-:W-:Y:S02]  /*4350*/  FMNMX.FTZ R132, R132, R9, !PT ;  /* 0x0000000984847209 */ /* 0x002fe40007810000 */
[----:B------:R-:W-:Y:S01]  /*4360*/  LOP3.LUT R12, R11, UR18, R12, 0x96, !PT ;  /* 0x000000120b0c7c12 */ /* 0x000fe2000f8e960c */
[----:B------:R-:W-:Y:S01]  /*4370*/  IMAD.WIDE.U32 R8, R6, -0x326172a9, RZ ;  /* 0xcd9e8d5706087825 */ /* 0x000fe200078e00ff */
[----:B------:R-:W-:-:S03]  /*4380*/  FSETP.NEU.FTZ.AND P1, PT, R132, -INF , PT ;  /* 0xff8000008400780b */ /* 0x000fc60003f3d000 */
[----:B------:R-:W-:Y:S01]  /*4390*/  IMAD.WIDE.U32 R12, R12, -0x326172a9, RZ ;  /* 0xcd9e8d570c0c7825 */ /* 0x000fe200078e00ff */
[----:B------:R-:W-:-:S03]  /*43a0*/  LOP3.LUT R6, R9, UR19, R134, 0x96, !PT ;  /* 0x0000001309067c12 */ /* 0x000fc6000f8e9686 */
[----:B------:R-:W-:Y:S01]  /*43b0*/  FMUL.FTZ R218, R132, c[0x0][0x23c] ;  /* 0x00008f0084da7a20 */ /* 0x000fe20000410000 */
[----:B------:R-:W-:Y:S01]  /*43c0*/  LOP3.LUT R8, R13, UR17, R8, 0x96, !PT ;  /* 0x000000110d087c12 */ /* 0x000fe2000f8e9608 */
[----:B------:R-:W-:-:S03]  /*43d0*/  IMAD.WIDE.U32 R14, R6, -0x2daee0ad, RZ ;  /* 0xd2511f53060e7825 */ /* 0x000fc600078e00ff */
[----:B------:R-:W-:Y:S01]  /*43e0*/  FSEL R218, R218, RZ, P1 ;  /* 0x000000ffdada7208 */ /* 0x000fe20000800000 */
[----:B------:R-:W-:Y:S01]  /*43f0*/  IMAD.WIDE.U32 R8, R8, -0x2daee0ad, RZ ;  /* 0xd2511f5308087825 */ /* 0x000fe200078e00ff */
[----:B--2---:R-:W-:Y:S02]  /*4400*/  FMNMX.FTZ R3, R4, R3, !PT ;  /* 0x0000000304037209 */ /* 0x004fe40007810000 */
[----:B------:R-:W-:Y:S01]  /*4410*/  LOP3.LUT R10, R15, UR16, R10, 0x96, !PT ;  /* 0x000000100f0a7c12 */ /* 0x000fe2000f8e960a */
[----:B------:R-:W-:Y:S01]  /*4420*/  FFMA.FTZ R159, R55, c[0x0][0x23c], -R218 ;  /* 0x00008f00379f7a23 */ /* 0x000fe200000108da */
[C---:B------:R-:W-:Y:S01]  /*4430*/  FSETP.NEU.FTZ.AND P1, PT, R3.reuse, -INF , PT ;  /* 0xff8000000300780b */ /* 0x040fe20003f3d000 */
[----:B------:R-:W-:Y:S01]  /*4440*/  FMUL.FTZ R168, R3, c[0x0][0x23c] ;  /* 0x00008f0003a87a20 */ /* 0x000fe20000410000 */
[----:B------:R-:W-:Y:S01]  /*4450*/  LOP3.LUT R4, R9, UR7, R14, 0x96, !PT ;  /* 0x0000000709047c12 */ /* 0x000fe2000f8e960e */
[----:B------:R-:W-:Y:S02]  /*4460*/  IMAD.WIDE.U32 R10, R10, -0x326172a9, RZ ;  /* 0xcd9e8d570a0a7825 */ /* 0x000fe400078e00ff */
[----:B------:R-:W-:Y:S01]  /*4470*/  MUFU.EX2 R159, R159 ;  /* 0x0000009f009f7308 */ /* 0x000fe20000000800 */
[----:B------:R-:W-:Y:S01]  /*4480*/  FSEL R168, R168, RZ, P1 ;  /* 0x000000ffa8a87208 */ /* 0x000fe20000800000 */
[----:B------:R-:W-:-:S04]  /*4490*/  IMAD.WIDE.U32 R14, R4, -0x326172a9, RZ ;  /* 0xcd9e8d57040e7825 */ /* 0x000fc800078e00ff */
[----:B------:R-:W-:Y:S01]  /*44a0*/  FFMA.FTZ R158, R49, c[0x0][0x23c], -R168 ;  /* 0x00008f00319e7a23 */ /* 0x000fe200000108a8 */
[----:B------:R-:W-:Y:S01]  /*44b0*/  LOP3.LUT R6, R15, UR24, R10, 0x96, !PT ;  /* 0x000000180f067c12 */ /* 0x000fe2000f8e960a */
        /* <DEDUP_REMOVED lines=8> */
[----:B------:R-:W-:Y:S01]  /*4540*/  FFMA.FTZ R160, R53, c[0x0][0x23c], -R168 ;  /* 0x00008f0035a07a23 */ /* 0x000fe200000108a8 */
[----:B------:R-:W-:Y:S01]  /*4550*/  SHF.R.U32.HI R10, RZ, 0x8, R4 ;  /* 0x00000008ff0a7819 */ /* 0x000fe20000011604 */
[----:B------:R-:W-:Y:S01]  /*4560*/  FFMA.FTZ R157, R51, c[0x0][0x23c], -R218 ;  /* 0x00008f00339d7a23 */ /* 0x000fe200000108da */
[----:B------:R-:W-:Y:S01]  /*4570*/  LOP3.LUT R0, R6, 0xff, RZ, 0xc0, !PT ;  /* 0x000000ff06007812 */ /* 0x000fe200078ec0ff */
[----:B------:R-:W1:Y:S01]  /*4580*/  MUFU.EX2 R153, R153 ;  /* 0x0000009900997308 */ /* 0x000e620000000800 */
[----:B------:R-:W-:Y:S01]  /*4590*/  SHF.R.U32.HI R4, RZ, 0x18, R14 ;  /* 0x00000018ff047819 */ /* 0x000fe2000001160e */
[----:B------:R-:W-:Y:S01]  /*45a0*/  FFMA.FTZ R150, R45, c[0x0][0x23c], -R218 ;  /* 0x00008f002d967a23 */ /* 0x000fe200000108da */
[----:B------:R-:W-:Y:S01]  /*45b0*/  LOP3.LUT R9, R9, 0xff, RZ, 0xc0, !PT ;  /* 0x000000ff09097812 */ /* 0x000fe200078ec0ff */
[----:B------:R-:W2:Y:S01]  /*45c0*/  LDSM.16.MT88.4 R48, [R186+0xe000] ;  /* 0x00e00000ba30783b */ /* 0x000ea20000004200 */
[----:B------:R-:W-:Y:S01]  /*45d0*/  SHF.R.U32.HI R6, RZ, 0x18, R6 ;  /* 0x00000018ff067819 */ /* 0x000fe20000011606 */
[--C-:B------:R-:W-:Y:S01]  /*45e0*/  FFMA.FTZ R148, R23, c[0x0][0x23c], -R218.reuse ;  /* 0x00008f0017947a23 */ /* 0x100fe200000108da */
[----:B------:R-:W-:Y:S01]  /*45f0*/  SHF.R.U32.HI R7, RZ, 0x8, R7 ;  /* 0x00000008ff077819 */ /* 0x000fe20000011607 */
[----:B------:R-:W3:Y:S01]  /*4600*/  MUFU.EX2 R156, R156 ;  /* 0x0000009c009c7308 */ /* 0x000ee20000000800 */
[----:B------:R-:W-:Y:S01]  /*4610*/  LOP3.LUT R5, R5, 0xff, RZ, 0xc0, !PT ;  /* 0x000000ff05057812 */ /* 0x000fe200078ec0ff */
[----:B------:R-:W-:Y:S01]  /*4620*/  FFMA.FTZ R133, R29, c[0x0][0x23c], -R218 ;  /* 0x00008f001d857a23 */ /* 0x000fe200000108da */
[----:B------:R-:W-:Y:S01]  /*4630*/  PRMT R9, R9, 0x5410, R4 ;  /* 0x0000541009097816 */ /* 0x000fe20000000004 */
[--C-:B------:R-:W-:Y:S01]  /*4640*/  FFMA.FTZ R154, R31, c[0x0][0x23c], -R218.reuse ;  /* 0x00008f001f9a7a23 */ /* 0x100fe200000108da */
[----:B------:R-:W-:Y:S01]  /*4650*/  PRMT R7, R0, 0x5410, R7 ;  /* 0x0000541000077816 */ /* 0x000fe20000000007 */
[----:B------:R-:W-:Y:S01]  /*4660*/  FFMA.FTZ R149, R77, c[0x0][0x23c], -R218 ;  /* 0x00008f004d957a23 */ /* 0x000fe200000108da */
[----:B------:R-:W-:Y:S01]  /*4670*/  PRMT R5, R5, 0x5410, R6 ;  /* 0x0000541005057816 */ /* 0x000fe20000000006 */
[----:B------:R-:W-:Y:S01]  /*4680*/  MUFU.EX2 R155, R155 ;  /* 0x0000009b009b7308 */ /* 0x000fe20000000800 */
[----:B------:R-:W-:Y:S01]  /*4690*/  LOP3.LUT R6, R11, UR9, R12, 0x96, !PT ;  /* 0x000000090b067c12 */ /* 0x000fe2000f8e960c */
[--C-:B------:R-:W-:Y:S01]  /*46a0*/  HSET2.LE.AND R99, R9, R162.reuse, PT ;  /* 0x000000a209637233 */ /* 0x100fe20003803000 */
[----:B-1----:R-:W-:Y:S01]  /*46b0*/  F2FP.BF16.PACK_AB R4, R153, R158 ;  /* 0x0000009e9904723e */ /* 0x002fe200000010ff */
[--C-:B------:R-:W-:Y:S01]  /*46c0*/  HSET2.LE.AND R96, R7, R162.reuse, PT ;  /* 0x000000a207607233 */ /* 0x100fe20003803000 */
[----:B------:R-:W-:Y:S01]  /*46d0*/  LOP3.LUT R13, R14, 0xff, RZ, 0xc0, !PT ;  /* 0x000000ff0e0d7812 */ /* 0x000fe200078ec0ff */
[----:B------:R-:W-:Y:S01]  /*46e0*/  IMAD.WIDE.U32 R6, R6, -0x2daee0ad, RZ ;  /* 0xd2511f5306067825 */ /* 0x000fe200078e00ff */
[----:B------:R-:W-:Y:S01]  /*46f0*/  LOP3.LUT R99, R99, R4, RZ, 0xc0, !PT ;  /* 0x0000000463637212 */ /* 0x000fe200078ec0ff */
[----:B------:R-:W1:Y:S01]  /*4700*/  MUFU.EX2 R160, R160 ;  /* 0x000000a000a07308 */ /* 0x000e620000000800 */
[--C-:B------:R-:W-:Y:S01]  /*4710*/  HSET2.LE.AND R97, R5, R162.reuse, PT ;  /* 0x000000a205617233 */ /* 0x100fe20003803000 */
[----:B---3--:R-:W-:Y:S01]  /*4720*/  F2FP.BF16.PACK_AB R5, R156, R159 ;  /* 0x0000009f9c05723e */ /* 0x008fe200000010ff */
[--C-:B------:R-:W-:Y:S01]  /*4730*/  FFMA.FTZ R152, R17, c[0x0][0x23c], -R168.reuse ;  /* 0x00008f0011987a23 */ /* 0x100fe200000108a8 */
[C---:B------:R-:W-:Y:S01]  /*4740*/  LOP3.LUT R4, R6.reuse, 0xffff, RZ, 0xc0, !PT ;  /* 0x0000ffff06047812 */ /* 0x040fe200078ec0ff */
[--C-:B------:R-:W-:Y:S01]  /*4750*/  FFMA.FTZ R151, R19, c[0x0][0x23c], -R168.reuse ;  /* 0x00008f0013977a23 */ /* 0x100fe200000108a8 */
[----:B------:R-:W-:Y:S01]  /*4760*/  LOP3.LUT R9, R6, 0xff, RZ, 0xc0, !PT ;  /* 0x000000ff06097812 */ /* 0x000fe200078ec0ff */
[----:B------:R-:W-:Y:S01]  /*4770*/  FFMA.FTZ R161, R93, c[0x0][0x23c], -R168 ;  /* 0x00008f005da17a23 */ /* 0x000fe200000108a8 */
[----:B------:R-:W-:Y:S01]  /*4780*/  MUFU.EX2 R157, R157 ;  /* 0x0000009d009d7308 */ /* 0x000fe20000000800 */
[----:B------:R-:W-:Y:S01]  /*4790*/  SHF.R.U32.HI R4, RZ, 0x8, R4 ;  /* 0x00000008ff047819 */ /* 0x000fe20000011604 */
[----:B------:R-:W-:Y:S01]  /*47a0*/  LDSM.16.MT88.4 R16, [R188+0xe800] ;  /* 0x00e80000bc10783b */ /* 0x000fe20000004200 */
[----:B------:R-:W-:Y:S01]  /*47b0*/  PRMT R13, R13, 0x5410, R10 ;  /* 0x000054100d0d7816 */ /* 0x000fe2000000000a */
[----:B------:R-:W-:Y:S01]  /*47c0*/  FFMA.FTZ R164, R169, c[0x0][0x23c], -R218 ;  /* 0x00008f00a9a47a23 */ /* 0x000fe200000108da */
[----:B------:R-:W-:Y:S01]  /*47d0*/  SHF.R.U32.HI R95, RZ, 0x10, R6 ;  /* 0x00000010ff5f7819 */ /* 0x000fe20000011606 */
[----:B------:R-:W-:Y:S01]  /*47e0*/  FFMA.FTZ R216, R209, c[0x0][0x23c], -R168 ;  /* 0x00008f00d1d87a23 */ /* 0x000fe200000108a8 */
[----:B------:R-:W-:Y:S01]  /*47f0*/  LOP3.LUT R96, R96, R5, RZ, 0xc0, !PT ;  /* 0x0000000560607212 */ /* 0x000fe200078ec0ff */
[----:B------:R-:W3:Y:S01]  /*4800*/  MUFU.EX2 R150, R150 ;  /* 0x0000009600967308 */ /* 0x000ee20000000800 */
[----:B-1----:R-:W-:Y:S01]  /*4810*/  F2FP.BF16.PACK_AB R0, R160, R155 ;  /* 0x0000009ba000723e */ /* 0x002fe200000010ff */
[--C-:B------:R-:W-:Y:S01]  /*4820*/  HSET2.LE.AND R13, R13, R162.reuse, PT ;  /* 0x000000a20d0d7233 */ /* 0x100fe20003803000 */
[----:B------:R-:W-:Y:S01]  /*4830*/  LOP3.LUT R8, R7, UR25, R8, 0x96, !PT ;  /* 0x0000001907087c12 */ /* 0x000fe2000f8e9608 */
[--C-:B------:R-:W-:Y:S01]  /*4840*/  FFMA.FTZ R169, R147, c[0x0][0x23c], -R218.reuse ;  /* 0x00008f0093a97a23 */ /* 0x100fe200000108da */
[----:B------:R-:W-:Y:S01]  /*4850*/  LOP3.LUT R97, R97, R0, RZ, 0xc0, !PT ;  /* 0x0000000061617212 */ /* 0x000fe200078ec0ff */
[----:B------:R-:W-:Y:S01]  /*4860*/  FFMA.FTZ R170, R145, c[0x0][0x23c], -R218 ;  /* 0x00008f0091aa7a23 */ /* 0x000fe200000108da */
[----:B------:R-:W-:Y:S01]  /*4870*/  SHF.R.U32.HI R0, RZ, 0x18, R6 ;  /* 0x00000018ff007819 */ /* 0x000fe20000011606 */
[----:B------:R-:W-:Y:S01]  /*4880*/  MUFU.EX2 R148, R148 ;  /* 0x0000009400947308 */ /* 0x000fe20000000800 */
[----:B------:R-:W-:Y:S01]  /*4890*/  PRMT R9, R9, 0x5410, R4 ;  /* 0x0000541009097816 */ /* 0x000fe20000000004 */
[----:B------:R-:W-:Y:S01]  /*48a0*/  FFMA.FTZ R209, R139, c[0x0][0x23c], -R168 ;  /* 0x00008f008bd17a23 */ /* 0x000fe200000108a8 */
[----:B------:R-:W1:Y:S01]  /*48b0*/  LDSM.16.MT88.4 R4, [R186+0xc800] ;  /* 0x00c80000ba04783b */ /* 0x000e620000004200 */
[----:B------:R-:W-:Y:S01]  /*48c0*/  LOP3.LUT R95, R95, 0xff, RZ, 0xc0, !PT ;  /* 0x000000ff5f5f7812 */ /* 0x000fe200078ec0ff */
[----:B------:R-:W-:Y:S01]  /*48d0*/  FFMA.FTZ R163, R163, c[0x0][0x23c], -R218 ;  /* 0x00008f00a3a37a23 */ /* 0x000fe200000108da */
[----:B------:R-:W-:Y:S01]  /*48e0*/  LOP3.LUT R10, R8, 0xffff, RZ, 0xc0, !PT ;  /* 0x0000ffff080a7812 */ /* 0x000fe200078ec0ff */
[--C-:B------:R-:W-:Y:S01]  /*48f0*/  HSET2.LE.AND R142, R9, R162.reuse, PT ;  /* 0x000000a2098e7233 */ /* 0x100fe20003803000 */
[----:B---3--:R-:W-:Y:S01]  /*4900*/  F2FP.BF16.PACK_AB R98, R150, R157 ;  /* 0x0000009d9662723e */ /* 0x008fe200000010ff */
[----:B------:R-:W3:Y:S01]  /*4910*/  MUFU.EX2 R133, R133 ;  /* 0x0000008500857308 */ /* 0x000ee20000000800 */
[----:B------:R-:W-:Y:S01]  /*4920*/  PRMT R95, R95, 0x5410, R0 ;  /* 0x000054105f5f7816 */ /* 0x000fe20000000000 */
[----:B------:R-:W-:Y:S01]  /*4930*/  FFMA.FTZ R0, R21, c[0x0][0x23c], -R168 ;  /* 0x00008f0015007a23 */ /* 0x000fe200000108a8 */
[----:B------:R-:W-:Y:S01]  /*4940*/  LOP3.LUT R98, R13, R98, RZ, 0xc0, !PT ;  /* 0x000000620d627212 */ /* 0x000fe200078ec0ff */
[----:B------:R-:W-:Y:S01]  /*4950*/  LDSM.16.MT88.4 R20, [R184+0xc800] ;  /* 0x00c80000b814783b */ /* 0x000fe20000004200 */
[--C-:B------:R-:W-:Y:S01]  /*4960*/  SHF.R.U32.HI R141, RZ, 0x10, R8.reuse ;  /* 0x00000010ff8d7819 */ /* 0x100fe20000011608 */
[--C-:B------:R-:W-:Y:S01]  /*4970*/  HSET2.LE.AND R143, R95, R162.reuse, PT ;  /* 0x000000a25f8f7233 */ /* 0x100fe20003803000 */
[----:B------:R-:W-:Y:S01]  /*4980*/  LOP3.LUT R229, R8, 0xff, RZ, 0xc0, !PT ;  /* 0x000000ff08e57812 */ /* 0x000fe200078ec0ff */
[----:B------:R-:W4:Y:S01]  /*4990*/  LDSM.16.MT88.4 R12, [R186+0xe800] ;  /* 0x00e80000ba0c783b */ /* 0x000f220000004200 */
[----:B------:R-:W-:Y:S01]  /*49a0*/  MUFU.EX2 R154, R154 ;  /* 0x0000009a009a7308 */ /* 0x000fe20000000800 */
[C---:B------:R-:W-:Y:S01]  /*49b0*/  HMMA.16816.F32.BF16 R120, R96.reuse, R116, RZ ;  /* 0x000000746078723c */ /* 0x040fe200000418ff */
[----:B------:R-:W-:Y:S01]  /*49c0*/  SHF.R.U32.HI R8, RZ, 0x18, R8 ;  /* 0x00000018ff087819 */ /* 0x000fe20000011608 */
[----:B------:R-:W-:Y:S01]  /*49d0*/  LDSM.16.MT88.4 R28, [R188+0xc800] ;  /* 0x00c80000bc1c783b */ /* 0x000fe20000004200 */
[----:B------:R-:W-:Y:S01]  /*49e0*/  SHF.R.U32.HI R10, RZ, 0x8, R10 ;  /* 0x00000008ff0a7819 */ /* 0x000fe2000001160a */
[----:B------:R-:W-:Y:S01]  /*49f0*/  FFMA.FTZ R220, R231, c[0x0][0x23c], -R168 ;  /* 0x00008f00e7dc7a23 */ /* 0x000fe200000108a8 */
[----:B------:R-:W-:Y:S01]  /*4a00*/  LOP3.LUT R141, R141, 0xff, RZ, 0xc0, !PT ;  /* 0x000000ff8d8d7812 */ /* 0x000fe200078ec0ff */
[----:B------:R-:W-:Y:S01]  /*4a10*/  LDSM.16.MT88.4 R144, [R184+0x10800] ;  /* 0x01080000b890783b */ /* 0x000fe20000004200 */
[----:B------:R-:W5:Y:S01]  /*4a20*/  MUFU.EX2 R149, R149 ;  /* 0x0000009500957308 */ /* 0x000f620000000800 */
[C---:B------:R-:W-:Y:S01]  /*4a30*/  HMMA.16816.F32.BF16 R116, R96.reuse, R118, RZ ;  /* 0x000000766074723c */ /* 0x040fe200000418ff */
[----:B------:R-:W-:Y:S01]  /*4a40*/  PRMT R229, R229, 0x5410, R10 ;  /* 0x00005410e5e57816 */ /* 0x000fe2000000000a */
[----:B------:R-:W-:Y:S01]  /*4a50*/  FFMA.FTZ R222, R223, c[0x0][0x23c], -R218 ;  /* 0x00008f00dfde7a23 */ /* 0x000fe200000108da */
[----:B------:R-:W-:Y:S01]  /*4a60*/  PRMT R141, R141, 0x5410, R8 ;  /* 0x000054108d8d7816 */ /* 0x000fe20000000008 */
[--C-:B------:R-:W-:Y:S01]  /*4a70*/  FFMA.FTZ R221, R221, c[0x0][0x23c], -R218.reuse ;  /* 0x00008f00dddd7a23 */ /* 0x100fe200000108da */
[----:B---3--:R-:W-:Y:S01]  /*4a80*/  F2FP.BF16.PACK_AB R9, R133, R148 ;  /* 0x000000948509723e */ /* 0x008fe200000010ff */
[--C-:B------:R-:W-:Y:S01]  /*4a90*/  HSET2.LE.AND R140, R229, R162.reuse, PT ;  /* 0x000000a2e58c7233 */ /* 0x100fe20003803000 */
[----:B------:R-:W-:Y:S01]  /*4aa0*/  MUFU.EX2 R152, R152 ;  /* 0x0000009800987308 */ /* 0x000fe20000000800 */
[C---:B--2---:R-:W-:Y:S01]  /*4ab0*/  HMMA.16816.F32.BF16 R44, R96.reuse, R48, RZ ;  /* 0x00000030602c723c */ /* 0x044fe200000418ff */
[----:B------:R-:W-:Y:S01]  /*4ac0*/  HSET2.LE.AND R141, R141, R162, PT ;  /* 0x000000a28d8d7233 */ /* 0x000fe20003803000 */
[----:B------:R-:W-:Y:S01]  /*4ad0*/  LOP3.LUT R142, R142, R9, RZ, 0xc0, !PT ;  /* 0x000000098e8e7212 */ /* 0x000fe200078ec0ff */
[----:B------:R-:W-:Y:S01]  /*4ae0*/  IMAD.WIDE.U32 R228, R228, -0x2daee0ad, RZ ;  /* 0xd2511f53e4e47825 */ /* 0x000fe200078e00ff */
[----:B------:R-:W2:Y:S03]  /*4af0*/  LDSM.16.MT88.4 R8, [R185+0xe800] ;  /* 0x00e80000b908783b */ /* 0x000ea60000004200 */
[----:B------:R-:W-:Y:S01]  /*4b00*/  MUFU.EX2 R151, R151 ;  /* 0x0000009700977308 */ /* 0x000fe20000000800 */
[----:B------:R-:W-:Y:S01]  /*4b10*/  HMMA.16816.F32.BF16 R48, R96, R50, RZ ;  /* 0x000000326030723c */ /* 0x000fe200000418ff */
[----:B------:R-:W-:-:S02]  /*4b20*/  FFMA.FTZ R217, R217, c[0x0][0x23c], -R218 ;  /* 0x00008f00d9d97a23 */ /* 0x000fc400000108da */
[----:B------:R-:W-:Y:S02]  /*4b30*/  FFMA.FTZ R218, R215, c[0x0][0x23c], -R218 ;  /* 0x00008f00d7da7a23 */ /* 0x000fe400000108da */
[--C-:B------:R-:W-:Y:S02]  /*4b40*/  FFMA.FTZ R171, R171, c[0x0][0x23c], -R168.reuse ;  /* 0x00008f00abab7a23 */ /* 0x100fe400000108a8 */
[----:B------:R-:W3:Y:S01]  /*4b50*/  MUFU.EX2 R0, R0 ;  /* 0x0000000000007308 */ /* 0x000ee20000000800 */
[----:B------:R-:W-:Y:S01]  /*4b60*/  HMMA.16816.F32.BF16 R92, R96, R32, RZ ;  /* 0x00000020605c723c */ /* 0x000fe200000418ff */
[--C-:B------:R-:W-:Y:S02]  /*4b70*/  FFMA.FTZ R166, R166, c[0x0][0x23c], -R168.reuse ;  /* 0x00008f00a6a67a23 */ /* 0x100fe400000108a8 */
[----:B------:R-:W-:Y:S02]  /*4b80*/  FFMA.FTZ R215, R165, c[0x0][0x23c], -R168 ;  /* 0x00008f00a5d77a23 */ /* 0x000fe400000108a8 */
[----:B------:R-:W-:-:S02]  /*4b90*/  FADD.FTZ R156, R159, R156 ;  /* 0x0000009c9f9c7221 */ /* 0x000fc40000010000 */
[----:B------:R-:W1:Y:S01]  /*4ba0*/  MUFU.EX2 R161, R161 ;  /* 0x000000a100a17308 */ /* 0x000e620000000800 */
[----:B-----5:R-:W-:Y:S01]  /*4bb0*/  F2FP.BF16.PACK_AB R33, R149, R154 ;  /* 0x0000009a9521723e */ /* 0x020fe200000010ff */
[C---:B------:R-:W-:Y:S01]  /*4bc0*/  HMMA.16816.F32.BF16 R52, R96.reuse, R56, RZ ;  /* 0x000000386034723c */ /* 0x040fe200000418ff */
[----:B------:R-:W-:Y:S02]  /*4bd0*/  FADD.FTZ R155, R155, R160 ;  /* 0x000000a09b9b7221 */ /* 0x000fe40000010000 */
[----:B------:R-:W-:Y:S01]  /*4be0*/  LOP3.LUT R140, R140, R33, RZ, 0xc0, !PT ;  /* 0x000000218c8c7212 */ /* 0x000fe200078ec0ff */
[----:B------:R-:W-:Y:S01]  /*4bf0*/  FADD.FTZ R157, R157, R156 ;  /* 0x0000009c9d9d7221 */ /* 0x000fe20000010000 */
[----:B---3--:R-:W-:Y:S01]  /*4c00*/  F2FP.BF16.PACK_AB R136, R0, R151 ;  /* 0x000000970088723e */ /* 0x008fe200000010ff */
[----:B------:R-:W-:Y:S02]  /*4c10*/  MUFU.EX2 R169, R169 ;  /* 0x000000a900a97308 */ /* 0x000fe40000000800 */
[----:B------:R-:W-:Y:S01]  /*4c20*/  HMMA.16816.F32.BF16 R56, R96, R58, RZ ;  /* 0x0000003a6038723c */ /* 0x000fe200000418ff */
[----:B------:R-:W-:Y:S01]  /*4c30*/  FADD.FTZ R158, R158, R155 ;  /* 0x0000009b9e9e7221 */ /* 0x000fe20000010000 */
[----:B------:R-:W-:Y:S01]  /*4c40*/  LOP3.LUT R143, R143, R136, RZ, 0xc0, !PT ;  /* 0x000000888f8f7212 */ /* 0x000fe200078ec0ff */
[----:B------:R-:W-:-:S02]  /*4c50*/  FADD.FTZ R157, R150, R157 ;  /* 0x0000009d969d7221 */ /* 0x000fc40000010000 */
[----:B------:R-:W-:Y:S01]  /*4c60*/  FADD.FTZ R153, R153, R158 ;  /* 0x0000009e99997221 */ /* 0x000fe20000010000 */
[----:B-1----:R-:W-:Y:S01]  /*4c70*/  F2FP.BF16.PACK_AB R32, R161, R152 ;  /* 0x00000098a120723e */ /* 0x002fe200000010ff */
[----:B------:R-:W-:Y:S01]  /*4c80*/  MUFU.EX2 R170, R170 ;  /* 0x000000aa00aa7308 */ /* 0x000fe20000000800 */
[C---:B------:R-:W-:Y:S01]  /*4c90*/  HMMA.16816.F32.BF16 R60, R96.reuse, R64, RZ ;  /* 0x00000040603c723c */ /* 0x040fe200000418ff */
[----:B------:R-:W-:Y:S01]  /*4ca0*/  FADD.FTZ R154, R154, R157 ;  /* 0x0000009d9a9a7221 */ /* 0x000fe20000010000 */
[----:B------:R-:W-:Y:S01]  /*4cb0*/  LOP3.LUT R141, R141, R32, RZ, 0xc0, !PT ;  /* 0x000000208d8d7212 */ /* 0x000fe200078ec0ff */
[----:B------:R-:W-:Y:S02]  /*4cc0*/  FADD.FTZ R152, R152, R153 ;  /* 0x0000009998987221 */ /* 0x000fe40000010000 */
[----:B------:R-:W-:Y:S02]  /*4cd0*/  FADD.FTZ R149, R149, R154 ;  /* 0x0000009a95957221 */ /* 0x000fe40000010000 */
[----:B------:R-:W-:Y:S01]  /*4ce0*/  MUFU.EX2 R216, R216 ;  /* 0x000000d800d87308 */ /* 0x000fe20000000800 */
[----:B------:R-:W-:Y:S01]  /*4cf0*/  HMMA.16816.F32.BF16 R36, R96, R40, RZ ;  /* 0x000000286024723c */ /* 0x000fe200000418ff */
[----:B------:R-:W-:-:S02]  /*4d00*/  FADD.FTZ R152, R161, R152 ;  /* 0x00000098a1987221 */ /* 0x000fc40000010000 */
[----:B------:R-:W-:Y:S02]  /*4d10*/  FADD.FTZ R148, R148, R149 ;  /* 0x0000009594947221 */ /* 0x000fe40000010000 */
[----:B------:R-:W-:Y:S02]  /*4d20*/  FADD.FTZ R151, R151, R152 ;  /* 0x0000009897977221 */ /* 0x000fe40000010000 */
[----:B------:R-:W1:Y:S01]  /*4d30*/  MUFU.EX2 R209, R209 ;  /* 0x000000d100d17308 */ /* 0x000e620000000800 */
[----:B------:R-:W-:Y:S01]  /*4d40*/  HMMA.16816.F32.BF16 R120, R140, R4, R120 ;  /* 0x000000048c78723c */ /* 0x000fe20000041878 */
[----:B------:R-:W-:Y:S02]  /*4d50*/  FADD.FTZ R148, R133, R148 ;  /* 0x0000009485947221 */ /* 0x000fe40000010000 */
[----:B------:R-:W-:-:S04]  /*4d60*/  FADD.FTZ R0, R0, R151 ;  /* 0x0000009700007221 */ /* 0x000fc80000010000 */
[----:B------:R-:W-:Y:S01]  /*4d70*/  MUFU.EX2 R163, R163 ;  /* 0x000000a300a37308 */ /* 0x000fe20000000800 */
[C---:B------:R-:W-:Y:S01]  /*4d80*/  HMMA.16816.F32.BF16 R116, R140.reuse, R6, R116 ;  /* 0x000000068c74723c */ /* 0x040fe20000041874 */
[----:B------:R-:W3:Y:S06]  /*4d90*/  LDSM.16.MT88.4 R4, [R184+0xe800] ;  /* 0x00e80000b804783b */ /* 0x000eec0000004200 */
[----:B------:R-:W5:Y:S01]  /*4da0*/  MUFU.EX2 R164, R164 ;  /* 0x000000a400a47308 */ /* 0x000f620000000800 */
[C---:B----4-:R-:W-:Y:S07]  /*4db0*/  HMMA.16816.F32.BF16 R44, R140.reuse, R12, R44 ;  /* 0x0000000c8c2c723c */ /* 0x050fee000004182c */
[----:B------:R-:W-:Y:S01]  /*4dc0*/  MUFU.EX2 R220, R220 ;  /* 0x000000dc00dc7308 */ /* 0x000fe20000000800 */
[----:B------:R-:W-:Y:S01]  /*4dd0*/  HMMA.16816.F32.BF16 R48, R140, R14, R48 ;  /* 0x0000000e8c30723c */ /* 0x000fe20000041830 */
[----:B------:R-:W4:Y:S06]  /*4de0*/  LDSM.16.MT88.4 R12, [R188+0x10800] ;  /* 0x01080000bc0c783b */ /* 0x000f2c0000004200 */
[----:B------:R-:W-:Y:S01]  /*4df0*/  MUFU.EX2 R222, R222 ;  /* 0x000000de00de7308 */ /* 0x000fe20000000800 */
[C---:B------:R-:W-:Y:S07]  /*4e00*/  HMMA.16816.F32.BF16 R64, R96.reuse, R66, RZ ;  /* 0x000000426040723c */ /* 0x040fee00000418ff */
[----:B------:R-:W-:Y:S01]  /*4e10*/  MUFU.EX2 R221, R221 ;  /* 0x000000dd00dd7308 */ /* 0x000fe20000000800 */
[----:B------:R-:W-:Y:S07]  /*4e20*/  HMMA.16816.F32.BF16 R68, R96, R72, RZ ;  /* 0x000000486044723c */ /* 0x000fee00000418ff */
[----:B------:R-:W-:Y:S01]  /*4e30*/  MUFU.EX2 R217, R217 ;  /* 0x000000d900d97308 */ /* 0x000fe20000000800 */
[C---:B--2---:R-:W-:Y:S07]  /*4e40*/  HMMA.16816.F32.BF16 R52, R140.reuse, R8, R52 ;  /* 0x000000088c34723c */ /* 0x044fee0000041834 */
[----:B------:R-:W-:Y:S01]  /*4e50*/  MUFU.EX2 R218, R218 ;  /* 0x000000da00da7308 */ /* 0x000fe20000000800 */
[C---:B------:R-:W-:Y:S01]  /*4e60*/  HMMA.16816.F32.BF16 R56, R140.reuse, R10, R56 ;  /* 0x0000000a8c38723c */ /* 0x040fe20000041838 */
[----:B------:R-:W2:Y:S06]  /*4e70*/  LDSM.16.MT88.4 R8, [R186+0x10800] ;  /* 0x01080000ba08783b */ /* 0x000eac0000004200 */
[----:B------:R-:W-:Y:S01]  /*4e80*/  MUFU.EX2 R171, R171 ;  /* 0x000000ab00ab7308 */ /* 0x000fe20000000800 */
[C---:B------:R-:W-:Y:S07]  /*4e90*/  HMMA.16816.F32.BF16 R36, R140.reuse, R16, R36 ;  /* 0x000000108c24723c */ /* 0x040fee0000041824 */
[----:B------:R-:W-:Y:S01]  /*4ea0*/  LOP3.LUT R16, R135, UR21, R232, 0x96, !PT ;  /* 0x0000001587107c12 */ /* 0x000fe2000f8e96e8 */
[----:B---3--:R-:W-:Y:S01]  /*4eb0*/  HMMA.16816.F32.BF16 R60, R140, R4, R60 ;  /* 0x000000048c3c723c */ /* 0x008fe2000004183c */
[----:B------:R-:W-:Y:S03]  /*4ec0*/  MUFU.EX2 R166, R166 ;  /* 0x000000a600a67308 */ /* 0x000fe60000000800 */
[----:B------:R-:W-:-:S04]  /*4ed0*/  IMAD.WIDE.U32 R16, R16, -0x2daee0ad, RZ ;  /* 0xd2511f5310107825 */ /* 0x000fc800078e00ff */
[----:B------:R-:W-:Y:S01]  /*4ee0*/  HMMA.16816.F32.BF16 R64, R140, R6, R64 ;  /* 0x000000068c40723c */ /* 0x000fe20000041840 */
[----:B------:R-:W3:Y:S01]  /*4ef0*/  LDSM.16.MT88.4 R4, [R185+0x10800] ;  /* 0x01080000b904783b */ /* 0x000ee20000004200 */
[----:B------:R-:W-:Y:S01]  /*4f00*/  LOP3.LUT R232, R17, UR18, R228, 0x96, !PT ;  /* 0x0000001211e87c12 */ /* 0x000fe2000f8e96e4 */
[----:B------:R-:W-:Y:S04]  /*4f10*/  MUFU.EX2 R215, R215 ;  /* 0x000000d700d77308 */ /* 0x000fe80000000800 */
[----:B------:R-:W-:Y:S01]  /*4f20*/  IMAD.WIDE.U32 R232, R232, -0x326172a9, RZ ;  /* 0xcd9e8d57e8e87825 */ /* 0x000fe200078e00ff */
[----:B------:R-:W-:Y:S08]  /*4f30*/  HMMA.16816.F32.BF16 R76, R96, R80, RZ ;  /* 0x00000050604c723c */ /* 0x000ff000000418ff */
[----:B----4-:R-:W-:Y:S07]  /*4f40*/  HMMA.16816.F32.BF16 R68, R140, R12, R68 ;  /* 0x0000000c8c44723c */ /* 0x010fee0000041844 */
[----:B------:R-:W-:Y:S01]  /*4f50*/  LOP3.LUT R12, R229, UR20, R226, 0x96, !PT ;  /* 0x00000014e50c7c12 */ /* 0x000fe2000f8e96e2 */
[----:B------:R-:W-:Y:S04]  /*4f60*/  HMMA.16816.F32.BF16 R80, R96, R82, RZ ;  /* 0x000000526050723c */ /* 0x000fe800000418ff */
[----:B------:R-:W-:-:S04]  /*4f70*/  IMAD.WIDE.U32 R228, R12, -0x326172a9, RZ ;  /* 0xcd9e8d570ce47825 */ /* 0x000fc800078e00ff */
[----:B------:R-:W-:Y:S01]  /*4f80*/  HMMA.16816.F32.BF16 R84, R96, R88, RZ ;  /* 0x000000586054723c */ /* 0x000fe200000418ff */
[----:B------:R-:W-:Y:S02]  /*4f90*/  LOP3.LUT R12, R229, UR19, R134, 0x96, !PT ;  /* 0x00000013e50c7c12 */ /* 0x000fe4000f8e9686 */
[----:B------:R-:W-:-:S03]  /*4fa0*/  LOP3.LUT R228, R233, UR17, R228, 0x96, !PT ;  /* 0x00000011e9e47c12 */ /* 0x000fc6000f8e96e4 */
[----:B------:R-:W-:Y:S02]  /*4fb0*/  IMAD.WIDE.U32 R12, R12, -0x2daee0ad, RZ ;  /* 0xd2511f530c0c7825 */ /* 0x000fe400078e00ff */
[----:B------:R-:W-:Y:S02]  /*4fc0*/  HMMA.16816.F32.BF16 R88, R96, R90, RZ ;  /* 0x0000005a6058723c */ /* 0x000fe400000418ff */
[----:B------:R-:W-:Y:S01]  /*4fd0*/  IMAD.WIDE.U32 R228, R228, -0x2daee0ad, RZ ;  /* 0xd2511f53e4e47825 */ /* 0x000fe200078e00ff */
[----:B------:R-:W-:-:S05]  /*4fe0*/  LOP3.LUT R234, R13, UR16, R16, 0x96, !PT ;  /* 0x000000100dea7c12 */ /* 0x000fca000f8e9610 */
[----:B------:R-:W-:Y:S01]  /*4ff0*/  HMMA.16816.F32.BF16 R104, R96, R100, RZ ;  /* 0x000000646068723c */ /* 0x000fe200000418ff */
[----:B------:R-:W-:-:S05]  /*5000*/  IMAD.WIDE.U32 R234, R234, -0x326172a9, RZ ;  /* 0xcd9e8d57eaea7825 */ /* 0x000fca00078e00ff */
[----:B------:R-:W-:Y:S02]  /*5010*/  LOP3.LUT R232, R235, UR9, R232, 0x96, !PT ;  /* 0x00000009ebe87c12 */ /* 0x000fe4000f8e96e8 */
[----:B------:R-:W-:Y:S03]  /*5020*/  HMMA.16816.F32.BF16 R40, R96, R42, RZ ;  /* 0x0000002a6028723c */ /* 0x000fe600000418ff */
[----:B------:R-:W-:-:S05]  /*5030*/  IMAD.WIDE.U32 R232, R232, -0x2daee0ad, RZ ;  /* 0xd2511f53e8e87825 */ /* 0x000fca00078e00ff */
[C---:B--2---:R-:W-:Y:S07]  /*5040*/  HMMA.16816.F32.BF16 R76, R140.reuse, R8, R76 ;  /* 0x000000088c4c723c */ /* 0x044fee000004184c */
[----:B------:R-:W-:Y:S01]  /*5050*/  LOP3.LUT R8, R229, UR7, R12, 0x96, !PT ;  /* 0x00000007e5087c12 */ /* 0x000fe2000f8e960c */
[----:B------:R-:W-:Y:S01]  /*5060*/  HMMA.16816.F32.BF16 R80, R140, R10, R80 ;  /* 0x0000000a8c50723c */ /* 0x000fe20000041850 */
[----:B------:R-:W-:Y:S02]  /*5070*/  FFMA.FTZ R229, R137, c[0x0][0x23c], -R168 ;  /* 0x00008f0089e57a23 */ /* 0x000fe400000108a8 */
[----:B------:R-:W-:Y:S01]  /*5080*/  LDSM.16.MT88.4 R136, [R186+0xd000] ;  /* 0x00d00000ba88783b */ /* 0x000fe20000004200 */
[----:B------:R-:W-:-:S03]  /*5090*/  IMAD.WIDE.U32 R8, R8, -0x326172a9, RZ ;  /* 0xcd9e8d5708087825 */ /* 0x000fc600078e00ff */
[----:B------:R-:W2:Y:S01]  /*50a0*/  MUFU.EX2 R229, R229 ;  /* 0x000000e500e57308 */ /* 0x000ea20000000800 */
[----:B---3--:R-:W-:Y:S01]  /*50b0*/  HMMA.16816.F32.BF16 R84, R140, R4, R84 ;  /* 0x000000048c54723c */ /* 0x008fe20000041854 */
[C---:B------:R-:W-:Y:S02]  /*50c0*/  LOP3.LUT R10, R8.reuse, 0xffff, RZ, 0xc0, !PT ;  /* 0x0000ffff080a7812 */ /* 0x040fe400078ec0ff */
[----:B------:R-:W-:Y:S02]  /*50d0*/  LOP3.LUT R17, R8, 0xff, RZ, 0xc0, !PT ;  /* 0x000000ff08117812 */ /* 0x000fe400078ec0ff */
[----:B------:R-:W-:Y:S02]  /*50e0*/  SHF.R.U32.HI R10, RZ, 0x8, R10 ;  /* 0x00000008ff0a7819 */ /* 0x000fe4000001160a */
[--C-:B------:R-:W-:Y:S01]  /*50f0*/  SHF.R.U32.HI R5, RZ, 0x10, R8.reuse ;  /* 0x00000010ff057819 */ /* 0x100fe20000011608 */
[----:B------:R-:W-:Y:S01]  /*5100*/  HMMA.16816.F32.BF16 R72, R96, R74, RZ ;  /* 0x0000004a6048723c */ /* 0x000fe200000418ff */
[----:B------:R-:W-:-:S02]  /*5110*/  SHF.R.U32.HI R8, RZ, 0x18, R8 ;  /* 0x00000018ff087819 */ /* 0x000fc40000011608 */
[----:B------:R-:W-:Y:S02]  /*5120*/  LOP3.LUT R5, R5, 0xff, RZ, 0xc0, !PT ;  /* 0x000000ff05057812 */ /* 0x000fe400078ec0ff */
[----:B------:R-:W-:Y:S02]  /*5130*/  LOP3.LUT R4, R9, UR24, R234, 0x96, !PT ;  /* 0x0000001809047c12 */ /* 0x000fe4000f8e96ea */
[----:B------:R-:W-:Y:S01]  /*5140*/  PRMT R17, R17, 0x5410, R10 ;  /* 0x0000541011117816 */ /* 0x000fe2000000000a */
[----:B------:R-:W-:Y:S01]  /*5150*/  HMMA.16816.F32.BF16 R100, R96, R102, RZ ;  /* 0x000000666064723c */ /* 0x000fe200000418ff */
[----:B------:R-:W-:Y:S02]  /*5160*/  PRMT R5, R5, 0x5410, R8 ;  /* 0x0000541005057816 */ /* 0x000fe40000000008 */
[----:B------:R-:W-:Y:S01]  /*5170*/  LOP3.LUT R16, R4, 0xffff, RZ, 0xc0, !PT ;  /* 0x0000ffff04107812 */ /* 0x000fe200078ec0ff */
[----:B------:R-:W3:Y:S02]  /*5180*/  LDSM.16.MT88.4 R8, [R184+0xd000] ;  /* 0x00d00000b808783b */ /* 0x000ee40000004200 */
[----:B------:R-:W-:Y:S01]  /*5190*/  HSET2.LE.AND R5, R5, R162, PT ;  /* 0x000000a205057233 */ /* 0x000fe20003803000 */
[----:B------:R-:W-:Y:S01]  /*51a0*/  SHF.R.U32.HI R16, RZ, 0x8, R16 ;  /* 0x00000008ff107819 */ /* 0x000fe20000011610 */
[C---:B------:R-:W-:Y:S07]  /*51b0*/  HMMA.16816.F32.BF16 R88, R140.reuse, R6, R88 ;  /* 0x000000068c58723c */ /* 0x040fee0000041858 */
[--C-:B------:R-:W-:Y:S01]  /*51c0*/  SHF.R.U32.HI R6, RZ, 0x10, R4.reuse ;  /* 0x00000010ff067819 */ /* 0x100fe20000011604 */
[----:B------:R-:W-:Y:S01]  /*51d0*/  HMMA.16816.F32.BF16 R104, R140, R20, R104 ;  /* 0x000000148c68723c */ /* 0x000fe20000041868 */
[----:B------:R-:W-:-:S06]  /*51e0*/  SHF.R.U32.HI R7, RZ, 0x18, R4 ;  /* 0x00000018ff077819 */ /* 0x000fcc0000011604 */
[----:B------:R-:W-:Y:S01]  /*51f0*/  LOP3.LUT R21, R4, 0xff, RZ, 0xc0, !PT ;  /* 0x000000ff04157812 */ /* 0x000fe200078ec0ff */
[----:B------:R-:W-:Y:S01]  /*5200*/  HMMA.16816.F32.BF16 R40, R140, R18, R40 ;  /* 0x000000128c28723c */ /* 0x000fe20000041828 */
[----:B------:R-:W-:Y:S02]  /*5210*/  LOP3.LUT R4, R6, 0xff, RZ, 0xc0, !PT ;  /* 0x000000ff06047812 */ /* 0x000fe400078ec0ff */
[----:B-1----:R-:W-:Y:S02]  /*5220*/  F2FP.BF16.PACK_AB R6, R209, R216 ;  /* 0x000000d8d106723e */ /* 0x002fe400000010ff */
[----:B------:R-:W-:Y:S02]  /*5230*/  PRMT R21, R21, 0x5410, R16 ;  /* 0x0000541015157816 */ /* 0x000fe40000000010 */
[--C-:B------:R-:W-:Y:S01]  /*5240*/  HSET2.LE.AND R18, R17, R162.reuse, PT ;  /* 0x000000a211127233 */ /* 0x100fe20003803000 */
[----:B------:R-:W-:Y:S01]  /*5250*/  F2FP.BF16.PACK_AB R19, R170, R169 ;  /* 0x000000a9aa13723e */ /* 0x000fe200000010ff */
[----:B------:R-:W-:Y:S01]  /*5260*/  HMMA.16816.F32.BF16 R128, R96, R124, RZ ;  /* 0x0000007c6080723c */ /* 0x000fe200000418ff */
[----:B------:R-:W-:Y:S01]  /*5270*/  PRMT R17, R4, 0x5410, R7 ;  /* 0x0000541004117816 */ /* 0x000fe20000000007 */
[----:B------:R-:W-:Y:S01]  /*5280*/  HSET2.LE.AND R16, R21, R162, PT ;  /* 0x000000a215107233 */ /* 0x000fe20003803000 */
[----:B------:R-:W-:-:S02]  /*5290*/  LOP3.LUT R18, R18, R19, RZ, 0xc0, !PT ;  /* 0x0000001312127212 */ /* 0x000fc400078ec0ff */
[----:B------:R-:W-:Y:S01]  /*52a0*/  LOP3.LUT R19, R5, R6, RZ, 0xc0, !PT ;  /* 0x0000000605137212 */ /* 0x000fe200078ec0ff */
[----:B------:R-:W-:Y:S01]  /*52b0*/  HSET2.LE.AND R17, R17, R162, PT ;  /* 0x000000a211117233 */ /* 0x000fe20003803000 */
[----:B------:R-:W1:Y:S01]  /*52c0*/  LDSM.16.MT88.4 R4, [R185+0xf000] ;  /* 0x00f00000b904783b */ /* 0x000e620000004200 */
[----:B------:R-:W-:Y:S08]  /*52d0*/  HMMA.16816.F32.BF16 R124, R96, R126, RZ ;  /* 0x0000007e607c723c */ /* 0x000ff000000418ff */
[C---:B------:R-:W-:Y:S01]  /*52e0*/  HMMA.16816.F32.BF16 R72, R140.reuse, R14, R72 ;  /* 0x0000000e8c48723c */ /* 0x040fe20000041848 */
[----:B------:R-:W4:Y:S07]  /*52f0*/  LDSM.16.MT88.4 R12, [R188+0xd000] ;  /* 0x00d00000bc0c783b */ /* 0x000f2e0000004200 */
[----:B------:R-:W-:Y:S01]  /*5300*/  HMMA.16816.F32.BF16 R100, R140, R22, R100 ;  /* 0x000000168c64723c */ /* 0x000fe20000041864 */
[----:B------:R-:W-:Y:S07]  /*5310*/  LDSM.16.MT88.4 R20, [R184+0xf000] ;  /* 0x00f00000b814783b */ /* 0x000fee0000004200 */
[C---:B------:R-:W-:Y:S08]  /*5320*/  HMMA.16816.F32.BF16 R112, R96.reuse, R108, RZ ;  /* 0x0000006c6070723c */ /* 0x040ff000000418ff */
[C---:B------:R-:W-:Y:S08]  /*5330*/  HMMA.16816.F32.BF16 R108, R96.reuse, R110, RZ ;  /* 0x0000006e606c723c */ /* 0x040ff000000418ff */
[----:B------:R-:W-:Y:S01]  /*5340*/  HMMA.16816.F32.BF16 R96, R96, R34, RZ ;  /* 0x000000226060723c */ /* 0x000fe200000418ff */
[----:B------:R-:W-:Y:S07]  /*5350*/  LDSM.16.MT88.4 R32, [R185+0xd000] ;  /* 0x00d00000b920783b */ /* 0x000fee0000004200 */
[C---:B------:R-:W-:Y:S08]  /*5360*/  HMMA.16816.F32.BF16 R128, R140.reuse, R28, R128 ;  /* 0x0000001c8c80723c */ /* 0x040ff00000041880 */
[C---:B------:R-:W-:Y:S01]  /*5370*/  HMMA.16816.F32.BF16 R124, R140.reuse, R30, R124 ;  /* 0x0000001e8c7c723c */ /* 0x040fe2000004187c */
[----:B------:R-:W-:Y:S07]  /*5380*/  LDSM.16.MT88.4 R28, [R188+0xf000] ;  /* 0x00f00000bc1c783b */ /* 0x000fee0000004200 */
[C---:B------:R-:W-:Y:S07]  /*5390*/  HMMA.16816.F32.BF16 R92, R140.reuse, R144, R92 ;  /* 0x000000908c5c723c */ /* 0x040fee000004185c */
[----:B-----5:R-:W-:Y:S01]  /*53a0*/  F2FP.BF16.PACK_AB R145, R164, R163 ;  /* 0x000000a3a491723e */ /* 0x020fe200000010ff */
[----:B------:R-:W-:Y:S01]  /*53b0*/  HMMA.16816.F32.BF16 R112, R140, R24, R112 ;  /* 0x000000188c70723c */ /* 0x000fe20000041870 */
[----:B--2---:R-:W-:Y:S01]  /*53c0*/  F2FP.BF16.PACK_AB R144, R220, R229 ;  /* 0x000000e5dc90723e */ /* 0x004fe200000010ff */
[----:B------:R-:W-:Y:S01]  /*53d0*/  FADD.FTZ R163, R163, R148 ;  /* 0x00000094a3a37221 */ /* 0x000fe20000010000 */
[----:B------:R-:W-:Y:S01]  /*53e0*/  LOP3.LUT R16, R16, R145, RZ, 0xc0, !PT ;  /* 0x0000009110107212 */ /* 0x000fe200078ec0ff */
[----:B------:R-:W-:Y:S01]  /*53f0*/  FADD.FTZ R229, R229, R0 ;  /* 0x00000000e5e57221 */ /* 0x000fe20000010000 */
[----:B------:R-:W-:Y:S01]  /*5400*/  LOP3.LUT R17, R17, R144, RZ, 0xc0, !PT ;  /* 0x0000009011117212 */ /* 0x000fe200078ec0ff */
[----:B------:R-:W-:-:S02]  /*5410*/  FADD.FTZ R164, R164, R163 ;  /* 0x000000a3a4a47221 */ /* 0x000fc40000010000 */
[----:B------:R-:W-:Y:S01]  /*5420*/  HMMA.16816.F32.BF16 R108, R140, R26, R108 ;  /* 0x0000001a8c6c723c */ /* 0x000fe2000004186c */
[----:B------:R-:W-:Y:S01]  /*5430*/  LDSM.16.MT88.4 R24, [R186+0xf000] ;  /* 0x00f00000ba18783b */ /* 0x000fe20000004200 */
[----:B------:R-:W-:Y:S02]  /*5440*/  FADD.FTZ R229, R220, R229 ;  /* 0x000000e5dce57221 */ /* 0x000fe40000010000 */
[----:B------:R-:W-:Y:S02]  /*5450*/  FADD.FTZ R169, R169, R164 ;  /* 0x000000a4a9a97221 */ /* 0x000fe40000010000 */
[----:B------:R-:W-:Y:S02]  /*5460*/  FADD.FTZ R216, R216, R229 ;  /* 0x000000e5d8d87221 */ /* 0x000fe40000010000 */
[----:B---3--:R-:W-:Y:S01]  /*5470*/  HMMA.16816.F32.BF16 R104, R16, R8, R104 ;  /* 0x000000081068723c */ /* 0x008fe20000041868 */
[----:B------:R-:W-:Y:S02]  /*5480*/  FADD.FTZ R169, R170, R169 ;  /* 0x000000a9aaa97221 */ /* 0x000fe40000010000 */
[----:B------:R-:W-:-:S05]  /*5490*/  FADD.FTZ R216, R209, R216 ;  /* 0x000000d8d1d87221 */ /* 0x000fca0000010000 */
[C---:B------:R-:W-:Y:S01]  /*54a0*/  HMMA.16816.F32.BF16 R100, R16.reuse, R10, R100 ;  /* 0x0000000a1064723c */ /* 0x040fe20000041864 */
[----:B------:R-:W2:Y:S07]  /*54b0*/  LDSM.16.MT88.4 R8, [R186+0x11000] ;  /* 0x01100000ba08783b */ /* 0x000eae0000004200 */
[C---:B-1----:R-:W-:Y:S08]  /*54c0*/  HMMA.16816.F32.BF16 R52, R16.reuse, R4, R52 ;  /* 0x000000041034723c */ /* 0x042ff00000041834 */
[----:B------:R-:W-:Y:S01]  /*54d0*/  HMMA.16816.F32.BF16 R56, R16, R6, R56 ;  /* 0x000000061038723c */ /* 0x000fe20000041838 */
[----:B------:R-:W1:Y:S07]  /*54e0*/  LDSM.16.MT88.4 R4, [R185+0x11000] ;  /* 0x01100000b904783b */ /* 0x000e6e0000004200 */
[----:B------:R-:W-:Y:S01]  /*54f0*/  HMMA.16816.F32.BF16 R96, R140, R146, R96 ;  /* 0x000000928c60723c */ /* 0x000fe20000041860 */
[----:B------:R-:W-:Y:S04]  /*5500*/  LDSM.16.MT88.4 R144, [R184+0x11000] ;  /* 0x01100000b890783b */ /* 0x000fe80000004200 */
[----:B------:R-:W-:Y:S03]  /*5510*/  LDSM.16.MT88.4 R140, [R186+0xd800] ;  /* 0x00d80000ba8c783b */ /* 0x000fe60000004200 */
[C---:B----4-:R-:W-:Y:S08]  /*5520*/  HMMA.16816.F32.BF16 R128, R16.reuse, R12, R128 ;  /* 0x0000000c1080723c */ /* 0x050ff00000041880 */
[C---:B------:R-:W-:Y:S01]  /*5530*/  HMMA.16816.F32.BF16 R124, R16.reuse, R14, R124 ;  /* 0x0000000e107c723c */ /* 0x040fe2000004187c */
[----:B------:R-:W3:Y:S07]  /*5540*/  LDSM.16.MT88.4 R12, [R188+0x11000] ;  /* 0x01100000bc0c783b */ /* 0x000eee0000004200 */
[C---:B--2---:R-:W-:Y:S07]  /*5550*/  HMMA.16816.F32.BF16 R76, R16.reuse, R8, R76 ;  /* 0x00000008104c723c */ /* 0x044fee000004184c */
[----:B------:R-:W-:Y:S01]  /*5560*/  LOP3.LUT R8, R233, UR25, R228, 0x96, !PT ;  /* 0x00000019e9087c12 */ /* 0x000fe2000f8e96e4 */
[----:B------:R-:W-:Y:S01]  /*5570*/  HMMA.16816.F32.BF16 R80, R16, R10, R80 ;  /* 0x0000000a1050723c */ /* 0x000fe20000041850 */
[----:B------:R-:W-:Y:S01]  /*5580*/  LOP3.LUT R9, R232, 0xffff, RZ, 0xc0, !PT ;  /* 0x0000ffffe8097812 */ /* 0x000fe200078ec0ff */
[----:B------:R-:W-:-:S05]  /*5590*/  FFMA.FTZ R228, R167, c[0x0][0x23c], -R168 ;  /* 0x00008f00a7e47a23 */ /* 0x000fca00000108a8 */
[----:B------:R-:W-:Y:S01]  /*55a0*/  SHF.R.U32.HI R10, RZ, 0x10, R232 ;  /* 0x00000010ff0a7819 */ /* 0x000fe200000116e8 */
[----:B------:R-:W-:Y:S01]  /*55b0*/  HMMA.16816.F32.BF16 R60, R16, R20, R60 ;  /* 0x00000014103c723c */ /* 0x000fe2000004183c */
[----:B------:R-:W-:Y:S01]  /*55c0*/  SHF.R.U32.HI R11, RZ, 0x10, R8 ;  /* 0x00000010ff0b7819 */ /* 0x000fe20000011608 */
[----:B------:R-:W2:Y:S01]  /*55d0*/  MUFU.EX2 R228, R228 ;  /* 0x000000e400e47308 */ /* 0x000ea20000000800 */
[----:B------:R-:W-:-:S04]  /*55e0*/  LOP3.LUT R10, R10, 0xff, RZ, 0xc0, !PT ;  /* 0x000000ff0a0a7812 */ /* 0x000fc800078ec0ff */
[C---:B------:R-:W-:Y:S01]  /*55f0*/  LOP3.LUT R21, R8.reuse, 0xff, RZ, 0xc0, !PT ;  /* 0x000000ff08157812 */ /* 0x040fe200078ec0ff */
[C---:B-1----:R-:W-:Y:S07]  /*5600*/  HMMA.16816.F32.BF16 R84, R16.reuse, R4, R84 ;  /* 0x000000041054723c */ /* 0x042fee0000041854 */
[----:B------:R-:W-:Y:S01]  /*5610*/  LOP3.LUT R4, R8, 0xffff, RZ, 0xc0, !PT ;  /* 0x0000ffff08047812 */ /* 0x000fe200078ec0ff */
[----:B------:R-:W-:Y:S01]  /*5620*/  HMMA.16816.F32.BF16 R44, R16, R24, R44 ;  /* 0x00000018102c723c */ /* 0x000fe2000004182c */
[----:B------:R-:W-:-:S02]  /*5630*/  SHF.R.U32.HI R5, RZ, 0x18, R8 ;  /* 0x00000018ff057819 */ /* 0x000fc40000011608 */
[----:B------:R-:W-:Y:S02]  /*5640*/  SHF.R.U32.HI R8, RZ, 0x8, R9 ;  /* 0x00000008ff087819 */ /* 0x000fe40000011609 */
[----:B------:R-:W-:Y:S02]  /*5650*/  SHF.R.U32.HI R20, RZ, 0x8, R4 ;  /* 0x00000008ff147819 */ /* 0x000fe40000011604 */
[----:B------:R-:W-:Y:S01]  /*5660*/  LOP3.LUT R25, R232, 0xff, RZ, 0xc0, !PT ;  /* 0x000000ffe8197812 */ /* 0x000fe200078ec0ff */
[----:B------:R-:W-:Y:S01]  /*5670*/  HMMA.16816.F32.BF16 R64, R16, R22, R64 ;  /* 0x000000161040723c */ /* 0x000fe20000041840 */
[----:B------:R-:W-:Y:S02]  /*5680*/  LOP3.LUT R4, R11, 0xff, RZ, 0xc0, !PT ;  /* 0x000000ff0b047812 */ /* 0x000fe400078ec0ff */
[----:B------:R-:W-:Y:S02]  /*5690*/  PRMT R25, R25, 0x5410, R8 ;  /* 0x0000541019197816 */ /* 0x000fe40000000008 */
[----:B------:R-:W-:-:S02]  /*56a0*/  PRMT R21, R21, 0x5410, R20 ;  /* 0x0000541015157816 */ /* 0x000fc40000000014 */
[----:B------:R-:W-:Y:S01]  /*56b0*/  SHF.R.U32.HI R23, RZ, 0x18, R232 ;  /* 0x00000018ff177819 */ /* 0x000fe200000116e8 */
[C---:B------:R-:W-:Y:S01]  /*56c0*/  HMMA.16816.F32.BF16 R120, R16.reuse, R136, R120 ;  /* 0x000000881078723c */ /* 0x040fe20000041878 */
[----:B------:R-:W-:Y:S01]  /*56d0*/  PRMT R5, R4, 0x5410, R5 ;  /* 0x0000541004057816 */ /* 0x000fe20000000005 */
[--C-:B------:R-:W-:Y:S01]  /*56e0*/  HSET2.LE.AND R4, R21, R162.reuse, PT ;  /* 0x000000a215047233 */ /* 0x100fe20003803000 */
[----:B------:R-:W-:Y:S02]  /*56f0*/  PRMT R23, R10, 0x5410, R23 ;  /* 0x000054100a177816 */ /* 0x000fe40000000017 */
[----:B------:R-:W1:Y:S01]  /*5700*/  LDSM.16.MT88.4 R8, [R188+0xf800] ;  /* 0x00f80000bc08783b */ /* 0x000e620000004200 */
[----:B------:R-:W-:Y:S01]  /*5710*/  HSET2.LE.AND R5, R5, R162, PT ;  /* 0x000000a205057233 */ /* 0x000fe20003803000 */
[----:B--2---:R-:W-:Y:S01]  /*5720*/  F2FP.BF16.PACK_AB R20, R228, R171 ;  /* 0x000000abe414723e */ /* 0x004fe200000010ff */
[----:B------:R-:W-:Y:S01]  /*5730*/  HMMA.16816.F32.BF16 R116, R16, R138, R116 ;  /* 0x0000008a1074723c */ /* 0x000fe20000041874 */
[----:B------:R-:W-:Y:S01]  /*5740*/  F2FP.BF16.PACK_AB R21, R218, R217 ;  /* 0x000000d9da15723e */ /* 0x000fe200000010ff */
[----:B------:R-:W-:Y:S01]  /*5750*/  LDSM.16.MT88.4 R136, [R185+0xd800] ;  /* 0x00d80000b988783b */ /* 0x000fe20000004200 */
[----:B------:R-:W-:Y:S01]  /*5760*/  LOP3.LUT R5, R5, R20, RZ, 0xc0, !PT ;  /* 0x0000001405057212 */ /* 0x000fe200078ec0ff */
[----:B------:R-:W-:-:S04]  /*5770*/  FADD.FTZ R171, R171, R216 ;  /* 0x000000d8abab7221 */ /* 0x000fc80000010000 */
        /* <DEDUP_REMOVED lines=29> */
[----:B-1----:R-:W-:Y:S01]  /*5950*/  HMMA.16816.F32.BF16 R36, R4, R8, R36 ;  /* 0x000000080424723c */ /* 0x002fe20000041824 */
[----:B------:R-:W-:-:S07]  /*5960*/  FADD.FTZ R215, R215, R166 ;  /* 0x000000a6d7d77221 */ /* 0x000fce0000010000 */
        /* <DEDUP_REMOVED lines=29> */
[----:B------:R-:W-:Y:S02]  /*5b40*/  USHF.R.S32.HI UR29, URZ, 0x1f, UR30 ;  /* 0x0000001f3f1d7899 */ /* 0x000fe4000801141e */
[----:B------:R-:W-:Y:S02]  /*5b50*/  ULDC.64 UR4, c[0x0][0x1a0] ;  /* 0x0000680000047ab9 */ /* 0x000fe40000000a00 */
[----:B------:R-:W-:Y:S02]  /*5b60*/  UIMAD UR29, UR29, UR4, URZ ;  /* 0x000000041d1d72a4 */ /* 0x000fe4000f8e023f */
[----:B------:R-:W-:Y:S02]  /*5b70*/  UIMAD.WIDE.U32 UR32, UR30, UR4, URZ ;  /* 0x000000041e2072a5 */ /* 0x000fe4000f8e003f */
[----:B------:R-:W-:Y:S02]  /*5b80*/  UIMAD UR29, UR30, UR5, UR29 ;  /* 0x000000051e1d72a4 */ /* 0x000fe4000f8e021d */
[----:B------:R-:W-:-:S02]  /*5b90*/  USHF.L.U32 UR4, UR6, 0x5, URZ ;  /* 0x0000000506047899 */ /* 0x000fc4000800063f */
[----:B------:R-:W-:Y:S01]  /*5ba0*/  UIADD3 UR29, UR33, UR29, URZ ;  /* 0x0000001d211d7290 */ /* 0x000fe2000fffe03f */
[----:B------:R-:W-:Y:S01]  /*5bb0*/  IMAD.U32 R6, RZ, RZ, UR32 ;  /* 0x00000020ff067e24 */ /* 0x000fe2000f8e00ff */
[----:B------:R-:W-:Y:S01]  /*5bc0*/  USHF.L.U64.HI UR5, UR6, 0x5, UR5 ;  /* 0x0000000506057899 */ /* 0x000fe20008010205 */
[----:B------:R-:W-:Y:S01]  /*5bd0*/  IMAD.U32 R7, RZ, RZ, UR33 ;  /* 0x00000021ff077e24 */ /* 0x000fe2000f8e00ff */
[----:B------:R-:W-:Y:S02]  /*5be0*/  UISETP.GT.AND UP0, UPT, UR30, UR11, UPT ;  /* 0x0000000b1e00728c */ /* 0x000fe4000bf04270 */
[----:B------:R-:W-:Y:S01]  /*5bf0*/  IMAD.U32 R5, RZ, RZ, UR29 ;  /* 0x0000001dff057e24 */ /* 0x000fe2000f8e00ff */
[----:B------:R-:W-:Y:S01]  /*5c00*/  BAR.SYNC.DEFER_BLOCKING 0x0 ;  /* 0x0000000000007b1d */ /* 0x000fe20000010000 */
[----:B------:R-:W-:-:S04]  /*5c10*/  LEA R0, P0, R6, R224, 0x6 ;  /* 0x000000e006007211 */ /* 0x000fc800078030ff */
[----:B------:R-:W-:Y:S01]  /*5c20*/  LEA R4, P1, R0, c[0x0][0x170], 0x1 ;  /* 0x00005c0000047a11 */ /* 0x000fe200078208ff */
[----:B------:R-:W-:Y:S01]  /*5c30*/  UMOV UR29, UR30 ;  /* 0x0000001e001d7c82 */ /* 0x000fe20008000000 */
[----:B------:R-:W-:Y:S02]  /*5c40*/  LEA.HI.X R5, R6, R207, R5, 0x6, P0 ;  /* 0x000000cf06057211 */ /* 0x000fe400000f3405 */
[----:B------:R-:W-:Y:S02]  /*5c50*/  IADD3 R6, P0, R4, UR4, RZ ;  /* 0x0000000404067c10 */ /* 0x000fe4000ff1e0ff */
[----:B------:R-:W-:Y:S02]  /*5c60*/  LEA.HI.X R5, R0, c[0x0][0x174], R5, 0x1, P1 ;  /* 0x00005d0000057a11 */ /* 0x000fe400008f0c05 */
[----:B------:R-:W-:Y:S02]  /*5c70*/  IADD3 R18, P1, R6, UR4, RZ ;  /* 0x0000000406127c10 */ /* 0x000fe4000ff3e0ff */
[----:B------:R-:W-:-:S02]  /*5c80*/  IADD3.X R7, R5, UR5, RZ, P0, !PT ;  /* 0x0000000505077c10 */ /* 0x000fc400087fe4ff */
[----:B------:R-:W-:Y:S02]  /*5c90*/  IADD3 R16, P0, R18, UR4, RZ ;  /* 0x0000000412107c10 */ /* 0x000fe4000ff1e0ff */
[----:B------:R-:W-:-:S04]  /*5ca0*/  IADD3.X R19, R7, UR5, RZ, P1, !PT ;  /* 0x0000000507137c10 */ /* 0x000fc80008ffe4ff */
        /* <DEDUP_REMOVED lines=19> */
[----:B------:R-:W2:Y:S04]  /*5de0*/  LDSM.16.M88.4 R12, [R193+0x7000] ;  /* 0x00700000c10c783b */ /* 0x000ea80000000200 */
[----:B------:R-:W5:Y:S04]  /*5df0*/  LDSM.16.M88.4 R136, [R193+0x7800] ;  /* 0x00780000c188783b */ /* 0x000f680000000200 */
[----:B------:R-:W-:Y:S04]  /*5e00*/  LDSM.16.M88.4 R148, [R192] ;  /* 0x00000000c094783b */ /* 0x000fe80000000200 */
[----:B------:R-:W2:Y:S04]  /*5e10*/  LDSM.16.M88.4 R8, [R191] ;  /* 0x00000000bf08783b */ /* 0x000ea80000000200 */
[----:B------:R-:W2:Y:S04]  /*5e20*/  LDSM.16.M88.4 R140, [R183] ;  /* 0x00000000b78c783b */ /* 0x000ea80000000200 */
[----:B-1----:R-:W1:Y:S04]  /*5e30*/  LDSM.16.M88.4 R4, [R182] ;  /* 0x00000000b604783b */ /* 0x002e680000000200 */
[----:B------:R-:W1:Y:S04]  /*5e40*/  LDSM.16.M88.4 R152, [R181] ;  /* 0x00000000b598783b */ /* 0x000e680000000200 */
[----:B------:R-:W-:Y:S01]  /*5e50*/  LDSM.16.M88.4 R168, [R187+0x6800] ;  /* 0x00680000bba8783b */ /* 0x000fe20000000200 */
[C---:B---3--:R-:W-:Y:S03]  /*5e60*/  HMMA.16816.F32.BF16 R32, R156.reuse, R28, RZ ;  /* 0x0000001c9c20723c */ /* 0x048fe600000418ff */
[----:B------:R-:W-:Y:S04]  /*5e70*/  LDSM.16.M88.4 R164, [R187+0x7000] ;  /* 0x00700000bba4783b */ /* 0x000fe80000000200 */
[----:B------:R-:W-:Y:S01]  /*5e80*/  LDSM.16.M88.4 R144, [R187+0x7800] ;  /* 0x00780000bb90783b */ /* 0x000fe20000000200 */
[C---:B------:R-:W-:Y:S03]  /*5e90*/  HMMA.16816.F32.BF16 R28, R156.reuse, R30, RZ ;  /* 0x0000001e9c1c723c */ /* 0x040fe600000418ff */
[----:B------:R-:W-:Y:S04]  /*5ea0*/  LDSM.16.M88.4 R220, [R177] ;  /* 0x00000000b1dc783b */ /* 0x000fe80000000200 */
[----:B------:R-:W0:Y:S01]  /*5eb0*/  LDGDEPBAR ;  /* 0x00000000000079af */ /* 0x000e220000000000 */
[C---:B----4-:R-:W-:Y:S08]  /*5ec0*/  HMMA.16816.F32.BF16 R24, R156.reuse, R20, RZ ;  /* 0x000000149c18723c */ /* 0x050ff000000418ff */
[C---:B--2---:R-:W-:Y:S08]  /*5ed0*/  HMMA.16816.F32.BF16 R16, R156.reuse, R12, RZ ;  /* 0x0000000c9c10723c */ /* 0x044ff000000418ff */
        /* <DEDUP_REMOVED lines=96> */
[C---:B------:R-:W-:Y:S01]  /*64e0*/  HMMA.16816.F32.BF16 R28, R140.reuse, R166, R28 ;  /* 0x000000a68c1c723c */ /* 0x040fe2000004181c */
[----:B------:R-:W-:Y:S07]  /*64f0*/  LDSM.16.M88.4 R164, [R172] ;  /* 0x00000000aca4783b */ /* 0x000fee0000000200 */
[C---:B------:R-:W-:Y:S08]  /*6500*/  HMMA.16816.F32.BF16 R24, R140.reuse, R152, R24 ;  /* 0x000000988c18723c */ /* 0x040ff00000041818 */
[C---:B------:R-:W-:Y:S01]  /*6510*/  HMMA.16816.F32.BF16 R20, R140.reuse, R154, R20 ;  /* 0x0000009a8c14723c */ /* 0x040fe20000041814 */
[----:B------:R-:W-:Y:S07]  /*6520*/  LDSM.16.M88.4 R152, [R190+0x4000] ;  /* 0x00400000be98783b */ /* 0x000fee0000000200 */
[C---:B--2---:R-:W-:Y:S08]  /*6530*/  HMMA.16816.F32.BF16 R16, R140.reuse, R148, R16 ;  /* 0x000000948c10723c */ /* 0x044ff00000041810 */
[C---:B------:R-:W-:Y:S01]  /*6540*/  HMMA.16816.F32.BF16 R12, R140.reuse, R150, R12 ;  /* 0x000000968c0c723c */ /* 0x040fe2000004180c */
[----:B------:R-:W2:Y:S07]  /*6550*/  LDSM.16.M88.4 R148, [R187+0xa000] ;  /* 0x00a00000bb94783b */ /* 0x000eae0000000200 */
[C---:B----4-:R-:W-:Y:S08]  /*6560*/  HMMA.16816.F32.BF16 R160, R140.reuse, R144, R160 ;  /* 0x000000908ca0723c */ /* 0x050ff000000418a0 */
[----:B------:R-:W-:Y:S01]  /*6570*/  HMMA.16816.F32.BF16 R156, R140, R146, R156 ;  /* 0x000000928c9c723c */ /* 0x000fe2000004189c */
[----:B------:R-:W3:Y:S04]  /*6580*/  LDSM.16.M88.4 R140, [R187+0xb000] ;  /* 0x00b00000bb8c783b */ /* 0x000ee80000000200 */
[----:B------:R-:W-:Y:S03]  /*6590*/  LDSM.16.M88.4 R144, [R187+0xa800] ;  /* 0x00a80000bb90783b */ /* 0x000fe60000000200 */
[C---:B-----5:R-:W-:Y:S08]  /*65a0*/  HMMA.16816.F32.BF16 R32, R168.reuse, R136, R32 ;  /* 0x00000088a820723c */ /* 0x060ff00000041820 */
[C---:B------:R-:W-:Y:S01]  /*65b0*/  HMMA.16816.F32.BF16 R28, R168.reuse, R138, R28 ;  /* 0x0000008aa81c723c */ /* 0x040fe2000004181c */
[----:B------:R-:W-:Y:S07]  /*65c0*/  LDSM.16.M88.4 R136, [R187+0xb800] ;  /* 0x00b80000bb88783b */ /* 0x000fee0000000200 */
[C---:B-1----:R-:W-:Y:S08]  /*65d0*/  HMMA.16816.F32.BF16 R24, R168.reuse, R8, R24 ;  /* 0x00000008a818723c */ /* 0x042ff00000041818 */
[C---:B------:R-:W-:Y:S01]  /*65e0*/  HMMA.16816.F32.BF16 R20, R168.reuse, R10, R20 ;  /* 0x0000000aa814723c */ /* 0x040fe20000041814 */
[----:B------:R-:W-:Y:S07]  /*65f0*/  LDSM.16.M88.4 R8, [R189+0x4000] ;  /* 0x00400000bd08783b */ /* 0x000fee0000000200 */
[C---:B------:R-:W-:Y:S08]  /*6600*/  HMMA.16816.F32.BF16 R16, R168.reuse, R4, R16 ;  /* 0x00000004a810723c */ /* 0x040ff00000041810 */
[----:B------:R-:W-:Y:S01]  /*6610*/  HMMA.16816.F32.BF16 R12, R168, R6, R12 ;  /* 0x00000006a80c723c */ /* 0x000fe2000004180c */
[----:B------:R-:W1:Y:S07]  /*6620*/  LDSM.16.M88.4 R4, [R180+0x4000] ;  /* 0x00400000b404783b */ /* 0x000e6e0000000200 */
[C---:B--2---:R-:W-:Y:S08]  /*6630*/  HMMA.16816.F32.BF16 R32, R152.reuse, R148, R32 ;  /* 0x000000949820723c */ /* 0x044ff00000041820 */
[C---:B------:R-:W-:Y:S08]  /*6640*/  HMMA.16816.F32.BF16 R28, R152.reuse, R150, R28 ;  /* 0x00000096981c723c */ /* 0x040ff0000004181c */
[C---:B---3--:R-:W-:Y:S08]  /*6650*/  HMMA.16816.F32.BF16 R16, R152.reuse, R140, R16 ;  /* 0x0000008c9810723c */ /* 0x048ff00000041810 */
[----:B------:R-:W-:Y:S01]  /*6660*/  HMMA.16816.F32.BF16 R12, R152, R142, R12 ;  /* 0x0000008e980c723c */ /* 0x000fe2000004180c */
[----:B------:R-:W2:Y:S07]  /*6670*/  LDSM.16.M88.4 R140, [R180+0x4800] ;  /* 0x00480000b48c783b */ /* 0x000eae0000000200 */
[----:B------:R-:W-:Y:S08]  /*6680*/  HMMA.16816.F32.BF16 R160, R168, R164, R160 ;  /* 0x000000a4a8a0723c */ /* 0x000ff000000418a0 */
[----:B-1----:R-:W-:Y:S08]  /*6690*/  HMMA.16816.F32.BF16 R32, R8, R4, R32 ;  /* 0x000000040820723c */ /* 0x002ff00000041820 */
[----:B------:R-:W-:Y:S08]  /*66a0*/  HMMA.16816.F32.BF16 R156, R168, R166, R156 ;  /* 0x000000a6a89c723c */ /* 0x000ff0000004189c */
[----:B------:R-:W-:Y:S07]  /*66b0*/  HMMA.16816.F32.BF16 R24, R152, R144, R24 ;  /* 0x000000909818723c */ /* 0x000fee0000041818 */
[----:B------:R-:W-:Y:S01]  /*66c0*/  IMAD.U32 R144, RZ, RZ, UR30 ;  /* 0x0000001eff907e24 */ /* 0x000fe2000f8e00ff */
[----:B------:R-:W-:Y:S01]  /*66d0*/  HMMA.16816.F32.BF16 R28, R8, R6, R28 ;  /* 0x00000006081c723c */ /* 0x000fe2000004181c */
[----:B------:R-:W1:Y:S02]  /*66e0*/  LDSM.16.M88.4 R4, [R180+0x5000] ;  /* 0x00500000b404783b */ /* 0x000e640000000200 */
[----:B------:R-:W-:-:S05]  /*66f0*/  IMAD R144, R144, 0x40, R205 ;  /* 0x0000004090907824 */ /* 0x000fca00078e02cd */
[C---:B------:R-:W-:Y:S01]  /*6700*/  IADD3 R0, R144.reuse, 0x1, RZ ;  /* 0x0000000190007810 */ /* 0x040fe20007ffe0ff */
[C---:B------:R-:W-:Y:S01]  /*6710*/  HMMA.16816.F32.BF16 R20, R152.reuse, R146, R20 ;  /* 0x000000929814723c */ /* 0x040fe20000041814 */
[CC--:B------:R-:W-:Y:S02]  /*6720*/  ISETP.GE.AND P0, PT, R144.reuse, R203.reuse, PT ;  /* 0x000000cb9000720c */ /* 0x0c0fe40003f06270 */
[----:B------:R-:W-:Y:S02]  /*6730*/  IADD3 R133, R144, 0x8, RZ ;  /* 0x0000000890857810 */ /* 0x000fe40007ffe0ff */
[C---:B------:R-:W-:Y:S02]  /*6740*/  ISETP.GE.AND P6, PT, R0.reuse, R203, PT ;  /* 0x000000cb0000720c */ /* 0x040fe40003fc6270 */
[----:B------:R-:W-:Y:S01]  /*6750*/  ISETP.GE.AND P2, PT, R0, R197, PT ;  /* 0x000000c50000720c */ /* 0x000fe20003f46270 */
[----:B------:R-:W-:Y:S01]  /*6760*/  HMMA.16816.F32.BF16 R160, R152, R136, R160 ;  /* 0x0000008898a0723c */ /* 0x000fe200000418a0 */
[----:B------:R-:W-:-:S02]  /*6770*/  ISETP.LT.OR P0, PT, R144, R204, P0 ;  /* 0x000000cc9000720c */ /* 0x000fc40000701670 */
[C---:B------:R-:W-:Y:S02]  /*6780*/  ISETP.GE.AND P1, PT, R133.reuse, R203, PT ;  /* 0x000000cb8500720c */ /* 0x040fe40003f26270 */
[C---:B------:R-:W-:Y:S02]  /*6790*/  ISETP.LT.OR P6, PT, R0.reuse, R204, P6 ;  /* 0x000000cc0000720c */ /* 0x040fe400037c1670 */
[----:B------:R-:W-:Y:S01]  /*67a0*/  ISETP.LT.OR P2, PT, R0, R202, P2 ;  /* 0x000000ca0000720c */ /* 0x000fe20001741670 */
[----:B------:R-:W-:Y:S01]  /*67b0*/  HMMA.16816.F32.BF16 R156, R152, R138, R156 ;  /* 0x0000008a989c723c */ /* 0x000fe2000004189c */
[----:B------:R-:W-:Y:S02]  /*67c0*/  IADD3 R0, R144, 0x9, RZ ;  /* 0x0000000990007810 */ /* 0x000fe40007ffe0ff */
[----:B------:R-:W-:Y:S02]  /*67d0*/  FSEL R147, R32, -INF , !P0 ;  /* 0xff80000020937808 */ /* 0x000fe40004000000 */
[----:B------:R-:W-:-:S02]  /*67e0*/  ISETP.LT.OR P1, PT, R133, R204, P1 ;  /* 0x000000cc8500720c */ /* 0x000fc40000f21670 */
[----:B------:R-:W-:Y:S01]  /*67f0*/  IADD3 R32, R144, 0x11, RZ ;  /* 0x0000001190207810 */ /* 0x000fe20007ffe0ff */
[C---:B--2---:R-:W-:Y:S01]  /*6800*/  HMMA.16816.F32.BF16 R24, R8.reuse, R140, R24 ;  /* 0x0000008c0818723c */ /* 0x044fe20000041818 */
[----:B------:R-:W-:Y:S02]  /*6810*/  ISETP.GE.AND P4, PT, R133, R197, PT ;  /* 0x000000c58500720c */ /* 0x000fe40003f86270 */
[C---:B------:R-:W-:Y:S02]  /*6820*/  ISETP.GE.AND P5, PT, R0.reuse, R203, PT ;  /* 0x000000cb0000720c */ /* 0x040fe40003fa6270 */
[----:B------:R-:W-:Y:S02]  /*6830*/  ISETP.GE.AND P0, PT, R0, R197, PT ;  /* 0x000000c50000720c */ /* 0x000fe40003f06270 */
[----:B------:R-:W-:Y:S01]  /*6840*/  FSEL R153, R33, -INF , !P6 ;  /* 0xff80000021997808 */ /* 0x000fe20007000000 */
[----:B------:R-:W-:Y:S01]  /*6850*/  HMMA.16816.F32.BF16 R20, R8, R142, R20 ;  /* 0x0000008e0814723c */ /* 0x000fe20000041814 */
[----:B------:R-:W-:-:S02]  /*6860*/  FSEL R33, R28, -INF , !P1 ;  /* 0xff8000001c217808 */ /* 0x000fc40004800000 */
[C---:B------:R-:W-:Y:S02]  /*6870*/  ISETP.GE.AND P6, PT, R32.reuse, R203, PT ;  /* 0x000000cb2000720c */ /* 0x040fe40003fc6270 */
[----:B------:R-:W-:Y:S02]  /*6880*/  ISETP.GE.AND P1, PT, R32, R197, PT ;  /* 0x000000c52000720c */ /* 0x000fe40003f26270 */
[----:B------:R-:W-:Y:S01]  /*6890*/  ISETP.LT.OR P4, PT, R133, R202, P4 ;  /* 0x000000ca8500720c */ /* 0x000fe20002781670 */
[----:B-1----:R-:W-:Y:S01]  /*68a0*/  HMMA.16816.F32.BF16 R16, R8, R4, R16 ;  /* 0x000000040810723c */ /* 0x002fe20000041810 */
[C---:B------:R-:W-:Y:S02]  /*68b0*/  ISETP.LT.OR P5, PT, R0.reuse, R204, P5 ;  /* 0x000000cc0000720c */ /* 0x040fe40002fa1670 */
[----:B------:R-:W-:Y:S02]  /*68c0*/  ISETP.LT.OR P0, PT, R0, R202, P0 ;  /* 0x000000ca0000720c */ /* 0x000fe40000701670 */
[----:B------:R-:W-:-:S02]  /*68d0*/  FSEL R0, R35, -INF , !P2 ;  /* 0xff80000023007808 */ /* 0x000fc40005000000 */
[C---:B------:R-:W-:Y:S01]  /*68e0*/  ISETP.LT.OR P6, PT, R32.reuse, R204, P6 ;  /* 0x000000cc2000720c */ /* 0x040fe200037c1670 */
[----:B------:R-:W-:Y:S01]  /*68f0*/  HMMA.16816.F32.BF16 R12, R8, R6, R12 ;  /* 0x00000006080c723c */ /* 0x000fe2000004180c */
[----:B------:R-:W-:Y:S02]  /*6900*/  ISETP.LT.OR P1, PT, R32, R202, P1 ;  /* 0x000000ca2000720c */ /* 0x000fe40000f21670 */
[----:B------:R-:W-:Y:S02]  /*6910*/  FSEL R32, R30, -INF , !P4 ;  /* 0xff8000001e207808 */ /* 0x000fe40006000000 */
[----:B------:R-:W-:Y:S02]  /*6920*/  FSEL R35, R29, -INF , !P5 ;  /* 0xff8000001d237808 */ /* 0x000fe40006800000 */
[----:B------:R-:W-:Y:S02]  /*6930*/  FSEL R140, R31, -INF , !P0 ;  /* 0xff8000001f8c7808 */ /* 0x000fe40004000000 */
[----:B------:R-:W1:Y:S01]  /*6940*/  LDSM.16.M88.4 R28, [R180+0x5800] ;  /* 0x00580000b41c783b */ /* 0x000e620000000200 */
[----:B------:R-:W-:Y:S01]  /*6950*/  ISETP.GE.AND P3, PT, R144, R197, PT ;  /* 0x000000c59000720c */ /* 0x000fe20003f66270 */
[----:B------:R-:W-:-:S04]  /*6960*/  DEPBAR.LE SB0, 0x0 ;  /* 0x000080000000791a */ /* 0x000fc80000000000 */
[C---:B------:R-:W-:Y:S02]  /*6970*/  ISETP.LT.OR P3, PT, R144.reuse, R202, P3 ;  /* 0x000000ca9000720c */ /* 0x040fe40001f61670 */
[----:B------:R-:W-:Y:S02]  /*6980*/  IADD3 R133, R144, 0x10, RZ ;  /* 0x0000001090857810 */ /* 0x000fe40007ffe0ff */
[----:B------:R-:W-:Y:S02]  /*6990*/  FSEL R34, R34, -INF , !P3 ;  /* 0xff80000022227808 */ /* 0x000fe40005800000 */
[C---:B------:R-:W-:Y:S02]  /*69a0*/  ISETP.GE.AND P3, PT, R133.reuse, R203, PT ;  /* 0x000000cb8500720c */ /* 0x040fe40003f66270 */
[C---:B------:R-:W-:Y:S02]  /*69b0*/  ISETP.GE.AND P2, PT, R133.reuse, R197, PT ;  /* 0x000000c58500720c */ /* 0x040fe40003f46270 */
[----:B------:R-:W-:-:S02]  /*69c0*/  ISETP.LT.OR P3, PT, R133, R204, P3 ;  /* 0x000000cc8500720c */ /* 0x000fc40001f61670 */
[C---:B------:R-:W-:Y:S02]  /*69d0*/  IADD3 R136, R144.reuse, 0x19, RZ ;  /* 0x0000001990887810 */ /* 0x040fe40007ffe0ff */
[----:B------:R-:W-:Y:S02]  /*69e0*/  ISETP.LT.OR P2, PT, R133, R202, P2 ;  /* 0x000000ca8500720c */ /* 0x000fe40001741670 */
[----:B------:R-:W-:Y:S02]  /*69f0*/  IADD3 R133, R144, 0x18, RZ ;  /* 0x0000001890857810 */ /* 0x000fe40007ffe0ff */
[----:B------:R-:W-:Y:S02]  /*6a00*/  FSEL R141, R24, -INF , !P3 ;  /* 0xff800000188d7808 */ /* 0x000fe40005800000 */
[C---:B------:R-:W-:Y:S02]  /*6a10*/  ISETP.GE.AND P5, PT, R136.reuse, R203, PT ;  /* 0x000000cb8800720c */ /* 0x040fe40003fa6270 */
[----:B------:R-:W-:-:S02]  /*6a20*/  ISETP.GE.AND P3, PT, R136, R197, PT ;  /* 0x000000c58800720c */ /* 0x000fc40003f66270 */
[----:B------:R-:W-:Y:S02]  /*6a30*/  IADD3 R5, R144, 0x20, RZ ;  /* 0x0000002090057810 */ /* 0x000fe40007ffe0ff */
[----:B------:R-:W-:Y:S02]  /*6a40*/  ISETP.GE.AND P0, PT, R133, R203, PT ;  /* 0x000000cb8500720c */ /* 0x000fe40003f06270 */
[C---:B------:R-:W-:Y:S02]  /*6a50*/  ISETP.LT.OR P5, PT, R136.reuse, R204, P5 ;  /* 0x000000cc8800720c */ /* 0x040fe40002fa1670 */
[----:B------:R-:W-:Y:S02]  /*6a60*/  ISETP.LT.OR P3, PT, R136, R202, P3 ;  /* 0x000000ca8800720c */ /* 0x000fe40001f61670 */
[----:B------:R-:W-:Y:S02]  /*6a70*/  FSEL R136, R26, -INF , !P2 ;  /* 0xff8000001a887808 */ /* 0x000fe40005000000 */
[----:B------:R-:W-:Y:S01]  /*6a80*/  FSEL R138, R27, -INF , !P1 ;  /* 0xff8000001b8a7808 */ /* 0x000fe20004800000 */
[----:B-1----:R-:W-:Y:S01]  /*6a90*/  HMMA.16816.F32.BF16 R160, R8, R28, R160 ;  /* 0x0000001c08a0723c */ /* 0x002fe200000418a0 */
[----:B------:R-:W-:-:S02]  /*6aa0*/  ISETP.GE.AND P4, PT, R133, R197, PT ;  /* 0x000000c58500720c */ /* 0x000fc40003f86270 */
[C---:B------:R-:W-:Y:S02]  /*6ab0*/  ISETP.GE.AND P2, PT, R5.reuse, R203, PT ;  /* 0x000000cb0500720c */ /* 0x040fe40003f46270 */
[----:B------:R-:W-:Y:S02]  /*6ac0*/  ISETP.GE.AND P1, PT, R5, R197, PT ;  /* 0x000000c50500720c */ /* 0x000fe40003f26270 */
[C---:B------:R-:W-:Y:S01]  /*6ad0*/  ISETP.LT.OR P0, PT, R133.reuse, R204, P0 ;  /* 0x000000cc8500720c */ /* 0x040fe20000701670 */
[----:B------:R-:W-:Y:S01]  /*6ae0*/  HMMA.16816.F32.BF16 R156, R8, R30, R156 ;  /* 0x0000001e089c723c */ /* 0x000fe2000004189c */
[----:B------:R-:W-:Y:S01]  /*6af0*/  IADD3 R4, R144, 0x21, RZ ;  /* 0x0000002190047810 */ /* 0x000fe20007ffe0ff */
[----:B------:R-:W-:Y:S01]  /*6b00*/  BAR.SYNC.DEFER_BLOCKING 0x0 ;  /* 0x0000000000007b1d */ /* 0x000fe20000010000 */
[----:B------:R-:W-:Y:S02]  /*6b10*/  ISETP.LT.OR P4, PT, R133, R202, P4 ;  /* 0x000000ca8500720c */ /* 0x000fe40002781670 */
[----:B------:R-:W-:-:S02]  /*6b20*/  ISETP.LT.OR P2, PT, R5, R204, P2 ;  /* 0x000000cc0500720c */ /* 0x000fc40001741670 */
[----:B------:R-:W-:Y:S02]  /*6b30*/  ISETP.LT.OR P1, PT, R5, R202, P1 ;  /* 0x000000ca0500720c */ /* 0x000fe40000f21670 */
[----:B------:R-:W-:Y:S02]  /*6b40*/  FSEL R143, R25, -INF , !P6 ;  /* 0xff800000198f7808 */ /* 0x000fe40007000000 */
[----:B------:R-:W-:Y:S02]  /*6b50*/  FSEL R137, R20, -INF , !P0 ;  /* 0xff80000014897808 */ /* 0x000fe40004000000 */
[----:B------:R-:W-:Y:S02]  /*6b60*/  IADD3 R5, R144, 0x28, RZ ;  /* 0x0000002890057810 */ /* 0x000fe40007ffe0ff */
[C---:B------:R-:W-:Y:S02]  /*6b70*/  ISETP.GE.AND P6, PT, R4.reuse, R203, PT ;  /* 0x000000cb0400720c */ /* 0x040fe40003fc6270 */
[----:B------:R-:W-:-:S02]  /*6b80*/  ISETP.GE.AND P0, PT, R4, R197, PT ;  /* 0x000000c50400720c */ /* 0x000fc40003f06270 */
[----:B------:R-:W-:Y:S02]  /*6b90*/  FSEL R170, R22, -INF , !P4 ;  /* 0xff80000016aa7808 */ /* 0x000fe40006000000 */
[----:B------:R-:W-:Y:S02]  /*6ba0*/  FSEL R228, R23, -INF , !P3 ;  /* 0xff80000017e47808 */ /* 0x000fe40005800000 */
[C---:B------:R-:W-:Y:S02]  /*6bb0*/  ISETP.GE.AND P3, PT, R5.reuse, R203, PT ;  /* 0x000000cb0500720c */ /* 0x040fe40003f66270 */
[----:B------:R-:W-:Y:S02]  /*6bc0*/  ISETP.GE.AND P4, PT, R5, R197, PT ;  /* 0x000000c50500720c */ /* 0x000fe40003f86270 */
[C---:B------:R-:W-:Y:S02]  /*6bd0*/  ISETP.LT.OR P6, PT, R4.reuse, R204, P6 ;  /* 0x000000cc0400720c */ /* 0x040fe400037c1670 */
[----:B------:R-:W-:-:S02]  /*6be0*/  ISETP.LT.OR P0, PT, R4, R202, P0 ;  /* 0x000000ca0400720c */ /* 0x000fc40000701670 */
[----:B------:R-:W-:Y:S02]  /*6bf0*/  IADD3 R4, R144, 0x29, RZ ;  /* 0x0000002990047810 */ /* 0x000fe40007ffe0ff */
[C---:B------:R-:W-:Y:S02]  /*6c00*/  ISETP.LT.OR P3, PT, R5.reuse, R204, P3 ;  /* 0x000000cc0500720c */ /* 0x040fe40001f61670 */
[----:B------:R-:W-:Y:S02]  /*6c10*/  ISETP.LT.OR P4, PT, R5, R202, P4 ;  /* 0x000000ca0500720c */ /* 0x000fe40002781670 */
[----:B------:R-:W-:Y:S02]  /*6c20*/  FSEL R139, R21, -INF , !P5 ;  /* 0xff800000158b7808 */ /* 0x000fe40006800000 */
[----:B------:R-:W-:Y:S02]  /*6c30*/  FSEL R133, R16, -INF , !P2 ;  /* 0xff80000010857808 */ /* 0x000fe40005000000 */
[----:B------:R-:W-:-:S02]  /*6c40*/  IADD3 R5, R144, 0x30, RZ ;  /* 0x0000003090057810 */ /* 0x000fc40007ffe0ff */
[C---:B------:R-:W-:Y:S02]  /*6c50*/  ISETP.GE.AND P5, PT, R4.reuse, R203, PT ;  /* 0x000000cb0400720c */ /* 0x040fe40003fa6270 */
[CC--:B------:R-:W-:Y:S02]  /*6c60*/  ISETP.GE.AND P2, PT, R4.reuse, R197.reuse, PT ;  /* 0x000000c50400720c */ /* 0x0c0fe40003f46270 */
[----:B------:R-:W-:Y:S02]  /*6c70*/  FSEL R216, R19, -INF , !P0 ;  /* 0xff80000013d87808 */ /* 0x000fe40004000000 */
[----:B------:R-:W-:Y:S02]  /*6c80*/  ISETP.GE.AND P0, PT, R5, R197, PT ;  /* 0x000000c50500720c */ /* 0x000fe40003f06270 */
[C---:B------:R-:W-:Y:S02]  /*6c90*/  ISETP.LT.OR P5, PT, R4.reuse, R204, P5 ;  /* 0x000000cc0400720c */ /* 0x040fe40002fa1670 */
[----:B------:R-:W-:-:S02]  /*6ca0*/  ISETP.LT.OR P2, PT, R4, R202, P2 ;  /* 0x000000ca0400720c */ /* 0x000fc40001741670 */
[----:B------:R-:W-:Y:S02]  /*6cb0*/  IADD3 R4, R144, 0x31, RZ ;  /* 0x0000003190047810 */ /* 0x000fe40007ffe0ff */
[----:B------:R-:W-:Y:S02]  /*6cc0*/  ISETP.LT.OR P0, PT, R5, R202, P0 ;  /* 0x000000ca0500720c */ /* 0x000fe40000701670 */
[----:B------:R-:W-:Y:S02]  /*6cd0*/  FSEL R223, R17, -INF , !P6 ;  /* 0xff80000011df7808 */ /* 0x000fe40007000000 */
[----:B------:R-:W-:Y:S02]  /*6ce0*/  FSEL R221, R12, -INF , !P3 ;  /* 0xff8000000cdd7808 */ /* 0x000fe40005800000 */
[----:B------:R-:W-:Y:S02]  /*6cf0*/  FSEL R220, R18, -INF , !P1 ;  /* 0xff80000012dc7808 */ /* 0x000fe40004800000 */
[----:B------:R-:W-:-:S02]  /*6d00*/  ISETP.GE.AND P6, PT, R4, R203, PT ;  /* 0x000000cb0400720c */ /* 0x000fc40003fc6270 */
[----:B------:R-:W-:Y:S02]  /*6d10*/  ISETP.GE.AND P3, PT, R4, R197, PT ;  /* 0x000000c50400720c */ /* 0x000fe40003f66270 */
[----:B------:R-:W-:Y:S02]  /*6d20*/  ISETP.GE.AND P1, PT, R5, R203, PT ;  /* 0x000000cb0500720c */ /* 0x000fe40003f26270 */
[----:B------:R-:W-:Y:S02]  /*6d30*/  FSEL R148, R162, -INF , !P0 ;  /* 0xff800000a2947808 */ /* 0x000fe40004000000 */
[----:B------:R-:W-:Y:S02]  /*6d40*/  PLOP3.LUT P0, PT, PT, PT, UP0, 0x80, 0x0 ;  /* 0x000000000000781c */ /* 0x000fe40003f0f008 */
[C---:B------:R-:W-:Y:S02]  /*6d50*/  ISETP.LT.OR P6, PT, R4.reuse, R204, P6 ;  /* 0x000000cc0400720c */ /* 0x040fe400037c1670 */
        /* <DEDUP_REMOVED lines=16> */
[----:B------:R-:W-:Y:S02]  /*6e60*/  FSEL R165, R161, -INF , !P6 ;  /* 0xff800000a1a57808 */ /* 0x000fe40007000000 */
[----:B------:R-:W-:Y:S02]  /*6e70*/  FSEL R146, R163, -INF , !P3 ;  /* 0xff800000a3927808 */ /* 0x000fe40005800000 */
[----:B------:R-:W-:-:S02]  /*6e80*/  FSEL R151, R156, -INF , !P5 ;  /* 0xff8000009c977808 */ /* 0x000fc40006800000 */
[----:B------:R-:W-:Y:S02]  /*6e90*/  FSEL R145, R158, -INF , !P2 ;  /* 0xff8000009e917808 */ /* 0x000fe40005000000 */
[----:B------:R-:W-:Y:S02]  /*6ea0*/  FSEL R149, R157, -INF , !P4 ;  /* 0xff8000009d957808 */ /* 0x000fe40006000000 */
[----:B------:R-:W-:Y:S01]  /*6eb0*/  FSEL R144, R159, -INF , !P1 ;  /* 0xff8000009f907808 */ /* 0x000fe20004800000 */
[----:B------:R-:W-:Y:S05]  /*6ec0*/  @!P0 BRA `(.L_x_946) ;  /* 0x0000027000008947 */ /* 0x000fea0003800000 */
[----:B------:R-:W-:Y:S02]  /*6ed0*/  UIADD3 UR30, UR28, -0x3, URZ ;  /* 0xfffffffd1c1e7890 */ /* 0x000fe4000fffe03f */
[----:B------:R-:W-:Y:S02]  /*6ee0*/  ULDC.64 UR4, c[0x0][0x198] ;  /* 0x0000660000047ab9 */ /* 0x000fe40000000a00 */
[----:B------:R-:W-:Y:S02]  /*6ef0*/  USHF.R.S32.HI UR28, URZ, 0x1f, UR30 ;  /* 0x0000001f3f1c7899 */ /* 0x000fe4000801141e */
[----:B------:R-:W-:-:S02]  /*6f00*/  UIMAD.WIDE.U32 UR32, UR30, UR4, URZ ;  /* 0x000000041e2072a5 */ /* 0x000fc4000f8e003f */
[----:B------:R-:W-:Y:S02]  /*6f10*/  UIMAD UR28, UR28, UR4, URZ ;  /* 0x000000041c1c72a4 */ /* 0x000fe4000f8e023f */
[----:B------:R-:W-:Y:S02]  /*6f20*/  USHF.L.U32 UR4, UR8, 0x5, URZ ;  /* 0x0000000508047899 */ /* 0x000fe4000800063f */
[----:B------:R-:W-:Y:S01]  /*6f30*/  UIMAD UR28, UR30, UR5, UR28 ;  /* 0x000000051e1c72a4 */ /* 0x000fe2000f8e021c */
[----:B------:R-:W-:Y:S02]  /*6f40*/  IMAD.U32 R5, RZ, RZ, UR32 ;  /* 0x00000020ff057e24 */ /* 0x000fe4000f8e00ff */
[----:B------:R-:W-:Y:S01]  /*6f50*/  IMAD.U32 R4, RZ, RZ, UR32 ;  /* 0x00000020ff047e24 */ /* 0x000fe2000f8e00ff */
[----:B------:R-:W-:Y:S02]  /*6f60*/  UIADD3 UR28, UR33, UR28, URZ ;  /* 0x0000001c211c7290 */ /* 0x000fe4000fffe03f */
[----:B------:R-:W-:-:S04]  /*6f70*/  LEA R6, P0, R5, R200, 0x6 ;  /* 0x000000c805067211 */ /* 0x000fc800078030ff */
[----:B------:R-:W-:Y:S01]  /*6f80*/  IMAD.U32 R5, RZ, RZ, UR28 ;  /* 0x0000001cff057e24 */ /* 0x000fe2000f8e00ff */
[----:B------:R-:W-:Y:S01]  /*6f90*/  LEA R8, P1, R6, c[0x0][0x168], 0x1 ;  /* 0x00005a0006087a11 */ /* 0x000fe200078208ff */
[----:B------:R-:W-:Y:S02]  /*6fa0*/  UMOV UR28, 0x5 ;  /* 0x00000005001c7882 */ /* 0x000fe40000000000 */
[----:B------:R-:W-:Y:S01]  /*6fb0*/  USHF.L.U64.HI UR28, UR8, UR28, UR5 ;  /* 0x0000001c081c7299 */ /* 0x000fe20008010205 */
[----:B------:R-:W-:Y:S02]  /*6fc0*/  LEA.HI.X R5, R4, R211, R5, 0x6, P0 ;  /* 0x000000d304057211 */ /* 0x000fe400000f3405 */
[----:B------:R-:W-:Y:S02]  /*6fd0*/  IADD3 R4, P0, R8, UR4, RZ ;  /* 0x0000000408047c10 */ /* 0x000fe4000ff1e0ff */
[----:B------:R-:W-:Y:S02]  /*6fe0*/  LEA.HI.X R9, R6, c[0x0][0x16c], R5, 0x1, P1 ;  /* 0x00005b0006097a11 */ /* 0x000fe400008f0c05 */
[----:B------:R-:W-:-:S02]  /*6ff0*/  IADD3 R10, P1, R4, UR4, RZ ;  /* 0x00000004040a7c10 */ /* 0x000fc4000ff3e0ff */
        /* <DEDUP_REMOVED lines=20> */
.L_x_946:
[----:B-1----:R-:W-:Y:S01]  /*7140*/  FMNMX.FTZ R4, R132, R147, !PT ;  /* 0x0000009384047209 */ /* 0x002fe20007810000 */
[----:B------:R-:W-:Y:S01]  /*7150*/  USHF.L.U32 UR4, UR29, 0x1, URZ ;  /* 0x000000011d047899 */ /* 0x000fe2000800063f */
[----:B------:R-:W-:Y:S01]  /*7160*/  FMNMX.FTZ R5, R3, R34, !PT ;  /* 0x0000002203057209 */ /* 0x000fe20007810000 */
[----:B------:R-:W-:Y:S01]  /*7170*/  IMAD.WIDE.U32 R230, R206, -0x2daee0ad, RZ ;  /* 0xd2511f53cee67825 */ /* 0x000fe200078e00ff */
[----:B------:R-:W-:Y:S01]  /*7180*/  FMNMX.FTZ R4, R153, R4, !PT ;  /* 0x0000000499047209 */ /* 0x000fe20007810000 */
[----:B------:R-:W-:Y:S01]  /*7190*/  LDSM.16.MT88.4 R20, [R186+0xc000] ;  /* 0x00c00000ba14783b */ /* 0x000fe20000004200 */
[----:B------:R-:W-:Y:S01]  /*71a0*/  FMNMX.FTZ R5, R0, R5, !PT ;  /* 0x0000000500057209 */ /* 0x000fe20007810000 */
[----:B------:R-:W-:Y:S01]  /*71b0*/  IMAD R227, R214, -0x326172a9, RZ ;  /* 0xcd9e8d57d6e37824 */ /* 0x000fe200078e02ff */
        /* <DEDUP_REMOVED lines=24> */
[----:B------:R-:W-:-:S04]  /*7340*/  FMNMX.FTZ R4, R165, R4, !PT ;  /* 0x00000004a5047209 */ /* 0x000fc80007810000 */
[----:B------:R-:W-:-:S04]  /*7350*/  FMNMX.FTZ R4, R151, R4, !PT ;  /* 0x0000000497047209 */ /* 0x000fc80007810000 */
[----:B------:R-:W-:Y:S02]  /*7360*/  FMNMX.FTZ R7, R149, R4, !PT ;  /* 0x0000000495077209 */ /* 0x000fe40007810000 */
[----:B------:R-:W-:-:S03]  /*7370*/  FMNMX.FTZ R4, R146, R5, !PT ;  /* 0x0000000592047209 */ /* 0x000fc60007810000 */
[----:B------:R-:W1:Y:S01]  /*7380*/  SHFL.BFLY PT, R6, R7, 0x2, 0x1f ;  /* 0x0c401f0007067f89 */ /* 0x000e6200000e0000 */
[----:B------:R-:W-:-:S04]  /*7390*/  FMNMX.FTZ R5, R145, R4, !PT ;  /* 0x0000000491057209 */ /* 0x000fc80007810000 */
[----:B------:R-:W-:-:S05]  /*73a0*/  FMNMX.FTZ R8, R144, R5, !PT ;  /* 0x0000000590087209 */ /* 0x000fca0007810000 */
[----:B------:R-:W2:Y:S01]  /*73b0*/  SHFL.BFLY PT, R5, R8, 0x2, 0x1f ;  /* 0x0c401f0008057f89 */ /* 0x000ea200000e0000 */
[----:B-1----:R-:W-:Y:S02]  /*73c0*/  FMNMX.FTZ R6, R7, R6, !PT ;  /* 0x0000000607067209 */ /* 0x002fe40007810000 */
[----:B------:R-:W-:-:S03]  /*73d0*/  MOV R7, UR27 ;  /* 0x0000001b00077c02 */ /* 0x000fc60008000f00 */
[----:B------:R-:W1:Y:S01]  /*73e0*/  SHFL.BFLY PT, R159, R6, 0x1, 0x1f ;  /* 0x0c201f00069f7f89 */ /* 0x000e6200000e0000 */
[----:B------:R-:W-:Y:S01]  /*73f0*/  LOP3.LUT R4, R231, UR4, R7, 0x96, !PT ;  /* 0x00000004e7047c12 */ /* 0x000fe2000f8e9607 */
[----:B------:R-:W-:Y:S01]  /*7400*/  UIADD3 UR4, UR4, 0x1, URZ ;  /* 0x0000000104047890 */ /* 0x000fe2000fffe03f */
[----:B--2---:R-:W-:-:S03]  /*7410*/  FMNMX.FTZ R5, R8, R5, !PT ;  /* 0x0000000508057209 */ /* 0x004fc60007810000 */
[----:B------:R-:W-:Y:S02]  /*7420*/  IMAD.WIDE.U32 R162, R4, -0x326172a9, RZ ;  /* 0xcd9e8d5704a27825 */ /* 0x000fe400078e00ff */
[----:B------:R-:W2:Y:S03]  /*7430*/  SHFL.BFLY PT, R158, R5, 0x1, 0x1f ;  /* 0x0c201f00059e7f89 */ /* 0x000ea600000e0000 */
[----:B------:R-:W-:Y:S02]  /*7440*/  LOP3.LUT R4, R163, UR23, R227, 0x96, !PT ;  /* 0x00000017a3047c12 */ /* 0x000fe4000f8e96e3 */
[----:B------:R-:W-:-:S03]  /*7450*/  LOP3.LUT R162, R135, UR21, R162, 0x96, !PT ;  /* 0x0000001587a27c12 */ /* 0x000fc6000f8e96a2 */
[----:B------:R-:W-:-:S04]  /*7460*/  IMAD.WIDE.U32 R232, R4, -0x2daee0ad, RZ ;  /* 0xd2511f5304e87825 */ /* 0x000fc800078e00ff */
[----:B------:R-:W-:Y:S01]  /*7470*/  IMAD.WIDE.U32 R162, R162, -0x2daee0ad, RZ ;  /* 0xd2511f53a2a27825 */ /* 0x000fe200078e00ff */
[----:B------:R-:W-:Y:S02]  /*7480*/  LOP3.LUT R4, R233, UR20, R226, 0x96, !PT ;  /* 0x00000014e9047c12 */ /* 0x000fe4000f8e96e2 */
[----:B-1----:R-:W-:Y:S02]  /*7490*/  FMNMX.FTZ R159, R6, R159, !PT ;  /* 0x0000009f069f7209 */ /* 0x002fe40007810000 */
[----:B------:R-:W-:Y:S01]  /*74a0*/  LOP3.LUT R232, R163, UR18, R232, 0x96, !PT ;  /* 0x00000012a3e87c12 */ /* 0x000fe2000f8e96e8 */
[----:B------:R-:W-:Y:S01]  /*74b0*/  IMAD.WIDE.U32 R168, R4, -0x326172a9, RZ ;  /* 0xcd9e8d5704a87825 */ /* 0x000fe200078e00ff */
[----:B------:R-:W-:-:S03]  /*74c0*/  FSETP.NEU.FTZ.AND P1, PT, R159, -INF , PT ;  /* 0xff8000009f00780b */ /* 0x000fc60003f3d000 */
[----:B------:R-:W-:Y:S01]  /*74d0*/  IMAD.WIDE.U32 R232, R232, -0x326172a9, RZ ;  /* 0xcd9e8d57e8e87825 */ /* 0x000fe200078e00ff */
[----:B------:R-:W-:Y:S02]  /*74e0*/  LOP3.LUT R4, R169, UR19, R134, 0x96, !PT ;  /* 0x00000013a9047c12 */ /* 0x000fe4000f8e9686 */
[----:B--2---:R-:W-:Y:S01]  /*74f0*/  FMNMX.FTZ R158, R5, R158, !PT ;  /* 0x0000009e059e7209 */ /* 0x004fe20007810000 */
[----:B------:R-:W-:Y:S01]  /*7500*/  FMUL.FTZ R150, R159, c[0x0][0x23c] ;  /* 0x00008f009f967a20 */ /* 0x000fe20000410000 */
[----:B------:R-:W-:Y:S01]  /*7510*/  LOP3.LUT R168, R233, UR17, R168, 0x96, !PT ;  /* 0x00000011e9a87c12 */ /* 0x000fe2000f8e96a8 */
[----:B------:R-:W-:Y:S01]  /*7520*/  IMAD.WIDE.U32 R4, R4, -0x2daee0ad, RZ ;  /* 0xd2511f5304047825 */ /* 0x000fe200078e00ff */
[----:B------:R-:W-:Y:S02]  /*7530*/  FSETP.NEU.FTZ.AND P0, PT, R158, -INF , PT ;  /* 0xff8000009e00780b */ /* 0x000fe40003f1d000 */
[----:B------:R-:W-:Y:S01]  /*7540*/  FSEL R7, R159, RZ, P1 ;  /* 0x000000ff9f077208 */ /* 0x000fe20000800000 */
[----:B------:R-:W-:Y:S01]  /*7550*/  IMAD.WIDE.U32 R168, R168, -0x2daee0ad, RZ ;  /* 0xd2511f53a8a87825 */ /* 0x000fe200078e00ff */
[----:B------:R-:W-:-:S02]  /*7560*/  LOP3.LUT R162, R5, UR16, R162, 0x96, !PT ;  /* 0x0000001005a27c12 */ /* 0x000fc4000f8e96a2 */
[----:B------:R-:W-:Y:S02]  /*7570*/  FSEL R160, R158, RZ, P0 ;  /* 0x000000ff9ea07208 */ /* 0x000fe40000000000 */
[----:B------:R-:W-:Y:S01]  /*7580*/  LOP3.LUT R4, R169, UR7, R4, 0x96, !PT ;  /* 0x00000007a9047c12 */ /* 0x000fe2000f8e9604 */
[----:B------:R-:W-:Y:S01]  /*7590*/  IMAD.WIDE.U32 R162, R162, -0x326172a9, RZ ;  /* 0xcd9e8d57a2a27825 */ /* 0x000fe200078e00ff */
[----:B------:R-:W-:-:S03]  /*75a0*/  FSEL R150, R150, RZ, P1 ;  /* 0x000000ff96967208 */ /* 0x000fc60000800000 */
[----:B------:R-:W-:Y:S01]  /*75b0*/  IMAD.WIDE.U32 R10, R4, -0x326172a9, RZ ;  /* 0xcd9e8d57040a7825 */ /* 0x000fe200078e00ff */
[----:B------:R-:W-:-:S03]  /*75c0*/  LOP3.LUT R232, R163, UR9, R232, 0x96, !PT ;  /* 0x00000009a3e87c12 */ /* 0x000fc6000f8e96e8 */
[----:B------:R-:W-:Y:S01]  /*75d0*/  FADD.FTZ R160, R3, -R160 ;  /* 0x800000a003a07221 */ /* 0x000fe20000010000 */
[----:B------:R-:W-:Y:S01]  /*75e0*/  LOP3.LUT R5, R11, UR24, R162, 0x96, !PT ;  /* 0x000000180b057c12 */ /* 0x000fe2000f8e96a2 */
[----:B------:R-:W-:Y:S01]  /*75f0*/  FADD.FTZ R162, R132, -R7 ;  /* 0x8000000784a27221 */ /* 0x000fe20000010000 */
[----:B------:R-:W-:Y:S01]  /*7600*/  SHF.R.U32.HI R4, RZ, 0x10, R10 ;  /* 0x00000010ff047819 */ /* 0x000fe2000001160a */
[--C-:B------:R-:W-:Y:S01]  /*7610*/  FFMA.FTZ R157, R147, c[0x0][0x23c], -R150.reuse ;  /* 0x00008f00939d7a23 */ /* 0x100fe20000010896 */
[----:B------:R-:W-:Y:S01]  /*7620*/  LOP3.LUT R9, R10, 0xffff, RZ, 0xc0, !PT ;  /* 0x0000ffff0a097812 */ /* 0x000fe200078ec0ff */
[----:B------:R-:W-:Y:S01]  /*7630*/  FMUL.FTZ R147, R158, c[0x0][0x23c] ;  /* 0x00008f009e937a20 */ /* 0x000fe20000410000 */
[----:B------:R-:W-:Y:S01]  /*7640*/  LOP3.LUT R7, R5, 0xffff, RZ, 0xc0, !PT ;  /* 0x0000ffff05077812 */ /* 0x000fe200078ec0ff */
[----:B------:R-:W-:Y:S01]  /*7650*/  FMUL.FTZ R162, R162, c[0x0][0x23c] ;  /* 0x00008f00a2a27a20 */ /* 0x000fe20000410000 */
[----:B------:R-:W-:Y:S01]  /*7660*/  SHF.R.U32.HI R8, RZ, 0x10, R5 ;  /* 0x00000010ff087819 */ /* 0x000fe20000011605 */
[----:B------:R-:W-:Y:S01]  /*7670*/  FMUL.FTZ R160, R160, c[0x0][0x23c] ;  /* 0x00008f00a0a07a20 */ /* 0x000fe20000410000 */
[----:B------:R-:W-:Y:S01]  /*7680*/  FSEL R147, R147, RZ, P0 ;  /* 0x000000ff93937208 */ /* 0x000fe20000000000 */
[--C-:B------:R-:W-:Y:S01]  /*7690*/  FFMA.FTZ R156, R153, c[0x0][0x23c], -R150.reuse ;  /* 0x00008f00999c7a23 */ /* 0x100fe20000010896 */
[----:B------:R-:W-:Y:S01]  /*76a0*/  MUFU.EX2 R157, R157 ;  /* 0x0000009d009d7308 */ /* 0x000fe20000000800 */
[--C-:B------:R-:W-:Y:S01]  /*76b0*/  FFMA.FTZ R155, R33, c[0x0][0x23c], -R150.reuse ;  /* 0x00008f00219b7a23 */ /* 0x100fe20000010896 */
[----:B------:R-:W-:Y:S01]  /*76c0*/  LOP3.LUT R6, R10, 0xff, RZ, 0xc0, !PT ;  /* 0x000000ff0a067812 */ /* 0x000fe200078ec0ff */
[--C-:B------:R-:W-:Y:S01]  /*76d0*/  FFMA.FTZ R152, R0, c[0x0][0x23c], -R147.reuse ;  /* 0x00008f0000987a23 */ /* 0x100fe20000010893 */
[----:B------:R-:W-:Y:S01]  /*76e0*/  LOP3.LUT R3, R4, 0xff, RZ, 0xc0, !PT ;  /* 0x000000ff04037812 */ /* 0x000fe200078ec0ff */
[----:B------:R-:W-:Y:S01]  /*76f0*/  FFMA.FTZ R154, R35, c[0x0][0x23c], -R150 ;  /* 0x00008f00239a7a23 */ /* 0x000fe20000010896 */
[----:B------:R-:W-:Y:S01]  /*7700*/  SHF.R.U32.HI R10, RZ, 0x18, R10 ;  /* 0x00000018ff0a7819 */ /* 0x000fe2000001160a */
[--C-:B------:R-:W-:Y:S01]  /*7710*/  FFMA.FTZ R153, R34, c[0x0][0x23c], -R147.reuse ;  /* 0x00008f0022997a23 */ /* 0x100fe20000010893 */
[----:B------:R-:W1:Y:S01]  /*7720*/  MUFU.EX2 R162, R162 ;  /* 0x000000a200a27308 */ /* 0x000e620000000800 */
[--C-:B------:R-:W-:Y:S01]  /*7730*/  FFMA.FTZ R0, R32, c[0x0][0x23c], -R147.reuse ;  /* 0x00008f0020007a23 */ /* 0x100fe20000010893 */
[----:B------:R-:W-:Y:S01]  /*7740*/  LOP3.LUT R4, R5, 0xff, RZ, 0xc0, !PT ;  /* 0x000000ff05047812 */ /* 0x000fe200078ec0ff */
[----:B------:R-:W-:Y:S01]  /*7750*/  FFMA.FTZ R161, R140, c[0x0][0x23c], -R147 ;  /* 0x00008f008ca17a23 */ /* 0x000fe20000010893 */
[----:B------:R-:W-:Y:S01]  /*7760*/  SHF.R.U32.HI R9, RZ, 0x8, R9 ;  /* 0x00000008ff097819 */ /* 0x000fe20000011609 */
[--C-:B------:R-:W-:Y:S01]  /*7770*/  FFMA.FTZ R163, R141, c[0x0][0x23c], -R150.reuse ;  /* 0x00008f008da37a23 */ /* 0x100fe20000010896 */
[----:B------:R-:W-:Y:S01]  /*7780*/  SHF.R.U32.HI R5, RZ, 0x18, R5 ;  /* 0x00000018ff057819 */ /* 0x000fe20000011605 */
[----:B------:R-:W-:Y:S01]  /*7790*/  FFMA.FTZ R166, R143, c[0x0][0x23c], -R150 ;  /* 0x00008f008fa67a23 */ /* 0x000fe20000010896 */
[----:B------:R-:W2:Y:S01]  /*77a0*/  MUFU.EX2 R160, R160 ;  /* 0x000000a000a07308 */ /* 0x000ea20000000800 */
[----:B------:R-:W-:Y:S01]  /*77b0*/  SHF.R.U32.HI R7, RZ, 0x8, R7 ;  /* 0x00000008ff077819 */ /* 0x000fe20000011607 */
[----:B------:R-:W-:Y:S01]  /*77c0*/  LDSM.16.MT88.4 R140, [R184+0x10000] ;  /* 0x01000000b88c783b */ /* 0x000fe20000004200 */
[----:B------:R-:W-:Y:S01]  /*77d0*/  LOP3.LUT R8, R8, 0xff, RZ, 0xc0, !PT ;  /* 0x000000ff08087812 */ /* 0x000fe200078ec0ff */
[----:B------:R-:W-:Y:S01]  /*77e0*/  IMAD.WIDE.U32 R232, R232, -0x2daee0ad, RZ ;  /* 0xd2511f53e8e87825 */ /* 0x000fe200078e00ff */
[----:B------:R-:W-:-:S02]  /*77f0*/  PRMT R10, R3, 0x5410, R10 ;  /* 0x00005410030a7816 */ /* 0x000fc4000000000a */
[----:B------:R-:W-:Y:S01]  /*7800*/  PRMT R6, R6, 0x5410, R9 ;  /* 0x0000541006067816 */ /* 0x000fe20000000009 */
[----:B------:R-:W3:Y:S01]  /*7810*/  MUFU.EX2 R156, R156 ;  /* 0x0000009c009c7308 */ /* 0x000ee20000000800 */
[-C--:B-1----:R-:W-:Y:S01]  /*7820*/  FMUL.FTZ R32, R104, R162.reuse ;  /* 0x000000a268207220 */ /* 0x082fe20000410000 */
[----:B------:R-:W-:Y:S01]  /*7830*/  PRMT R3, R2, 0x7054, R2 ;  /* 0x0000705402037816 */ /* 0x000fe20000000002 */
[-C--:B------:R-:W-:Y:S01]  /*7840*/  FMUL.FTZ R33, R105, R162.reuse ;  /* 0x000000a269217220 */ /* 0x080fe20000410000 */
[----:B------:R-:W-:Y:S01]  /*7850*/  PRMT R4, R4, 0x5410, R7 ;  /* 0x0000541004047816 */ /* 0x000fe20000000007 */
[----:B------:R-:W-:Y:S01]  /*7860*/  FMUL.FTZ R16, R120, R162 ;  /* 0x000000a278107220 */ /* 0x000fe20000410000 */
[----:B------:R-:W-:Y:S01]  /*7870*/  PRMT R8, R8, 0x5410, R5 ;  /* 0x0000541008087816 */ /* 0x000fe20000000005 */
[--C-:B------:R-:W-:Y:S01]  /*7880*/  HSET2.LE.AND R6, R6, R3.reuse, PT ;  /* 0x0000000306067233 */ /* 0x100fe20003803000 */
[----:B------:R-:W-:Y:S01]  /*7890*/  MUFU.EX2 R155, R155 ;  /* 0x0000009b009b7308 */ /* 0x000fe20000000800 */
[-C--:B--2---:R-:W-:Y:S01]  /*78a0*/  FMUL.FTZ R34, R106, R160.reuse ;  /* 0x000000a06a227220 */ /* 0x084fe20000410000 */
[--C-:B------:R-:W-:Y:S01]  /*78b0*/  HSET2.LE.AND R7, R10, R3.reuse, PT ;  /* 0x000000030a077233 */ /* 0x100fe20003803000 */
[----:B------:R-:W-:Y:S01]  /*78c0*/  FMUL.FTZ R35, R107, R160 ;  /* 0x000000a06b237220 */ /* 0x000fe20000410000 */
[--C-:B------:R-:W-:Y:S01]  /*78d0*/  HSET2.LE.AND R4, R4, R3.reuse, PT ;  /* 0x0000000304047233 */ /* 0x100fe20003803000 */
[----:B------:R-:W1:Y:S01]  /*78e0*/  LDSM.16.MT88.4 R104, [R186+0xe000] ;  /* 0x00e00000ba68783b */ /* 0x000e620000004200 */
[----:B------:R-:W-:Y:S01]  /*78f0*/  HSET2.LE.AND R5, R8, R3, PT ;  /* 0x0000000308057233 */ /* 0x000fe20003803000 */
[----:B------:R-:W-:Y:S01]  /*7900*/  FMUL.FTZ R17, R121, R162 ;  /* 0x000000a279117220 */ /* 0x000fe20000410000 */
[----:B------:R-:W2:Y:S01]  /*7910*/  MUFU.EX2 R154, R154 ;  /* 0x0000009a009a7308 */ /* 0x000ea20000000800 */
[----:B---3--:R-:W-:Y:S01]  /*7920*/  F2FP.BF16.PACK_AB R9, R156, R157 ;  /* 0x0000009d9c09723e */ /* 0x008fe200000010ff */
[-C--:B------:R-:W-:Y:S01]  /*7930*/  FMUL.FTZ R18, R122, R160.reuse ;  /* 0x000000a07a127220 */ /* 0x080fe20000410000 */
[----:B------:R-:W-:Y:S01]  /*7940*/  SHF.R.U32.HI R132, RZ, 0x10, R232 ;  /* 0x00000010ff847819 */ /* 0x000fe200000116e8 */
[----:B------:R-:W-:Y:S01]  /*7950*/  FMUL.FTZ R19, R123, R160 ;  /* 0x000000a07b137220 */ /* 0x000fe20000410000 */
[----:B------:R-:W-:Y:S01]  /*7960*/  LOP3.LUT R4, R4, R9, RZ, 0xc0, !PT ;  /* 0x0000000904047212 */ /* 0x000fe200078ec0ff */
[-C--:B------:R-:W-:Y:S01]  /*7970*/  FMUL.FTZ R24, R116, R162.reuse ;  /* 0x000000a274187220 */ /* 0x080fe20000410000 */
[----:B------:R-:W-:Y:S01]  /*7980*/  LOP3.LUT R132, R132, 0xff, RZ, 0xc0, !PT ;  /* 0x000000ff84847812 */ /* 0x000fe200078ec0ff */
[----:B------:R-:W-:Y:S01]  /*7990*/  MUFU.EX2 R153, R153 ;  /* 0x0000009900997308 */ /* 0x000fe20000000800 */
[----:B------:R-:W-:Y:S01]  /*79a0*/  FMUL.FTZ R25, R117, R162 ;  /* 0x000000a275197220 */ /* 0x000fe20000410000 */
[----:B------:R-:W-:Y:S01]  /*79b0*/  LOP3.LUT R168, R233, UR25, R168, 0x96, !PT ;  /* 0x00000019e9a87c12 */ /* 0x000fe2000f8e96a8 */
[-C--:B------:R-:W-:Y:S01]  /*79c0*/  FMUL.FTZ R26, R118, R160.reuse ;  /* 0x000000a0761a7220 */ /* 0x080fe20000410000 */
[----:B------:R-:W-:Y:S01]  /*79d0*/  LOP3.LUT R230, R232, 0xff, RZ, 0xc0, !PT ;  /* 0x000000ffe8e67812 */ /* 0x000fe200078ec0ff */
[----:B------:R-:W-:Y:S01]  /*79e0*/  FMUL.FTZ R27, R119, R160 ;  /* 0x000000a0771b7220 */ /* 0x000fe20000410000 */
[----:B------:R-:W-:Y:S01]  /*79f0*/  LDSM.16.MT88.4 R120, [R184+0xc800] ;  /* 0x00c80000b878783b */ /* 0x000fe20000004200 */
[-C--:B------:R-:W-:Y:S01]  /*7a00*/  FMUL.FTZ R108, R108, R162.reuse ;  /* 0x000000a26c6c7220 */ /* 0x080fe20000410000 */
[----:B------:R-:W3:Y:S01]  /*7a10*/  MUFU.EX2 R152, R152 ;  /* 0x0000009800987308 */ /* 0x000ee20000000800 */
[----:B--2---:R-:W-:Y:S01]  /*7a20*/  F2FP.BF16.PACK_AB R11, R154, R155 ;  /* 0x0000009b9a0b723e */ /* 0x004fe200000010ff */
[----:B------:R-:W-:Y:S01]  /*7a30*/  FMUL.FTZ R109, R109, R162 ;  /* 0x000000a26d6d7220 */ /* 0x000fe20000410000 */
[----:B------:R-:W2:Y:S01]  /*7a40*/  LDSM.16.MT88.4 R116, [R184+0xc000] ;  /* 0x00c00000b874783b */ /* 0x000ea20000004200 */
[-C--:B------:R-:W-:Y:S01]  /*7a50*/  FMUL.FTZ R110, R110, R160.reuse ;  /* 0x000000a06e6e7220 */ /* 0x080fe20000410000 */
[----:B------:R-:W-:Y:S01]  /*7a60*/  LOP3.LUT R6, R6, R11, RZ, 0xc0, !PT ;  /* 0x0000000b06067212 */ /* 0x000fe200078ec0ff */
[----:B------:R-:W-:-:S02]  /*7a70*/  FMUL.FTZ R111, R111, R160 ;  /* 0x000000a06f6f7220 */ /* 0x000fc40000410000 */
[----:B------:R-:W-:Y:S01]  /*7a80*/  MUFU.EX2 R0, R0 ;  /* 0x0000000000007308 */ /* 0x000fe20000000800 */
[-C--:B------:R-:W-:Y:S02]  /*7a90*/  FMUL.FTZ R44, R44, R162.reuse ;  /* 0x000000a22c2c7220 */ /* 0x080fe40000410000 */
[----:B------:R-:W-:Y:S02]  /*7aa0*/  FMUL.FTZ R45, R45, R162 ;  /* 0x000000a22d2d7220 */ /* 0x000fe40000410000 */
[-C--:B------:R-:W-:Y:S02]  /*7ab0*/  FMUL.FTZ R46, R46, R160.reuse ;  /* 0x000000a02e2e7220 */ /* 0x080fe40000410000 */
[----:B------:R-:W-:Y:S01]  /*7ac0*/  FMUL.FTZ R47, R47, R160 ;  /* 0x000000a02f2f7220 */ /* 0x000fe20000410000 */
[----:B------:R-:W4:Y:S01]  /*7ad0*/  MUFU.EX2 R161, R161 ;  /* 0x000000a100a17308 */ /* 0x000f220000000800 */
[----:B---3--:R-:W-:Y:S01]  /*7ae0*/  F2FP.BF16.PACK_AB R8, R152, R153 ;  /* 0x000000999808723e */ /* 0x008fe200000010ff */
[----:B------:R-:W-:-:S02]  /*7af0*/  FMUL.FTZ R48, R48, R162 ;  /* 0x000000a230307220 */ /* 0x000fc40000410000 */
[----:B------:R-:W-:Y:S01]  /*7b00*/  FMUL.FTZ R49, R49, R162 ;  /* 0x000000a231317220 */ /* 0x000fe20000410000 */
[----:B------:R-:W-:Y:S01]  /*7b10*/  LOP3.LUT R5, R5, R8, RZ, 0xc0, !PT ;  /* 0x0000000805057212 */ /* 0x000fe200078ec0ff */
[-C--:B------:R-:W-:Y:S02]  /*7b20*/  FMUL.FTZ R50, R50, R160.reuse ;  /* 0x000000a032327220 */ /* 0x080fe40000410000 */
[----:B------:R-:W-:Y:S01]  /*7b30*/  FMUL.FTZ R51, R51, R160 ;  /* 0x000000a033337220 */ /* 0x000fe20000410000 */
[----:B------:R-:W-:Y:S01]  /*7b40*/  MUFU.EX2 R163, R163 ;  /* 0x000000a300a37308 */ /* 0x000fe20000000800 */
[-C--:B------:R-:W-:Y:S02]  /*7b50*/  FMUL.FTZ R52, R52, R162.reuse ;  /* 0x000000a234347220 */ /* 0x080fe40000410000 */
[----:B------:R-:W-:Y:S02]  /*7b60*/  FMUL.FTZ R53, R53, R162 ;  /* 0x000000a235357220 */ /* 0x000fe40000410000 */
[----:B------:R-:W-:Y:S01]  /*7b70*/  FMUL.FTZ R54, R54, R160 ;  /* 0x000000a036367220 */ /* 0x000fe20000410000 */
[----:B----4-:R-:W-:Y:S01]  /*7b80*/  F2FP.BF16.PACK_AB R10, R161, R0 ;  /* 0x00000000a10a723e */ /* 0x010fe200000010ff */
[----:B------:R-:W-:Y:S01]  /*7b90*/  FMUL.FTZ R55, R55, R160 ;  /* 0x000000a037377220 */ /* 0x000fe20000410000 */
[----:B------:R-:W3:Y:S01]  /*7ba0*/  MUFU.EX2 R166, R166 ;  /* 0x000000a600a67308 */ /* 0x000ee20000000800 */
[----:B------:R-:W-:Y:S01]  /*7bb0*/  FMUL.FTZ R56, R56, R162 ;  /* 0x000000a238387220 */ /* 0x000fe20000410000 */
[----:B------:R-:W-:Y:S01]  /*7bc0*/  LOP3.LUT R7, R7, R10, RZ, 0xc0, !PT ;  /* 0x0000000a07077212 */ /* 0x000fe200078ec0ff */
[----:B------:R-:W-:-:S02]  /*7bd0*/  FMUL.FTZ R57, R57, R162 ;  /* 0x000000a239397220 */ /* 0x000fc40000410000 */
[-C--:B------:R-:W-:Y:S02]  /*7be0*/  FMUL.FTZ R58, R58, R160.reuse ;  /* 0x000000a03a3a7220 */ /* 0x080fe40000410000 */
[----:B------:R-:W-:Y:S02]  /*7bf0*/  FMUL.FTZ R59, R59, R160 ;  /* 0x000000a03b3b7220 */ /* 0x000fe40000410000 */
[C---:B------:R-:W-:Y:S01]  /*7c00*/  HMMA.16816.F32.BF16 R16, R4.reuse, R20, R16 ;  /* 0x000000140410723c */ /* 0x040fe20000041810 */
[-C--:B------:R-:W-:Y:S02]  /*7c10*/  FMUL.FTZ R68, R68, R162.reuse ;  /* 0x000000a244447220 */ /* 0x080fe40000410000 */
[----:B------:R-:W-:Y:S02]  /*7c20*/  FMUL.FTZ R69, R69, R162 ;  /* 0x000000a245457220 */ /* 0x000fe40000410000 */
[-C--:B------:R-:W-:Y:S02]  /*7c30*/  FMUL.FTZ R70, R70, R160.reuse ;  /* 0x000000a046467220 */ /* 0x080fe40000410000 */
[----:B------:R-:W-:Y:S01]  /*7c40*/  FMUL.FTZ R71, R71, R160 ;  /* 0x000000a047477220 */ /* 0x000fe20000410000 */
[----:B------:R-:W-:Y:S01]  /*7c50*/  HMMA.16816.F32.BF16 R20, R4, R22, R24 ;  /* 0x000000160414723c */ /* 0x000fe20000041818 */
[----:B------:R-:W-:-:S02]  /*7c60*/  FMUL.FTZ R72, R72, R162 ;  /* 0x000000a248487220 */ /* 0x000fc40000410000 */
[----:B------:R-:W-:Y:S02]  /*7c70*/  FMUL.FTZ R73, R73, R162 ;  /* 0x000000a249497220 */ /* 0x000fe40000410000 */
[----:B------:R-:W-:Y:S02]  /*7c80*/  FMUL.FTZ R74, R74, R160 ;  /* 0x000000a04a4a7220 */ /* 0x000fe40000410000 */
[-C--:B------:R-:W-:Y:S01]  /*7c90*/  FMUL.FTZ R24, R112, R162.reuse ;  /* 0x000000a270187220 */ /* 0x080fe20000410000 */
[----:B-1----:R-:W-:Y:S01]  /*7ca0*/  HMMA.16816.F32.BF16 R44, R4, R104, R44 ;  /* 0x00000068042c723c */ /* 0x002fe2000004182c */
[----:B------:R-:W-:Y:S02]  /*7cb0*/  FMUL.FTZ R25, R113, R162 ;  /* 0x000000a271197220 */ /* 0x000fe40000410000 */
[-C--:B------:R-:W-:Y:S02]  /*7cc0*/  FMUL.FTZ R26, R114, R160.reuse ;  /* 0x000000a0721a7220 */ /* 0x080fe40000410000 */
[----:B------:R-:W-:-:S02]  /*7cd0*/  FMUL.FTZ R27, R115, R160 ;  /* 0x000000a0731b7220 */ /* 0x000fc40000410000 */
[----:B------:R-:W1:Y:S01]  /*7ce0*/  LDSM.16.MT88.4 R112, [R188+0xe000] ;  /* 0x00e00000bc70783b */ /* 0x000e620000004200 */
[C---:B------:R-:W-:Y:S01]  /*7cf0*/  HMMA.16816.F32.BF16 R48, R4.reuse, R106, R48 ;  /* 0x0000006a0430723c */ /* 0x040fe20000041830 */
[----:B------:R-:W-:Y:S02]  /*7d00*/  FMUL.FTZ R75, R75, R160 ;  /* 0x000000a04b4b7220 */ /* 0x000fe40000410000 */
[----:B------:R-:W4:Y:S01]  /*7d10*/  LDSM.16.MT88.4 R104, [R188+0x10000] ;  /* 0x01000000bc68783b */ /* 0x000f220000004200 */
[-C--:B------:R-:W-:Y:S02]  /*7d20*/  FMUL.FTZ R36, R36, R162.reuse ;  /* 0x000000a224247220 */ /* 0x080fe40000410000 */
[----:B------:R-:W-:Y:S02]  /*7d30*/  FMUL.FTZ R37, R37, R162 ;  /* 0x000000a225257220 */ /* 0x000fe40000410000 */
[----:B------:R-:W-:Y:S01]  /*7d40*/  HMMA.16816.F32.BF16 R24, R4, R28, R24 ;  /* 0x0000001c0418723c */ /* 0x000fe20000041818 */
[----:B------:R-:W-:-:S02]  /*7d50*/  FMUL.FTZ R38, R38, R160 ;  /* 0x000000a026267220 */ /* 0x000fc40000410000 */
[----:B------:R-:W-:Y:S02]  /*7d60*/  FMUL.FTZ R39, R39, R160 ;  /* 0x000000a027277220 */ /* 0x000fe40000410000 */
[-C--:B------:R-:W-:Y:S02]  /*7d70*/  FMUL.FTZ R40, R40, R162.reuse ;  /* 0x000000a228287220 */ /* 0x080fe40000410000 */
[----:B------:R-:W-:Y:S01]  /*7d80*/  FMUL.FTZ R41, R41, R162 ;  /* 0x000000a229297220 */ /* 0x000fe20000410000 */
[----:B------:R-:W-:Y:S01]  /*7d90*/  HMMA.16816.F32.BF16 R28, R4, R30, R108 ;  /* 0x0000001e041c723c */ /* 0x000fe2000004186c */
[----:B------:R-:W5:Y:S01]  /*7da0*/  LDSM.16.MT88.4 R108, [R185+0xe000] ;  /* 0x00e00000b96c783b */ /* 0x000f620000004200 */
[-C--:B------:R-:W-:Y:S02]  /*7db0*/  FMUL.FTZ R42, R42, R160.reuse ;  /* 0x000000a02a2a7220 */ /* 0x080fe40000410000 */
[----:B------:R-:W-:Y:S02]  /*7dc0*/  FMUL.FTZ R43, R43, R160 ;  /* 0x000000a02b2b7220 */ /* 0x000fe40000410000 */
[----:B------:R-:W-:-:S02]  /*7dd0*/  FMUL.FTZ R76, R76, R162 ;  /* 0x000000a24c4c7220 */ /* 0x000fc40000410000 */
[----:B------:R-:W-:Y:S01]  /*7de0*/  FMUL.FTZ R77, R77, R162 ;  /* 0x000000a24d4d7220 */ /* 0x000fe20000410000 */
[----:B--2---:R-:W-:Y:S01]  /*7df0*/  HMMA.16816.F32.BF16 R32, R4, R116, R32 ;  /* 0x000000740420723c */ /* 0x004fe20000041820 */
[-C--:B------:R-:W-:Y:S02]  /*7e00*/  FMUL.FTZ R78, R78, R160.reuse ;  /* 0x000000a04e4e7220 */ /* 0x080fe40000410000 */
[----:B------:R-:W-:Y:S02]  /*7e10*/  FMUL.FTZ R79, R79, R160 ;  /* 0x000000a04f4f7220 */ /* 0x000fe40000410000 */
[-C--:B------:R-:W-:Y:S02]  /*7e20*/  FMUL.FTZ R80, R80, R162.reuse ;  /* 0x000000a250507220 */ /* 0x080fe40000410000 */
[----:B------:R-:W-:Y:S02]  /*7e30*/  FMUL.FTZ R81, R81, R162 ;  /* 0x000000a251517220 */ /* 0x000fe40000410000 */
[----:B------:R-:W-:-:S02]  /*7e40*/  FMUL.FTZ R82, R82, R160 ;  /* 0x000000a052527220 */ /* 0x000fc40000410000 */
[----:B------:R-:W-:Y:S02]  /*7e50*/  FMUL.FTZ R83, R83, R160 ;  /* 0x000000a053537220 */ /* 0x000fe40000410000 */
[-C--:B------:R-:W-:Y:S01]  /*7e60*/  FMUL.FTZ R84, R84, R162.reuse ;  /* 0x000000a254547220 */ /* 0x080fe20000410000 */
[C---:B-1----:R-:W-:Y:S01]  /*7e70*/  HMMA.16816.F32.BF16 R36, R4.reuse, R112, R36 ;  /* 0x000000700424723c */ /* 0x042fe20000041824 */
[----:B------:R-:W-:Y:S02]  /*7e80*/  FMUL.FTZ R85, R85, R162 ;  /* 0x000000a255557220 */ /* 0x000fe40000410000 */
[-C--:B------:R-:W-:Y:S02]  /*7e90*/  FMUL.FTZ R86, R86, R160.reuse ;  /* 0x000000a056567220 */ /* 0x080fe40000410000 */
[----:B------:R-:W-:Y:S02]  /*7ea0*/  FMUL.FTZ R87, R87, R160 ;  /* 0x000000a057577220 */ /* 0x000fe40000410000 */
[-C--:B------:R-:W-:Y:S01]  /*7eb0*/  FMUL.FTZ R60, R60, R162.reuse ;  /* 0x000000a23c3c7220 */ /* 0x080fe20000410000 */
[----:B----4-:R-:W-:Y:S01]  /*7ec0*/  HMMA.16816.F32.BF16 R68, R4, R104, R68 ;  /* 0x000000680444723c */ /* 0x010fe20000041844 */
[----:B------:R-:W-:-:S02]  /*7ed0*/  FMUL.FTZ R61, R61, R162 ;  /* 0x000000a23d3d7220 */ /* 0x000fc40000410000 */
[-C--:B------:R-:W-:Y:S02]  /*7ee0*/  FMUL.FTZ R62, R62, R160.reuse ;  /* 0x000000a03e3e7220 */ /* 0x080fe40000410000 */
[----:B------:R-:W-:Y:S02]  /*7ef0*/  FMUL.FTZ R63, R63, R160 ;  /* 0x000000a03f3f7220 */ /* 0x000fe40000410000 */
[-C--:B------:R-:W-:Y:S01]  /*7f00*/  FMUL.FTZ R64, R64, R162.reuse ;  /* 0x000000a240407220 */ /* 0x080fe20000410000 */
[----:B------:R-:W-:Y:S01]  /*7f10*/  HMMA.16816.F32.BF16 R72, R4, R106, R72 ;  /* 0x0000006a0448723c */ /* 0x000fe20000041848 */
[----:B------:R-:W1:Y:S01]  /*7f20*/  LDSM.16.MT88.4 R104, [R185+0x10000] ;  /* 0x01000000b968783b */ /* 0x000e620000004200 */
[----:B------:R-:W-:Y:S02]  /*7f30*/  FMUL.FTZ R65, R65, R162 ;  /* 0x000000a241417220 */ /* 0x000fe40000410000 */
[-C--:B------:R-:W-:Y:S02]  /*7f40*/  FMUL.FTZ R66, R66, R160.reuse ;  /* 0x000000a042427220 */ /* 0x080fe40000410000 */
[----:B------:R-:W-:-:S02]  /*7f50*/  FMUL.FTZ R67, R67, R160 ;  /* 0x000000a043437220 */ /* 0x000fc40000410000 */
[C---:B-----5:R-:W-:Y:S01]  /*7f60*/  HMMA.16816.F32.BF16 R52, R4.reuse, R108, R52 ;  /* 0x0000006c0434723c */ /* 0x060fe20000041834 */
[-C--:B------:R-:W-:Y:S02]  /*7f70*/  FMUL.FTZ R8, R128, R162.reuse ;  /* 0x000000a280087220 */ /* 0x080fe40000410000 */
[----:B------:R-:W-:Y:S02]  /*7f80*/  FMUL.FTZ R9, R129, R162 ;  /* 0x000000a281097220 */ /* 0x000fe40000410000 */
[-C--:B------:R-:W-:Y:S02]  /*7f90*/  FMUL.FTZ R10, R130, R160.reuse ;  /* 0x000000a0820a7220 */ /* 0x080fe40000410000 */
[----:B------:R-:W-:Y:S01]  /*7fa0*/  FMUL.FTZ R11, R131, R160 ;  /* 0x000000a0830b7220 */ /* 0x000fe20000410000 */
[----:B------:R-:W-:Y:S01]  /*7fb0*/  HMMA.16816.F32.BF16 R56, R4, R110, R56 ;  /* 0x0000006e0438723c */ /* 0x000fe20000041838 */
[----:B------:R-:W2:Y:S01]  /*7fc0*/  LDSM.16.MT88.4 R108, [R186+0x10000] ;  /* 0x01000000ba6c783b */ /* 0x000ea20000004200 */
[----:B------:R-:W-:-:S02]  /*7fd0*/  FFMA.FTZ R169, R137, c[0x0][0x23c], -R150 ;  /* 0x00008f0089a97a23 */ /* 0x000fc40000010896 */
[----:B------:R-:W-:Y:S01]  /*7fe0*/  FFMA.FTZ R164, R139, c[0x0][0x23c], -R150 ;  /* 0x00008f008ba47a23 */ /* 0x000fe20000010896 */
[----:B------:R-:W-:Y:S01]  /*7ff0*/  LDSM.16.MT88.4 R128, [R186+0xc800] ;  /* 0x00c80000ba80783b */ /* 0x000fe20000004200 */
[--C-:B------:R-:W-:Y:S02]  /*8000*/  FFMA.FTZ R171, R138, c[0x0][0x23c], -R147.reuse ;  /* 0x00008f008aab7a23 */ /* 0x100fe40000010893 */
[----:B------:R-:W-:Y:S01]  /*8010*/  HMMA.16816.F32.BF16 R40, R4, R114, R40 ;  /* 0x000000720428723c */ /* 0x000fe20000041828 */
[----:B------:R-:W4:Y:S01]  /*8020*/  LDSM.16.MT88.4 R112, [R184+0xe000] ;  /* 0x00e00000b870783b */ /* 0x000f220000004200 */
[--C-:B------:R-:W-:Y:S01]  /*8030*/  FFMA.FTZ R170, R170, c[0x0][0x23c], -R147.reuse ;  /* 0x00008f00aaaa7a23 */ /* 0x100fe20000010893 */
[----:B------:R-:W-:Y:S01]  /*8040*/  MUFU.EX2 R169, R169 ;  /* 0x000000a900a97308 */ /* 0x000fe20000000800 */
[----:B------:R-:W-:Y:S02]  /*8050*/  FFMA.FTZ R209, R228, c[0x0][0x23c], -R147 ;  /* 0x00008f00e4d17a23 */ /* 0x000fe40000010893 */
[----:B------:R-:W-:-:S02]  /*8060*/  FMUL.FTZ R124, R124, R162 ;  /* 0x000000a27c7c7220 */ /* 0x000fc40000410000 */
[----:B------:R-:W-:Y:S01]  /*8070*/  FMUL.FTZ R125, R125, R162 ;  /* 0x000000a27d7d7220 */ /* 0x000fe20000410000 */
[C---:B------:R-:W-:Y:S01]  /*8080*/  HMMA.16816.F32.BF16 R8, R4.reuse, R12, R8 ;  /* 0x0000000c0408723c */ /* 0x040fe20000041808 */
[-C--:B------:R-:W-:Y:S01]  /*8090*/  FMUL.FTZ R126, R126, R160.reuse ;  /* 0x000000a07e7e7220 */ /* 0x080fe20000410000 */
[----:B------:R-:W-:Y:S01]  /*80a0*/  MUFU.EX2 R164, R164 ;  /* 0x000000a400a47308 */ /* 0x000fe20000000800 */
[----:B------:R-:W-:Y:S02]  /*80b0*/  FMUL.FTZ R127, R127, R160 ;  /* 0x000000a07f7f7220 */ /* 0x000fe40000410000 */
[-C--:B------:R-:W-:Y:S02]  /*80c0*/  FMUL.FTZ R100, R100, R162.reuse ;  /* 0x000000a264647220 */ /* 0x080fe40000410000 */
[----:B------:R-:W-:Y:S01]  /*80d0*/  FMUL.FTZ R101, R101, R162 ;  /* 0x000000a265657220 */ /* 0x000fe20000410000 */
[----:B-1----:R-:W-:Y:S01]  /*80e0*/  HMMA.16816.F32.BF16 R84, R4, R104, R84 ;  /* 0x000000680454723c */ /* 0x002fe20000041854 */
[-C--:B------:R-:W-:Y:S01]  /*80f0*/  FMUL.FTZ R102, R102, R160.reuse ;  /* 0x000000a066667220 */ /* 0x080fe20000410000 */
[----:B------:R-:W-:Y:S01]  /*8100*/  MUFU.EX2 R171, R171 ;  /* 0x000000ab00ab7308 */ /* 0x000fe20000000800 */
[----:B------:R-:W-:-:S02]  /*8110*/  FMUL.FTZ R103, R103, R160 ;  /* 0x000000a067677220 */ /* 0x000fc40000410000 */
[-C--:B------:R-:W-:Y:S02]  /*8120*/  FMUL.FTZ R88, R88, R162.reuse ;  /* 0x000000a258587220 */ /* 0x080fe40000410000 */
[----:B------:R-:W-:Y:S01]  /*8130*/  LOP3.LUT R104, R168, 0xff, RZ, 0xc0, !PT ;  /* 0x000000ffa8687812 */ /* 0x000fe200078ec0ff */
[----:B------:R-:W-:Y:S01]  /*8140*/  FMUL.FTZ R89, R89, R162 ;  /* 0x000000a259597220 */ /* 0x000fe20000410000 */
[----:B------:R-:W-:Y:S01]  /*8150*/  SHF.R.U32.HI R105, RZ, 0x18, R168 ;  /* 0x00000018ff697819 */ /* 0x000fe200000116a8 */
[-C--:B------:R-:W-:Y:S01]  /*8160*/  FMUL.FTZ R90, R90, R160.reuse ;  /* 0x000000a05a5a7220 */ /* 0x080fe20000410000 */
[----:B------:R-:W-:Y:S01]  /*8170*/  MUFU.EX2 R170, R170 ;  /* 0x000000aa00aa7308 */ /* 0x000fe20000000800 */
[----:B------:R-:W-:Y:S01]  /*8180*/  FMUL.FTZ R91, R91, R160 ;  /* 0x000000a05b5b7220 */ /* 0x000fe20000410000 */
[----:B------:R-:W-:Y:S01]  /*8190*/  HMMA.16816.F32.BF16 R12, R4, R14, R124 ;  /* 0x0000000e040c723c */ /* 0x000fe2000004187c */
[-C--:B------:R-:W-:Y:S01]  /*81a0*/  FMUL.FTZ R92, R92, R162.reuse ;  /* 0x000000a25c5c7220 */ /* 0x080fe20000410000 */
[----:B------:R-:W-:Y:S01]  /*81b0*/  LDSM.16.MT88.4 R124, [R185+0xc800] ;  /* 0x00c80000b97c783b */ /* 0x000fe20000004200 */
[----:B------:R-:W-:-:S02]  /*81c0*/  FMUL.FTZ R93, R93, R162 ;  /* 0x000000a25d5d7220 */ /* 0x000fc40000410000 */
[-C--:B------:R-:W-:Y:S01]  /*81d0*/  FMUL.FTZ R94, R94, R160.reuse ;  /* 0x000000a05e5e7220 */ /* 0x080fe20000410000 */
[----:B------:R-:W1:Y:S01]  /*81e0*/  MUFU.EX2 R209, R209 ;  /* 0x000000d100d17308 */ /* 0x000e620000000800 */
[----:B------:R-:W-:Y:S01]  /*81f0*/  FMUL.FTZ R95, R95, R160 ;  /* 0x000000a05f5f7220 */ /* 0x000fe20000410000 */
[C---:B--2---:R-:W-:Y:S01]  /*8200*/  HMMA.16816.F32.BF16 R76, R4.reuse, R108, R76 ;  /* 0x0000006c044c723c */ /* 0x044fe2000004184c */
[----:B------:R-:W-:Y:S02]  /*8210*/  FFMA.FTZ R136, R136, c[0x0][0x23c], -R147 ;  /* 0x00008f0088887a23 */ /* 0x000fe40000010893 */
[-C--:B------:R-:W-:Y:S02]  /*8220*/  FMUL.FTZ R96, R96, R162.reuse ;  /* 0x000000a260607220 */ /* 0x080fe40000410000 */
[----:B------:R-:W-:Y:S02]  /*8230*/  FMUL.FTZ R97, R97, R162 ;  /* 0x000000a261617220 */ /* 0x000fe40000410000 */
[----:B------:R-:W-:Y:S01]  /*8240*/  SHF.R.U32.HI R109, RZ, 0x18, R232 ;  /* 0x00000018ff6d7819 */ /* 0x000fe200000116e8 */
[----:B------:R-:W-:Y:S01]  /*8250*/  HMMA.16816.F32.BF16 R80, R4, R110, R80 ;  /* 0x0000006e0450723c */ /* 0x000fe20000041850 */
[----:B------:R-:W-:-:S02]  /*8260*/  FMUL.FTZ R98, R98, R160 ;  /* 0x000000a062627220 */ /* 0x000fc40000410000 */
[----:B------:R-:W-:Y:S01]  /*8270*/  PRMT R132, R132, 0x5410, R109 ;  /* 0x0000541084847816 */ /* 0x000fe2000000006d */
[----:B------:R-:W-:Y:S01]  /*8280*/  FMUL.FTZ R99, R99, R160 ;  /* 0x000000a063637220 */ /* 0x000fe20000410000 */
[----:B------:R-:W-:Y:S01]  /*8290*/  LOP3.LUT R109, R168, 0xffff, RZ, 0xc0, !PT ;  /* 0x0000ffffa86d7812 */ /* 0x000fe200078ec0ff */
[--C-:B------:R-:W-:Y:S01]  /*82a0*/  FFMA.FTZ R223, R223, c[0x0][0x23c], -R150.reuse ;  /* 0x00008f00dfdf7a23 */ /* 0x100fe20000010896 */
[----:B------:R-:W-:Y:S01]  /*82b0*/  LOP3.LUT R111, R232, 0xffff, RZ, 0xc0, !PT ;  /* 0x0000ffffe86f7812 */ /* 0x000fe200078ec0ff */
[C---:B----4-:R-:W-:Y:S01]  /*82c0*/  HMMA.16816.F32.BF16 R60, R4.reuse, R112, R60 ;  /* 0x00000070043c723c */ /* 0x050fe2000004183c */
[----:B------:R-:W-:Y:S01]  /*82d0*/  SHF.R.U32.HI R109, RZ, 0x8, R109 ;  /* 0x00000008ff6d7819 */ /* 0x000fe2000001166d */
[----:B------:R-:W-:Y:S01]  /*82e0*/  FFMA.FTZ R220, R220, c[0x0][0x23c], -R147 ;  /* 0x00008f00dcdc7a23 */ /* 0x000fe20000010893 */
[----:B------:R-:W-:Y:S01]  /*82f0*/  SHF.R.U32.HI R111, RZ, 0x8, R111 ;  /* 0x00000008ff6f7819 */ /* 0x000fe2000001166f */
[----:B------:R-:W-:Y:S01]  /*8300*/  MUFU.EX2 R223, R223 ;  /* 0x000000df00df7308 */ /* 0x000fe20000000800 */
[----:B------:R-:W-:Y:S01]  /*8310*/  PRMT R104, R104, 0x5410, R109 ;  /* 0x0000541068687816 */ /* 0x000fe2000000006d */
[----:B------:R-:W-:Y:S01]  /*8320*/  FFMA.FTZ R228, R229, c[0x0][0x23c], -R150 ;  /* 0x00008f00e5e47a23 */ /* 0x000fe20000010896 */
[----:B------:R-:W-:Y:S01]  /*8330*/  PRMT R230, R230, 0x5410, R111 ;  /* 0x00005410e6e67816 */ /* 0x000fe2000000006f */
[C---:B------:R-:W-:Y:S01]  /*8340*/  HMMA.16816.F32.BF16 R64, R4.reuse, R114, R64 ;  /* 0x000000720440723c */ /* 0x040fe20000041840 */
[----:B------:R-:W2:Y:S01]  /*8350*/  LDSM.16.MT88.4 R108, [R185+0xe800] ;  /* 0x00e80000b96c783b */ /* 0x000ea20000004200 */
[----:B------:R-:W-:Y:S01]  /*8360*/  SHF.R.U32.HI R232, RZ, 0x10, R168 ;  /* 0x00000010ffe87819 */ /* 0x000fe200000116a8 */
[----:B------:R-:W-:Y:S01]  /*8370*/  HSET2.LE.AND R104, R104, R3, PT ;  /* 0x0000000368687233 */ /* 0x000fe20003803000 */
[----:B------:R4:W5:Y:S01]  /*8380*/  MUFU.EX2 R168, R136 ;  /* 0x0000008800a87308 */ /* 0x0009620000000800 */
[----:B------:R-:W2:Y:S01]  /*8390*/  LDSM.16.MT88.4 R112, [R186+0xe800] ;  /* 0x00e80000ba70783b */ /* 0x000ea20000004200 */
[----:B------:R-:W-:Y:S01]  /*83a0*/  LOP3.LUT R232, R232, 0xff, RZ, 0xc0, !PT ;  /* 0x000000ffe8e87812 */ /* 0x000fe200078ec0ff */
[--C-:B------:R-:W-:Y:S01]  /*83b0*/  FFMA.FTZ R221, R221, c[0x0][0x23c], -R150.reuse ;  /* 0x00008f00dddd7a23 */ /* 0x100fe20000010896 */
[----:B------:R-:W-:Y:S01]  /*83c0*/  HMMA.16816.F32.BF16 R100, R4, R118, R100 ;  /* 0x000000760464723c */ /* 0x000fe20000041864 */
[----:B------:R-:W-:Y:S01]  /*83d0*/  LDSM.16.MT88.4 R116, [R188+0xe800] ;  /* 0x00e80000bc74783b */ /* 0x000fe20000004200 */
[----:B------:R-:W-:Y:S01]  /*83e0*/  PRMT R232, R232, 0x5410, R105 ;  /* 0x00005410e8e87816 */ /* 0x000fe20000000069 */
[----:B------:R-:W-:Y:S01]  /*83f0*/  FFMA.FTZ R229, R218, c[0x0][0x23c], -R147 ;  /* 0x00008f00dae57a23 */ /* 0x000fe20000010893 */
[----:B---3--:R-:W-:Y:S01]  /*8400*/  F2FP.BF16.PACK_AB R105, R166, R163 ;  /* 0x000000a3a669723e */ /* 0x008fe200000010ff */
[----:B------:R-:W-:Y:S01]  /*8410*/  MUFU.EX2 R220, R220 ;  /* 0x000000dc00dc7308 */ /* 0x000fe20000000800 */
[----:B------:R-:W-:-:S02]  /*8420*/  FFMA.FTZ R167, R167, c[0x0][0x23c], -R150 ;  /* 0x00008f00a7a77a23 */ /* 0x000fc40000010896 */
[C---:B------:R-:W-:Y:S01]  /*8430*/  HMMA.16816.F32.BF16 R88, R4.reuse, R106, R88 ;  /* 0x0000006a0458723c */ /* 0x040fe20000041858 */
[----:B------:R-:W-:Y:S01]  /*8440*/  LOP3.LUT R104, R104, R105, RZ, 0xc0, !PT ;  /* 0x0000006968687212 */ /* 0x000fe200078ec0ff */
[--C-:B------:R-:W-:Y:S01]  /*8450*/  HSET2.LE.AND R105, R232, R3.reuse, PT ;  /* 0x00000003e8697233 */ /* 0x100fe20003803000 */
[----:B------:R-:W-:Y:S01]  /*8460*/  FFMA.FTZ R157, R217, R162, R157 ;  /* 0x000000a2d99d7223 */ /* 0x000fe2000001009d */
[----:B----4-:R-:W-:Y:S01]  /*8470*/  LDSM.16.MT88.4 R136, [R188+0xc800] ;  /* 0x00c80000bc88783b */ /* 0x010fe20000004200 */
[----:B------:R-:W-:Y:S02]  /*8480*/  MUFU.EX2 R221, R221 ;  /* 0x000000dd00dd7308 */ /* 0x000fe40000000800 */
[--C-:B------:R-:W-:Y:S01]  /*8490*/  HSET2.LE.AND R106, R230, R3.reuse, PT ;  /* 0x00000003e66a7233 */ /* 0x100fe20003803000 */
[C---:B------:R-:W-:Y:S01]  /*84a0*/  HMMA.16816.F32.BF16 R92, R4.reuse, R140, R92 ;  /* 0x0000008c045c723c */ /* 0x040fe2000004185c */
[----:B------:R-:W-:Y:S01]  /*84b0*/  HSET2.LE.AND R107, R132, R3, PT ;  /* 0x00000003846b7233 */ /* 0x000fe20003803000 */
[----:B------:R-:W-:Y:S01]  /*84c0*/  MOV R230, UR4 ;  /* 0x0000000400e67c02 */ /* 0x000fe20008000f00 */
[----:B------:R-:W-:Y:S01]  /*84d0*/  FADD.FTZ R156, R156, R157 ;  /* 0x0000009d9c9c7221 */ /* 0x000fe20000010000 */
[----:B-1----:R-:W-:Y:S01]  /*84e0*/  F2FP.BF16.PACK_AB R132, R209, R170 ;  /* 0x000000aad184723e */ /* 0x002fe200000010ff */
[----:B------:R-:W1:Y:S01]  /*84f0*/  MUFU.EX2 R228, R228 ;  /* 0x000000e400e47308 */ /* 0x000e620000000800 */
[----:B------:R-:W-:Y:S01]  /*8500*/  LOP3.LUT R230, R231, UR27, R230, 0x96, !PT ;  /* 0x0000001be7e67c12 */ /* 0x000fe2000f8e96e6 */
[----:B------:R-:W-:Y:S01]  /*8510*/  FADD.FTZ R155, R155, R156 ;  /* 0x0000009c9b9b7221 */ /* 0x000fe20000010000 */
[----:B------:R-:W-:Y:S01]  /*8520*/  HMMA.16816.F32.BF16 R4, R4, R142, R96 ;  /* 0x0000008e0404723c */ /* 0x000fe20000041860 */
[----:B------:R-:W3:Y:S01]  /*8530*/  LDSM.16.MT88.4 R96, [R184+0xe800] ;  /* 0x00e80000b860783b */ /* 0x000ee20000004200 */
[----:B-----5:R-:W-:Y:S01]  /*8540*/  F2FP.BF16.PACK_AB R140, R171, R168 ;  /* 0x000000a8ab8c723e */ /* 0x020fe200000010ff */
[----:B------:R-:W-:Y:S01]  /*8550*/  IMAD.WIDE.U32 R230, R230, -0x326172a9, RZ ;  /* 0xcd9e8d57e6e67825 */ /* 0x000fe200078e00ff */
[----:B------:R-:W-:Y:S01]  /*8560*/  F2FP.BF16.PACK_AB R141, R164, R169 ;  /* 0x000000a9a48d723e */ /* 0x000fe200000010ff */
[----:B------:R-:W-:Y:S01]  /*8570*/  MUFU.EX2 R229, R229 ;  /* 0x000000e500e57308 */ /* 0x000fe20000000800 */
[----:B------:R-:W-:Y:S01]  /*8580*/  LOP3.LUT R105, R105, R140, RZ, 0xc0, !PT ;  /* 0x0000008c69697212 */ /* 0x000fe200078ec0ff */
[----:B------:R-:W-:Y:S01]  /*8590*/  FADD.FTZ R154, R154, R155 ;  /* 0x0000009b9a9a7221 */ /* 0x000fe20000010000 */
[----:B------:R-:W-:-:S02]  /*85a0*/  LOP3.LUT R106, R106, R141, RZ, 0xc0, !PT ;  /* 0x0000008d6a6a7212 */ /* 0x000fc400078ec0ff */
[----:B------:R-:W-:Y:S01]  /*85b0*/  LOP3.LUT R107, R107, R132, RZ, 0xc0, !PT ;  /* 0x000000846b6b7212 */ /* 0x000fe200078ec0ff */
[----:B------:R-:W-:Y:S01]  /*85c0*/  LDSM.16.MT88.4 R140, [R188+0xd000] ;  /* 0x00d00000bc8c783b */ /* 0x000fe20000004200 */
[----:B------:R-:W-:Y:S01]  /*85d0*/  LOP3.LUT R227, R231, UR23, R227, 0x96, !PT ;  /* 0x00000017e7e37c12 */ /* 0x000fe2000f8e96e3 */
[----:B------:R-:W-:Y:S01]  /*85e0*/  MUFU.EX2 R167, R167 ;  /* 0x000000a700a77308 */ /* 0x000fe20000000800 */
[----:B-1----:R-:W-:Y:S01]  /*85f0*/  F2FP.BF16.PACK_AB R218, R228, R221 ;  /* 0x000000dde4da723e */ /* 0x002fe200000010ff */
[----:B------:R-:W-:Y:S02]  /*8600*/  FADD.FTZ R163, R163, R154 ;  /* 0x0000009aa3a37221 */ /* 0x000fe40000010000 */
[----:B--2---:R-:W-:Y:S01]  /*8610*/  HMMA.16816.F32.BF16 R52, R104, R108, R52 ;  /* 0x0000006c6834723c */ /* 0x004fe20000041834 */
[----:B------:R-:W-:-:S04]  /*8620*/  IMAD.WIDE.U32 R232, R227, -0x2daee0ad, RZ ;  /* 0xd2511f53e3e87825 */ /* 0x000fc800078e00ff */
[----:B------:R-:W-:Y:S01]  /*8630*/  FADD.FTZ R166, R166, R163 ;  /* 0x000000a3a6a67221 */ /* 0x000fe20000010000 */
[----:B------:R-:W-:Y:S01]  /*8640*/  LOP3.LUT R227, R233, UR20, R226, 0x96, !PT ;  /* 0x00000014e9e37c12 */ /* 0x000fe2000f8e96e2 */
[----:B------:R-:W-:Y:S01]  /*8650*/  FFMA.FTZ R226, R133, c[0x0][0x23c], -R150 ;  /* 0x00008f0085e27a23 */ /* 0x000fe20000010896 */
[C---:B------:R-:W-:Y:S01]  /*8660*/  HMMA.16816.F32.BF16 R56, R104.reuse, R110, R56 ;  /* 0x0000006e6838723c */ /* 0x040fe20000041838 */
[----:B------:R-:W1:Y:S04]  /*8670*/  LDSM.16.MT88.4 R108, [R186+0x10800] ;  /* 0x01080000ba6c783b */ /* 0x000e680000004200 */
[----:B------:R-:W2:Y:S03]  /*8680*/  MUFU.EX2 R226, R226 ;  /* 0x000000e200e27308 */ /* 0x000ea60000000800 */
[C---:B------:R-:W-:Y:S07]  /*8690*/  HMMA.16816.F32.BF16 R44, R104.reuse, R112, R44 ;  /* 0x00000070682c723c */ /* 0x040fee000004182c */
[----:B------:R-:W-:Y:S01]  /*86a0*/  LOP3.LUT R112, R135, UR21, R230, 0x96, !PT ;  /* 0x0000001587707c12 */ /* 0x000fe2000f8e96e6 */
[----:B---3--:R-:W-:Y:S01]  /*86b0*/  HMMA.16816.F32.BF16 R60, R104, R96, R60 ;  /* 0x00000060683c723c */ /* 0x008fe2000004183c */
[----:B------:R-:W-:-:S04]  /*86c0*/  IMAD.WIDE.U32 R230, R227, -0x326172a9, RZ ;  /* 0xcd9e8d57e3e67825 */ /* 0x000fc800078e00ff */
[----:B------:R-:W-:Y:S01]  /*86d0*/  IMAD.WIDE.U32 R112, R112, -0x2daee0ad, RZ ;  /* 0xd2511f5370707825 */ /* 0x000fe200078e00ff */
[----:B------:R-:W-:Y:S02]  /*86e0*/  LOP3.LUT R134, R231, UR19, R134, 0x96, !PT ;  /* 0x00000013e7867c12 */ /* 0x000fe4000f8e9686 */
[----:B------:R-:W-:Y:S01]  /*86f0*/  HMMA.16816.F32.BF16 R64, R104, R98, R64 ;  /* 0x000000626840723c */ /* 0x000fe20000041840 */
[----:B------:R-:W3:Y:S01]  /*8700*/  LDSM.16.MT88.4 R96, [R185+0x10800] ;  /* 0x01080000b960783b */ /* 0x000ee20000004200 */
[----:B------:R-:W-:Y:S01]  /*8710*/  LOP3.LUT R232, R113, UR18, R232, 0x96, !PT ;  /* 0x0000001271e87c12 */ /* 0x000fe2000f8e96e8 */
[----:B------:R-:W-:-:S04]  /*8720*/  IMAD.WIDE.U32 R134, R134, -0x2daee0ad, RZ ;  /* 0xd2511f5386867825 */ /* 0x000fc800078e00ff */
[----:B------:R-:W-:Y:S01]  /*8730*/  IMAD.WIDE.U32 R232, R232, -0x326172a9, RZ ;  /* 0xcd9e8d57e8e87825 */ /* 0x000fe200078e00ff */
[C---:B------:R-:W-:Y:S01]  /*8740*/  HMMA.16816.F32.BF16 R48, R104.reuse, R114, R48 ;  /* 0x000000726830723c */ /* 0x040fe20000041830 */
[----:B------:R-:W-:Y:S02]  /*8750*/  LOP3.LUT R234, R135, UR16, R112, 0x96, !PT ;  /* 0x0000001087ea7c12 */ /* 0x000fe4000f8e9670 */
[--C-:B------:R-:W-:Y:S01]  /*8760*/  FFMA.FTZ R227, R216, c[0x0][0x23c], -R147.reuse ;  /* 0x00008f00d8e37a23 */ /* 0x100fe20000010893 */
[----:B------:R-:W-:Y:S01]  /*8770*/  LOP3.LUT R230, R233, UR17, R230, 0x96, !PT ;  /* 0x00000011e9e67c12 */ /* 0x000fe2000f8e96e6 */
[----:B------:R-:W-:Y:S02]  /*8780*/  FFMA.FTZ R216, R222, c[0x0][0x23c], -R147 ;  /* 0x00008f00ded87a23 */ /* 0x000fe40000010893 */
[----:B------:R-:W-:Y:S01]  /*8790*/  IMAD.WIDE.U32 R234, R234, -0x326172a9, RZ ;  /* 0xcd9e8d57eaea7825 */ /* 0x000fe200078e00ff */
[----:B------:R-:W-:Y:S01]  /*87a0*/  HMMA.16816.F32.BF16 R16, R104, R128, R16 ;  /* 0x000000806810723c */ /* 0x000fe20000041810 */
[----:B------:R-:W4:Y:S02]  /*87b0*/  MUFU.EX2 R227, R227 ;  /* 0x000000e300e37308 */ /* 0x000f240000000800 */
[----:B------:R-:W-:Y:S01]  /*87c0*/  IMAD.WIDE.U32 R230, R230, -0x2daee0ad, RZ ;  /* 0xd2511f53e6e67825 */ /* 0x000fe200078e00ff */
[----:B------:R-:W-:-:S03]  /*87d0*/  LOP3.LUT R232, R235, UR9, R232, 0x96, !PT ;  /* 0x00000009ebe87c12 */ /* 0x000fc6000f8e96e8 */
[----:B------:R-:W-:Y:S01]  /*87e0*/  FFMA.FTZ R222, R149, c[0x0][0x23c], -R150 ;  /* 0x00008f0095de7a23 */ /* 0x000fe20000010896 */
[----:B------:R-:W-:Y:S01]  /*87f0*/  LOP3.LUT R114, R231, UR7, R134, 0x96, !PT ;  /* 0x00000007e7727c12 */ /* 0x000fe2000f8e9686 */
[----:B-1----:R-:W-:Y:S01]  /*8800*/  HMMA.16816.F32.BF16 R80, R104, R110, R80 ;  /* 0x0000006e6850723c */ /* 0x002fe20000041850 */
[----:B------:R-:W1:Y:S01]  /*8810*/  MUFU.EX2 R216, R216 ;  /* 0x000000d800d87308 */ /* 0x000e620000000800 */
[----:B------:R-:W-:Y:S01]  /*8820*/  LDSM.16.MT88.4 R132, [R185+0xd000] ;  /* 0x00d00000b984783b */ /* 0x000fe20000004200 */
[----:B------:R-:W-:-:S04]  /*8830*/  IMAD.WIDE.U32 R232, R232, -0x2daee0ad, RZ ;  /* 0xd2511f53e8e87825 */ /* 0x000fc800078e00ff */
[----:B------:R-:W-:Y:S01]  /*8840*/  IMAD.WIDE.U32 R114, R114, -0x326172a9, RZ ;  /* 0xcd9e8d5772727825 */ /* 0x000fe200078e00ff */
[----:B------:R-:W-:Y:S01]  /*8850*/  HMMA.16816.F32.BF16 R20, R104, R130, R20 ;  /* 0x000000826814723c */ /* 0x000fe20000041814 */
[----:B------:R-:W5:Y:S01]  /*8860*/  LDSM.16.MT88.4 R128, [R184+0x10800] ;  /* 0x01080000b880783b */ /* 0x000f620000004200 */
[----:B------:R-:W-:Y:S01]  /*8870*/  MUFU.EX2 R222, R222 ;  /* 0x000000de00de7308 */ /* 0x000fe20000000800 */
[----:B------:R-:W-:Y:S01]  /*8880*/  FFMA.FTZ R231, R146, c[0x0][0x23c], -R147 ;  /* 0x00008f0092e77a23 */ /* 0x000fe20000010893 */
[----:B------:R-:W-:-:S04]  /*8890*/  LOP3.LUT R111, R115, UR24, R234, 0x96, !PT ;  /* 0x00000018736f7c12 */ /* 0x000fc8000f8e96ea */
[C---:B------:R-:W-:Y:S01]  /*88a0*/  LOP3.LUT R113, R111.reuse, 0xffff, RZ, 0xc0, !PT ;  /* 0x0000ffff6f717812 */ /* 0x040fe200078ec0ff */
[C---:B------:R-:W-:Y:S01]  /*88b0*/  HMMA.16816.F32.BF16 R76, R104.reuse, R108, R76 ;  /* 0x0000006c684c723c */ /* 0x040fe2000004184c */
[----:B------:R-:W-:Y:S01]  /*88c0*/  LOP3.LUT R112, R111, 0xff, RZ, 0xc0, !PT ;  /* 0x000000ff6f707812 */ /* 0x000fe200078ec0ff */
[----:B------:R-:W-:Y:S01]  /*88d0*/  MUFU.EX2 R231, R231 ;  /* 0x000000e700e77308 */ /* 0x000fe20000000800 */
[----:B------:R-:W-:Y:S02]  /*88e0*/  SHF.R.U32.HI R113, RZ, 0x8, R113 ;  /* 0x00000008ff717819 */ /* 0x000fe40000011671 */
[----:B------:R-:W-:Y:S02]  /*88f0*/  SHF.R.U32.HI R110, RZ, 0x10, R111 ;  /* 0x00000010ff6e7819 */ /* 0x000fe4000001166f */
[----:B------:R-:W-:Y:S01]  /*8900*/  PRMT R112, R112, 0x5410, R113 ;  /* 0x0000541070707816 */ /* 0x000fe20000000071 */
[----:B---3--:R-:W-:Y:S01]  /*8910*/  HMMA.16816.F32.BF16 R84, R104, R96, R84 ;  /* 0x000000606854723c */ /* 0x008fe20000041854 */
[----:B------:R-:W-:-:S02]  /*8920*/  SHF.R.U32.HI R111, RZ, 0x18, R111 ;  /* 0x00000018ff6f7819 */ /* 0x000fc4000001166f */
[----:B------:R-:W-:Y:S01]  /*8930*/  LOP3.LUT R110, R110, 0xff, RZ, 0xc0, !PT ;  /* 0x000000ff6e6e7812 */ /* 0x000fe200078ec0ff */
[--C-:B------:R-:W-:Y:S01]  /*8940*/  HSET2.LE.AND R112, R112, R3.reuse, PT ;  /* 0x0000000370707233 */ /* 0x100fe20003803000 */
[--C-:B------:R-:W-:Y:S02]  /*8950*/  SHF.R.U32.HI R109, RZ, 0x10, R114.reuse ;  /* 0x00000010ff6d7819 */ /* 0x100fe40000011672 */
[----:B------:R-:W-:Y:S01]  /*8960*/  SHF.R.U32.HI R96, RZ, 0x18, R114 ;  /* 0x00000018ff607819 */ /* 0x000fe20000011672 */
[C---:B------:R-:W-:Y:S01]  /*8970*/  HMMA.16816.F32.BF16 R88, R104.reuse, R98, R88 ;  /* 0x000000626858723c */ /* 0x040fe20000041858 */
[----:B------:R-:W-:Y:S02]  /*8980*/  PRMT R110, R110, 0x5410, R111 ;  /* 0x000054106e6e7816 */ /* 0x000fe4000000006f */
[----:B------:R-:W-:Y:S02]  /*8990*/  LOP3.LUT R109, R109, 0xff, RZ, 0xc0, !PT ;  /* 0x000000ff6d6d7812 */ /* 0x000fe400078ec0ff */
[----:B--2---:R-:W-:Y:S01]  /*89a0*/  F2FP.BF16.PACK_AB R111, R223, R226 ;  /* 0x000000e2df6f723e */ /* 0x004fe200000010ff */
[----:B------:R-:W-:Y:S01]  /*89b0*/  HSET2.LE.AND R110, R110, R3, PT ;  /* 0x000000036e6e7233 */ /* 0x000fe20003803000 */
[----:B------:R-:W-:Y:S01]  /*89c0*/  PRMT R98, R109, 0x5410, R96 ;  /* 0x000054106d627816 */ /* 0x000fe20000000060 */
[----:B------:R-:W-:Y:S01]  /*89d0*/  HMMA.16816.F32.BF16 R32, R104, R120, R32 ;  /* 0x000000786820723c */ /* 0x000fe20000041820 */
[----:B------:R-:W-:-:S02]  /*89e0*/  LOP3.LUT R97, R114, 0xffff, RZ, 0xc0, !PT ;  /* 0x0000ffff72617812 */ /* 0x000fc400078ec0ff */
[----:B------:R-:W-:Y:S02]  /*89f0*/  LOP3.LUT R108, R114, 0xff, RZ, 0xc0, !PT ;  /* 0x000000ff726c7812 */ /* 0x000fe400078ec0ff */
[----:B------:R-:W-:Y:S02]  /*8a00*/  LOP3.LUT R96, R112, R111, RZ, 0xc0, !PT ;  /* 0x0000006f70607212 */ /* 0x000fe400078ec0ff */
[----:B------:R-:W-:Y:S01]  /*8a10*/  LDSM.16.MT88.4 R112, [R185+0xf000] ;  /* 0x00f00000b970783b */ /* 0x000fe20000004200 */
[----:B------:R-:W-:Y:S01]  /*8a20*/  HMMA.16816.F32.BF16 R100, R104, R122, R100 ;  /* 0x0000007a6864723c */ /* 0x000fe20000041864 */
[----:B------:R-:W-:Y:S02]  /*8a30*/  SHF.R.U32.HI R97, RZ, 0x8, R97 ;  /* 0x00000008ff617819 */ /* 0x000fe40000011661 */
[----:B------:R-:W-:Y:S01]  /*8a40*/  LDSM.16.MT88.4 R120, [R188+0xf000] ;  /* 0x00f00000bc78783b */ /* 0x000fe20000004200 */
[----:B----4-:R-:W-:Y:S02]  /*8a50*/  F2FP.BF16.PACK_AB R99, R227, R220 ;  /* 0x000000dce363723e */ /* 0x010fe400000010ff */
[----:B------:R-:W-:-:S02]  /*8a60*/  PRMT R108, R108, 0x5410, R97 ;  /* 0x000054106c6c7816 */ /* 0x000fc40000000061 */
[----:B------:R-:W-:Y:S01]  /*8a70*/  HMMA.16816.F32.BF16 R36, R104, R116, R36 ;  /* 0x000000746824723c */ /* 0x000fe20000041824 */
[----:B------:R-:W-:Y:S01]  /*8a80*/  LOP3.LUT R97, R110, R99, RZ, 0xc0, !PT ;  /* 0x000000636e617212 */ /* 0x000fe200078ec0ff */
[----:B------:R-:W-:-:S06]  /*8a90*/  HSET2.LE.AND R99, R98, R3, PT ;  /* 0x0000000362637233 */ /* 0x000fcc0003803000 */
[C---:B------:R-:W-:Y:S01]  /*8aa0*/  HMMA.16816.F32.BF16 R40, R104.reuse, R118, R40 ;  /* 0x000000766828723c */ /* 0x040fe20000041828 */
[----:B------:R-:W2:Y:S07]  /*8ab0*/  LDSM.16.MT88.4 R116, [R188+0x10800] ;  /* 0x01080000bc74783b */ /* 0x000eae0000004200 */
[C---:B------:R-:W-:Y:S08]  /*8ac0*/  HMMA.16816.F32.BF16 R8, R104.reuse, R136, R8 ;  /* 0x000000886808723c */ /* 0x040ff00000041808 */
[C---:B-----5:R-:W-:Y:S07]  /*8ad0*/  HMMA.16816.F32.BF16 R92, R104.reuse, R128, R92 ;  /* 0x00000080685c723c */ /* 0x060fee000004185c */
[----:B------:R-:W-:Y:S01]  /*8ae0*/  HSET2.LE.AND R129, R108, R3, PT ;  /* 0x000000036c817233 */ /* 0x000fe20003803000 */
[----:B-1----:R-:W-:Y:S01]  /*8af0*/  F2FP.BF16.PACK_AB R128, R229, R216 ;  /* 0x000000d8e580723e */ /* 0x002fe200000010ff */
[----:B------:R-:W-:Y:S01]  /*8b00*/  HMMA.16816.F32.BF16 R4, R104, R130, R4 ;  /* 0x000000826804723c */ /* 0x000fe20000041804 */
[----:B------:R-:W-:Y:S02]  /*8b10*/  LDSM.16.MT88.4 R108, [R184+0xf000] ;  /* 0x00f00000b86c783b */ /* 0x000fe40000004200 */
[----:B------:R-:W-:Y:S01]  /*8b20*/  LOP3.LUT R98, R129, R218, RZ, 0xc0, !PT ;  /* 0x000000da81627212 */ /* 0x000fe200078ec0ff */
[--C-:B------:R-:W-:Y:S01]  /*8b30*/  FFMA.FTZ R218, R165, c[0x0][0x23c], -R150.reuse ;  /* 0x00008f00a5da7a23 */ /* 0x100fe20000010896 */
[----:B------:R-:W-:Y:S01]  /*8b40*/  LOP3.LUT R99, R99, R128, RZ, 0xc0, !PT ;  /* 0x0000008063637212 */ /* 0x000fe200078ec0ff */
[----:B------:R-:W-:-:S02]  /*8b50*/  FFMA.FTZ R165, R151, c[0x0][0x23c], -R150 ;  /* 0x00008f0097a57a23 */ /* 0x000fc40000010896 */
[C---:B------:R-:W-:Y:S01]  /*8b60*/  HMMA.16816.F32.BF16 R12, R104.reuse, R138, R12 ;  /* 0x0000008a680c723c */ /* 0x040fe2000004180c */
[----:B------:R-:W1:Y:S01]  /*8b70*/  LDSM.16.MT88.4 R136, [R186+0xd000] ;  /* 0x00d00000ba88783b */ /* 0x000e620000004200 */
[----:B------:R-:W3:Y:S06]  /*8b80*/  MUFU.EX2 R218, R218 ;  /* 0x000000da00da7308 */ /* 0x000eec0000000800 */
[C---:B------:R-:W-:Y:S02]  /*8b90*/  HMMA.16816.F32.BF16 R24, R104.reuse, R124, R24 ;  /* 0x0000007c6818723c */ /* 0x040fe40000041818 */
[----:B------:R-:W-:Y:S06]  /*8ba0*/  MUFU.EX2 R165, R165 ;  /* 0x000000a500a57308 */ /* 0x000fec0000000800 */
[C---:B------:R-:W-:Y:S01]  /*8bb0*/  HMMA.16816.F32.BF16 R28, R104.reuse, R126, R28 ;  /* 0x0000007e681c723c */ /* 0x040fe2000004181c */
[----:B------:R-:W4:Y:S07]  /*8bc0*/  LDSM.16.MT88.4 R124, [R184+0xd000] ;  /* 0x00d00000b87c783b */ /* 0x000f2e0000004200 */
[C---:B--2---:R-:W-:Y:S08]  /*8bd0*/  HMMA.16816.F32.BF16 R68, R104.reuse, R116, R68 ;  /* 0x000000746844723c */ /* 0x044ff00000041844 */
[----:B------:R-:W-:Y:S01]  /*8be0*/  HMMA.16816.F32.BF16 R72, R104, R118, R72 ;  /* 0x000000766848723c */ /* 0x000fe20000041848 */
[----:B------:R-:W2:Y:S04]  /*8bf0*/  LDSM.16.MT88.4 R116, [R186+0xf000] ;  /* 0x00f00000ba74783b */ /* 0x000ea80000004200 */
[----:B------:R-:W-:Y:S03]  /*8c00*/  LDSM.16.MT88.4 R104, [R186+0x11000] ;  /* 0x01100000ba68783b */ /* 0x000fe60000004200 */
[C---:B------:R-:W-:Y:S01]  /*8c10*/  HMMA.16816.F32.BF16 R128, R96.reuse, R140, R8 ;  /* 0x0000008c6080723c */ /* 0x040fe20000041808 */
[----:B------:R-:W5:Y:S07]  /*8c20*/  LDSM.16.MT88.4 R8, [R188+0x11000] ;  /* 0x01100000bc08783b */ /* 0x000f6e0000004200 */
[C---:B------:R-:W-:Y:S08]  /*8c30*/  HMMA.16816.F32.BF16 R36, R96.reuse, R120, R36 ;  /* 0x000000786024723c */ /* 0x040ff00000041824 */
[C---:B------:R-:W-:Y:S01]  /*8c40*/  HMMA.16816.F32.BF16 R40, R96.reuse, R122, R40 ;  /* 0x0000007a6028723c */ /* 0x040fe20000041828 */
[----:B------:R-:W2:Y:S07]  /*8c50*/  LDSM.16.MT88.4 R120, [R185+0x11000] ;  /* 0x01100000b978783b */ /* 0x000eae0000004200 */
[C---:B------:R-:W-:Y:S08]  /*8c60*/  HMMA.16816.F32.BF16 R52, R96.reuse, R112, R52 ;  /* 0x000000706034723c */ /* 0x040ff00000041834 */
[C---:B------:R-:W-:Y:S01]  /*8c70*/  HMMA.16816.F32.BF16 R56, R96.reuse, R114, R56 ;  /* 0x000000726038723c */ /* 0x040fe20000041838 */
[----:B------:R-:W2:Y:S07]  /*8c80*/  LDSM.16.MT88.4 R112, [R184+0x11000] ;  /* 0x01100000b870783b */ /* 0x000eae0000004200 */
        /* <DEDUP_REMOVED lines=8> */
[C---:B----4-:R-:W-:Y:S08]  /*8d10*/  HMMA.16816.F32.BF16 R32, R96.reuse, R124, R32 ;  /* 0x0000007c6020723c */ /* 0x050ff00000041820 */
[C---:B------:R-:W-:Y:S01]  /*8d20*/  HMMA.16816.F32.BF16 R100, R96.reuse, R126, R100 ;  /* 0x0000007e6064723c */ /* 0x040fe20000041864 */
[----:B------:R-:W1:Y:S07]  /*8d30*/  LDSM.16.MT88.4 R124, [R188+0xd800] ;  /* 0x00d80000bc7c783b */ /* 0x000e6e0000004200 */
[C---:B--2---:R-:W-:Y:S08]  /*8d40*/  HMMA.16816.F32.BF16 R44, R96.reuse, R116, R44 ;  /* 0x00000074602c723c */ /* 0x044ff0000004182c */
[C---:B------:R-:W-:Y:S01]  /*8d50*/  HMMA.16816.F32.BF16 R48, R96.reuse, R118, R48 ;  /* 0x000000766030723c */ /* 0x040fe20000041830 */
[----:B------:R-:W2:Y:S07]  /*8d60*/  LDSM.16.MT88.4 R116, [R186+0xd800] ;  /* 0x00d80000ba74783b */ /* 0x000eae0000004200 */
[C---:B------:R-:W-:Y:S08]  /*8d70*/  HMMA.16816.F32.BF16 R60, R96.reuse, R108, R60 ;  /* 0x0000006c603c723c */ /* 0x040ff0000004183c */
[C---:B------:R-:W-:Y:S08]  /*8d80*/  HMMA.16816.F32.BF16 R64, R96.reuse, R110, R64 ;  /* 0x0000006e6040723c */ /* 0x040ff00000041840 */
[C---:B-----5:R-:W-:Y:S07]  /*8d90*/  HMMA.16816.F32.BF16 R68, R96.reuse, R8, R68 ;  /* 0x000000086044723c */ /* 0x060fee0000041844 */
[----:B------:R-:W-:Y:S01]  /*8da0*/  LOP3.LUT R8, R233, UR25, R230, 0x96, !PT ;  /* 0x00000019e9087c12 */ /* 0x000fe2000f8e96e6 */
[----:B------:R-:W-:Y:S01]  /*8db0*/  HMMA.16816.F32.BF16 R72, R96, R10, R72 ;  /* 0x0000000a6048723c */ /* 0x000fe20000041848 */
[----:B------:R-:W-:Y:S01]  /*8dc0*/  SHF.R.U32.HI R9, RZ, 0x10, R232 ;  /* 0x00000010ff097819 */ /* 0x000fe200000116e8 */
[----:B------:R-:W-:-:S02]  /*8dd0*/  FFMA.FTZ R230, R148, c[0x0][0x23c], -R147 ;  /* 0x00008f0094e67a23 */ /* 0x000fc40000010893 */
[----:B------:R-:W-:Y:S03]  /*8de0*/  LDSM.16.MT88.4 R148, [R184+0xd800] ;  /* 0x00d80000b894783b */ /* 0x000fe60000004200 */
[C---:B------:R-:W-:Y:S01]  /*8df0*/  LOP3.LUT R11, R232.reuse, 0xffff, RZ, 0xc0, !PT ;  /* 0x0000ffffe80b7812 */ /* 0x040fe200078ec0ff */
[----:B------:R-:W-:Y:S01]  /*8e00*/  HMMA.16816.F32.BF16 R76, R96, R104, R76 ;  /* 0x00000068604c723c */ /* 0x000fe2000004184c */
[----:B------:R-:W-:Y:S01]  /*8e10*/  LOP3.LUT R10, R232, 0xff, RZ, 0xc0, !PT ;  /* 0x000000ffe80a7812 */ /* 0x000fe200078ec0ff */
[----:B------:R-:W-:Y:S01]  /*8e20*/  FFMA.FTZ R233, R144, c[0x0][0x23c], -R147 ;  /* 0x00008f0090e97a23 */ /* 0x000fe20000010893 */
[----:B------:R-:W4:Y:S01]  /*8e30*/  MUFU.EX2 R230, R230 ;  /* 0x000000e600e67308 */ /* 0x000f220000000800 */
[----:B------:R-:W-:Y:S02]  /*8e40*/  SHF.R.U32.HI R109, RZ, 0x8, R11 ;  /* 0x00000008ff6d7819 */ /* 0x000fe4000001160b */
[----:B------:R-:W-:-:S02]  /*8e50*/  LOP3.LUT R11, R9, 0xff, RZ, 0xc0, !PT ;  /* 0x000000ff090b7812 */ /* 0x000fc400078ec0ff */
[C---:B------:R-:W-:Y:S01]  /*8e60*/  HMMA.16816.F32.BF16 R80, R96.reuse, R106, R80 ;  /* 0x0000006a6050723c */ /* 0x040fe20000041850 */
[----:B------:R-:W-:Y:S02]  /*8e70*/  LOP3.LUT R104, R8, 0xff, RZ, 0xc0, !PT ;  /* 0x000000ff08687812 */ /* 0x000fe400078ec0ff */
[----:B------:R-:W-:Y:S01]  /*8e80*/  MUFU.EX2 R233, R233 ;  /* 0x000000e900e97308 */ /* 0x000fe20000000800 */
[----:B------:R-:W-:Y:S02]  /*8e90*/  SHF.R.U32.HI R105, RZ, 0x10, R8 ;  /* 0x00000010ff697819 */ /* 0x000fe40000011608 */
[----:B------:R-:W-:Y:S02]  /*8ea0*/  PRMT R10, R10, 0x5410, R109 ;  /* 0x000054100a0a7816 */ /* 0x000fe4000000006d */
[C---:B------:R-:W-:Y:S01]  /*8eb0*/  HMMA.16816.F32.BF16 R84, R96.reuse, R120, R84 ;  /* 0x000000786054723c */ /* 0x040fe20000041854 */
[----:B------:R-:W-:Y:S01]  /*8ec0*/  SHF.R.U32.HI R106, RZ, 0x18, R232 ;  /* 0x00000018ff6a7819 */ /* 0x000fe200000116e8 */
[----:B------:R-:W-:Y:S01]  /*8ed0*/  FFMA.FTZ R232, R145, c[0x0][0x23c], -R147 ;  /* 0x00008f0091e87a23 */ /* 0x000fe20000010893 */
[----:B------:R-:W-:Y:S01]  /*8ee0*/  LOP3.LUT R107, R8, 0xffff, RZ, 0xc0, !PT ;  /* 0x0000ffff086b7812 */ /* 0x000fe200078ec0ff */
[----:B------:R-:W-:Y:S01]  /*8ef0*/  HSET2.LE.AND R10, R10, R3, PT ;  /* 0x000000030a0a7233 */ /* 0x000fe20003803000 */
[----:B------:R-:W-:Y:S01]  /*8f00*/  SHF.R.U32.HI R8, RZ, 0x18, R8 ;  /* 0x00000018ff087819 */ /* 0x000fe20000011608 */
[----:B------:R-:W-:Y:S01]  /*8f10*/  LDSM.16.MT88.4 R108, [R185+0xd800] ;  /* 0x00d80000b96c783b */ /* 0x000fe20000004200 */
[----:B------:R-:W-:Y:S01]  /*8f20*/  SHF.R.U32.HI R107, RZ, 0x8, R107 ;  /* 0x00000008ff6b7819 */ /* 0x000fe2000001166b */
[----:B------:R-:W-:Y:S01]  /*8f30*/  HMMA.16816.F32.BF16 R88, R96, R122, R88 ;  /* 0x0000007a6058723c */ /* 0x000fe20000041858 */
[----:B------:R-:W5:Y:S01]  /*8f40*/  MUFU.EX2 R232, R232 ;  /* 0x000000e800e87308 */ /* 0x000f620000000800 */
[----:B------:R-:W-:Y:S01]  /*8f50*/  LOP3.LUT R9, R105, 0xff, RZ, 0xc0, !PT ;  /* 0x000000ff69097812 */ /* 0x000fe200078ec0ff */
[----:B------:R-:W-:Y:S01]  /*8f60*/  LDSM.16.MT88.4 R144, [R188+0xf800] ;  /* 0x00f80000bc90783b */ /* 0x000fe20000004200 */
[----:B------:R-:W-:-:S02]  /*8f70*/  PRMT R104, R104, 0x5410, R107 ;  /* 0x0000541068687816 */ /* 0x000fc4000000006b */
[----:B------:R-:W-:Y:S02]  /*8f80*/  PRMT R106, R11, 0x5410, R106 ;  /* 0x000054100b6a7816 */ /* 0x000fe4000000006a */
[C---:B------:R-:W-:Y:S01]  /*8f90*/  HMMA.16816.F32.BF16 R92, R96.reuse, R112, R92 ;  /* 0x00000070605c723c */ /* 0x040fe2000004185c */
[----:B------:R-:W-:Y:S01]  /*8fa0*/  PRMT R8, R9, 0x5410, R8 ;  /* 0x0000541009087816 */ /* 0x000fe20000000008 */
[--C-:B------:R-:W-:Y:S01]  /*8fb0*/  HSET2.LE.AND R104, R104, R3.reuse, PT ;  /* 0x0000000368687233 */ /* 0x100fe20003803000 */
[----:B---3--:R-:W-:Y:S01]  /*8fc0*/  F2FP.BF16.PACK_AB R9, R218, R167 ;  /* 0x000000a7da09723e */ /* 0x008fe200000010ff */
[--C-:B------:R-:W-:Y:S01]  /*8fd0*/  HSET2.LE.AND R11, R106, R3.reuse, PT ;  /* 0x000000036a0b7233 */ /* 0x100fe20003803000 */
[----:B----4-:R-:W-:Y:S01]  /*8fe0*/  F2FP.BF16.PACK_AB R106, R231, R230 ;  /* 0x000000e6e76a723e */ /* 0x010fe200000010ff */
[----:B------:R-:W-:Y:S01]  /*8ff0*/  HSET2.LE.AND R3, R8, R3, PT ;  /* 0x0000000308037233 */ /* 0x000fe20003803000 */
[----:B------:R-:W-:Y:S01]  /*9000*/  LOP3.LUT R8, R104, R9, RZ, 0xc0, !PT ;  /* 0x0000000968087212 */ /* 0x000fe200078ec0ff */
[----:B------:R-:W-:Y:S01]  /*9010*/  HMMA.16816.F32.BF16 R4, R96, R114, R4 ;  /* 0x000000726004723c */ /* 0x000fe20000041804 */
[----:B------:R-:W3:Y:S01]  /*9020*/  LDSM.16.MT88.4 R96, [R188+0x11800] ;  /* 0x01180000bc60783b */ /* 0x000ee20000004200 */
[----:B------:R-:W-:-:S02]  /*9030*/  F2FP.BF16.PACK_AB R105, R222, R165 ;  /* 0x000000a5de69723e */ /* 0x000fc400000010ff */
[----:B-----5:R-:W-:Y:S02]  /*9040*/  F2FP.BF16.PACK_AB R104, R233, R232 ;  /* 0x000000e8e968723e */ /* 0x020fe400000010ff */
[----:B------:R-:W-:Y:S01]  /*9050*/  LOP3.LUT R9, R3, R106, RZ, 0xc0, !PT ;  /* 0x0000006a03097212 */ /* 0x000fe200078ec0ff */
[----:B------:R-:W-:Y:S01]  /*9060*/  FFMA.FTZ R3, R215, R160, R153 ;  /* 0x000000a0d7037223 */ /* 0x000fe20000010099 */
[----:B------:R-:W-:Y:S02]  /*9070*/  LOP3.LUT R10, R10, R105, RZ, 0xc0, !PT ;  /* 0x000000690a0a7212 */ /* 0x000fe400078ec0ff */
[----:B------:R-:W-:Y:S01]  /*9080*/  LOP3.LUT R11, R11, R104, RZ, 0xc0, !PT ;  /* 0x000000680b0b7212 */ /* 0x000fe200078ec0ff */
[----:B------:R-:W-:-:S04]  /*9090*/  FADD.FTZ R3, R152, R3 ;  /* 0x0000000398037221 */ /* 0x000fc80000010000 */
[----:B------:R-:W-:Y:S02]  /*90a0*/  FADD.FTZ R0, R0, R3 ;  /* 0x0000000300007221 */ /* 0x000fe40000010000 */
[C---:B-1----:R-:W-:Y:S01]  /*90b0*/  HMMA.16816.F32.BF16 R128, R8.reuse, R124, R128 ;  /* 0x0000007c0880723c */ /* 0x042fe20000041880 */
[----:B------:R-:W-:Y:S02]  /*90c0*/  FADD.FTZ R3, R169, R166 ;  /* 0x000000a6a9037221 */ /* 0x000fe40000010000 */
[----:B------:R-:W-:Y:S02]  /*90d0*/  FADD.FTZ R161, R161, R0 ;  /* 0x00000000a1a17221 */ /* 0x000fe40000010000 */
[----:B------:R-:W-:Y:S02]  /*90e0*/  FADD.FTZ R3, R164, R3 ;  /* 0x00000003a4037221 */ /* 0x000fe40000010000 */
[----:B------:R-:W-:Y:S01]  /*90f0*/  FADD.FTZ R168, R168, R161 ;  /* 0x000000a1a8a87221 */ /* 0x000fe20000010000 */
[----:B------:R-:W-:Y:S01]  /*9100*/  HMMA.16816.F32.BF16 R124, R8, R126, R12 ;  /* 0x0000007e087c723c */ /* 0x000fe2000004180c */
[----:B------:R-:W-:Y:S01]  /*9110*/  LDSM.16.MT88.4 R12, [R186+0x11800] ;  /* 0x01180000ba0c783b */ /* 0x000fe20000004200 */
[----:B------:R-:W-:Y:S01]  /*9120*/  FADD.FTZ R0, R226, R3 ;  /* 0x00000003e2007221 */ /* 0x000fe20000010000 */
[----:B------:R-:W-:Y:S01]  /*9130*/  MOV R3, R158 ;  /* 0x0000009e00037202 */ /* 0x000fe20000000f00 */
[----:B------:R-:W-:-:S02]  /*9140*/  FADD.FTZ R171, R171, R168 ;  /* 0x000000a8abab7221 */ /* 0x000fc40000010000 */
[----:B------:R-:W-:Y:S02]  /*9150*/  FADD.FTZ R0, R223, R0 ;  /* 0x00000000df007221 */ /* 0x000fe40000010000 */
[C---:B--2---:R-:W-:Y:S01]  /*9160*/  HMMA.16816.F32.BF16 R120, R8.reuse, R116, R16 ;  /* 0x000000740878723c */ /* 0x044fe20000041810 */
[----:B------:R-:W-:Y:S01]  /*9170*/  LDSM.16.MT88.4 R16, [R185+0x11800] ;  /* 0x01180000b910783b */ /* 0x000fe20000004200 */
[----:B------:R-:W-:Y:S02]  /*9180*/  FADD.FTZ R170, R170, R171 ;  /* 0x000000abaaaa7221 */ /* 0x000fe40000010000 */
[----:B------:R-:W-:Y:S02]  /*9190*/  FADD.FTZ R221, R221, R0 ;  /* 0x00000000dddd7221 */ /* 0x000fe40000010000 */
[----:B------:R-:W-:Y:S02]  /*91a0*/  FADD.FTZ R209, R209, R170 ;  /* 0x000000aad1d17221 */ /* 0x000fe40000010000 */
[----:B---3--:R-:W-:Y:S01]  /*91b0*/  HMMA.16816.F32.BF16 R68, R8, R96, R68 ;  /* 0x000000600844723c */ /* 0x008fe20000041844 */
[----:B------:R-:W-:-:S02]  /*91c0*/  FADD.FTZ R228, R228, R221 ;  /* 0x000000dde4e47221 */ /* 0x000fc40000010000 */
[----:B------:R-:W-:Y:S02]  /*91d0*/  FADD.FTZ R220, R220, R209 ;  /* 0x000000d1dcdc7221 */ /* 0x000fe40000010000 */
[----:B------:R-:W-:Y:S02]  /*91e0*/  FADD.FTZ R167, R167, R228 ;  /* 0x000000e4a7a77221 */ /* 0x000fe40000010000 */
[----:B------:R-:W-:Y:S01]  /*91f0*/  FADD.FTZ R227, R227, R220 ;  /* 0x000000dce3e37221 */ /* 0x000fe20000010000 */
[----:B------:R-:W-:Y:S01]  /*9200*/  HMMA.16816.F32.BF16 R72, R8, R98, R72 ;  /* 0x000000620848723c */ /* 0x000fe20000041848 */
[----:B------:R-:W1:Y:S01]  /*9210*/  LDSM.16.MT88.4 R96, [R184+0x11800] ;  /* 0x01180000b860783b */ /* 0x000e620000004200 */
[----:B------:R-:W-:Y:S02]  /*9220*/  FADD.FTZ R218, R218, R167 ;  /* 0x000000a7dada7221 */ /* 0x000fe40000010000 */
[----:B------:R-:W-:Y:S02]  /*9230*/  FADD.FTZ R216, R216, R227 ;  /* 0x000000e3d8d87221 */ /* 0x000fe40000010000 */
[----:B------:R-:W-:-:S02]  /*9240*/  FADD.FTZ R165, R165, R218 ;  /* 0x000000daa5a57221 */ /* 0x000fc40000010000 */
[----:B------:R-:W-:Y:S01]  /*9250*/  HMMA.16816.F32.BF16 R112, R8, R108, R24 ;  /* 0x0000006c0870723c */ /* 0x000fe20000041818 */
[----:B------:R-:W-:Y:S02]  /*9260*/  FADD.FTZ R229, R229, R216 ;  /* 0x000000d8e5e57221 */ /* 0x000fe40000010000 */
[----:B------:R-:W-:Y:S02]  /*9270*/  FADD.FTZ R217, R222, R165 ;  /* 0x000000a5ded97221 */ /* 0x000fe40000010000 */
[----:B------:R-:W-:-:S03]  /*9280*/  FADD.FTZ R230, R230, R229 ;  /* 0x000000e5e6e67221 */ /* 0x000fc60000010000 */
[----:B------:R-:W-:Y:S01]  /*9290*/  HMMA.16816.F32.BF16 R116, R8, R118, R20 ;  /* 0x000000760874723c */ /* 0x000fe20000041814 */
[----:B------:R-:W-:-:S04]  /*92a0*/  FADD.FTZ R231, R231, R230 ;  /* 0x000000e6e7e77221 */ /* 0x000fc80000010000 */
[----:B------:R-:W-:-:S03]  /*92b0*/  FADD.FTZ R232, R232, R231 ;  /* 0x000000e7e8e87221 */ /* 0x000fc60000010000 */
[----:B------:R-:W-:Y:S01]  /*92c0*/  HMMA.16816.F32.BF16 R108, R8, R110, R28 ;  /* 0x0000006e086c723c */ /* 0x000fe2000004181c */
[----:B------:R-:W-:-:S07]  /*92d0*/  FADD.FTZ R215, R233, R232 ;  /* 0x000000e8e9d77221 */ /* 0x000fce0000010000 */
        /* <DEDUP_REMOVED lines=15> */
[----:B------:R-:W-:Y:S07]  /*93d0*/  HMMA.16816.F32.BF16 R60, R8, R132, R60 ;  /* 0x00000084083c723c */ /* 0x000fee000004183c */
[----:B------:R-:W-:-:S02]  /*93e0*/  MOV R132, R159 ;  /* 0x0000009f00847202 */ /* 0x000fc40000000f00 */
.L_x_945:
[----:B------:R-:W-:-:S06]  /*93f0*/  UISETP.GT.AND UP0, UPT, UR29, UR11, UPT ;  /* 0x0000000b1d00728c */ /* 0x000fcc000bf04270 */
[----:B------:R-:W-:-:S13]  /*9400*/  PLOP3.LUT P0, PT, PT, PT, UP0, 0x80, 0x0 ;  /* 0x000000000000781c */ /* 0x000fda0003f0f008 */
[----:B------:R-:W-:Y:S05]  /*9410*/  @!P0 BRA `(.L_x_947) ;  /* 0x0000399000008947 */ /* 0x000fea0003800000 */
[----:B------:R-:W-:Y:S01]  /*9420*/  IMAD.WIDE.U32 R220, R214, -0x326172a9, RZ ;  /* 0xcd9e8d57d6dc7825 */ /* 0x000fe200078e00ff */
[----:B------:R-:W-:Y:S01]  /*9430*/  UMOV UR31, 0x5 ;  /* 0x00000005001f7882 */ /* 0x000fe20000000000 */
[----:B------:R-:W-:Y:S01]  /*9440*/  PRMT R209, R2, 0x7054, R2 ;  /* 0x0000705402d17816 */ /* 0x000fe20000000002 */
[----:B------:R-:W-:Y:S01]  /*9450*/  ULDC UR4, c[0x0][0x19c] ;  /* 0x0000670000047ab9 */ /* 0x000fe20000000800 */
[----:B------:R-:W-:Y:S01]  /*9460*/  IMAD.WIDE.U32 R222, R206, -0x2daee0ad, RZ ;  /* 0xd2511f53cede7825 */ /* 0x000fe200078e00ff */
[----:B------:R-:W-:Y:S01]  /*9470*/  LOP3.LUT R219, R221, R219, RZ, 0x3c, !PT ;  /* 0x000000dbdddb7212 */ /* 0x000fe200078e3cff */
[----:B------:R-:W-:Y:S01]  /*9480*/  USHF.L.U32 UR28, UR8, 0x5, URZ ;  /* 0x00000005081c7899 */ /* 0x000fe2000800063f */
[----:B------:R-:W-:Y:S01]  /*9490*/  MOV R2, R3 ;  /* 0x0000000300027202 */ /* 0x000fe20000000f00 */
[----:B------:R-:W-:Y:S01]  /*94a0*/  USHF.L.U64.HI UR8, UR8, UR31, UR4 ;  /* 0x0000001f08087299 */ /* 0x000fe20008010204 */
[----:B------:R-:W-:Y:S01]  /*94b0*/  MOV R0, R132 ;  /* 0x0000008400007202 */ /* 0x000fe20000000f00 */
[----:B------:R-:W-:Y:S01]  /*94c0*/  IMAD.WIDE.U32 R218, R219, -0x2daee0ad, RZ ;  /* 0xd2511f53dbda7825 */ /* 0x000fe200078e00ff */
[----:B------:R-:W-:Y:S01]  /*94d0*/  MOV R206, R224 ;  /* 0x000000e000ce7202 */ /* 0x000fe20000000f00 */
[----:B------:R-:W-:-:S02]  /*94e0*/  UMOV UR33, 0x6 ;  /* 0x0000000600217882 */ /* 0x000fc40000000000 */
[----:B------:R-:W-:Y:S02]  /*94f0*/  ULDC UR4, c[0x0][0x1a4] ;  /* 0x0000690000047ab9 */ /* 0x000fe40000000800 */
[----:B------:R-:W-:Y:S02]  /*9500*/  USHF.L.U32 UR30, UR6, 0x5, URZ ;  /* 0x00000005061e7899 */ /* 0x000fe4000800063f */
[----:B------:R-:W-:Y:S02]  /*9510*/  USHF.L.U32 UR32, UR6, 0x6, URZ ;  /* 0x0000000606207899 */ /* 0x000fe4000800063f */
[----:B------:R-:W-:Y:S02]  /*9520*/  USHF.L.U64.HI UR31, UR6, UR31, UR4 ;  /* 0x0000001f061f7299 */ /* 0x000fe40008010204 */
[----:B------:R-:W-:Y:S01]  /*9530*/  USHF.L.U64.HI UR33, UR6, UR33, UR4 ;  /* 0x0000002106217299 */ /* 0x000fe20008010204 */
[----:B------:R-:W-:Y:S05]  /*9540*/  BRA `(.L_x_948) ;  /* 0x0000025000007947 */ /* 0x000fea0003800000 */
.L_x_950:
        /* <DEDUP_REMOVED lines=37> */
.L_x_948:
        /* <DEDUP_REMOVED lines=9> */
[C---:B------:R-:W-:Y:S02]  /*9830*/  LEA R224, P0, R226.reuse, c[0x0][0x170], 0x1 ;  /* 0x00005c00e2e07a11 */ /* 0x040fe400078008ff */
[----:B------:R-:W-:Y:S04]  /*9840*/  IADD3 R3, R227, UR4, RZ ;  /* 0x00000004e3037c10 */ /* 0x000fe8000fffe0ff */
[----:B------:R-:W-:Y:S02]  /*9850*/  LEA.HI.X R225, R226, c[0x0][0x174], R3, 0x1, P0 ;  /* 0x00005d00e2e17a11 */ /* 0x000fe400000f0c03 */
[----:B------:R-:W-:Y:S03]  /*9860*/  IADD3 R230, P0, R224, UR30, RZ ;  /* 0x0000001ee0e67c10 */ /* 0x000fe6000ff1e0ff */
[----:B------:R-:W-:Y:S01]  /*9870*/  @!PT LDS RZ, [RZ] ;  /* 0x00000000fffff984 */ /* 0x000fe20000000800 */
[----:B------:R-:W-:Y:S01]  /*9880*/  @!PT LDS RZ, [RZ] ;  /* 0x00000000fffff984 */ /* 0x000fe20000000800 */
[----:B------:R-:W-:Y:S01]  /*9890*/  @!PT LDS RZ, [RZ] ;  /* 0x00000000fffff984 */ /* 0x000fe20000000800 */
[----:B------:R1:W-:Y:S01]  /*98a0*/  LDGSTS.E.BYPASS.LTC128B.128 [R196+0xc000], [R224.64] ;  /* 0x0c000000e0c47fae */ /* 0x0003e2000b901d4e */
[----:B------:R-:W-:Y:S02]  /*98b0*/  IADD3.X R231, R225, UR31, RZ, P0, !PT ;  /* 0x0000001fe1e77c10 */ /* 0x000fe400087fe4ff */
[----:B------:R-:W-:Y:S01]  /*98c0*/  IADD3 R228, P0, R230, UR30, RZ ;  /* 0x0000001ee6e47c10 */ /* 0x000fe2000ff1e0ff */
[----:B------:R1:W-:Y:S03]  /*98d0*/  LDGSTS.E.BYPASS.LTC128B.128 [R196+0xe000], [R224.64+0x80] ;  /* 0x0e000080e0c47fae */ /* 0x0003e6000b901d4e */
[----:B------:R-:W-:Y:S01]  /*98e0*/  IADD3.X R229, R231, UR31, RZ, P0, !PT ;  /* 0x0000001fe7e57c10 */ /* 0x000fe200087fe4ff */
[----:B------:R1:W-:Y:S01]  /*98f0*/  LDGSTS.E.BYPASS.LTC128B.128 [R196+0x10000], [R224.64+0x100] ;  /* 0x10000100e0c47fae */ /* 0x0003e2000b901d4e */
[----:B------:R-:W-:Y:S03]  /*9900*/  IADD3 R226, P0, R228, UR30, RZ ;  /* 0x0000001ee4e27c10 */ /* 0x000fe6000ff1e0ff */
[----:B------:R1:W-:Y:S01]  /*9910*/  LDGSTS.E.BYPASS.LTC128B.128 [R196+0xc800], [R230.64] ;  /* 0x0c800000e6c47fae */ /* 0x0003e2000b901d4e */
[----:B------:R-:W-:Y:S02]  /*9920*/  IADD3.X R227, R229, UR31, RZ, P0, !PT ;  /* 0x0000001fe5e37c10 */ /* 0x000fe400087fe4ff */
[----:B------:R-:W-:Y:S01]  /*9930*/  PLOP3.LUT P0, PT, PT, PT, UP0, 0x80, 0x0 ;  /* 0x000000000000781c */ /* 0x000fe20003f0f008 */
        /* <DEDUP_REMOVED lines=168> */
.L_x_949:
[----:B-1----:R-:W-:Y:S01]  /*a3c0*/  IMAD.U32 R132, RZ, RZ, UR6 ;  /* 0x00000006ff847e24 */ /* 0x002fe2000f8e00ff */
[----:B------:R-:W-:Y:S01]  /*a3d0*/  USHF.L.U32 UR4, UR6, 0x1, URZ ;  /* 0x0000000106047899 */ /* 0x000fe2000800063f */
[----:B------:R-:W-:Y:S01]  /*a3e0*/  LOP3.LUT R238, R219, UR22, R222, 0x96, !PT ;  /* 0x00000016dbee7c12 */ /* 0x000fe2000f8e96de */
[----:B------:R-:W-:Y:S01]  /*a3f0*/  UISETP.GT.AND UP0, UPT, UR6, UR11, UPT ;  /* 0x0000000b0600728c */ /* 0x000fe2000bf04270 */
[----:B------:R-:W-:Y:S01]  /*a400*/  IMAD R3, R132, 0x40, R205 ;  /* 0x0000004084037824 */ /* 0x000fe200078e02cd */
[----:B------:R-:W-:Y:S02]  /*a410*/  UMOV UR29, UR6 ;  /* 0x00000006001d7c82 */ /* 0x000fe40008000000 */
[----:B------:R-:W-:Y:S02]  /*a420*/  IMAD.WIDE.U32 R238, R238, -0x326172a9, RZ ;  /* 0xcd9e8d57eeee7825 */ /* 0x000fe400078e00ff */
[C---:B------:R-:W-:Y:S02]  /*a430*/  IADD3 R133, R3.reuse, 0x1, RZ ;  /* 0x0000000103857810 */ /* 0x040fe40007ffe0ff */
[----:B------:R-:W-:Y:S02]  /*a440*/  IADD3 R132, R3, 0x8, RZ ;  /* 0x0000000803847810 */ /* 0x000fe40007ffe0ff */
[C---:B------:R-:W-:Y:S02]  /*a450*/  ISETP.GE.AND P3, PT, R133.reuse, R204, PT ;  /* 0x000000cc8500720c */ /* 0x040fe40003f66270 */
[C---:B------:R-:W-:Y:S02]  /*a460*/  ISETP.GE.AND P4, PT, R133.reuse, R202, PT ;  /* 0x000000ca8500720c */ /* 0x040fe40003f86270 */
[----:B------:R-:W-:Y:S02]  /*a470*/  ISETP.GE.OR P3, PT, R133, R203, !P3 ;  /* 0x000000cb8500720c */ /* 0x000fe40005f66670 */
[C---:B------:R-:W-:Y:S02]  /*a480*/  ISETP.GE.AND P2, PT, R3.reuse, R204, PT ;  /* 0x000000cc0300720c */ /* 0x040fe40003f46270 */
[----:B------:R-:W-:Y:S02]  /*a490*/  ISETP.GE.AND P1, PT, R3, R202, PT ;  /* 0x000000ca0300720c */ /* 0x000fe40003f26270 */
[----:B------:R-:W-:Y:S02]  /*a4a0*/  ISETP.GE.OR P4, PT, R133, R197, !P4 ;  /* 0x000000c58500720c */ /* 0x000fe40006786670 */
[C---:B------:R-:W-:Y:S02]  /*a4b0*/  IADD3 R133, R3.reuse, 0x9, RZ ;  /* 0x0000000903857810 */ /* 0x040fe40007ffe0ff */
[C---:B------:R-:W-:Y:S02]  /*a4c0*/  ISETP.GE.AND P0, PT, R132.reuse, R204, PT ;  /* 0x000000cc8400720c */ /* 0x040fe40003f06270 */
[C---:B------:R-:W-:Y:S02]  /*a4d0*/  ISETP.GE.AND P5, PT, R132.reuse, R202, PT ;  /* 0x000000ca8400720c */ /* 0x040fe40003fa6270 */
[C---:B------:R-:W-:Y:S02]  /*a4e0*/  ISETP.GE.OR P2, PT, R3.reuse, R203, !P2 ;  /* 0x000000cb0300720c */ /* 0x040fe40005746670 */
[----:B------:R-:W-:Y:S02]  /*a4f0*/  ISETP.GE.OR P1, PT, R3, R197, !P1 ;  /* 0x000000c50300720c */ /* 0x000fe40004f26670 */
[-C--:B------:R-:W-:Y:S02]  /*a500*/  ISETP.GE.AND P6, PT, R133, R204.reuse, PT ;  /* 0x000000cc8500720c */ /* 0x080fe40003fc6270 */
[C---:B------:R-:W-:Y:S02]  /*a510*/  ISETP.GE.OR P0, PT, R132.reuse, R203, !P0 ;  /* 0x000000cb8400720c */ /* 0x040fe40004706670 */
[----:B------:R-:W-:Y:S02]  /*a520*/  ISETP.GE.OR P5, PT, R132, R197, !P5 ;  /* 0x000000c58400720c */ /* 0x000fe40006fa6670 */
[----:B------:R-:W-:Y:S02]  /*a530*/  IADD3 R132, R3, 0x10, RZ ;  /* 0x0000001003847810 */ /* 0x000fe40007ffe0ff */
[----:B------:R-:W-:Y:S02]  /*a540*/  FSEL R139, R4, -INF , !P2 ;  /* 0xff800000048b7808 */ /* 0x000fe40005000000 */
[----:B------:R-:W-:Y:S02]  /*a550*/  FSEL R137, R6, -INF , !P1 ;  /* 0xff80000006897808 */ /* 0x000fe40004800000 */
[-C--:B------:R-:W-:Y:S02]  /*a560*/  ISETP.GE.OR P6, PT, R133, R203.reuse, !P6 ;  /* 0x000000cb8500720c */ /* 0x080fe400077c6670 */
[C---:B------:R-:W-:Y:S02]  /*a570*/  IADD3 R4, R3.reuse, 0x11, RZ ;  /* 0x0000001103047810 */ /* 0x040fe40007ffe0ff */
[----:B------:R-:W-:Y:S02]  /*a580*/  IADD3 R6, R3, 0x18, RZ ;  /* 0x0000001803067810 */ /* 0x000fe40007ffe0ff */
[C---:B------:R-:W-:Y:S02]  /*a590*/  ISETP.GE.AND P1, PT, R132.reuse, R204, PT ;  /* 0x000000cc8400720c */ /* 0x040fe40003f26270 */
[-C--:B------:R-:W-:Y:S02]  /*a5a0*/  ISETP.GE.AND P2, PT, R133, R202.reuse, PT ;  /* 0x000000ca8500720c */ /* 0x080fe40003f46270 */
[----:B------:R-:W-:Y:S02]  /*a5b0*/  FSEL R169, R5, -INF , !P3 ;  /* 0xff80000005a97808 */ /* 0x000fe40005800000 */
[-C--:B------:R-:W-:Y:S02]  /*a5c0*/  ISETP.GE.AND P3, PT, R132, R202.reuse, PT ;  /* 0x000000ca8400720c */ /* 0x080fe40003f66270 */
[----:B------:R-:W-:Y:S02]  /*a5d0*/  FSEL R5, R7, -INF , !P4 ;  /* 0xff80000007057808 */ /* 0x000fe40006000000 */
[----:B------:R-:W-:Y:S02]  /*a5e0*/  FSEL R135, R8, -INF , !P0 ;  /* 0xff80000008877808 */ /* 0x000fe40004000000 */
[----:B------:R-:W-:Y:S02]  /*a5f0*/  ISETP.GE.AND P0, PT, R4, R202, PT ;  /* 0x000000ca0400720c */ /* 0x000fe40003f06270 */
[----:B------:R-:W-:Y:S02]  /*a600*/  FSEL R9, R9, -INF , !P6 ;  /* 0xff80000009097808 */ /* 0x000fe40007000000 */
[----:B------:R-:W-:Y:S02]  /*a610*/  FSEL R7, R10, -INF , !P5 ;  /* 0xff8000000a077808 */ /* 0x000fe40006800000 */
[-C--:B------:R-:W-:Y:S02]  /*a620*/  ISETP.GE.AND P4, PT, R4, R204.reuse, PT ;  /* 0x000000cc0400720c */ /* 0x080fe40003f86270 */
[C---:B------:R-:W-:Y:S02]  /*a630*/  ISETP.GE.AND P6, PT, R6.reuse, R204, PT ;  /* 0x000000cc0600720c */ /* 0x040fe40003fc6270 */
[----:B------:R-:W-:Y:S02]  /*a640*/  ISETP.GE.AND P5, PT, R6, R202, PT ;  /* 0x000000ca0600720c */ /* 0x000fe40003fa6270 */
[C---:B------:R-:W-:Y:S02]  /*a650*/  ISETP.GE.OR P1, PT, R132.reuse, R203, !P1 ;  /* 0x000000cb8400720c */ /* 0x040fe40004f26670 */
[-C--:B------:R-:W-:Y:S02]  /*a660*/  ISETP.GE.OR P3, PT, R132, R197.reuse, !P3 ;  /* 0x000000c58400720c */ /* 0x080fe40005f66670 */
[CC--:B------:R-:W-:Y:S02]  /*a670*/  ISETP.GE.OR P0, PT, R4.reuse, R197.reuse, !P0 ;  /* 0x000000c50400720c */ /* 0x0c0fe40004706670 */
[----:B------:R-:W-:Y:S02]  /*a680*/  ISETP.GE.OR P2, PT, R133, R197, !P2 ;  /* 0x000000c58500720c */ /* 0x000fe40005746670 */
[-C--:B------:R-:W-:Y:S02]  /*a690*/  ISETP.GE.OR P4, PT, R4, R203.reuse, !P4 ;  /* 0x000000cb0400720c */ /* 0x080fe40006786670 */
[C---:B------:R-:W-:Y:S02]  /*a6a0*/  IADD3 R4, R3.reuse, 0x19, RZ ;  /* 0x0000001903047810 */ /* 0x040fe40007ffe0ff */
[C---:B------:R-:W-:Y:S02]  /*a6b0*/  ISETP.GE.OR P6, PT, R6.reuse, R203, !P6 ;  /* 0x000000cb0600720c */ /* 0x040fe400077c6670 */
[----:B------:R-:W-:Y:S02]  /*a6c0*/  ISETP.GE.OR P5, PT, R6, R197, !P5 ;  /* 0x000000c50600720c */ /* 0x000fe40006fa6670 */
        /* <DEDUP_REMOVED lines=19> */
[----:B------:R-:W-:Y:S02]  /*a800*/  ISETP.GE.AND P0, PT, R4, R204, PT ;  /* 0x000000cc0400720c */ /* 0x000fe40003f06270 */
[----:B------:R-:W-:Y:S02]  /*a810*/  FMNMX.FTZ R8, R169, R8, !PT ;  /* 0x00000008a9087209 */ /* 0x000fe40007810000 */
[C---:B------:R-:W-:Y:S02]  /*a820*/  ISETP.GE.AND P2, PT, R6.reuse, R204, PT ;  /* 0x000000cc0600720c */ /* 0x040fe40003f46270 */
[----:B------:R-:W-:Y:S02]  /*a830*/  ISETP.GE.AND P5, PT, R6, R202, PT ;  /* 0x000000ca0600720c */ /* 0x000fe40003fa6270 */
[-C--:B------:R-:W-:Y:S02]  /*a840*/  ISETP.GE.OR P0, PT, R4, R203.reuse, !P0 ;  /* 0x000000cb0400720c */ /* 0x080fe40004706670 */
[C---:B------:R-:W-:Y:S02]  /*a850*/  ISETP.GE.OR P2, PT, R6.reuse, R203, !P2 ;  /* 0x000000cb0600720c */ /* 0x040fe40005746670 */
[----:B------:R-:W-:Y:S02]  /*a860*/  ISETP.GE.OR P5, PT, R6, R197, !P5 ;  /* 0x000000c50600720c */ /* 0x000fe40006fa6670 */
[----:B------:R-:W-:Y:S02]  /*a870*/  IADD3 R6, R3, 0x30, RZ ;  /* 0x0000003003067810 */ /* 0x000fe40007ffe0ff */
[----:B------:R-:W-:Y:S02]  /*a880*/  FMNMX.FTZ R8, R135, R8, !PT ;  /* 0x0000000887087209 */ /* 0x000fe40007810000 */
[----:B------:R-:W-:Y:S02]  /*a890*/  FSEL R161, R21, -INF , !P0 ;  /* 0xff80000015a17808 */ /* 0x000fe40004000000 */
[----:B------:R-:W-:Y:S02]  /*a8a0*/  FSEL R159, R22, -INF , !P3 ;  /* 0xff800000169f7808 */ /* 0x000fe40005800000 */
[C---:B------:R-:W-:Y:S02]  /*a8b0*/  ISETP.GE.AND P0, PT, R6.reuse, R204, PT ;  /* 0x000000cc0600720c */ /* 0x040fe40003f06270 */
[C---:B------:R-:W-:Y:S02]  /*a8c0*/  ISETP.GE.AND P3, PT, R6.reuse, R202, PT ;  /* 0x000000ca0600720c */ /* 0x040fe40003f66270 */
[----:B------:R-:W-:Y:S02]  /*a8d0*/  FMNMX.FTZ R8, R9, R8, !PT ;  /* 0x0000000809087209 */ /* 0x000fe40007810000 */
[C---:B------:R-:W-:Y:S02]  /*a8e0*/  ISETP.GE.OR P0, PT, R6.reuse, R203, !P0 ;  /* 0x000000cb0600720c */ /* 0x040fe40004706670 */
[-C--:B------:R-:W-:Y:S02]  /*a8f0*/  ISETP.GE.OR P3, PT, R6, R197.reuse, !P3 ;  /* 0x000000c50600720c */ /* 0x080fe40005f66670 */
[----:B------:R-:W-:Y:S02]  /*a900*/  FMNMX.FTZ R8, R233, R8, !PT ;  /* 0x00000008e9087209 */ /* 0x000fe40007810000 */
[----:B------:R-:W-:Y:S02]  /*a910*/  FMNMX.FTZ R6, R137, R2, !PT ;  /* 0x0000000289067209 */ /* 0x000fe40007810000 */
[----:B------:R-:W-:Y:S02]  /*a920*/  FSEL R243, R16, -INF , !P6 ;  /* 0xff80000010f37808 */ /* 0x000fe40007000000 */
[----:B------:R-:W-:Y:S02]  /*a930*/  FMNMX.FTZ R10, R231, R8, !PT ;  /* 0x00000008e70a7209 */ /* 0x000fe40007810000 */
[C---:B------:R-:W-:Y:S02]  /*a940*/  ISETP.GE.AND P6, PT, R4.reuse, R202, PT ;  /* 0x000000ca0400720c */ /* 0x040fe40003fc6270 */
[----:B------:R-:W-:Y:S02]  /*a950*/  FMNMX.FTZ R6, R5, R6, !PT ;  /* 0x0000000605067209 */ /* 0x000fe40007810000 */
[-C--:B------:R-:W-:Y:S02]  /*a960*/  ISETP.GE.OR P6, PT, R4, R197.reuse, !P6 ;  /* 0x000000c50400720c */ /* 0x080fe400077c6670 */
[----:B------:R-:W-:Y:S02]  /*a970*/  IADD3 R4, R3, 0x29, RZ ;  /* 0x0000002903047810 */ /* 0x000fe40007ffe0ff */
[----:B------:R-:W-:Y:S02]  /*a980*/  FMNMX.FTZ R8, R7, R6, !PT ;  /* 0x0000000607087209 */ /* 0x000fe40007810000 */
[----:B------:R-:W-:Y:S02]  /*a990*/  FMNMX.FTZ R6, R243, R10, !PT ;  /* 0x0000000af3067209 */ /* 0x000fe40007810000 */
[----:B------:R-:W-:Y:S02]  /*a9a0*/  FSEL R163, R20, -INF , !P4 ;  /* 0xff80000014a37808 */ /* 0x000fe40006000000 */
[----:B------:R-:W-:Y:S02]  /*a9b0*/  FSEL R241, R19, -INF , !P1 ;  /* 0xff80000013f17808 */ /* 0x000fe40004800000 */
[C---:B------:R-:W-:Y:S02]  /*a9c0*/  ISETP.GE.AND P4, PT, R4.reuse, R202, PT ;  /* 0x000000ca0400720c */ /* 0x040fe40003f86270 */
[----:B------:R-:W-:Y:S02]  /*a9d0*/  FMNMX.FTZ R6, R227, R6, !PT ;  /* 0x00000006e3067209 */ /* 0x000fe40007810000 */
[C---:B------:R-:W-:Y:S02]  /*a9e0*/  ISETP.GE.AND P1, PT, R4.reuse, R204, PT ;  /* 0x000000cc0400720c */ /* 0x040fe40003f26270 */
[C---:B------:R-:W-:Y:S02]  /*a9f0*/  ISETP.GE.OR P4, PT, R4.reuse, R197, !P4 ;  /* 0x000000c50400720c */ /* 0x040fe40006786670 */
[----:B------:R-:W-:Y:S02]  /*aa00*/  FMNMX.FTZ R8, R11, R8, !PT ;  /* 0x000000080b087209 */ /* 0x000fe40007810000 */
[----:B------:R-:W-:Y:S02]  /*aa10*/  FMNMX.FTZ R6, R163, R6, !PT ;  /* 0x00000006a3067209 */ /* 0x000fe40007810000 */
[-C--:B------:R-:W-:Y:S02]  /*aa20*/  ISETP.GE.OR P1, PT, R4, R203.reuse, !P1 ;  /* 0x000000cb0400720c */ /* 0x080fe40004f26670 */
[----:B------:R-:W-:Y:S02]  /*aa30*/  IADD3 R4, R3, 0x31, RZ ;  /* 0x0000003103047810 */ /* 0x000fe40007ffe0ff */
[----:B------:R-:W-:Y:S02]  /*aa40*/  FSEL R157, R23, -INF , !P6 ;  /* 0xff800000179d7808 */ /* 0x000fe40007000000 */
[----:B------:R-:W-:Y:S01]  /*aa50*/  FMNMX.FTZ R8, R143, R8, !PT ;  /* 0x000000088f087209 */ /* 0x000fe20007810000 */
[----:B------:R-:W-:Y:S01]  /*aa60*/  LDSM.16.MT88.4 R20, [R186+0xc000] ;  /* 0x00c00000ba14783b */ /* 0x000fe20000004200 */
[----:B------:R-:W-:Y:S02]  /*aa70*/  FMNMX.FTZ R6, R161, R6, !PT ;  /* 0x00000006a1067209 */ /* 0x000fe40007810000 */
[----:B------:R-:W-:Y:S02]  /*aa80*/  FSEL R237, R24, -INF , !P2 ;  /* 0xff80000018ed7808 */ /* 0x000fe40005000000 */
[C---:B------:R-:W-:Y:S02]  /*aa90*/  ISETP.GE.AND P6, PT, R4.reuse, R204, PT ;  /* 0x000000cc0400720c */ /* 0x040fe40003fc6270 */
[C---:B------:R-:W-:Y:S02]  /*aaa0*/  ISETP.GE.AND P2, PT, R4.reuse, R202, PT ;  /* 0x000000ca0400720c */ /* 0x040fe40003f46270 */
[----:B------:R-:W-:Y:S02]  /*aab0*/  FMNMX.FTZ R8, R141, R8, !PT ;  /* 0x000000088d087209 */ /* 0x000fe40007810000 */
[C---:B------:R-:W-:Y:S02]  /*aac0*/  ISETP.GE.OR P6, PT, R4.reuse, R203, !P6 ;  /* 0x000000cb0400720c */ /* 0x040fe400077c6670 */
[----:B------:R-:W-:Y:S02]  /*aad0*/  ISETP.GE.OR P2, PT, R4, R197, !P2 ;  /* 0x000000c50400720c */ /* 0x000fe40005746670 */
[----:B------:R-:W-:Y:S02]  /*aae0*/  FSEL R235, R25, -INF , !P1 ;  /* 0xff80000019eb7808 */ /* 0x000fe40004800000 */
[----:B------:R-:W-:Y:S02]  /*aaf0*/  FMNMX.FTZ R6, R237, R6, !PT ;  /* 0x00000006ed067209 */ /* 0x000fe40007810000 */
[C---:B------:R-:W-:Y:S02]  /*ab00*/  IADD3 R4, R3.reuse, 0x38, RZ ;  /* 0x0000003803047810 */ /* 0x040fe40007ffe0ff */
[----:B------:R-:W-:Y:S02]  /*ab10*/  FSEL R155, R28, -INF , !P0 ;  /* 0xff8000001c9b7808 */ /* 0x000fe40004000000 */
[----:B------:R-:W-:Y:S02]  /*ab20*/  IADD3 R3, R3, 0x39, RZ ;  /* 0x0000003903037810 */ /* 0x000fe40007ffe0ff */
[----:B------:R-:W-:Y:S02]  /*ab30*/  FMNMX.FTZ R6, R235, R6, !PT ;  /* 0x00000006eb067209 */ /* 0x000fe40007810000 */
[C---:B------:R-:W-:Y:S02]  /*ab40*/  ISETP.GE.AND P1, PT, R4.reuse, R204, PT ;  /* 0x000000cc0400720c */ /* 0x040fe40003f26270 */
[----:B------:R-:W-:Y:S02]  /*ab50*/  FMNMX.FTZ R8, R229, R8, !PT ;  /* 0x00000008e5087209 */ /* 0x000fe40007810000 */
[----:B------:R-:W-:Y:S02]  /*ab60*/  FSEL R151, R29, -INF , !P6 ;  /* 0xff8000001d977808 */ /* 0x000fe40007000000 */
[----:B------:R-:W-:Y:S02]  /*ab70*/  FMNMX.FTZ R6, R155, R6, !PT ;  /* 0x000000069b067209 */ /* 0x000fe40007810000 */
[----:B------:R-:W-:Y:S02]  /*ab80*/  ISETP.GE.AND P6, PT, R3, R204, PT ;  /* 0x000000cc0300720c */ /* 0x000fe40003fc6270 */
[----:B------:R-:W-:Y:S02]  /*ab90*/  FMNMX.FTZ R8, R241, R8, !PT ;  /* 0x00000008f1087209 */ /* 0x000fe40007810000 */
[C---:B------:R-:W-:Y:S02]  /*aba0*/  ISETP.GE.OR P1, PT, R4.reuse, R203, !P1 ;  /* 0x000000cb0400720c */ /* 0x040fe40004f26670 */
[----:B------:R-:W-:Y:S02]  /*abb0*/  ISETP.GE.AND P0, PT, R4, R202, PT ;  /* 0x000000ca0400720c */ /* 0x000fe40003f06270 */
[----:B------:R-:W-:Y:S02]  /*abc0*/  FSEL R147, R32, -INF , !P1 ;  /* 0xff80000020937808 */ /* 0x000fe40004800000 */
[----:B------:R-:W-:Y:S02]  /*abd0*/  FMNMX.FTZ R6, R151, R6, !PT ;  /* 0x0000000697067209 */ /* 0x000fe40007810000 */
[----:B------:R-:W-:Y:S02]  /*abe0*/  ISETP.GE.OR P0, PT, R4, R197, !P0 ;  /* 0x000000c50400720c */ /* 0x000fe40004706670 */
[----:B------:R-:W-:Y:S02]  /*abf0*/  FMNMX.FTZ R4, R159, R8, !PT ;  /* 0x000000089f047209 */ /* 0x000fe40007810000 */
[----:B------:R-:W-:Y:S02]  /*ac00*/  ISETP.GE.OR P6, PT, R3, R203, !P6 ;  /* 0x000000cb0300720c */ /* 0x000fe400077c6670 */
[----:B------:R-:W-:Y:S02]  /*ac10*/  FMNMX.FTZ R4, R157, R4, !PT ;  /* 0x000000049d047209 */ /* 0x000fe40007810000 */
[----:B------:R-:W-:Y:S02]  /*ac20*/  FSEL R145, R33, -INF , !P6 ;  /* 0xff80000021917808 */ /* 0x000fe40007000000 */
[----:B------:R-:W-:Y:S02]  /*ac30*/  FMNMX.FTZ R6, R147, R6, !PT ;  /* 0x0000000693067209 */ /* 0x000fe40007810000 */
[----:B------:R-:W-:Y:S02]  /*ac40*/  FSEL R167, R26, -INF , !P5 ;  /* 0xff8000001aa77808 */ /* 0x000fe40006800000 */
[----:B------:R-:W-:Y:S02]  /*ac50*/  FSEL R165, R27, -INF , !P4 ;  /* 0xff8000001ba57808 */ /* 0x000fe40006000000 */
[----:B------:R-:W-:Y:S02]  /*ac60*/  FMNMX.FTZ R10, R145, R6, !PT ;  /* 0x00000006910a7209 */ /* 0x000fe40007810000 */
[----:B------:R-:W-:Y:S02]  /*ac70*/  FMNMX.FTZ R4, R167, R4, !PT ;  /* 0x00000004a7047209 */ /* 0x000fe40007810000 */
[----:B------:R-:W-:Y:S01]  /*ac80*/  FSEL R153, R30, -INF , !P3 ;  /* 0xff8000001e997808 */ /* 0x000fe20005800000 */
[----:B------:R-:W-:Y:S01]  /*ac90*/  SHFL.BFLY PT, R15, R10, 0x2, 0x1f ;  /* 0x0c401f000a0f7f89 */ /* 0x000fe200000e0000 */
[----:B------:R-:W-:Y:S02]  /*aca0*/  FMNMX.FTZ R4, R165, R4, !PT ;  /* 0x00000004a5047209 */ /* 0x000fe40007810000 */
[----:B------:R-:W-:Y:S02]  /*acb0*/  FSEL R149, R31, -INF , !P2 ;  /* 0xff8000001f957808 */ /* 0x000fe40005000000 */
[----:B------:R-:W-:Y:S02]  /*acc0*/  FMNMX.FTZ R4, R153, R4, !PT ;  /* 0x0000000499047209 */ /* 0x000fe40007810000 */
[C---:B------:R-:W-:Y:S01]  /*acd0*/  ISETP.GE.AND P1, PT, R3.reuse, R202, PT ;  /* 0x000000ca0300720c */ /* 0x040fe20003f26270 */
[----:B------:R-:W-:Y:S01]  /*ace0*/  LDSM.16.MT88.4 R28, [R185+0xc000] ;  /* 0x00c00000b91c783b */ /* 0x000fe20000004200 */
        /* <DEDUP_REMOVED lines=71> */
[----:B------:R-:W-:Y:S01]  /*b160*/  SHF.R.U32.HI R6, RZ, 0x10, R10 ;  /* 0x00000010ff067819 */ /* 0x000fe2000001160a */
[--C-:B------:R-:W-:Y:S01]  /*b170*/  FFMA.FTZ R229, R229, c[0x0][0x23c], -R146.reuse ;  /* 0x00008f00e5e57a23 */ /* 0x100fe20000010892 */
[----:B------:R-:W-:Y:S01]  /*b180*/  LOP3.LUT R11, R7, 0xffff, RZ, 0xc0, !PT ;  /* 0x0000ffff070b7812 */ /* 0x000fe200078ec0ff */
[----:B------:R-:W5:Y:S01]  /*b190*/  MUFU.EX2 R169, R169 ;  /* 0x000000a900a97308 */ /* 0x000f620000000800 */
[----:B------:R-:W-:Y:S01]  /*b1a0*/  SHF.R.U32.HI R4, RZ, 0x10, R7 ;  /* 0x00000010ff047819 */ /* 0x000fe20000011607 */
[--C-:B------:R-:W-:Y:S01]  /*b1b0*/  FFMA.FTZ R226, R241, c[0x0][0x23c], -R146.reuse ;  /* 0x00008f00f1e27a23 */ /* 0x100fe20000010892 */
[----:B------:R-:W-:Y:S01]  /*b1c0*/  LOP3.LUT R138, R10, 0xff, RZ, 0xc0, !PT ;  /* 0x000000ff0a8a7812 */ /* 0x000fe200078ec0ff */
        /* <DEDUP_REMOVED lines=339> */
[----:B------:R-:W-:Y:S02]  /*c700*/  LOP3.LUT R162, R159, UR25, R162, 0x96, !PT ;  /* 0x000000199fa27c12 */ /* 0x000fe4000f8e96a2 */
        /* <DEDUP_REMOVED lines=106> */
.L_x_947:
        /* <DEDUP_REMOVED lines=29> */
[CC--:B------:R-:W-:Y:S01]  /*cf80*/  LEA.HI R8, R0.reuse, R5.reuse, RZ, 0x2 ;  /* 0x0000000500087211 */ /* 0x0c0fe200078f10ff */
[----:B------:R-:W-:Y:S01]  /*cf90*/  @!UP4 UIMAD UR16, UR6, UR5, UR16 ;  /* 0x000000050610c2a4 */ /* 0x000fe2000f8e0210 */
[----:B------:R-:W-:Y:S01]  /*cfa0*/  LEA.HI R0, R0, R5, RZ, 0x5 ;  /* 0x0000000500007211 */ /* 0x000fe200078f28ff */
[----:B------:R-:W-:Y:S01]  /*cfb0*/  @UP3 UIMAD UR19, UR19, UR8, URZ ;  /* 0x00000008131332a4 */ /* 0x000fe2000f8e023f */
[----:B------:R-:W-:Y:S01]  /*cfc0*/  SHF.R.S32.HI R6, RZ, 0x1f, R8 ;  /* 0x0000001fff067819 */ /* 0x000fe20000011408 */
[----:B------:R-:W-:-:S02]  /*cfd0*/  ULDC UR5, c[0x0][0x234] ;  /* 0x00008d0000057ab9 */ /* 0x000fc40000000800 */
[----:B------:R-:W-:Y:S02]  /*cfe0*/  UISETP.NE.OR UP0, UPT, UR12, -0x1, !UP2 ;  /* 0xffffffff0c00788c */ /* 0x000fe4000d705670 */
[----:B------:R-:W-:Y:S02]  /*cff0*/  @!UP3 USEL UR19, UR8, UR5, !UP1 ;  /* 0x000000050813b287 */ /* 0x000fe4000c800000 */
[----:B------:R-:W-:Y:S02]  /*d000*/  @!UP4 UIMAD.WIDE.U32 UR22, UR6, UR4, URZ ;  /* 0x000000040616c2a5 */ /* 0x000fe4000f8e003f */
[----:B------:R-:W-:Y:S02]  /*d010*/  @UP3 UMOV UR17, 0x1 ;  /* 0x0000000100113882 */ /* 0x000fe40000000000 */
        /* <DEDUP_REMOVED lines=15> */
[----:B------:R-:W-:Y:S01]  /*d110*/  IADD3 R8, -R8, R5, RZ ;  /* 0x0000000508087210 */ /* 0x000fe20007ffe1ff */
[----:B------:R-:W-:Y:S01]  /*d120*/  USEL UR5, UR5, URZ, !UP2 ;  /* 0x0000003f05057287 */ /* 0x000fe2000d000000 */
[----:B------:R-:W-:Y:S01]  /*d130*/  IADD3 R6, R7, -R6, RZ ;  /* 0x8000000607067210 */ /* 0x000fe20007ffe0ff */
[----:B------:R-:W-:Y:S01]  /*d140*/  USHF.L.U32 UR4, UR4, 0x6, URZ ;  /* 0x0000000604047899 */ /* 0x000fe2000800063f */
[----:B------:R-:W-:Y:S01]  /*d150*/  SHF.R.S32.HI R7, RZ, 0x5, R0 ;  /* 0x00000005ff077819 */ /* 0x000fe20000011400 */
[----:B------:R-:W1:Y:S01]  /*d160*/  @P3 MUFU.RCP R10, R2 ;  /* 0x00000002000a3308 */ /* 0x000e620000001000 */
[----:B------:R-:W-:Y:S01]  /*d170*/  R2P PR, R6, 0x6 ;  /* 0x0000000606007804 */ /* 0x000fe20000000000 */
[----:B--2---:R-:W-:Y:S01]  /*d180*/  UIMAD UR19, UR11, UR19, UR5 ;  /* 0x000000130b1372a4 */ /* 0x004fe2000f8e0205 */
[----:B------:R-:W-:Y:S01]  /*d190*/  LEA R8, R7, R8, 0x9 ;  /* 0x0000000807087211 */ /* 0x000fe200078e48ff */
[----:B------:R-:W-:Y:S01]  /*d1a0*/  @!UP2 UMOV UR24, URZ ;  /* 0x0000003f0018ac82 */ /* 0x000fe20008000000 */
[----:B------:R-:W-:Y:S01]  /*d1b0*/  LOP3.LUT R0, R0, 0xffffffe0, RZ, 0xc0, !PT ;  /* 0xffffffe000007812 */ /* 0x000fe200078ec0ff */
[----:B------:R-:W-:-:S02]  /*d1c0*/  @UP2 UMOV UR24, UR12 ;  /* 0x0000000c00182c82 */ /* 0x000fc40008000000 */
[----:B------:R-:W2:Y:S01]  /*d1d0*/  @P4 MUFU.RCP R9, R4 ;  /* 0x0000000400094308 */ /* 0x000ea20000001000 */
[----:B------:R-:W-:Y:S01]  /*d1e0*/  IADD3 R0, -R0, R5, RZ ;  /* 0x0000000500007210 */ /* 0x000fe20007ffe1ff */
[----:B------:R-:W-:Y:S01]  /*d1f0*/  @!UP2 UMOV UR25, URZ ;  /* 0x0000003f0019ac82 */ /* 0x000fe20008000000 */
[----:B------:R-:W-:Y:S01]  /*d200*/  MOV R5, 0x7f800000 ;  /* 0x7f80000000057802 */ /* 0x000fe20000000f00 */
[----:B------:R-:W-:Y:S02]  /*d210*/  USHF.R.S32.HI UR5, URZ, 0x1f, UR4 ;  /* 0x0000001f3f057899 */ /* 0x000fe40008011404 */
[----:B------:R-:W-:Y:S01]  /*d220*/  @UP2 USHF.R.S32.HI UR25, URZ, 0x1f, UR12 ;  /* 0x0000001f3f192899 */ /* 0x000fe2000801140c */
[----:B-1----:R-:W-:Y:S01]  /*d230*/  FMUL.FTZ R10, R10, c[0x0][0x2dc] ;  /* 0x0000b7000a0a7a20 */ /* 0x002fe20000410000 */
[----:B------:R-:W-:Y:S01]  /*d240*/  @P4 MUFU.LG2 R4, R4 ;  /* 0x0000000400044308 */ /* 0x000fe20000000c00 */
[----:B------:R-:W-:Y:S02]  /*d250*/  USHF.R.S32.HI UR6, URZ, 0x1f, UR19 ;  /* 0x0000001f3f067899 */ /* 0x000fe40008011413 */
[C---:B------:R-:W-:Y:S01]  /*d260*/  FMUL.FTZ R130, R10.reuse, R130 ;  /* 0x000000820a827220 */ /* 0x040fe20000410000 */
[----:B------:R-:W-:Y:S01]  /*d270*/  UIADD3 UR4, UP1, UP0, UR4, UR24, UR19 ;  /* 0x0000001804047290 */ /* 0x000fe2000f83e013 */
[C---:B------:R-:W-:Y:S01]  /*d280*/  FMUL.FTZ R131, R10.reuse, R131 ;  /* 0x000000830a837220 */ /* 0x040fe20000410000 */
[----:B------:R-:W-:Y:S01]  /*d290*/  @!UP4 UIADD3 UR7, UR23, UR16, URZ ;  /* 0x000000101707c290 */ /* 0x000fe2000fffe03f */
[C---:B------:R-:W-:Y:S01]  /*d2a0*/  FMUL.FTZ R126, R10.reuse, R126 ;  /* 0x0000007e0a7e7220 */ /* 0x040fe20000410000 */
[----:B------:R-:W1:Y:S01]  /*d2b0*/  @P3 MUFU.LG2 R2, R2 ;  /* 0x0000000200023308 */ /* 0x000e620000000c00 */
        /* <DEDUP_REMOVED lines=114> */
[C---:B------:R-:W-:Y:S01]  /*d9e0*/  FMUL.FTZ R44, R9.reuse, R44 ;  /* 0x0000002c092c7220 */ /* 0x040fe20000410000 */
[----:B------:R-:W-:Y:S01]  /*d9f0*/  IADD3 R21, R8, R13, RZ ;  /* 0x0000000d08157210 */ /* 0x000fe20007ffe0ff */
[C---:B------:R-:W-:Y:S01]  /*da00*/  FMUL.FTZ R45, R9.reuse, R45 ;  /* 0x0000002d092d7220 */ /* 0x040fe20000410000 */
[----:B------:R1:W-:Y:S01]  /*da10*/  STS [R11+0x400], R130 ;  /* 0x000400820b007388 */ /* 0x0003e20000000800 */
[----:B------:R-:W-:Y:S01]  /*da20*/  FMUL.FTZ R48, R9, R48 ;  /* 0x0000003009307220 */ /* 0x000fe20000410000 */
[----:B------:R-:W-:Y:S01]  /*da30*/  F2FP.BF16.PACK_AB R104, R105, R104 ;  /* 0x000000686968723e */ /* 0x000fe200000010ff */
[----:B------:R-:W-:Y:S01]  /*da40*/  FMUL.FTZ R49, R9, R49 ;  /* 0x0000003109317220 */ /* 0x000fe20000410000 */
[----:B------:R1:W-:Y:S01]  /*da50*/  STS [R13], R124 ;  /* 0x0000007c0d007388 */ /* 0x0003e20000000800 */
[----:B------:R-:W-:Y:S01]  /*da60*/  IADD3 R23, R15, R8, RZ ;  /* 0x000000080f177210 */ /* 0x000fe20007ffe0ff */
[----:B------:R-:W-:Y:S01]  /*da70*/  FMUL.FTZ R52, R9, R52 ;  /* 0x0000003409347220 */ /* 0x000fe20000410000 */
[----:B------:R-:W-:Y:S01]  /*da80*/  F2FP.BF16.PACK_AB R100, R101, R100 ;  /* 0x000000646564723e */ /* 0x000fe200000010ff */
[----:B------:R1:W-:Y:S01]  /*da90*/  STS [R13+0x400], R126 ;  /* 0x0004007e0d007388 */ /* 0x0003e20000000800 */
[----:B------:R-:W-:Y:S01]  /*daa0*/  FMUL.FTZ R53, R9, R53 ;  /* 0x0000003509357220 */ /* 0x000fe20000410000 */
[----:B------:R-:W-:Y:S01]  /*dab0*/  IADD3 R25, R17, R8, RZ ;  /* 0x0000000811197210 */ /* 0x000fe20007ffe0ff */
[C---:B------:R-:W-:Y:S01]  /*dac0*/  FMUL.FTZ R56, R9.reuse, R56 ;  /* 0x0000003809387220 */ /* 0x040fe20000410000 */
[----:B------:R1:W-:Y:S01]  /*dad0*/  STS [R15], R120 ;  /* 0x000000780f007388 */ /* 0x0003e20000000800 */
[----:B------:R-:W-:Y:S01]  /*dae0*/  FMUL.FTZ R57, R9, R57 ;  /* 0x0000003909397220 */ /* 0x000fe20000410000 */
[----:B------:R-:W-:Y:S01]  /*daf0*/  F2FP.BF16.PACK_AB R36, R37, R36 ;  /* 0x000000242524723e */ /* 0x000fe200000010ff */
[C---:B------:R-:W-:Y:S01]  /*db00*/  FMUL.FTZ R60, R9.reuse, R60 ;  /* 0x0000003c093c7220 */ /* 0x040fe20000410000 */
[----:B------:R1:W-:Y:S01]  /*db10*/  STS [R15+0x400], R122 ;  /* 0x0004007a0f007388 */ /* 0x0003e20000000800 */
        /* <DEDUP_REMOVED lines=38> */
[----:B------:R-:W-:Y:S01]  /*dd80*/  @P4 FMUL.FTZ R57, R4, 0.69314718246459960938 ;  /* 0x3f31721804394820 */ /* 0x000fe20000410000 */
[----:B------:R1:W-:Y:S01]  /*dd90*/  STS [R25+0x400], R102 ;  /* 0x0004006619007388 */ /* 0x0003e20000000800 */
[----:B------:R-:W-:Y:S01]  /*dda0*/  F2FP.BF16.PACK_AB R80, R81, R80 ;  /* 0x000000505150723e */ /* 0x000fe200000010ff */
[----:B------:R-:W-:Y:S01]  /*ddb0*/  @P3 FFMA.FTZ R5, R3, c[0x0][0x238], R2 ;  /* 0x00008e0003053a23 */ /* 0x000fe20000010002 */
[----:B------:R-:W-:Y:S01]  /*ddc0*/  F2FP.BF16.PACK_AB R84, R85, R84 ;  /* 0x000000545554723e */ /* 0x000fe200000010ff */
[----:B------:R1:W-:Y:S01]  /*ddd0*/  STS [R11+0x2000], R36 ;  /* 0x002000240b007388 */ /* 0x0003e20000000800 */
[----:B------:R-:W-:-:S02]  /*dde0*/  F2FP.BF16.PACK_AB R88, R89, R88 ;  /* 0x000000585958723e */ /* 0x000fc400000010ff */
[----:B------:R-:W-:Y:S01]  /*ddf0*/  F2FP.BF16.PACK_AB R92, R93, R92 ;  /* 0x0000005c5d5c723e */ /* 0x000fe200000010ff */
[----:B------:R1:W-:Y:S01]  /*de00*/  STS [R11+0x2400], R38 ;  /* 0x002400260b007388 */ /* 0x0003e20000000800 */
[----:B------:R-:W-:Y:S02]  /*de10*/  F2FP.BF16.PACK_AB R94, R95, R94 ;  /* 0x0000005e5f5e723e */ /* 0x000fe400000010ff */
[----:B------:R-:W-:Y:S01]  /*de20*/  F2FP.BF16.PACK_AB R9, R9, R96 ;  /* 0x000000600909723e */ /* 0x000fe200000010ff */
[----:B------:R1:W-:Y:S01]  /*de30*/  STS [R13+0x2000], R40 ;  /* 0x002000280d007388 */ /* 0x0003e20000000800 */
[----:B------:R-:W-:Y:S02]  /*de40*/  F2FP.BF16.PACK_AB R98, R99, R98 ;  /* 0x000000626362723e */ /* 0x000fe400000010ff */
[----:B------:R-:W-:Y:S01]  /*de50*/  SHF.R.S32.HI R6, RZ, 0x1f, R7 ;  /* 0x0000001fff067819 */ /* 0x000fe20000011407 */
[----:B------:R1:W-:Y:S01]  /*de60*/  STS [R13+0x2400], R42 ;  /* 0x0024002a0d007388 */ /* 0x0003e20000000800 */
[----:B------:R-:W-:-:S02]  /*de70*/  LOP3.LUT P0, RZ, R0, 0x3, RZ, 0xc0, !PT ;  /* 0x0000000300ff7812 */ /* 0x000fc4000780c0ff */
[----:B------:R-:W-:Y:S01]  /*de80*/  LEA.HI R6, R6, R7, RZ, 0x2 ;  /* 0x0000000706067211 */ /* 0x000fe200078f10ff */
[----:B------:R1:W-:Y:S01]  /*de90*/  STS [R15+0x2000], R44 ;  /* 0x0020002c0f007388 */ /* 0x0003e20000000800 */
[----:B------:R-:W-:Y:S01]  /*dea0*/  MOV R0, 0x7f800000 ;  /* 0x7f80000000007802 */ /* 0x000fe20000000f00 */
[----:B------:R-:W-:Y:S01]  /*deb0*/  @P4 FFMA.FTZ R0, R132, c[0x0][0x238], R57 ;  /* 0x00008e0084004a23 */ /* 0x000fe20000010039 */
[----:B------:R-:W-:Y:S01]  /*dec0*/  LOP3.LUT R6, R6, 0xffffffc, RZ, 0xc0, !PT ;  /* 0x0ffffffc06067812 */ /* 0x000fe200078ec0ff */
[----:B------:R1:W-:Y:S03]  /*ded0*/  STS [R15+0x2400], R46 ;  /* 0x0024002e0f007388 */ /* 0x0003e60000000800 */
[----:B------:R-:W-:Y:S01]  /*dee0*/  IADD3 R7, R7, -R6, RZ ;  /* 0x8000000607077210 */ /* 0x000fe20007ffe0ff */
[----:B------:R1:W-:Y:S03]  /*def0*/  STS [R17+0x2000], R48 ;  /* 0x0020003011007388 */ /* 0x0003e60000000800 */
[----:B------:R-:W-:Y:S01]  /*df00*/  LEA R7, R7, R208, 0x4 ;  /* 0x000000d007077211 */ /* 0x000fe200078e20ff */
        /* <DEDUP_REMOVED lines=55> */
.L_x_952:
[----:B--23--:R-:W-:Y:S05]  /*e280*/  BSYNC B0 ;  /* 0x0000000000007941 */ /* 0x00cfea0003800000 */
.L_x_951:
[----:B------:R-:W2:Y:S01]  /*e290*/  S2R R3, SR_TID.X ;  /* 0x0000000000037919 */ /* 0x000ea20000002100 */
[----:B------:R-:W-:Y:S01]  /*e2a0*/  IADD3 R4, P0, R212, UR18, RZ ;  /* 0x00000012d4047c10 */ /* 0x000fe2000ff1e0ff */
[----:B------:R-:W-:Y:S01]  /*e2b0*/  USHF.R.S32.HI UR6, URZ, 0x1f, UR11 ;  /* 0x0000001f3f067899 */ /* 0x000fe2000801140b */
[----:B------:R-:W-:Y:S01]  /*e2c0*/  BSSY B0, `(.L_x_953) ;  /* 0x0000017000007945 */ /* 0x000fe20003800000 */
[----:B-1----:R-:W1:Y:S01]  /*e2d0*/  S2R R0, SR_CTAID.Z ;  /* 0x0000000000007919 */ /* 0x002e620000002700 */
[----:B------:R-:W-:Y:S01]  /*e2e0*/  IADD3.X R5, R213, UR7, RZ, P0, !PT ;  /* 0x00000007d5057c10 */ /* 0x000fe200087fe4ff */
[----:B------:R-:W-:-:S02]  /*e2f0*/  ULDC.64 UR4, c[0x0][0x1f0] ;  /* 0x00007c0000047ab9 */ /* 0x000fc40000000a00 */
[----:B------:R-:W-:-:S04]  /*e300*/  UIMAD UR4, UR6, UR4, URZ ;  /* 0x00000004060472a4 */ /* 0x000fc8000f8e023f */
[----:B------:R-:W-:Y:S01]  /*e310*/  UIMAD UR4, UR11, UR5, UR4 ;  /* 0x000000050b0472a4 */ /* 0x000fe2000f8e0204 */
[----:B--2---:R-:W-:-:S04]  /*e320*/  SHF.R.S32.HI R2, RZ, 0x1f, R3 ;  /* 0x0000001fff027819 */ /* 0x004fc80000011403 */
[----:B------:R-:W-:Y:S01]  /*e330*/  LEA.HI R2, R2, R3, RZ, 0x3 ;  /* 0x0000000302027211 */ /* 0x000fe200078f18ff */
[----:B-1----:R-:W-:-:S03]  /*e340*/  IMAD.WIDE.U32 R4, R0, c[0x0][0x1f0], R4 ;  /* 0x00007c0000047a25 */ /* 0x002fc600078e0004 */
        /* <DEDUP_REMOVED lines=14> */
.L_x_954:
[----:B------:R-:W-:Y:S05]  /*e430*/  BSYNC B0 ;  /* 0x0000000000007941 */ /* 0x000fea0003800000 */
.L_x_953:
        /* <DEDUP_REMOVED lines=17> */
.L_x_956:
[----:B------:R-:W-:Y:S05]  /*e550*/  BSYNC B0 ;  /* 0x0000000000007941 */ /* 0x000fea0003800000 */
.L_x_955:
        /* <DEDUP_REMOVED lines=17> */
.L_x_958:
[----:B------:R-:W-:Y:S05]  /*e670*/  BSYNC B0 ;  /* 0x0000000000007941 */ /* 0x000fea0003800000 */
.L_x_957:
        /* <DEDUP_REMOVED lines=15> */
.L_x_959:
        /* <DEDUP_REMOVED lines=9> */
.L_x_1295:


//--------------------- .text._ZN5flash16flash_fwd_kernelI23Flash_fwd_kernel_traitsILi192ELi64ELi64ELi4ELb0ELb0EN7cutlass10bfloat16_tE19Flash_kernel_traitsILi192ELi64ELi64ELi4ES3_EELb0ELb0ELb1ELb0ELb0ELb1ELb1ELb0EEEvNS_16Flash_fwd_paramsE --------------------------
	.section	.text._ZN5flash16flash_fwd_kernelI23Flash_fwd_kernel_traitsILi192ELi64ELi64ELi4ELb0ELb0EN7cutlass10bfloat16_tE19Flash_kernel_traitsILi192ELi64ELi64ELi4ES3_EELb0ELb0ELb1ELb0ELb0ELb1ELb1ELb0EEEvNS_16Flash_fwd_paramsE,"ax",@progbits
	.sectioninfo	@"SHI_REGISTERS=255"
	.align	128
        .global         _ZN5flash16flash_fwd_kernelI23Flash_fwd_kernel_traitsILi192ELi64ELi64ELi4ELb0ELb0EN7cutlass10bfloat16_tE19Flash_kernel_traitsILi192ELi64ELi64ELi4ES3_EELb0ELb0ELb1ELb0ELb0ELb1ELb1ELb0EEEvNS_16Flash_fwd_paramsE
        .type           _ZN5flash16flash_fwd_kernelI23Flash_fwd_kernel_traitsILi192ELi64ELi64ELi4ELb0ELb0EN7cutlass10bfloat16_tE19Flash_kernel_traitsILi192ELi64ELi64ELi4ES3_EELb0ELb0ELb1ELb0ELb0ELb1ELb1ELb0EEEvNS_16Flash_fwd_paramsE,@function
        .size           _ZN5flash16flash_fwd_kernelI23Flash_fwd_kernel_traitsILi192ELi64ELi64ELi4ELb0ELb0EN7cutlass10bfloat16_tE19Flash_kernel_traitsILi192ELi64ELi64ELi4ES3_EELb0ELb0ELb1ELb0ELb0ELb1ELb1ELb0EEEvNS_16Flash_fwd_paramsE,(.L_x_1296 - _ZN5flash16flash_fwd_kernelI23Flash_fwd_kernel_traitsILi192ELi64ELi64ELi4ELb0ELb0EN7cutlass10bfloat16_tE19Flash_kernel_traitsILi192ELi64ELi64ELi4ES3_EELb0ELb0ELb1ELb0ELb0ELb1ELb1ELb0EEEvNS_16Flash_fwd_paramsE)
        .other          _ZN5flash16flash_fwd_kernelI23Flash_fwd_kernel_traitsILi192ELi64ELi64ELi4ELb0ELb0EN7cutlass10bfloat16_tE19Flash_kernel_traitsILi192ELi64ELi64ELi4ES3_EELb0ELb0ELb1ELb0ELb0ELb1ELb1ELb0EEEvNS_16Flash_fwd_paramsE,@"STO_CUDA_ENTRY STV_DEFAULT"
_ZN5flash16flash_fwd_kernelI23Flash_fwd_kernel_traitsILi192ELi64ELi64ELi4ELb0ELb0EN7cutlass10bfloat16_tE19Flash_kernel_traitsILi192ELi64ELi64ELi4ES3_EELb0ELb0ELb1ELb0ELb0ELb1ELb1ELb0EEEvNS_16Flash_fwd_paramsE:
.text._ZN5flash16flash_fwd_kernelI23Flash_fwd_kernel_traitsILi192ELi64ELi64ELi4ELb0ELb0EN7cutlass10bfloat16_tE19Flash_kernel_traitsILi192ELi64ELi64ELi4ES3_EELb0ELb0ELb1ELb0ELb0ELb1ELb1ELb0EEEvNS_16Flash_fwd_paramsE:
        /* <DEDUP_REMOVED lines=56> */
.L_x_960:
[----:B------:R-:W-:Y:S02]  /*0380*/  ULDC UR6, c[0x0][0x218] ;  /* 0x0000860000067ab9 */ /* 0x000fe40000000800 */
.L_x_961:
        /* <DEDUP_REMOVED lines=116> */
.L_x_964:
[----:B------:R-:W-:Y:S05]  /*0ad0*/  BSYNC B0 ;  /* 0x0000000000007941 */ /* 0x000fea0003800000 */
.L_x_963:
        /* <DEDUP_REMOVED lines=17> */
.L_x_966:
[----:B------:R-:W-:Y:S05]  /*0bf0*/  BSYNC B0 ;  /* 0x0000000000007941 */ /* 0x000fea0003800000 */
.L_x_965:
        /* <DEDUP_REMOVED lines=17> */
.L_x_968:
[----:B------:R-:W-:Y:S05]  /*0d10*/  BSYNC B0 ;  /* 0x0000000000007941 */ /* 0x000fea0003800000 */
.L_x_967:
        /* <DEDUP_REMOVED lines=16> */
.L_x_970:
[----:B------:R-:W-:Y:S05]  /*0e20*/  BSYNC B0 ;  /* 0x0000000000007941 */ /* 0x000fea0003800000 */
.L_x_969:
        /* <DEDUP_REMOVED lines=35> */
.L_x_962:
        /* <DEDUP_REMOVED lines=32> */
.L_x_971:
        /* <DEDUP_REMOVED lines=44> */
.L_x_972:
[----:B------:R-:W-:Y:S01]  /*1520*/  SHF.R.S32.HI R5, RZ, 0x1f, R4 ;  /* 0x0000001fff057819 */ /* 0x000fe20000011404 */
[----:B------:R-:W1:Y:S01]  /*1530*/  S2R R18, SR_CTAID.Z ;  /* 0x0000000000127919 */ /* 0x000e620000002700 */
[----:B------:R-:W-:Y:S01]  /*1540*/  UIADD3 UR11, -UR13, UR16, URZ ;  /* 0x000000100d0b7290 */ /* 0x000fe2000fffe13f */
[----:B------:R-:W-:Y:S01]  /*1550*/  IMAD.SHL.U32 R213, R4, 0x2, RZ ;  /* 0x0000000204d57824 */ /* 0x000fe200078e00ff */
[CC--:B------:R-:W-:Y:S01]  /*1560*/  LEA.HI R16, R5.reuse, R4.reuse, RZ, 0x3 ;  /* 0x0000000405107211 */ /* 0x0c0fe200078f18ff */
[----:B------:R-:W2:Y:S01]  /*1570*/  S2R R207, SR_CTAID.X ;  /* 0x0000000000cf7919 */ /* 0x000ea20000002500 */
[----:B------:R-:W-:Y:S01]  /*1580*/  ULDC.64 UR4, c[0x0][0x1a8] ;  /* 0x00006a0000047ab9 */ /* 0x000fe20000000a00 */
[----:B------:R-:W-:Y:S01]  /*1590*/  LEA.HI R7, R5, R4, RZ, 0x6 ;  /* 0x0000000405077211 */ /* 0x000fe200078f30ff */
[----:B------:R-:W-:Y:S01]  /*15a0*/  UIMAD UR4, UR20, UR4, URZ ;  /* 0x00000004140472a4 */ /* 0x000fe2000f8e023f */
[----:B------:R-:W-:Y:S02]  /*15b0*/  LOP3.LUT R3, R16, 0xfffffff8, RZ, 0xc0, !PT ;  /* 0xfffffff810037812 */ /* 0x000fe400078ec0ff */
[----:B------:R-:W-:Y:S01]  /*15c0*/  SHF.R.S32.HI R16, RZ, 0x3, R16 ;  /* 0x00000003ff107819 */ /* 0x000fe20000011410 */
[----:B------:R-:W-:Y:S01]  /*15d0*/  UIMAD UR4, UR12, UR5, UR4 ;  /* 0x000000050c0472a4 */ /* 0x000fe2000f8e0204 */
[----:B------:R-:W-:Y:S01]  /*15e0*/  IMAD.SHL.U32 R7, R7, 0x8, RZ ;  /* 0x0000000807077824 */ /* 0x000fe200078e00ff */
[----:B------:R-:W-:Y:S01]  /*15f0*/  UMOV UR20, 0x6 ;  /* 0x0000000600147882 */ /* 0x000fe20000000000 */
[----:B------:R-:W-:Y:S01]  /*1600*/  IMAD.IADD R0, R4, 0x1, -R3 ;  /* 0x0000000104007824 */ /* 0x000fe200078e0a03 */
[C---:B------:R-:W-:Y:S01]  /*1610*/  IADD3 R6, R16.reuse, 0x10, RZ ;  /* 0x0000001010067810 */ /* 0x040fe20007ffe0ff */
[C---:B------:R-:W-:Y:S01]  /*1620*/  IMAD.SHL.U32 R3, R16.reuse, 0x40, RZ ;  /* 0x0000004010037824 */ /* 0x040fe200078e00ff */
[----:B------:R-:W-:Y:S01]  /*1630*/  IADD3 R2, R16, 0x20, RZ ;  /* 0x0000002010027810 */ /* 0x000fe20007ffe0ff */
[----:B------:R-:W-:Y:S01]  /*1640*/  IMAD.SHL.U32 R220, R0, 0x8, RZ ;  /* 0x0000000800dc7824 */ /* 0x000fe200078e00ff */
[----:B------:R-:W-:-:S02]  /*1650*/  ISETP.GE.AND P1, PT, R6, UR11, PT ;  /* 0x0000000b06007c0c */ /* 0x000fc4000bf26270 */
[----:B------:R-:W-:Y:S02]  /*1660*/  LOP3.LUT R3, R3, 0x1c0, RZ, 0xc0, !PT ;  /* 0x000001c003037812 */ /* 0x000fe400078ec0ff */
[--C-:B------:R-:W-:Y:S02]  /*1670*/  SHF.R.S32.HI R221, RZ, 0x1f, R220.reuse ;  /* 0x0000001fffdd7819 */ /* 0x100fe400000114dc */
[----:B------:R-:W-:Y:S02]  /*1680*/  IADD3 R8, P0, R220, UR6, RZ ;  /* 0x00000006dc087c10 */ /* 0x000fe4000ff1e0ff */
[----:B------:R-:W-:Y:S01]  /*1690*/  SHF.R.U32.HI R204, RZ, 0x3, R3 ;  /* 0x00000003ffcc7819 */ /* 0x000fe20000011603 */
[----:B------:R-:W-:Y:S01]  /*16a0*/  IMAD.WIDE.U32 R26, R16, c[0x0][0x1a0], R220 ;  /* 0x00006800101a7a25 */ /* 0x000fe200078e00dc */
[----:B------:R-:W-:Y:S01]  /*16b0*/  IADD3.X R9, R221, UR17, RZ, P0, !PT ;  /* 0x00000011dd097c10 */ /* 0x000fe200087fe4ff */
[----:B------:R-:W-:Y:S01]  /*16c0*/  UIADD3 UR17, UR8, -0x1, URZ ;  /* 0xffffffff08117890 */ /* 0x000fe2000fffe03f */
[----:B------:R-:W-:-:S02]  /*16d0*/  SHF.R.S32.HI R17, RZ, 0x1f, R16 ;  /* 0x0000001fff117819 */ /* 0x000fc40000011410 */
[----:B------:R-:W-:Y:S01]  /*16e0*/  LOP3.LUT R3, R3, 0x38, R220, 0xf8, !PT ;  /* 0x0000003803037812 */ /* 0x000fe200078ef8dc */
[----:B-1----:R-:W-:Y:S01]  /*16f0*/  IMAD.WIDE.U32 R18, R18, c[0x0][0x1a8], R8 ;  /* 0x00006a0012127a25 */ /* 0x002fe200078e0008 */
[----:B------:R-:W-:Y:S01]  /*1700*/  ISETP.GE.AND P4, PT, R2, UR11, PT ;  /* 0x0000000b02007c0c */ /* 0x000fe2000bf86270 */
[----:B------:R-:W-:Y:S01]  /*1710*/  UIMAD UR12, UR17, -0x40, UR14 ;  /* 0xffffffc0110c78a4 */ /* 0x000fe2000f8e020e */
[----:B------:R-:W-:Y:S01]  /*1720*/  LOP3.LUT R204, R3, R204, RZ, 0x3c, !PT ;  /* 0x000000cc03cc7212 */ /* 0x000fe200078e3cff */
[----:B------:R-:W-:Y:S01]  /*1730*/  IMAD R3, R17, c[0x0][0x198], RZ ;  /* 0x0000660011037a24 */ /* 0x000fe200078e02ff */
[C---:B------:R-:W-:Y:S01]  /*1740*/  IADD3 R203, R16.reuse, 0x30, RZ ;  /* 0x0000003010cb7810 */ /* 0x040fe20007ffe0ff */
[C---:B------:R-:W-:Y:S01]  /*1750*/  IMAD.WIDE.U32 R8, R16.reuse, c[0x0][0x198], R220 ;  /* 0x0000660010087a25 */ /* 0x040fe200078e00dc */
[----:B------:R-:W-:Y:S01]  /*1760*/  ISETP.GE.AND P2, PT, R16, UR11, PT ;  /* 0x0000000b10007c0c */ /* 0x000fe2000bf46270 */
[----:B------:R-:W-:Y:S01]  /*1770*/  USHF.R.S32.HI UR15, URZ, 0x1f, UR17 ;  /* 0x0000001f3f0f7899 */ /* 0x000fe20008011411 */
[----:B------:R-:W-:Y:S01]  /*1780*/  ISETP.GE.AND P0, PT, R203, UR11, PT ;  /* 0x0000000bcb007c0c */ /* 0x000fe2000bf06270 */
[----:B--2---:R-:W-:Y:S01]  /*1790*/  IMAD.WIDE R206, R207, 0x40, R16 ;  /* 0x00000040cfce7825 */ /* 0x004fe200078e0210 */
[----:B------:R-:W-:-:S02]  /*17a0*/  IADD3 R208, P3, R8, UR22, RZ ;  /* 0x0000001608d07c10 */ /* 0x000fc4000ff7e0ff */
[----:B------:R-:W-:Y:S01]  /*17b0*/  IADD3 R19, R19, UR4, RZ ;  /* 0x0000000413137c10 */ /* 0x000fe2000fffe0ff */
[----:B------:R-:W-:Y:S01]  /*17c0*/  IMAD R3, R16, c[0x0][0x19c], R3 ;  /* 0x0000670010037a24 */ /* 0x000fe200078e0203 */
[----:B------:R-:W-:Y:S01]  /*17d0*/  @!P1 IADD3 R14, P5, R206, 0x10, RZ ;  /* 0x00000010ce0e9810 */ /* 0x000fe20007fbe0ff */
[--C-:B------:R-:W-:Y:S01]  /*17e0*/  @!P1 IMAD.MOV.U32 R10, RZ, RZ, R18.reuse ;  /* 0x000000ffff0a9224 */ /* 0x100fe200078e0012 */
[----:B------:R-:W-:Y:S01]  /*17f0*/  LOP3.LUT R204, R204, 0xfffffe00, R7, 0xf8, !PT ;  /* 0xfffffe00cccc7812 */ /* 0x000fe200078ef807 */
[----:B------:R-:W-:Y:S01]  /*1800*/  @!P1 IMAD.MOV.U32 R11, RZ, RZ, R19 ;  /* 0x000000ffff0b9224 */ /* 0x000fe200078e0013 */
[----:B------:R-:W-:Y:S01]  /*1810*/  IADD3.X R209, R9, UR7, R3, P3, !PT ;  /* 0x0000000709d17c10 */ /* 0x000fe20009ffe403 */
[--C-:B------:R-:W-:Y:S01]  /*1820*/  @!P1 IMAD.X R3, RZ, RZ, R207.reuse, P5 ;  /* 0x000000ffff039224 */ /* 0x100fe200028e06cf */
[C---:B------:R-:W-:Y:S01]  /*1830*/  @!P4 IADD3 R12, P3, R206.reuse, 0x20, RZ ;  /* 0x00000020ce0cc810 */ /* 0x040fe20007f7e0ff */
[----:B------:R-:W-:Y:S01]  /*1840*/  @!P2 IMAD R9, R207, c[0x0][0x190], RZ ;  /* 0x00006400cf09aa24 */ /* 0x000fe200078e02ff */
[----:B------:R-:W-:Y:S01]  /*1850*/  ULDC.64 UR6, c[0x0][0x198] ;  /* 0x0000660000067ab9 */ /* 0x000fe20000000a00 */
[----:B------:R-:W-:Y:S01]  /*1860*/  @!P1 IMAD R3, R3, c[0x0][0x190], RZ ;  /* 0x0000640003039a24 */ /* 0x000fe200078e02ff */
[----:B------:R-:W-:Y:S01]  /*1870*/  USHF.L.U32 UR22, UR6, 0x6, URZ ;  /* 0x0000000606167899 */ /* 0x000fe2000800063f */
[----:B------:R-:W-:Y:S01]  /*1880*/  @!P4 IMAD.X R7, RZ, RZ, R207, P3 ;  /* 0x000000ffff07c224 */ /* 0x000fe200018e06cf */
[C---:B------:R-:W-:Y:S01]  /*1890*/  @!P0 IADD3 R28, P3, R206.reuse, 0x30, RZ ;  /* 0x00000030ce1c8810 */ /* 0x040fe20007f7e0ff */
[--C-:B------:R-:W-:Y:S01]  /*18a0*/  @!P4 IMAD.MOV.U32 R22, RZ, RZ, R18.reuse ;  /* 0x000000ffff16c224 */ /* 0x100fe200078e0012 */
[----:B------:R-:W-:Y:S01]  /*18b0*/  USHF.L.U64.HI UR20, UR6, UR20, UR7 ;  /* 0x0000001406147299 */ /* 0x000fe20008010207 */
[--C-:B------:R-:W-:Y:S01]  /*18c0*/  @!P4 IMAD.MOV.U32 R23, RZ, RZ, R19.reuse ;  /* 0x000000ffff17c224 */ /* 0x100fe200078e0013 */
[----:B------:R-:W-:Y:S01]  /*18d0*/  UIMAD.WIDE.U32 UR26, UR6, 0x20, URZ ;  /* 0x00000020061a78a5 */ /* 0x000fe2000f8e003f */
[----:B------:R-:W-:Y:S01]  /*18e0*/  @!P0 IMAD.MOV.U32 R20, RZ, RZ, R18 ;  /* 0x000000ffff148224 */ /* 0x000fe200078e0012 */
[----:B------:R-:W-:Y:S01]  /*18f0*/  UIMAD UR4, UR20, UR17, URZ ;  /* 0x00000011140472a4 */ /* 0x000fe2000f8e023f */
[----:B------:R-:W-:Y:S01]  /*1900*/  @!P0 IMAD.MOV.U32 R21, RZ, RZ, R19 ;  /* 0x000000ffff158224 */ /* 0x000fe200078e0013 */
[----:B------:R-:W-:Y:S01]  /*1910*/  LEA.HI R96, R5, R4, RZ, 0x5 ;  /* 0x0000000405607211 */ /* 0x000fe200078f28ff */
[C---:B------:R-:W-:Y:S01]  /*1920*/  @!P2 IMAD R8, R206.reuse, c[0x0][0x194], R9 ;  /* 0x00006500ce08aa24 */ /* 0x040fe200078e0209 */
[----:B------:R-:W-:Y:S01]  /*1930*/  SHF.R.S32.HI R9, RZ, 0x1f, R134 ;  /* 0x0000001fff097819 */ /* 0x000fe20000011486 */
[----:B------:R-:W-:Y:S01]  /*1940*/  @!P2 IMAD.WIDE.U32 R18, R206, c[0x0][0x190], R18 ;  /* 0x00006400ce12aa25 */ /* 0x000fe200078e0012 */
[----:B------:R-:W-:Y:S01]  /*1950*/  UIMAD UR4, UR15, UR22, UR4 ;  /* 0x000000160f0472a4 */ /* 0x000fe2000f8e0204 */
[----:B------:R-:W-:-:S02]  /*1960*/  LOP3.LUT R213, R213, 0x6, RZ, 0xc0, !PT ;  /* 0x00000006d5d57812 */ /* 0x000fc400078ec0ff */
[C---:B------:R-:W-:Y:S02]  /*1970*/  @!P1 IMAD R3, R14.reuse, c[0x0][0x194], R3 ;  /* 0x000065000e039a24 */ /* 0x040fe400078e0203 */
[----:B------:R-:W-:-:S04]  /*1980*/  @!P1 IMAD.WIDE.U32 R14, R14, c[0x0][0x190], R10 ;  /* 0x000064000e0e9a25 */ /* 0x000fc800078e000a */
[----:B------:R-:W-:Y:S02]  /*1990*/  @!P4 IMAD R7, R7, c[0x0][0x190], RZ ;  /* 0x000064000707ca24 */ /* 0x000fe400078e02ff */
[----:B------:R-:W-:Y:S01]  /*19a0*/  @!P0 IMAD.X R11, RZ, RZ, R207, P3 ;  /* 0x000000ffff0b8224 */ /* 0x000fe200018e06cf */
[----:B------:R-:W-:Y:S01]  /*19b0*/  @!P2 LEA R24, P3, R18, c[0x0][0x160], 0x1 ;  /* 0x000058001218aa11 */ /* 0x000fe200078608ff */
[----:B------:R-:W-:Y:S02]  /*19c0*/  @!P2 IMAD.IADD R8, R19, 0x1, R8 ;  /* 0x000000011308a824 */ /* 0x000fe400078e0208 */
[C---:B------:R-:W-:Y:S02]  /*19d0*/  @!P4 IMAD R7, R12.reuse, c[0x0][0x194], R7 ;  /* 0x000065000c07ca24 */ /* 0x040fe400078e0207 */
[----:B------:R-:W-:Y:S01]  /*19e0*/  @!P4 IMAD.WIDE.U32 R12, R12, c[0x0][0x190], R22 ;  /* 0x000064000c0cca25 */ /* 0x000fe200078e0016 */
[----:B------:R-:W-:Y:S02]  /*19f0*/  @!P2 LEA.HI.X R25, R18, c[0x0][0x164], R8, 0x1, P3 ;  /* 0x000059001219aa11 */ /* 0x000fe400018f0c08 */
[----:B------:R-:W-:Y:S01]  /*1a00*/  @!P1 LEA R22, P3, R14, c[0x0][0x160], 0x1 ;  /* 0x000058000e169a11 */ /* 0x000fe200078608ff */
[----:B------:R-:W-:-:S02]  /*1a10*/  @!P1 IMAD.IADD R3, R15, 0x1, R3 ;  /* 0x000000010f039824 */ /* 0x000fc400078e0203 */
[----:B------:R-:W-:Y:S02]  /*1a20*/  @!P0 IMAD R11, R11, c[0x0][0x190], RZ ;  /* 0x000064000b0b8a24 */ /* 0x000fe400078e02ff */
[----:B------:R-:W-:Y:S01]  /*1a30*/  IMAD R219, R9, c[0x0][0x1b0], RZ ;  /* 0x00006c0009db7a24 */ /* 0x000fe200078e02ff */
[----:B------:R-:W-:Y:S01]  /*1a40*/  @!P1 LEA.HI.X R23, R14, c[0x0][0x164], R3, 0x1, P3 ;  /* 0x000059000e179a11 */ /* 0x000fe200018f0c03 */
[----:B------:R-:W-:Y:S01]  /*1a50*/  @!P0 IMAD R11, R28, c[0x0][0x194], R11 ;  /* 0x000065001c0b8a24 */ /* 0x000fe200078e020b */
[----:B------:R-:W-:Y:S01]  /*1a60*/  ISETP.GE.AND P3, PT, R6, UR12, PT ;  /* 0x0000000c06007c0c */ /* 0x000fe2000bf66270 */
[----:B------:R-:W-:Y:S01]  /*1a70*/  @!P0 IMAD.WIDE.U32 R28, R28, c[0x0][0x190], R20 ;  /* 0x000064001c1c8a25 */ /* 0x000fe200078e0014 */
[----:B------:R-:W-:-:S03]  /*1a80*/  @!P4 LEA R20, P5, R12, c[0x0][0x160], 0x1 ;  /* 0x000058000c14ca11 */ /* 0x000fc600078a08ff */
[----:B------:R-:W-:Y:S01]  /*1a90*/  IMAD R219, R134, c[0x0][0x1b4], R219 ;  /* 0x00006d0086db7a24 */ /* 0x000fe200078e02db */
[----:B------:R-:W-:Y:S01]  /*1aa0*/  @!P0 LEA R14, P6, R28, c[0x0][0x160], 0x1 ;  /* 0x000058001c0e8a11 */ /* 0x000fe200078c08ff */
[----:B------:R-:W-:-:S04]  /*1ab0*/  IMAD.WIDE.U32 R208, R134, c[0x0][0x1b0], R208 ;  /* 0x00006c0086d07a25 */ /* 0x000fc800078e00d0 */
[----:B------:R-:W-:Y:S02]  /*1ac0*/  IMAD.IADD R219, R209, 0x1, R219 ;  /* 0x00000001d1db7824 */ /* 0x000fe400078e02db */
[----:B------:R-:W-:Y:S02]  /*1ad0*/  IMAD.U32 R3, RZ, RZ, UR22 ;  /* 0x00000016ff037e24 */ /* 0x000fe4000f8e00ff */
[----:B------:R-:W-:Y:S02]  /*1ae0*/  IMAD.MOV.U32 R218, RZ, RZ, R208 ;  /* 0x000000ffffda7224 */ /* 0x000fe400078e00d0 */
[----:B------:R-:W-:Y:S02]  /*1af0*/  @!P0 IMAD.IADD R11, R29, 0x1, R11 ;  /* 0x000000011d0b8824 */ /* 0x000fe400078e020b */
[----:B------:R-:W-:Y:S02]  /*1b00*/  @!P4 IMAD.IADD R7, R13, 0x1, R7 ;  /* 0x000000010d07c824 */ /* 0x000fe400078e0207 */
[----:B------:R-:W-:Y:S01]  /*1b10*/  IMAD.U32 R13, RZ, RZ, UR6 ;  /* 0x00000006ff0d7e24 */ /* 0x000fe2000f8e00ff */
[----:B------:R-:W-:Y:S01]  /*1b20*/  @!P0 LEA.HI.X R15, R28, c[0x0][0x164], R11, 0x1, P6 ;  /* 0x000059001c0f8a11 */ /* 0x000fe200030f0c0b */
[----:B------:R-:W-:Y:S01]  /*1b30*/  IMAD.WIDE.U32 R18, R3, UR17, R218 ;  /* 0x0000001103127c25 */ /* 0x000fe2000f8e00da */
[----:B------:R-:W-:-:S02]  /*1b40*/  ISETP.GE.AND P6, PT, R16, UR12, PT ;  /* 0x0000000c10007c0c */ /* 0x000fc4000bfc6270 */
[----:B------:R-:W-:Y:S01]  /*1b50*/  @!P4 LEA.HI.X R21, R12, c[0x0][0x164], R7, 0x1, P5 ;  /* 0x000059000c15ca11 */ /* 0x000fe200028f0c07 */
[----:B------:R-:W-:Y:S01]  /*1b60*/  IMAD.U32 R12, RZ, RZ, UR6 ;  /* 0x00000006ff0c7e24 */ /* 0x000fe2000f8e00ff */
[----:B------:R-:W-:Y:S01]  /*1b70*/  @!P3 LEA R8, P5, R13, R18, 0x4 ;  /* 0x000000120d08b211 */ /* 0x000fe200078a20ff */
[----:B------:R-:W-:Y:S01]  /*1b80*/  IMAD.U32 R7, RZ, RZ, UR7 ;  /* 0x00000007ff077e24 */ /* 0x000fe2000f8e00ff */
[----:B------:R-:W-:Y:S01]  /*1b90*/  IADD3 R19, R19, UR4, RZ ;  /* 0x0000000413137c10 */ /* 0x000fe2000fffe0ff */
[----:B------:R-:W-:Y:S01]  /*1ba0*/  IMAD.SHL.U32 R204, R204, 0x2, RZ ;  /* 0x00000002cccc7824 */ /* 0x000fe200078e00ff */
[----:B------:R-:W-:Y:S01]  /*1bb0*/  ULDC.64 UR4, c[0x0][0x1a0] ;  /* 0x0000680000047ab9 */ /* 0x000fe20000000a00 */
[----:B------:R-:W-:Y:S01]  /*1bc0*/  IMAD R10, R17, c[0x0][0x1a0], RZ ;  /* 0x00006800110a7a24 */ /* 0x000fe200078e02ff */
[----:B------:R-:W-:Y:S01]  /*1bd0*/  @!P3 LEA.HI.X R7, R12, R19, R7, 0x4, P5 ;  /* 0x000000130c07b211 */ /* 0x000fe200028f2407 */
[----:B------:R-:W-:Y:S01]  /*1be0*/  IMAD R215, R9, c[0x0][0x1b8], RZ ;  /* 0x00006e0009d77a24 */ /* 0x000fe200078e02ff */
[----:B------:R-:W-:Y:S01]  /*1bf0*/  @!PT LDS RZ, [RZ] ;  /* 0x00000000fffff984 */ /* 0x000fe20000000800 */
[----:B------:R-:W-:Y:S01]  /*1c00*/  @!PT LDS RZ, [RZ] ;  /* 0x00000000fffff984 */ /* 0x000fe20000000800 */
[----:B------:R-:W-:Y:S01]  /*1c10*/  @!PT LDS RZ, [RZ] ;  /* 0x00000000fffff984 */ /* 0x000fe20000000800 */
[----:B------:R1:W-:Y:S01]  /*1c20*/  @!P2 LDGSTS.E.BYPASS.LTC128B.128 [R204], [R24.64] ;  /* 0x0000000018ccafae */ /* 0x0003e2000b901d52 */
[----:B------:R-:W-:Y:S01]  /*1c30*/  IMAD R10, R16, c[0x0][0x1a4], R10 ;  /* 0x00006900100a7a24 */ /* 0x000fe200078e020a */
[----:B------:R-:W-:Y:S01]  /*1c40*/  IADD3 R26, P5, R26, UR24, RZ ;  /* 0x000000181a1a7c10 */ /* 0x000fe2000ffbe0ff */
[----:B------:R-:W-:Y:S01]  /*1c50*/  UIMAD UR15, UR15, UR4, URZ ;  /* 0x000000040f0f72a4 */ /* 0x000fe2000f8e023f */
[----:B------:R1:W-:Y:S01]  /*1c60*/  @!P2 LDGSTS.E.BYPASS.LTC128B.128 [R204+0x2000], [R24.64+0x80] ;  /* 0x0200008018ccafae */ /* 0x0003e2000b901d52 */
[----:B------:R-:W-:Y:S01]  /*1c70*/  UIMAD.WIDE.U32 UR24, UR17, UR4, URZ ;  /* 0x00000004111872a5 */ /* 0x000fe2000f8e003f */
[----:B------:R-:W-:Y:S01]  /*1c80*/  IADD3.X R27, R27, UR21, R10, P5, !PT ;  /* 0x000000151b1b7c10 */ /* 0x000fe2000affe40a */
[----:B------:R-:W-:Y:S01]  /*1c90*/  USHF.L.U32 UR21, UR7, 0x5, URZ ;  /* 0x0000000507157899 */ /* 0x000fe2000800063f */
[----:B------:R1:W-:Y:S01]  /*1ca0*/  @!P2 LDGSTS.E.BYPASS.LTC128B.128 [R204+0x4000], [R24.64+0x100] ;  /* 0x0400010018ccafae */ /* 0x0003e2000b901d52 */
[----:B------:R-:W-:Y:S01]  /*1cb0*/  ISETP.GE.AND P2, PT, R2, UR12, PT ;  /* 0x0000000c02007c0c */ /* 0x000fe2000bf46270 */
[----:B------:R-:W-:Y:S01]  /*1cc0*/  UIMAD UR15, UR17, UR5, UR15 ;  /* 0x00000005110f72a4 */ /* 0x000fe2000f8e020f */
[----:B------:R-:W-:Y:S01]  /*1cd0*/  @!P3 LEA R12, P5, R8, c[0x0][0x168], 0x1 ;  /* 0x00005a00080cba11 */ /* 0x000fe200078a08ff */
[----:B------:R2:W-:Y:S01]  /*1ce0*/  @!P1 LDGSTS.E.BYPASS.LTC128B.128 [R204+0x800], [R22.64] ;  /* 0x0080000016cc9fae */ /* 0x0005e2000b901d52 */
[----:B------:R-:W-:Y:S01]  /*1cf0*/  IMAD R215, R134, c[0x0][0x1bc], R215 ;  /* 0x00006f0086d77a24 */ /* 0x000fe200078e02d7 */
[----:B------:R-:W-:Y:S01]  /*1d00*/  UIADD3 UR15, UR25, UR15, URZ ;  /* 0x0000000f190f7290 */ /* 0x000fe2000fffe03f */
[----:B------:R-:W-:Y:S01]  /*1d10*/  @!P3 LEA.HI.X R13, R8, c[0x0][0x16c], R7, 0x1, P5 ;  /* 0x00005b00080dba11 */ /* 0x000fe200028f0c07 */
[----:B------:R2:W-:Y:S01]  /*1d20*/  @!P1 LDGSTS.E.BYPASS.LTC128B.128 [R204+0x2800], [R22.64+0x80] ;  /* 0x0280008016cc9fae */ /* 0x0005e2000b901d52 */
[----:B------:R-:W-:-:S02]  /*1d30*/  IMAD.U32 R8, RZ, RZ, UR21 ;  /* 0x00000015ff087e24 */ /* 0x000fc4000f8e00ff */
[----:B------:R-:W-:Y:S01]  /*1d40*/  IMAD.U32 R7, RZ, RZ, UR6 ;  /* 0x00000006ff077e24 */ /* 0x000fe2000f8e00ff */
[----:B------:R2:W-:Y:S01]  /*1d50*/  @!P1 LDGSTS.E.BYPASS.LTC128B.128 [R204+0x4800], [R22.64+0x100] ;  /* 0x0480010016cc9fae */ /* 0x0005e2000b901d52 */
[----:B------:R-:W-:Y:S01]  /*1d60*/  @!P6 LEA R10, P1, R18, c[0x0][0x168], 0x1 ;  /* 0x00005a00120aea11 */ /* 0x000fe200078208ff */
[----:B------:R-:W-:Y:S01]  /*1d70*/  IMAD.WIDE.U32 R134, R134, c[0x0][0x1b8], R26 ;  /* 0x00006e0086867a25 */ /* 0x000fe200078e001a */
[C---:B------:R-:W-:Y:S01]  /*1d80*/  @!P2 IADD3 R9, P5, R18.reuse, UR26, RZ ;  /* 0x0000001a1209ac10 */ /* 0x040fe2000ffbe0ff */
[----:B------:R3:W-:Y:S01]  /*1d90*/  @!P4 LDGSTS.E.BYPASS.LTC128B.128 [R204+0x1000], [R20.64] ;  /* 0x0100000014cccfae */ /* 0x0007e2000b901d52 */
[----:B------:R-:W-:Y:S01]  /*1da0*/  @!P6 LEA.HI.X R11, R18, c[0x0][0x16c], R19, 0x1, P1 ;  /* 0x00005b00120bea11 */ /* 0x000fe200008f0c13 */
[----:B------:R-:W-:Y:S01]  /*1db0*/  IMAD.IADD R215, R135, 0x1, R215 ;  /* 0x0000000187d77824 */ /* 0x000fe200078e02d7 */
[----:B------:R-:W-:Y:S01]  /*1dc0*/  ISETP.GE.AND P1, PT, R203, UR12, PT ;  /* 0x0000000ccb007c0c */ /* 0x000fe2000bf26270 */
[----:B------:R3:W-:Y:S01]  /*1dd0*/  @!P4 LDGSTS.E.BYPASS.LTC128B.128 [R204+0x3000], [R20.64+0x80] ;  /* 0x0300008014cccfae */ /* 0x0007e2000b901d52 */
[----:B------:R-:W-:-:S03]  /*1de0*/  @!P2 IADD3.X R8, R19, UR27, R8, P5, !PT ;  /* 0x0000001b1308ac10 */ /* 0x000fc6000affe408 */
[----:B------:R3:W-:Y:S04]  /*1df0*/  @!P4 LDGSTS.E.BYPASS.LTC128B.128 [R204+0x5000], [R20.64+0x100] ;  /* 0x0500010014cccfae */ /* 0x0007e8000b901d52 */
[----:B------:R4:W-:Y:S04]  /*1e00*/  @!P0 LDGSTS.E.BYPASS.LTC128B.128 [R204+0x1800], [R14.64] ;  /* 0x018000000ecc8fae */ /* 0x0009e8000b901d52 */
[----:B------:R-:W-:Y:S01]  /*1e10*/  VOTEU.ALL UP0, P1 ;  /* 0x00000000003f7886 */ /* 0x000fe20000800000 */
[----:B-1----:R-:W-:Y:S01]  /*1e20*/  @!P1 IMAD.WIDE.U32 R24, R7, 0x30, R18 ;  /* 0x0000003007189825 */ /* 0x002fe200078e0012 */
[----:B------:R4:W-:Y:S03]  /*1e30*/  @!P0 LDGSTS.E.BYPASS.LTC128B.128 [R204+0x3800], [R14.64+0x80] ;  /* 0x038000800ecc8fae */ /* 0x0009e6000b901d52 */
[----:B------:R-:W-:Y:S01]  /*1e40*/  @!UP0 UIMAD UR21, UR7, 0x30, URZ ;  /* 0x00000030071588a4 */ /* 0x000fe2000f8e023f */
[----:B------:R-:W-:Y:S01]  /*1e50*/  @!P1 LEA R18, P4, R24, c[0x0][0x168], 0x1 ;  /* 0x00005a0018129a11 */ /* 0x000fe200078808ff */
[----:B------:R4:W-:Y:S01]  /*1e60*/  @!P0 LDGSTS.E.BYPASS.LTC128B.128 [R204+0x5800], [R14.64+0x100] ;  /* 0x058001000ecc8fae */ /* 0x0009e2000b901d52 */
[----:B--2---:R-:W-:-:S03]  /*1e70*/  @!P2 LEA R22, P5, R9, c[0x0][0x168], 0x1 ;  /* 0x00005a000916aa11 */ /* 0x004fc600078a08ff */
[----:B------:R-:W-:Y:S01]  /*1e80*/  @!P1 IADD3 R7, R25, UR21, RZ ;  /* 0x0000001519079c10 */ /* 0x000fe2000fffe0ff */
[----:B------:R1:W-:Y:S01]  /*1e90*/  @!P6 LDGSTS.E.BYPASS.LTC128B.128 [R204+0x6000], [R10.64] ;  /* 0x060000000accefae */ /* 0x0003e2000b901d52 */
[----:B------:R-:W-:Y:S01]  /*1ea0*/  @!P2 LEA.HI.X R23, R9, c[0x0][0x16c], R8, 0x1, P5 ;  /* 0x00005b000917aa11 */ /* 0x000fe200028f0c08 */
[----:B------:R-:W-:Y:S01]  /*1eb0*/  IMAD.U32 R8, RZ, RZ, UR24 ;  /* 0x00000018ff087e24 */ /* 0x000fe2000f8e00ff */
[----:B------:R-:W-:Y:S01]  /*1ec0*/  ISETP.GE.AND P5, PT, R6, UR12, PT ;  /* 0x0000000c06007c0c */ /* 0x000fe2000bfa6270 */
[----:B------:R1:W-:Y:S01]  /*1ed0*/  @!P6 LDGSTS.E.BYPASS.LTC128B.128 [R204+0x8000], [R10.64+0x80] ;  /* 0x080000800accefae */ /* 0x0003e2000b901d52 */
[----:B------:R-:W-:Y:S01]  /*1ee0*/  @!P1 LEA.HI.X R19, R24, c[0x0][0x16c], R7, 0x1, P4 ;  /* 0x00005b0018139a11 */ /* 0x000fe200020f0c07 */
[----:B------:R-:W-:Y:S01]  /*1ef0*/  IMAD.U32 R7, RZ, RZ, UR15 ;  /* 0x0000000fff077e24 */ /* 0x000fe2000f8e00ff */
[----:B---3--:R-:W-:Y:S01]  /*1f00*/  LEA R20, P4, R8, R134, 0x6 ;  /* 0x0000008608147211 */ /* 0x008fe200078830ff */
[----:B------:R1:W-:Y:S01]  /*1f10*/  @!P6 LDGSTS.E.BYPASS.LTC128B.128 [R204+0xa000], [R10.64+0x100] ;  /* 0x0a0001000accefae */ /* 0x0003e2000b901d52 */
[----:B------:R-:W-:Y:S01]  /*1f20*/  IMAD.U32 R6, RZ, RZ, UR4 ;  /* 0x00000004ff067e24 */ /* 0x000fe2000f8e00ff */
[----:B------:R-:W-:Y:S01]  /*1f30*/  ISETP.GE.AND P6, PT, R16, UR12, PT ;  /* 0x0000000c10007c0c */ /* 0x000fe2000bfc6270 */
[----:B------:R-:W-:Y:S01]  /*1f40*/  IMAD.U32 R9, RZ, RZ, UR25 ;  /* 0x00000019ff097e24 */ /* 0x000fe2000f8e00ff */
[----:B------:R2:W-:Y:S01]  /*1f50*/  @!P3 LDGSTS.E.BYPASS.LTC128B.128 [R204+0x6800], [R12.64] ;  /* 0x068000000cccbfae */ /* 0x0005e2000b901d52 */
[----:B------:R-:W-:Y:S01]  /*1f60*/  LEA.HI.X R21, R8, R215, R7, 0x6, P4 ;  /* 0x000000d708157211 */ /* 0x000fe200020f3407 */
[----:B------:R-:W-:Y:S01]  /*1f70*/  IMAD.U32 R8, RZ, RZ, UR4 ;  /* 0x00000004ff087e24 */ /* 0x000fe2000f8e00ff */
[----:B------:R-:W-:Y:S01]  /*1f80*/  ISETP.GE.AND P4, PT, R2, UR12, PT ;  /* 0x0000000c02007c0c */ /* 0x000fe2000bf86270 */
[----:B------:R2:W-:Y:S01]  /*1f90*/  @!P3 LDGSTS.E.BYPASS.LTC128B.128 [R204+0x8800], [R12.64+0x80] ;  /* 0x088000800cccbfae */ /* 0x0005e2000b901d52 */
[----:B------:R-:W-:Y:S01]  /*1fa0*/  LEA.HI R2, R5, R4, RZ, 0x4 ;  /* 0x0000000405027211 */ /* 0x000fe200078f20ff */
[----:B------:R-:W-:Y:S01]  /*1fb0*/  IMAD.U32 R7, RZ, RZ, UR5 ;  /* 0x00000005ff077e24 */ /* 0x000fe2000f8e00ff */
[----:B------:R-:W-:Y:S01]  /*1fc0*/  @!P5 LEA R6, P0, R6, R20, 0x4 ;  /* 0x000000140606d211 */ /* 0x000fe200078020ff */
[----:B------:R2:W-:Y:S01]  /*1fd0*/  @!P3 LDGSTS.E.BYPASS.LTC128B.128 [R204+0xa800], [R12.64+0x100] ;  /* 0x0a8001000cccbfae */ /* 0x0005e2000b901d52 */
[----:B------:R-:W-:Y:S01]  /*1fe0*/  LOP3.LUT R9, R2, 0xfffffff0, RZ, 0xc0, !PT ;  /* 0xfffffff002097812 */ /* 0x000fe200078ec0ff */
[----:B------:R-:W-:Y:S01]  /*1ff0*/  IMAD.SHL.U32 R16, R16, 0x8, RZ ;  /* 0x0000000810107824 */ /* 0x000fe200078e00ff */
[----:B------:R-:W-:Y:S01]  /*2000*/  @!P5 LEA.HI.X R7, R8, R21, R7, 0x4, P0 ;  /* 0x000000150807d211 */ /* 0x000fe200000f2407 */
[----:B------:R3:W-:Y:S01]  /*2010*/  @!P2 LDGSTS.E.BYPASS.LTC128B.128 [R204+0x7000], [R22.64] ;  /* 0x0700000016ccafae */ /* 0x0007e2000b901d52 */
[----:B------:R-:W-:Y:S01]  /*2020*/  IMAD.SHL.U32 R8, R0, 0x40, RZ ;  /* 0x0000004000087824 */ /* 0x000fe200078e00ff */
[----:B------:R-:W-:Y:S01]  /*2030*/  ISETP.GE.AND P3, PT, R203, UR12, PT ;  /* 0x0000000ccb007c0c */ /* 0x000fe2000bf66270 */
[----:B----4-:R-:W-:Y:S01]  /*2040*/  IMAD.IADD R15, R4, 0x1, -R9 ;  /* 0x00000001040f7824 */ /* 0x010fe200078e0a09 */
[----:B------:R3:W-:Y:S01]  /*2050*/  @!P2 LDGSTS.E.BYPASS.LTC128B.128 [R204+0x9000], [R22.64+0x80] ;  /* 0x0900008016ccafae */ /* 0x0007e2000b901d52 */
[----:B------:R-:W-:Y:S01]  /*2060*/  SHF.R.S32.HI R9, RZ, 0x4, R2 ;  /* 0x00000004ff097819 */ /* 0x000fe20000011402 */
[----:B------:R-:W-:-:S02]  /*2070*/  USHF.L.U32 UR12, UR5, 0x5, URZ ;  /* 0x00000005050c7899 */ /* 0x000fc4000800063f */
[----:B------:R3:W-:Y:S01]  /*2080*/  @!P2 LDGSTS.E.BYPASS.LTC128B.128 [R204+0xb000], [R22.64+0x100] ;  /* 0x0b00010016ccafae */ /* 0x0007e2000b901d52 */
[----:B------:R-:W-:Y:S01]  /*2090*/  LEA.HI R2, R2, R9, RZ, 0x1 ;  /* 0x0000000902027211 */ /* 0x000fe200078f08ff */
[----:B------:R-:W-:Y:S01]  /*20a0*/  UIMAD.WIDE.U32 UR24, UR4, 0x20, URZ ;  /* 0x00000020041878a5 */ /* 0x000fe2000f8e003f */
[----:B-1----:R-:W-:Y:S01]  /*20b0*/  LOP3.LUT R11, R8, 0x1c0, RZ, 0xc0, !PT ;  /* 0x000001c0080b7812 */ /* 0x002fe200078ec0ff */
[----:B------:R1:W-:Y:S01]  /*20c0*/  @!P1 LDGSTS.E.BYPASS.LTC128B.128 [R204+0x7800], [R18.64] ;  /* 0x0780000012cc9fae */ /* 0x0003e2000b901d52 */
[----:B------:R-:W-:Y:S01]  /*20d0*/  SHF.R.S32.HI R14, RZ, 0x1f, R15 ;  /* 0x0000001fff0e7819 */ /* 0x000fe2000001140f */
[----:B------:R-:W-:Y:S01]  /*20e0*/  ULDC UR15, c[0x0][0x2e4] ;  /* 0x0000b900000f7ab9 */ /* 0x000fe20000000800 */
[----:B------:R-:W-:Y:S01]  /*20f0*/  LOP3.LUT R2, R2, 0xfffffffe, RZ, 0xc0, !PT ;  /* 0xfffffffe02027812 */ /* 0x000fe200078ec0ff */
[----:B------:R1:W-:Y:S01]  /*2100*/  @!P1 LDGSTS.E.BYPASS.LTC128B.128 [R204+0x9800], [R18.64+0x80] ;  /* 0x0980008012cc9fae */ /* 0x0003e2000b901d52 */
[----:B------:R-:W-:Y:S01]  /*2110*/  LOP3.LUT R16, R11, 0x8, R16, 0xf8, !PT ;  /* 0x000000080b107812 */ /* 0x000fe200078ef810 */
[----:B------:R-:W-:Y:S01]  /*2120*/  VOTEU.ALL UP0, P3 ;  /* 0x00000000003f7886 */ /* 0x000fe20001800000 */
[----:B------:R-:W-:Y:S01]  /*2130*/  SHF.R.U32.HI R11, RZ, 0x3, R11 ;  /* 0x00000003ff0b7819 */ /* 0x000fe2000001160b */
[----:B------:R1:W-:Y:S01]  /*2140*/  @!P1 LDGSTS.E.BYPASS.LTC128B.128 [R204+0xb800], [R18.64+0x100] ;  /* 0x0b80010012cc9fae */ /* 0x0003e2000b901d52 */
[----:B------:R-:W-:Y:S01]  /*2150*/  LEA.HI R14, R14, R15, RZ, 0x3 ;  /* 0x0000000f0e0e7211 */ /* 0x000fe200078f18ff */
[----:B------:R-:W-:Y:S01]  /*2160*/  IMAD.IADD R2, R9, 0x1, -R2 ;  /* 0x0000000109027824 */ /* 0x000fe200078e0a02 */
[----:B------:R-:W-:Y:S01]  /*2170*/  @!P5 LEA R10, P0, R6, c[0x0][0x170], 0x1 ;  /* 0x00005c00060ada11 */ /* 0x000fe200078008ff */
[----:B------:R-:W0:Y:S01]  /*2180*/  LDGDEPBAR ;  /* 0x00000000000079af */ /* 0x000e220000000000 */
[----:B------:R-:W-:Y:S01]  /*2190*/  LOP3.LUT R201, R16, R11, RZ, 0x3c, !PT ;  /* 0x0000000b10c97212 */ /* 0x000fe200078e3cff */
[----:B------:R-:W-:Y:S01]  /*21a0*/  IMAD.U32 R9, RZ, RZ, UR12 ;  /* 0x0000000cff097e24 */ /* 0x000fe2000f8e00ff */
[----:B------:R-:W-:Y:S01]  /*21b0*/  LOP3.LUT R8, R14, 0xfffffff8, RZ, 0xc0, !PT ;  /* 0xfffffff80e087812 */ /* 0x000fe200078ec0ff */
[----:B------:R-:W-:Y:S01]  /*21c0*/  @!UP0 UIMAD UR12, UR5, 0x30, URZ ;  /* 0x00000030050c88a4 */ /* 0x000fe2000f8e023f */
[----:B------:R-:W-:Y:S01]  /*21d0*/  @!P5 LEA.HI.X R11, R6, c[0x0][0x174], R7, 0x1, P0 ;  /* 0x00005d00060bda11 */ /* 0x000fe200000f0c07 */
[----:B------:R-:W-:Y:S01]  /*21e0*/  IMAD.U32 R7, RZ, RZ, UR4 ;  /* 0x00000004ff077e24 */ /* 0x000fe2000f8e00ff */
[C---:B------:R-:W-:Y:S01]  /*21f0*/  @!P4 IADD3 R6, P0, R20.reuse, UR24, RZ ;  /* 0x000000181406cc10 */ /* 0x040fe2000ff1e0ff */
[----:B------:R-:W-:Y:S01]  /*2200*/  IMAD.IADD R8, R15, 0x1, -R8 ;  /* 0x000000010f087824 */ /* 0x000fe200078e0a08 */
[----:B------:R-:W-:Y:S01]  /*2210*/  @!P6 LEA R16, P1, R20, c[0x0][0x170], 0x1 ;  /* 0x00005c001410ea11 */ /* 0x000fe200078208ff */
[----:B------:R-:W-:Y:S01]  /*2220*/  IMAD R201, R2, 0x200, R201 ;  /* 0x0000020002c97824 */ /* 0x000fe200078e02c9 */
[----:B------:R-:W-:Y:S01]  /*2230*/  @!P4 IADD3.X R9, R21, UR25, R9, P0, !PT ;  /* 0x000000191509cc10 */ /* 0x000fe200087fe409 */
[----:B--2---:R-:W-:Y:S01]  /*2240*/  IMAD.SHL.U32 R12, R8, 0x40, RZ ;  /* 0x00000040080c7824 */ /* 0x004fe200078e00ff */
[--C-:B------:R-:W-:Y:S01]  /*2250*/  @!P6 LEA.HI.X R17, R20, c[0x0][0x174], R21.reuse, 0x1, P1 ;  /* 0x00005d001411ea11 */ /* 0x100fe200008f0c15 */
[----:B------:R-:W-:Y:S01]  /*2260*/  IMAD.SHL.U32 R2, R2, 0x8, RZ ;  /* 0x0000000802027824 */ /* 0x000fe200078e00ff */
[----:B------:R-:W-:Y:S01]  /*2270*/  UIADD3 UR15, UR14, -UR15, -UR16 ;  /* 0x8000000f0e0f7290 */ /* 0x000fe2000fffe810 */
[----:B------:R-:W-:Y:S01]  /*2280*/  @!P3 IMAD.WIDE.U32 R20, R7, 0x30, R20 ;  /* 0x000000300714b825 */ /* 0x000fe200078e0014 */
[----:B------:R-:W-:Y:S01]  /*2290*/  LOP3.LUT R13, R12, 0x1c0, RZ, 0xc0, !PT ;  /* 0x000001c00c0d7812 */ /* 0x000fe200078ec0ff */
[----:B------:R-:W-:-:S02]  /*22a0*/  UISETP.GT.AND UP0, UPT, UR17, UR9, UPT ;  /* 0x000000091100728c */ /* 0x000fc4000bf04270 */
[----:B------:R-:W-:Y:S02]  /*22b0*/  IMAD.SHL.U32 R97, R14, 0x40, RZ ;  /* 0x000000400e617824 */ /* 0x000fe400078e00ff */
[----:B------:R-:W-:Y:S01]  /*22c0*/  IMAD.SHL.U32 R201, R201, 0x2, RZ ;  /* 0x00000002c9c97824 */ /* 0x000fe200078e00ff */
[----:B-1----:R-:W-:Y:S01]  /*22d0*/  @!P4 LEA R18, P0, R6, c[0x0][0x170], 0x1 ;  /* 0x00005c000612ca11 */ /* 0x002fe200078008ff */
[----:B------:R-:W-:-:S04]  /*22e0*/  DEPBAR.LE SB0, 0x0 ;  /* 0x000080000000791a */ /* 0x000fc80000000000 */
[----:B------:R-:W-:Y:S01]  /*22f0*/  BAR.SYNC.DEFER_BLOCKING 0x0 ;  /* 0x0000000000007b1d */ /* 0x000fe20000010000 */
[----:B------:R-:W-:Y:S01]  /*2300*/  @!P4 LEA.HI.X R19, R6, c[0x0][0x174], R9, 0x1, P0 ;  /* 0x00005d000613ca11 */ /* 0x000fe200000f0c09 */
[----:B------:R-:W-:Y:S01]  /*2310*/  IMAD.MOV.U32 R7, RZ, RZ, 0x10 ;  /* 0x00000010ff077424 */ /* 0x000fe200078e00ff */
[----:B------:R-:W-:Y:S02]  /*2320*/  LOP3.LUT R6, R13, 0x8, R2, 0xf8, !PT ;  /* 0x000000080d067812 */ /* 0x000fe400078ef802 */
[----:B------:R-:W-:Y:S02]  /*2330*/  SHF.R.U32.HI R13, RZ, 0x3, R13 ;  /* 0x00000003ff0d7819 */ /* 0x000fe4000001160d */
[----:B------:R-:W-:Y:S01]  /*2340*/  @!P3 IADD3 R2, R21, UR12, RZ ;  /* 0x0000000c1502bc10 */ /* 0x000fe2000fffe0ff */
[----:B------:R-:W-:Y:S01]  /*2350*/  UIADD3 UR12, UR14, 0x1, -UR16 ;  /* 0x000000010e0c7890 */ /* 0x000fe2000fffe810 */
[----:B------:R-:W-:Y:S02]  /*2360*/  R2P PR, R8, 0x6 ;  /* 0x0000000608007804 */ /* 0x000fe40000000000 */
[----:B------:R-:W-:-:S02]  /*2370*/  @!P3 LEA R12, P0, R20, c[0x0][0x170], 0x1 ;  /* 0x00005c00140cba11 */ /* 0x000fc400078008ff */
[----:B------:R-:W-:Y:S02]  /*2380*/  LOP3.LUT R6, R6, R13, RZ, 0x3c, !PT ;  /* 0x0000000d06067212 */ /* 0x000fe400078e3cff */
[----:B------:R-:W-:Y:S02]  /*2390*/  @!P3 LEA.HI.X R13, R20, c[0x0][0x174], R2, 0x1, P0 ;  /* 0x00005d00140dba11 */ /* 0x000fe400000f0c02 */
[----:B------:R-:W-:Y:S02]  /*23a0*/  SHF.R.S32.HI R2, RZ, 0x5, R96 ;  /* 0x00000005ff027819 */ /* 0x000fe40000011460 */
[----:B------:R-:W-:Y:S02]  /*23b0*/  LOP3.LUT R97, R97, 0xfffffe00, RZ, 0xc0, !PT ;  /* 0xfffffe0061617812 */ /* 0x000fe400078ec0ff */
[----:B------:R-:W-:Y:S02]  /*23c0*/  SEL R7, R7, 0xfffffff0, !P1 ;  /* 0xfffffff007077807 */ /* 0x000fe40004800000 */
[----:B------:R-:W-:Y:S01]  /*23d0*/  IADD3 R199, R201, 0x6020, RZ ;  /* 0x00006020c9c77810 */ /* 0x000fe20007ffe0ff */
[----:B------:R-:W-:Y:S01]  /*23e0*/  @P6 STS.128 [R204+0xc000], RZ ;  /* 0x00c000ffcc006388 */ /* 0x000fe20000000c00 */
[C---:B------:R-:W-:Y:S01]  /*23f0*/  IMAD R5, R2.reuse, 0x400, R97 ;  /* 0x0000040002057824 */ /* 0x040fe200078e0261 */
[----:B------:R-:W-:Y:S01]  /*2400*/  LEA R211, R2, UR13, 0x4 ;  /* 0x0000000d02d37c11 */ /* 0x000fe2000f8e20ff */
[----:B------:R-:W-:Y:S01]  /*2410*/  ULDC UR13, c[0x0][0x2e8] ;  /* 0x0000ba00000d7ab9 */ /* 0x000fe20000000800 */
[----:B------:R-:W-:Y:S01]  /*2420*/  @P6 STS.128 [R204+0xe000], RZ ;  /* 0x00e000ffcc006388 */ /* 0x000fe20000000c00 */
[----:B------:R-:W-:Y:S01]  /*2430*/  IMAD.IADD R202, R6, 0x1, R5 ;  /* 0x0000000106ca7824 */ /* 0x000fe200078e0205 */
[----:B------:R-:W-:Y:S01]  /*2440*/  UIADD3 UR12, UR12, UR13, URZ ;  /* 0x0000000d0c0c7290 */ /* 0x000fe2000fffe03f */
[----:B------:R-:W-:Y:S01]  /*2450*/  IMAD.MOV.U32 R5, RZ, RZ, 0x20 ;  /* 0x00000020ff057424 */ /* 0x000fe200078e00ff */
[----:B------:R-:W-:Y:S01]  /*2460*/  @P6 STS.128 [R204+0x10000], RZ ;  /* 0x010000ffcc006388 */ /* 0x000fe20000000c00 */
[----:B------:R-:W-:-:S03]  /*2470*/  IMAD.SHL.U32 R202, R202, 0x2, RZ ;  /* 0x00000002caca7824 */ /* 0x000fc600078e00ff */
[----:B------:R-:W-:Y:S01]  /*2480*/  @!PT LDS RZ, [RZ] ;  /* 0x00000000fffff984 */ /* 0x000fe20000000800 */
[----:B------:R-:W-:Y:S01]  /*2490*/  @!PT LDS RZ, [RZ] ;  /* 0x00000000fffff984 */ /* 0x000fe20000000800 */
[----:B------:R-:W-:Y:S01]  /*24a0*/  @!PT LDS RZ, [RZ] ;  /* 0x00000000fffff984 */ /* 0x000fe20000000800 */
[----:B------:R1:W-:Y:S01]  /*24b0*/  @!P6 LDGSTS.E.BYPASS.LTC128B.128 [R204+0xc000], [R16.64] ;  /* 0x0c00000010ccefae */ /* 0x0003e2000b901d52 */
[----:B------:R-:W-:Y:S01]  /*24c0*/  SEL R5, R5, 0xffffffe0, !P2 ;  /* 0xffffffe005057807 */ /* 0x000fe20005000000 */
[--C-:B------:R-:W-:Y:S01]  /*24d0*/  IMAD R200, R7, 0x2, R202.reuse ;  /* 0x0000000207c87824 */ /* 0x100fe200078e02ca */
[----:B------:R-:W-:Y:S01]  /*24e0*/  R2P PR, R0, 0x6 ;  /* 0x0000000600007804 */ /* 0x000fe20000000000 */
[----:B------:R1:W-:Y:S01]  /*24f0*/  @!P6 LDGSTS.E.BYPASS.LTC128B.128 [R204+0xe000], [R16.64+0x80] ;  /* 0x0e00008010ccefae */ /* 0x0003e2000b901d52 */
[----:B------:R-:W-:Y:S01]  /*2500*/  IADD3 R0, R201, 0x6000, RZ ;  /* 0x00006000c9007810 */ /* 0x000fe20007ffe0ff */
[C---:B------:R-:W-:Y:S02]  /*2510*/  IMAD R198, R5.reuse, 0x2, R202 ;  /* 0x0000000205c67824 */ /* 0x040fe400078e02ca */
[----:B------:R1:W-:Y:S01]  /*2520*/  @!P6 LDGSTS.E.BYPASS.LTC128B.128 [R204+0x10000], [R16.64+0x100] ;  /* 0x1000010010ccefae */ /* 0x0003e2000b901d52 */
[----:B------:R-:W-:-:S03]  /*2530*/  IMAD R197, R5, 0x2, R200 ;  /* 0x0000000205c57824 */ /* 0x000fc600078e02c8 */
[----:B------:R-:W-:Y:S04]  /*2540*/  @P5 STS.128 [R204+0xc800], RZ ;  /* 0x00c800ffcc005388 */ /* 0x000fe80000000c00 */
[----:B------:R-:W-:Y:S01]  /*2550*/  @P5 STS.128 [R204+0xe800], RZ ;  /* 0x00e800ffcc005388 */ /* 0x000fe20000000c00 */
[----:B------:R-:W-:Y:S01]  /*2560*/  @P1 IADD3 R199, R0, -0x20, RZ ;  /* 0xffffffe000c71810 */ /* 0x000fe20007ffe0ff */
[----:B------:R-:W-:Y:S02]  /*2570*/  IMAD.MOV.U32 R0, RZ, RZ, 0x40 ;  /* 0x00000040ff007424 */ /* 0x000fe400078e00ff */
[----:B------:R-:W-:Y:S01]  /*2580*/  @P5 STS.128 [R204+0x10800], RZ ;  /* 0x010800ffcc005388 */ /* 0x000fe20000000c00 */
[C---:B------:R-:W-:Y:S02]  /*2590*/  IADD3 R191, R199.reuse, 0x800, RZ ;  /* 0x00000800c7bf7810 */ /* 0x040fe40007ffe0ff */
[----:B------:R-:W-:Y:S01]  /*25a0*/  SEL R0, R0, 0xffffffc0, !P2 ;  /* 0xffffffc000007807 */ /* 0x000fe20005000000 */
[----:B------:R-:W-:Y:S01]  /*25b0*/  @!PT LDS RZ, [RZ] ;  /* 0x00000000fffff984 */ /* 0x000fe20000000800 */
[----:B------:R-:W-:Y:S01]  /*25c0*/  @!PT LDS RZ, [RZ] ;  /* 0x00000000fffff984 */ /* 0x000fe20000000800 */
[----:B------:R-:W-:Y:S01]  /*25d0*/  @!PT LDS RZ, [RZ] ;  /* 0x00000000fffff984 */ /* 0x000fe20000000800 */
[----:B------:R2:W-:Y:S01]  /*25e0*/  @!P5 LDGSTS.E.BYPASS.LTC128B.128 [R204+0xc800], [R10.64] ;  /* 0x0c8000000accdfae */ /* 0x0005e2000b901d52 */
[----:B------:R-:W-:-:S02]  /*25f0*/  IADD3 R190, R199, 0x1000, RZ ;  /* 0x00001000c7be7810 */ /* 0x000fc40007ffe0ff */
[----:B------:R-:W-:Y:S01]  /*2600*/  IADD3 R189, R199, 0x1800, RZ ;  /* 0x00001800c7bd7810 */ /* 0x000fe20007ffe0ff */
[----:B------:R2:W-:Y:S01]  /*2610*/  @!P5 LDGSTS.E.BYPASS.LTC128B.128 [R204+0xe800], [R10.64+0x80] ;  /* 0x0e8000800accdfae */ /* 0x0005e2000b901d52 */
[----:B------:R-:W-:Y:S01]  /*2620*/  IMAD.IADD R195, R201, 0x1, R0 ;  /* 0x00000001c9c37824 */ /* 0x000fe200078e0200 */
[----:B------:R-:W-:Y:S01]  /*2630*/  IADD3 R187, R199, 0x2000, RZ ;  /* 0x00002000c7bb7810 */ /* 0x000fe20007ffe0ff */
[----:B------:R-:W-:Y:S01]  /*2640*/  IMAD.IADD R188, R0, 0x1, R199 ;  /* 0x0000000100bc7824 */ /* 0x000fe200078e02c7 */
[----:B------:R2:W-:Y:S01]  /*2650*/  @!P5 LDGSTS.E.BYPASS.LTC128B.128 [R204+0x10800], [R10.64+0x100] ;  /* 0x108001000accdfae */ /* 0x0005e2000b901d52 */
[----:B------:R-:W-:Y:S01]  /*2660*/  IMAD.IADD R0, R97, 0x1, R6 ;  /* 0x0000000161007824 */ /* 0x000fe200078e0206 */
[C---:B------:R-:W-:Y:S01]  /*2670*/  IADD3 R186, R199.reuse, 0x2800, RZ ;  /* 0x00002800c7ba7810 */ /* 0x040fe20007ffe0ff */
[----:B------:R-:W-:Y:S01]  /*2680*/  IMAD.U32 R6, RZ, RZ, UR17 ;  /* 0x00000011ff067e24 */ /* 0x000fe2000f8e00ff */
[----:B------:R-:W-:Y:S01]  /*2690*/  @P4 STS.128 [R204+0xd000], RZ ;  /* 0x00d000ffcc004388 */ /* 0x000fe20000000c00 */
[----:B------:R-:W-:-:S02]  /*26a0*/  IADD3 R185, R199, 0x3000, RZ ;  /* 0x00003000c7b97810 */ /* 0x000fc40007ffe0ff */
[----:B------:R-:W-:Y:S01]  /*26b0*/  IMAD R6, R6, 0x40, R213 ;  /* 0x0000004006067824 */ /* 0x000fe200078e02d5 */
[----:B------:R-:W-:Y:S01]  /*26c0*/  @P4 STS.128 [R204+0xf000], RZ ;  /* 0x00f000ffcc004388 */ /* 0x000fe20000000c00 */
[C---:B------:R-:W-:Y:S02]  /*26d0*/  IADD3 R184, R199.reuse, 0x3800, RZ ;  /* 0x00003800c7b87810 */ /* 0x040fe40007ffe0ff */
[C---:B------:R-:W-:Y:S01]  /*26e0*/  IADD3 R183, R199.reuse, 0x4000, RZ ;  /* 0x00004000c7b77810 */ /* 0x040fe20007ffe0ff */
[----:B------:R-:W-:Y:S01]  /*26f0*/  @P4 STS.128 [R204+0x11000], RZ ;  /* 0x011000ffcc004388 */ /* 0x000fe20000000c00 */
[----:B------:R-:W-:Y:S02]  /*2700*/  IADD3 R2, R6, 0x8, RZ ;  /* 0x0000000806027810 */ /* 0x000fe40007ffe0ff */
[C---:B------:R-:W-:Y:S01]  /*2710*/  IADD3 R182, R199.reuse, 0x4800, RZ ;  /* 0x00004800c7b67810 */ /* 0x040fe20007ffe0ff */
[----:B------:R-:W-:Y:S01]  /*2720*/  @!PT LDS RZ, [RZ] ;  /* 0x00000000fffff984 */ /* 0x000fe20000000800 */
[----:B------:R-:W-:Y:S01]  /*2730*/  @!PT LDS RZ, [RZ] ;  /* 0x00000000fffff984 */ /* 0x000fe20000000800 */
[----:B------:R-:W-:Y:S01]  /*2740*/  @!PT LDS RZ, [RZ] ;  /* 0x00000000fffff984 */ /* 0x000fe20000000800 */
[----:B------:R1:W-:Y:S01]  /*2750*/  @!P4 LDGSTS.E.BYPASS.LTC128B.128 [R204+0xd000], [R18.64] ;  /* 0x0d00000012cccfae */ /* 0x0003e2000b901d52 */
[----:B------:R-:W-:-:S02]  /*2760*/  IADD3 R181, R199, 0x5000, RZ ;  /* 0x00005000c7b57810 */ /* 0x000fc40007ffe0ff */
[----:B------:R-:W-:Y:S01]  /*2770*/  IADD3 R180, R199, 0x5800, RZ ;  /* 0x00005800c7b47810 */ /* 0x000fe20007ffe0ff */
        /* <DEDUP_REMOVED lines=11> */
[----:B--2---:R-:W-:Y:S04]  /*2830*/  LDSM.16.M88.4 R8, [R202] ;  /* 0x00000000ca08783b */ /* 0x004fe80000000200 */
[----:B------:R-:W3:Y:S04]  /*2840*/  LDSM.16.M88.4 R28, [R201+0x6000] ;  /* 0x00600000c91c783b */ /* 0x000ee80000000200 */
[----:B-1----:R-:W-:Y:S04]  /*2850*/  LDSM.16.M88.4 R16, [R200] ;  /* 0x00000000c810783b */ /* 0x002fe80000000200 */
[----:B------:R-:W-:Y:S04]  /*2860*/  LDSM.16.M88.4 R84, [R199] ;  /* 0x00000000c754783b */ /* 0x000fe80000000200 */
[----:B------:R-:W1:Y:S04]  /*2870*/  LDSM.16.M88.4 R52, [R201+0x6800] ;  /* 0x00680000c934783b */ /* 0x000e680000000200 */
[----:B------:R-:W2:Y:S04]  /*2880*/  LDSM.16.M88.4 R44, [R201+0x7000] ;  /* 0x00700000c92c783b */ /* 0x000ea80000000200 */
[----:B----4-:R-:W4:Y:S04]  /*2890*/  LDSM.16.M88.4 R12, [R201+0x7800] ;  /* 0x00780000c90c783b */ /* 0x010f280000000200 */
[----:B------:R-:W-:Y:S04]  /*28a0*/  LDSM.16.M88.4 R76, [R198] ;  /* 0x00000000c64c783b */ /* 0x000fe80000000200 */
[----:B------:R-:W5:Y:S04]  /*28b0*/  LDSM.16.M88.4 R72, [R195+0x6000] ;  /* 0x00600000c348783b */ /* 0x000f680000000200 */
[----:B------:R-:W2:Y:S04]  /*28c0*/  LDSM.16.M88.4 R64, [R199+0x800] ;  /* 0x00080000c740783b */ /* 0x000ea80000000200 */
[----:B------:R-:W2:Y:S01]  /*28d0*/  LDSM.16.M88.4 R60, [R199+0x1000] ;  /* 0x00100000c73c783b */ /* 0x000ea20000000200 */
[C---:B---3--:R-:W-:Y:S03]  /*28e0*/  HMMA.16816.F32.BF16 R20, R8.reuse, R28, RZ ;  /* 0x0000001c0814723c */ /* 0x048fe600000418ff */
[----:B------:R-:W3:Y:S04]  /*28f0*/  LDSM.16.M88.4 R32, [R199+0x1800] ;  /* 0x00180000c720783b */ /* 0x000ee80000000200 */
[----:B------:R-:W-:Y:S01]  /*2900*/  LDSM.16.M88.4 R68, [R188] ;  /* 0x00000000bc44783b */ /* 0x000fe20000000200 */
[C---:B------:R-:W-:Y:S03]  /*2910*/  HMMA.16816.F32.BF16 R28, R8.reuse, R30, RZ ;  /* 0x0000001e081c723c */ /* 0x040fe600000418ff */
[----:B------:R-:W-:Y:S04]  /*2920*/  LDSM.16.M88.4 R40, [R195+0x6800] ;  /* 0x00680000c328783b */ /* 0x000fe80000000200 */
[----:B------:R-:W-:Y:S01]  /*2930*/  LDSM.16.M88.4 R36, [R195+0x7000] ;  /* 0x00700000c324783b */ /* 0x000fe20000000200 */
[----:B-1----:R-:W-:Y:S03]  /*2940*/  HMMA.16816.F32.BF16 R56, R8, R52, RZ ;  /* 0x000000340838723c */ /* 0x002fe600000418ff */
[----:B------:R-:W-:Y:S04]  /*2950*/  LDSM.16.M88.4 R24, [R195+0x7800] ;  /* 0x00780000c318783b */ /* 0x000fe80000000200 */
[----:B------:R-:W-:Y:S01]  /*2960*/  LDSM.16.M88.4 R88, [R197+0x2000] ;  /* 0x00200000c558783b */ /* 0x000fe20000000200 */
[C---:B------:R-:W-:Y:S03]  /*2970*/  HMMA.16816.F32.BF16 R20, R16.reuse, R84, R20 ;  /* 0x000000541014723c */ /* 0x040fe60000041814 */
[----:B------:R-:W-:Y:S04]  /*2980*/  LDSM.16.M88.4 R92, [R199+0x4000] ;  /* 0x00400000c75c783b */ /* 0x000fe80000000200 */
[----:B------:R-:W0:Y:S01]  /*2990*/  LDGDEPBAR ;  /* 0x00000000000079af */ /* 0x000e220000000000 */
[----:B------:R-:W-:Y:S03]  /*29a0*/  HMMA.16816.F32.BF16 R28, R16, R86, R28 ;  /* 0x00000056101c723c */ /* 0x000fe6000004181c */
[----:B------:R-:W-:Y:S05]  /*29b0*/  LDSM.16.M88.4 R84, [R201+0x8000] ;  /* 0x00800000c954783b */ /* 0x000fea0000000200 */
[C---:B--2---:R-:W-:Y:S08]  /*29c0*/  HMMA.16816.F32.BF16 R48, R8.reuse, R44, RZ ;  /* 0x0000002c0830723c */ /* 0x044ff000000418ff */
[C---:B------:R-:W-:Y:S08]  /*29d0*/  HMMA.16816.F32.BF16 R52, R8.reuse, R54, RZ ;  /* 0x000000360834723c */ /* 0x040ff000000418ff */
[C---:B------:R-:W-:Y:S08]  /*29e0*/  HMMA.16816.F32.BF16 R44, R8.reuse, R46, RZ ;  /* 0x0000002e082c723c */ /* 0x040ff000000418ff */
[C---:B----4-:R-:W-:Y:S08]  /*29f0*/  HMMA.16816.F32.BF16 R80, R8.reuse, R12, RZ ;  /* 0x0000000c0850723c */ /* 0x050ff000000418ff */
[----:B------:R-:W-:Y:S01]  /*2a00*/  HMMA.16816.F32.BF16 R8, R8, R14, RZ ;  /* 0x0000000e0808723c */ /* 0x000fe200000418ff */
[----:B------:R-:W1:Y:S07]  /*2a10*/  LDSM.16.M88.4 R12, [R197] ;  /* 0x00000000c50c783b */ /* 0x000e6e0000000200 */
[C---:B-----5:R-:W-:Y:S08]  /*2a20*/  HMMA.16816.F32.BF16 R20, R76.reuse, R72, R20 ;  /* 0x000000484c14723c */ /* 0x060ff00000041814 */
        /* <DEDUP_REMOVED lines=127> */
[----:B------:R-:W-:Y:S01]  /*3220*/  FMUL.FTZ R26, R30, c[0x0][0x2ec] ;  /* 0x0000bb001e1a7a20 */ /* 0x000fe20000410000 */
[C---:B-1----:R-:W-:Y:S05]  /*3230*/  HMMA.16816.F32.BF16 R80, R12.reuse, R16, R80 ;  /* 0x000000100c50723c */ /* 0x042fea0000041850 */
[----:B------:R-:W1:Y:S02]  /*3240*/  MUFU.TANH R26, R26 ;  /* 0x0000001a001a7308 */ /* 0x000e640000002400 */
[----:B------:R-:W-:Y:S01]  /*3250*/  LOP3.LUT R17, R96, 0xffffffe0, RZ, 0xc0, !PT ;  /* 0xffffffe060117812 */ /* 0x000fe200078ec0ff */
[----:B------:R-:W-:Y:S01]  /*3260*/  HMMA.16816.F32.BF16 R76, R12, R18, R76 ;  /* 0x000000120c4c723c */ /* 0x000fe2000004184c */
[----:B------:R-:W2:Y:S01]  /*3270*/  LDSM.16.M88.4 R12, [R188+0x5800] ;  /* 0x00580000bc0c783b */ /* 0x000ea20000000200 */
[----:B------:R-:W-:Y:S01]  /*3280*/  FMUL.FTZ R16, R31, c[0x0][0x2ec] ;  /* 0x0000bb001f107a20 */ /* 0x000fe20000410000 */
[----:B------:R-:W-:-:S04]  /*3290*/  DEPBAR.LE SB0, 0x0 ;  /* 0x000080000000791a */ /* 0x000fc80000000000 */
[----:B------:R-:W-:Y:S01]  /*32a0*/  IMAD.IADD R216, R4, 0x1, -R17 ;  /* 0x0000000104d87824 */ /* 0x000fe200078e0a11 */
[----:B----4-:R-:W-:Y:S01]  /*32b0*/  HMMA.16816.F32.BF16 R56, R8, R32, R56 ;  /* 0x000000200838723c */ /* 0x010fe20000041838 */
[C---:B------:R-:W-:Y:S01]  /*32c0*/  IADD3 R4, R6.reuse, 0x1, RZ ;  /* 0x0000000106047810 */ /* 0x040fe20007ffe0ff */
[----:B------:R-:W4:Y:S01]  /*32d0*/  MUFU.TANH R25, R25 ;  /* 0x0000001900197308 */ /* 0x000f220000002400 */
[----:B------:R-:W-:Y:S02]  /*32e0*/  IADD3 R18, R6, 0x11, RZ ;  /* 0x0000001106127810 */ /* 0x000fe40007ffe0ff */
[----:B------:R-:W-:-:S03]  /*32f0*/  SHF.R.S32.HI R27, RZ, 0x1f, R216 ;  /* 0x0000001fff1b7819 */ /* 0x000fc600000114d8 */
[----:B------:R-:W-:Y:S01]  /*3300*/  HMMA.16816.F32.BF16 R48, R8, R20, R48 ;  /* 0x000000140830723c */ /* 0x000fe20000041830 */
[----:B------:R-:W-:Y:S01]  /*3310*/  LEA.HI R216, R27, R216, RZ, 0x2 ;  /* 0x000000d81bd87211 */ /* 0x000fe200078f10ff */
[----:B------:R-:W1:Y:S03]  /*3320*/  MUFU.TANH R16, R16 ;  /* 0x0000001000107308 */ /* 0x000e660000002400 */
[----:B------:R-:W-:-:S03]  /*3330*/  SHF.R.S32.HI R216, RZ, 0x2, R216 ;  /* 0x00000002ffd87819 */ /* 0x000fc600000114d8 */
[----:B------:R-:W-:Y:S02]  /*3340*/  HMMA.16816.F32.BF16 R52, R8, R34, R52 ;  /* 0x000000220834723c */ /* 0x000fe40000041834 */
[----:B------:R-:W-:-:S05]  /*3350*/  IMAD.IADD R211, R216, 0x1, R211 ;  /* 0x00000001d8d37824 */ /* 0x000fca00078e02d3 */
[----:B------:R-:W-:Y:S01]  /*3360*/  IADD3 R205, R211, 0x8, RZ ;  /* 0x00000008d3cd7810 */ /* 0x000fe20007ffe0ff */
[----:B------:R-:W-:Y:S01]  /*3370*/  FMUL.FTZ R29, R59, c[0x0][0x2ec] ;  /* 0x0000bb003b1d7a20 */ /* 0x000fe20000410000 */
[----:B------:R-:W-:Y:S01]  /*3380*/  IADD3 R212, R211, UR15, RZ ;  /* 0x0000000fd3d47c10 */ /* 0x000fe2000fffe0ff */
[C---:B------:R-:W-:Y:S01]  /*3390*/  HMMA.16816.F32.BF16 R44, R8.reuse, R22, R44 ;  /* 0x00000016082c723c */ /* 0x040fe2000004182c */
[----:B------:R-:W-:Y:S01]  /*33a0*/  IADD3 R210, R205, UR15, RZ ;  /* 0x0000000fcdd27c10 */ /* 0x000fe2000fffe0ff */
[----:B------:R-:W-:Y:S01]  /*33b0*/  FMUL.FTZ R17, R56, c[0x0][0x2ec] ;  /* 0x0000bb0038117a20 */ /* 0x000fe20000410000 */
[----:B------:R-:W-:Y:S01]  /*33c0*/  IADD3 R211, R211, UR12, RZ ;  /* 0x0000000cd3d37c10 */ /* 0x000fe2000fffe0ff */
[----:B------:R-:W-:Y:S01]  /*33d0*/  FMUL.FTZ R30, R57, c[0x0][0x2ec] ;  /* 0x0000bb00391e7a20 */ /* 0x000fe20000410000 */
[----:B------:R-:W-:Y:S01]  /*33e0*/  IADD3 R205, R205, UR12, RZ ;  /* 0x0000000ccdcd7c10 */ /* 0x000fe2000fffe0ff */
[----:B------:R-:W-:Y:S01]  /*33f0*/  FMUL.FTZ R31, R58, c[0x0][0x2ec] ;  /* 0x0000bb003a1f7a20 */ /* 0x000fe20000410000 */
[----:B------:R-:W-:Y:S01]  /*3400*/  IMNMX R211, R211, UR14, PT ;  /* 0x0000000ed3d37c17 */ /* 0x000fe2000b800200 */
[C---:B--2---:R-:W-:Y:S01]  /*3410*/  HMMA.16816.F32.BF16 R80, R8.reuse, R12, R80 ;  /* 0x0000000c0850723c */ /* 0x044fe20000041850 */
[----:B------:R-:W-:Y:S01]  /*3420*/  IMNMX R205, R205, UR14, PT ;  /* 0x0000000ecdcd7c17 */ /* 0x000fe2000b800200 */
[----:B------:R-:W2:Y:S01]  /*3430*/  MUFU.TANH R29, R29 ;  /* 0x0000001d001d7308 */ /* 0x000ea20000002400 */
[----:B------:R-:W-:Y:S01]  /*3440*/  IMNMX R212, RZ, R212, !PT ;  /* 0x000000d4ffd47217 */ /* 0x000fe20007800200 */
[----:B------:R-:W-:Y:S01]  /*3450*/  FMUL.FTZ R49, R49, c[0x0][0x2ec] ;  /* 0x0000bb0031317a20 */ /* 0x000fe20000410000 */
[----:B------:R-:W-:Y:S01]  /*3460*/  IMNMX R210, RZ, R210, !PT ;  /* 0x000000d2ffd27217 */ /* 0x000fe20007800200 */
[----:B------:R-:W-:Y:S01]  /*3470*/  FMUL.FTZ R32, R55, c[0x0][0x2ec] ;  /* 0x0000bb0037207a20 */ /* 0x000fe20000410000 */
[C---:B------:R-:W-:Y:S01]  /*3480*/  ISETP.GE.AND P2, PT, R4.reuse, R211, PT ;  /* 0x000000d30400720c */ /* 0x040fe20003f46270 */
[----:B------:R-:W-:Y:S01]  /*3490*/  HMMA.16816.F32.BF16 R76, R8, R14, R76 ;  /* 0x0000000e084c723c */ /* 0x000fe2000004184c */
[-C--:B------:R-:W-:Y:S01]  /*34a0*/  ISETP.GE.AND P4, PT, R4, R205.reuse, PT ;  /* 0x000000cd0400720c */ /* 0x080fe20003f86270 */
[----:B------:R-:W1:Y:S01]  /*34b0*/  MUFU.TANH R17, R17 ;  /* 0x0000001100117308 */ /* 0x000e620000002400 */
[----:B------:R-:W-:Y:S01]  /*34c0*/  ISETP.GE.AND P5, PT, R6, R205, PT ;  /* 0x000000cd0600720c */ /* 0x000fe20003fa6270 */
[----:B------:R-:W-:Y:S01]  /*34d0*/  FMUL.FTZ R28, R52, c[0x0][0x2ec] ;  /* 0x0000bb00341c7a20 */ /* 0x000fe20000410000 */
[C---:B------:R-:W-:Y:S01]  /*34e0*/  ISETP.GE.AND P3, PT, R2.reuse, R211, PT ;  /* 0x000000d30200720c */ /* 0x040fe20003f66270 */
[----:B------:R-:W-:Y:S01]  /*34f0*/  FMUL.FTZ R20, R53, c[0x0][0x2ec] ;  /* 0x0000bb0035147a20 */ /* 0x000fe20000410000 */
[----:B------:R-:W-:Y:S01]  /*3500*/  ISETP.GE.AND P0, PT, R2, R205, PT ;  /* 0x000000cd0200720c */ /* 0x000fe20003f06270 */
[----:B------:R-:W-:Y:S01]  /*3510*/  FMUL.FTZ R33, R54, c[0x0][0x2ec] ;  /* 0x0000bb0036217a20 */ /* 0x000fe20000410000 */
[-C--:B------:R-:W-:Y:S01]  /*3520*/  ISETP.GE.AND P1, PT, R6, R211.reuse, PT ;  /* 0x000000d30600720c */ /* 0x080fe20003f26270 */
[----:B------:R-:W-:Y:S01]  /*3530*/  MUFU.TANH R30, R30 ;  /* 0x0000001e001e7308 */ /* 0x000fe20000002400 */
[----:B------:R-:W-:Y:S01]  /*3540*/  ISETP.LT.OR P2, PT, R4, R212, P2 ;  /* 0x000000d40400720c */ /* 0x000fe20001741670 */
[----:B------:R-:W-:Y:S01]  /*3550*/  FMUL.FTZ R48, R48, c[0x0][0x2ec] ;  /* 0x0000bb0030307a20 */ /* 0x000fe20000410000 */
[-C--:B------:R-:W-:Y:S01]  /*3560*/  ISETP.LT.OR P4, PT, R4, R210.reuse, P4 ;  /* 0x000000d20400720c */ /* 0x080fe20002781670 */
[----:B------:R-:W-:Y:S01]  /*3570*/  FMUL.FTZ R50, R50, c[0x0][0x2ec] ;  /* 0x0000bb0032327a20 */ /* 0x000fe20000410000 */
[----:B------:R-:W-:Y:S01]  /*3580*/  ISETP.LT.OR P5, PT, R6, R210, P5 ;  /* 0x000000d20600720c */ /* 0x000fe20002fa1670 */
[----:B------:R-:W-:Y:S01]  /*3590*/  FMUL.FTZ R82, R82, c[0x0][0x2ec] ;  /* 0x0000bb0052527a20 */ /* 0x000fe20000410000 */
[C---:B------:R-:W-:Y:S01]  /*35a0*/  ISETP.LT.OR P3, PT, R2.reuse, R212, P3 ;  /* 0x000000d40200720c */ /* 0x040fe20001f61670 */
[----:B------:R-:W1:Y:S01]  /*35b0*/  MUFU.TANH R31, R31 ;  /* 0x0000001f001f7308 */ /* 0x000e620000002400 */
[----:B------:R-:W-:Y:S01]  /*35c0*/  ISETP.LT.OR P0, PT, R2, R210, P0 ;  /* 0x000000d20200720c */ /* 0x000fe20000701670 */
[----:B------:R-:W-:Y:S01]  /*35d0*/  FMUL.FTZ R51, R51, c[0x0][0x2ec] ;  /* 0x0000bb0033337a20 */ /* 0x000fe20000410000 */
[----:B------:R-:W-:Y:S01]  /*35e0*/  IADD3 R4, R6, 0x9, RZ ;  /* 0x0000000906047810 */ /* 0x000fe20007ffe0ff */
[----:B------:R-:W-:Y:S01]  /*35f0*/  FMUL.FTZ R44, R44, c[0x0][0x2ec] ;  /* 0x0000bb002c2c7a20 */ /* 0x000fe20000410000 */
[CC--:B------:R-:W-:Y:S01]  /*3600*/  ISETP.LT.OR P1, PT, R6.reuse, R212.reuse, P1 ;  /* 0x000000d40600720c */ /* 0x0c0fe20000f21670 */
[----:B------:R-:W-:Y:S01]  /*3610*/  FMUL.FTZ R45, R45, c[0x0][0x2ec] ;  /* 0x0000bb002d2d7a20 */ /* 0x000fe20000410000 */
[----:B------:R-:W-:Y:S01]  /*3620*/  IADD3 R2, R6, 0x10, RZ ;  /* 0x0000001006027810 */ /* 0x000fe20007ffe0ff */
[----:B------:R-:W1:Y:S01]  /*3630*/  MUFU.TANH R159, R49 ;  /* 0x00000031009f7308 */ /* 0x000e620000002400 */
[----:B-----5:R-:W-:Y:S01]  /*3640*/  FSEL R38, R38, -INF , !P5 ;  /* 0xff80000026267808 */ /* 0x020fe20006800000 */
[----:B------:R-:W-:Y:S01]  /*3650*/  FMUL.FTZ R46, R46, c[0x0][0x2ec] ;  /* 0x0000bb002e2e7a20 */ /* 0x000fe20000410000 */
[----:B------:R-:W-:Y:S01]  /*3660*/  ISETP.GE.AND P6, PT, R4, R211, PT ;  /* 0x000000d30400720c */ /* 0x000fe20003fc6270 */
[----:B------:R-:W-:Y:S01]  /*3670*/  FMUL.FTZ R47, R47, c[0x0][0x2ec] ;  /* 0x0000bb002f2f7a20 */ /* 0x000fe20000410000 */
[----:B------:R-:W-:Y:S01]  /*3680*/  FSEL R27, R36, -INF , !P1 ;  /* 0xff800000241b7808 */ /* 0x000fe20004800000 */
[----:B------:R-:W-:Y:S01]  /*3690*/  FMUL.FTZ R80, R80, c[0x0][0x2ec] ;  /* 0x0000bb0050507a20 */ /* 0x000fe20000410000 */
[----:B------:R-:W-:Y:S01]  /*36a0*/  ISETP.GE.AND P5, PT, R4, R205, PT ;  /* 0x000000cd0400720c */ /* 0x000fe20003fa6270 */
[----:B------:R-:W5:Y:S01]  /*36b0*/  MUFU.TANH R32, R32 ;  /* 0x0000002000207308 */ /* 0x000f620000002400 */
[----:B---3--:R-:W-:Y:S01]  /*36c0*/  FSEL R37, R37, -INF , !P2 ;  /* 0xff80000025257808 */ /* 0x008fe20005000000 */
[----:B------:R-:W-:Y:S01]  /*36d0*/  FMUL.FTZ R81, R81, c[0x0][0x2ec] ;  /* 0x0000bb0051517a20 */ /* 0x000fe20000410000 */
[C---:B------:R-:W-:Y:S01]  /*36e0*/  ISETP.GE.AND P1, PT, R2.reuse, R211, PT ;  /* 0x000000d30200720c */ /* 0x040fe20003f26270 */
[----:B------:R-:W-:Y:S01]  /*36f0*/  FMUL.FTZ R83, R83, c[0x0][0x2ec] ;  /* 0x0000bb0053537a20 */ /* 0x000fe20000410000 */
[----:B------:R-:W-:Y:S01]  /*3700*/  ISETP.GE.AND P2, PT, R2, R205, PT ;  /* 0x000000cd0200720c */ /* 0x000fe20003f46270 */
[----:B------:R-:W-:Y:S01]  /*3710*/  FMUL.FTZ R76, R76, c[0x0][0x2ec] ;  /* 0x0000bb004c4c7a20 */ /* 0x000fe20000410000 */
[C---:B------:R-:W-:Y:S01]  /*3720*/  ISETP.LT.OR P6, PT, R4.reuse, R212, P6 ;  /* 0x000000d40400720c */ /* 0x040fe200037c1670 */
[----:B------:R-:W3:Y:S01]  /*3730*/  MUFU.TANH R167, R48 ;  /* 0x0000003000a77308 */ /* 0x000ee20000002400 */
[----:B------:R-:W-:Y:S01]  /*3740*/  ISETP.LT.OR P5, PT, R4, R210, P5 ;  /* 0x000000d20400720c */ /* 0x000fe20002fa1670 */
[----:B------:R-:W-:Y:S01]  /*3750*/  FMUL.FTZ R77, R77, c[0x0][0x2ec] ;  /* 0x0000bb004d4d7a20 */ /* 0x000fe20000410000 */
[----:B------:R-:W-:Y:S01]  /*3760*/  ISETP.LT.OR P1, PT, R2, R212, P1 ;  /* 0x000000d40200720c */ /* 0x000fe20000f21670 */
[----:B------:R-:W-:Y:S01]  /*3770*/  FMUL.FTZ R78, R78, c[0x0][0x2ec] ;  /* 0x0000bb004e4e7a20 */ /* 0x000fe20000410000 */
[----:B------:R-:W-:Y:S01]  /*3780*/  ISETP.LT.OR P2, PT, R2, R210, P2 ;  /* 0x000000d20200720c */ /* 0x000fe20001741670 */
[----:B------:R-:W-:Y:S01]  /*3790*/  FMUL.FTZ R79, R79, c[0x0][0x2ec] ;  /* 0x0000bb004f4f7a20 */ /* 0x000fe20000410000 */
[----:B------:R-:W-:Y:S01]  /*37a0*/  IADD3 R4, R6, 0x18, RZ ;  /* 0x0000001806047810 */ /* 0x000fe20007ffe0ff */
[----:B------:R-:W2:Y:S01]  /*37b0*/  MUFU.TANH R162, R50 ;  /* 0x0000003200a27308 */ /* 0x000ea20000002400 */
[----:B-1----:R-:W-:-:S02]  /*37c0*/  FSEL R2, R26, -INF , !P0 ;  /* 0xff8000001a027808 */ /* 0x002fc40004000000 */
[----:B------:R-:W-:Y:S02]  /*37d0*/  ISETP.GE.AND P0, PT, R18, R205, PT ;  /* 0x000000cd1200720c */ /* 0x000fe40003f06270 */
[----:B------:R-:W-:Y:S02]  /*37e0*/  FSEL R23, R24, -INF , !P3 ;  /* 0xff80000018177808 */ /* 0x000fe40005800000 */
[----:B----4-:R-:W-:Y:S01]  /*37f0*/  FSEL R25, R25, -INF , !P6 ;  /* 0xff80000019197808 */ /* 0x010fe20007000000 */
[----:B------:R-:W1:Y:S01]  /*3800*/  MUFU.TANH R28, R28 ;  /* 0x0000001c001c7308 */ /* 0x000e620000002400 */
[C---:B------:R-:W-:Y:S02]  /*3810*/  ISETP.GE.AND P3, PT, R4.reuse, R211, PT ;  /* 0x000000d30400720c */ /* 0x040fe40003f66270 */
[----:B------:R-:W-:Y:S02]  /*3820*/  ISETP.GE.AND P6, PT, R4, R205, PT ;  /* 0x000000cd0400720c */ /* 0x000fe40003fc6270 */
[----:B------:R-:W-:-:S02]  /*3830*/  ISETP.LT.OR P0, PT, R18, R210, P0 ;  /* 0x000000d21200720c */ /* 0x000fc40000701670 */
[----:B------:R-:W-:Y:S01]  /*3840*/  FSEL R39, R39, -INF , !P4 ;  /* 0xff80000027277808 */ /* 0x000fe20006000000 */
[----:B------:R-:W-:Y:S01]  /*3850*/  MUFU.TANH R20, R20 ;  /* 0x0000001400147308 */ /* 0x000fe20000002400 */
[----:B------:R-:W-:Y:S02]  /*3860*/  IADD3 R22, R6, 0x21, RZ ;  /* 0x0000002106167810 */ /* 0x000fe40007ffe0ff */
[----:B------:R-:W-:Y:S02]  /*3870*/  ISETP.GE.AND P4, PT, R18, R211, PT ;  /* 0x000000d31200720c */ /* 0x000fe40003f86270 */
[C---:B------:R-:W-:Y:S02]  /*3880*/  ISETP.LT.OR P3, PT, R4.reuse, R212, P3 ;  /* 0x000000d40400720c */ /* 0x040fe40001f61670 */
[----:B------:R-:W-:Y:S01]  /*3890*/  ISETP.LT.OR P6, PT, R4, R210, P6 ;  /* 0x000000d20400720c */ /* 0x000fe200037c1670 */
[----:B------:R-:W4:Y:S01]  /*38a0*/  MUFU.TANH R33, R33 ;  /* 0x0000002100217308 */ /* 0x000f220000002400 */
[----:B------:R-:W-:-:S02]  /*38b0*/  FSEL R4, R16, -INF , !P5 ;  /* 0xff80000010047808 */ /* 0x000fc40006800000 */
[----:B--2---:R-:W-:Y:S02]  /*38c0*/  FSEL R16, R29, -INF , !P0 ;  /* 0xff8000001d107808 */ /* 0x004fe40004000000 */
[----:B------:R-:W-:Y:S02]  /*38d0*/  ISETP.GE.AND P0, PT, R22, R211, PT ;  /* 0x000000d31600720c */ /* 0x000fe40003f06270 */
[-C--:B------:R-:W-:Y:S01]  /*38e0*/  ISETP.LT.OR P4, PT, R18, R212.reuse, P4 ;  /* 0x000000d41200720c */ /* 0x080fe20002781670 */
[----:B------:R-:W2:Y:S01]  /*38f0*/  MUFU.TANH R166, R82 ;  /* 0x0000005200a67308 */ /* 0x000ea20000002400 */
[C---:B------:R-:W-:Y:S02]  /*3900*/  IADD3 R13, R6.reuse, 0x19, RZ ;  /* 0x00000019060d7810 */ /* 0x040fe40007ffe0ff */
[----:B------:R-:W-:Y:S02]  /*3910*/  IADD3 R12, R6, 0x20, RZ ;  /* 0x00000020060c7810 */ /* 0x000fe40007ffe0ff */
[----:B------:R-:W-:-:S02]  /*3920*/  ISETP.LT.OR P0, PT, R22, R212, P0 ;  /* 0x000000d41600720c */ /* 0x000fc40000701670 */
[----:B------:R-:W-:Y:S01]  /*3930*/  FSEL R21, R17, -INF , !P1 ;  /* 0xff80000011157808 */ /* 0x000fe20004800000 */
[----:B------:R-:W1:Y:S01]  /*3940*/  MUFU.TANH R172, R51 ;  /* 0x0000003300ac7308 */ /* 0x000e620000002400 */
[----:B------:R-:W-:Y:S02]  /*3950*/  FSEL R18, R31, -INF , !P2 ;  /* 0xff8000001f127808 */ /* 0x000fe40005000000 */
[----:B------:R-:W-:Y:S02]  /*3960*/  FSEL R19, R30, -INF , !P4 ;  /* 0xff8000001e137808 */ /* 0x000fe40006000000 */
[----:B------:R-:W-:Y:S02]  /*3970*/  IADD3 R9, R6, 0x30, RZ ;  /* 0x0000003006097810 */ /* 0x000fe40007ffe0ff */
[----:B------:R-:W-:Y:S01]  /*3980*/  ISETP.GE.AND P1, PT, R12, R211, PT ;  /* 0x000000d30c00720c */ /* 0x000fe20003f26270 */
[----:B------:R-:W1:Y:S01]  /*3990*/  MUFU.TANH R165, R44 ;  /* 0x0000002c00a57308 */ /* 0x000e620000002400 */
[----:B------:R-:W-:-:S02]  /*39a0*/  ISETP.GE.AND P2, PT, R13, R205, PT ;  /* 0x000000cd0d00720c */ /* 0x000fc40003f46270 */
[C---:B------:R-:W-:Y:S02]  /*39b0*/  ISETP.GE.AND P4, PT, R12.reuse, R205, PT ;  /* 0x000000cd0c00720c */ /* 0x040fe40003f86270 */
[----:B------:R-:W-:Y:S02]  /*39c0*/  ISETP.GE.AND P5, PT, R13, R211, PT ;  /* 0x000000d30d00720c */ /* 0x000fe40003fa6270 */
[----:B------:R-:W-:Y:S01]  /*39d0*/  FSEL R159, R159, -INF , !P0 ;  /* 0xff8000009f9f7808 */ /* 0x000fe20004000000 */
[----:B------:R-:W-:Y:S01]  /*39e0*/  MUFU.TANH R161, R45 ;  /* 0x0000002d00a17308 */ /* 0x000fe20000002400 */
[----:B------:R-:W-:Y:S02]  /*39f0*/  ISETP.GE.AND P0, PT, R9, R205, PT ;  /* 0x000000cd0900720c */ /* 0x000fe40003f06270 */
[----:B------:R-:W-:Y:S02]  /*3a00*/  ISETP.LT.OR P2, PT, R13, R210, P2 ;  /* 0x000000d20d00720c */ /* 0x000fe40001741670 */
[----:B------:R-:W-:-:S02]  /*3a10*/  ISETP.LT.OR P1, PT, R12, R212, P1 ;  /* 0x000000d40c00720c */ /* 0x000fc40000f21670 */
[----:B------:R-:W-:Y:S01]  /*3a20*/  ISETP.LT.OR P4, PT, R12, R210, P4 ;  /* 0x000000d20c00720c */ /* 0x000fe20002781670 */
[----:B------:R-:W2:Y:S01]  /*3a30*/  MUFU.TANH R164, R46 ;  /* 0x0000002e00a47308 */ /* 0x000ea20000002400 */
[----:B------:R-:W-:Y:S02]  /*3a40*/  ISETP.LT.OR P5, PT, R13, R212, P5 ;  /* 0x000000d40d00720c */ /* 0x000fe40002fa1670 */
[C---:B------:R-:W-:Y:S02]  /*3a50*/  IADD3 R10, R6.reuse, 0x29, RZ ;  /* 0x00000029060a7810 */ /* 0x040fe40007ffe0ff */
[----:B------:R-:W-:Y:S02]  /*3a60*/  IADD3 R24, R6, 0x28, RZ ;  /* 0x0000002806187810 */ /* 0x000fe40007ffe0ff */
[----:B------:R-:W-:Y:S01]  /*3a70*/  ISETP.LT.OR P0, PT, R9, R210, P0 ;  /* 0x000000d20900720c */ /* 0x000fe20000701670 */
[----:B------:R-:W2:Y:S01]  /*3a80*/  MUFU.TANH R170, R47 ;  /* 0x0000002f00aa7308 */ /* 0x000ea20000002400 */
[----:B-----5:R-:W-:-:S02]  /*3a90*/  FSEL R8, R32, -INF , !P2 ;  /* 0xff80000020087808 */ /* 0x020fc40005000000 */
[----:B---3--:R-:W-:Y:S02]  /*3aa0*/  FSEL R167, R167, -INF , !P1 ;  /* 0xff800000a7a77808 */ /* 0x008fe40004800000 */
[----:B------:R-:W-:Y:S02]  /*3ab0*/  FSEL R162, R162, -INF , !P4 ;  /* 0xff800000a2a27808 */ /* 0x000fe40006000000 */
[----:B-1----:R-:W-:Y:S01]  /*3ac0*/  FSEL R17, R28, -INF , !P3 ;  /* 0xff8000001c117808 */ /* 0x002fe20005800000 */
[----:B------:R-:W1:Y:S01]  /*3ad0*/  MUFU.TANH R171, R80 ;  /* 0x0000005000ab7308 */ /* 0x000e620000002400 */
[----:B----4-:R-:W-:Y:S02]  /*3ae0*/  FSEL R12, R33, -INF , !P6 ;  /* 0xff800000210c7808 */ /* 0x010fe40007000000 */
[----:B------:R-:W-:Y:S02]  /*3af0*/  FSEL R13, R20, -INF , !P5 ;  /* 0xff800000140d7808 */ /* 0x000fe40006800000 */
[----:B------:R-:W-:-:S02]  /*3b00*/  ISETP.GE.AND P2, PT, R10, R211, PT ;  /* 0x000000d30a00720c */ /* 0x000fc40003f46270 */
[----:B------:R-:W-:Y:S01]  /*3b10*/  ISETP.GE.AND P1, PT, R9, R211, PT ;  /* 0x000000d30900720c */ /* 0x000fe20003f26270 */
[----:B------:R-:W3:Y:S01]  /*3b20*/  MUFU.TANH R169, R81 ;  /* 0x0000005100a97308 */ /* 0x000ee20000002400 */
[----:B------:R-:W-:Y:S02]  /*3b30*/  ISETP.GE.AND P4, PT, R10, R205, PT ;  /* 0x000000cd0a00720c */ /* 0x000fe40003f86270 */
[----:B------:R-:W-:Y:S02]  /*3b40*/  ISETP.GE.AND P3, PT, R24, R211, PT ;  /* 0x000000d31800720c */ /* 0x000fe40003f66270 */
[-C--:B------:R-:W-:Y:S02]  /*3b50*/  ISETP.GE.AND P6, PT, R22, R205.reuse, PT ;  /* 0x000000cd1600720c */ /* 0x080fe40003fc6270 */
[----:B------:R-:W-:Y:S01]  /*3b60*/  ISETP.GE.AND P5, PT, R24, R205, PT ;  /* 0x000000cd1800720c */ /* 0x000fe20003fa6270 */
[----:B------:R-:W4:Y:S01]  /*3b70*/  MUFU.TANH R142, R83 ;  /* 0x00000053008e7308 */ /* 0x000f220000002400 */
[----:B--2---:R-:W-:-:S02]  /*3b80*/  FSEL R166, R166, -INF , !P0 ;  /* 0xff800000a6a67808 */ /* 0x004fc40004000000 */
[----:B------:R-:W-:Y:S02]  /*3b90*/  PLOP3.LUT P0, PT, PT, PT, UP0, 0x80, 0x0 ;  /* 0x000000000000781c */ /* 0x000fe40003f0f008 */
[C---:B------:R-:W-:Y:S02]  /*3ba0*/  ISETP.LT.OR P2, PT, R10.reuse, R212, P2 ;  /* 0x000000d40a00720c */ /* 0x040fe40001741670 */
[----:B------:R-:W-:Y:S01]  /*3bb0*/  ISETP.LT.OR P4, PT, R10, R210, P4 ;  /* 0x000000d20a00720c */ /* 0x000fe20002781670 */
[----:B------:R-:W2:Y:S01]  /*3bc0*/  MUFU.TANH R143, R76 ;  /* 0x0000004c008f7308 */ /* 0x000ea20000002400 */
[----:B------:R-:W-:Y:S02]  /*3bd0*/  ISETP.LT.OR P1, PT, R9, R212, P1 ;  /* 0x000000d40900720c */ /* 0x000fe40000f21670 */
[----:B------:R-:W-:Y:S02]  /*3be0*/  ISETP.LT.OR P6, PT, R22, R210, P6 ;  /* 0x000000d21600720c */ /* 0x000fe400037c1670 */
[----:B------:R-:W-:-:S02]  /*3bf0*/  ISETP.LT.OR P3, PT, R24, R212, P3 ;  /* 0x000000d41800720c */ /* 0x000fc40001f61670 */
[----:B------:R-:W-:Y:S01]  /*3c00*/  ISETP.LT.OR P5, PT, R24, R210, P5 ;  /* 0x000000d21800720c */ /* 0x000fe20002fa1670 */
[----:B------:R-:W-:Y:S01]  /*3c10*/  MUFU.TANH R141, R77 ;  /* 0x0000004d008d7308 */ /* 0x000fe20000002400 */
[C---:B------:R-:W-:Y:S02]  /*3c20*/  IADD3 R10, R6.reuse, 0x31, RZ ;  /* 0x00000031060a7810 */ /* 0x040fe40007ffe0ff */
[C---:B------:R-:W-:Y:S02]  /*3c30*/  IADD3 R9, R6.reuse, 0x38, RZ ;  /* 0x0000003806097810 */ /* 0x040fe40007ffe0ff */
[----:B------:R-:W-:Y:S02]  /*3c40*/  IADD3 R6, R6, 0x39, RZ ;  /* 0x0000003906067810 */ /* 0x000fe40007ffe0ff */
[----:B------:R-:W-:Y:S01]  /*3c50*/  FSEL R172, R172, -INF , !P6 ;  /* 0xff800000acac7808 */ /* 0x000fe20007000000 */
[----:B------:R-:W5:Y:S01]  /*3c60*/  MUFU.TANH R140, R78 ;  /* 0x0000004e008c7308 */ /* 0x000f620000002400 */
[----:B------:R-:W-:-:S02]  /*3c70*/  FSEL R165, R165, -INF , !P3 ;  /* 0xff800000a5a57808 */ /* 0x000fc40005800000 */
[----:B------:R-:W-:Y:S02]  /*3c80*/  FSEL R164, R164, -INF , !P5 ;  /* 0xff800000a4a47808 */ /* 0x000fe40006800000 */
[----:B------:R-:W-:Y:S02]  /*3c90*/  FSEL R161, R161, -INF , !P2 ;  /* 0xff800000a1a17808 */ /* 0x000fe40005000000 */
[----:B------:R-:W-:Y:S01]  /*3ca0*/  FSEL R170, R170, -INF , !P4 ;  /* 0xff800000aaaa7808 */ /* 0x000fe20006000000 */
[----:B------:R-:W2:Y:S01]  /*3cb0*/  MUFU.TANH R160, R79 ;  /* 0x0000004f00a07308 */ /* 0x000ea20000002400 */
[----:B-1----:R-:W-:Y:S01]  /*3cc0*/  FSEL R171, R171, -INF , !P1 ;  /* 0xff800000abab7808 */ /* 0x002fe20004800000 */
[----:B------:R-:W-:Y:S01]  /*3cd0*/  BAR.SYNC.DEFER_BLOCKING 0x0 ;  /* 0x0000000000007b1d */ /* 0x000fe20000010000 */
[C---:B------:R-:W-:Y:S02]  /*3ce0*/  ISETP.GE.AND P6, PT, R10.reuse, R211, PT ;  /* 0x000000d30a00720c */ /* 0x040fe40003fc6270 */
[----:B------:R-:W-:-:S02]  /*3cf0*/  ISETP.GE.AND P3, PT, R10, R205, PT ;  /* 0x000000cd0a00720c */ /* 0x000fc40003f66270 */
[C---:B------:R-:W-:Y:S02]  /*3d00*/  ISETP.GE.AND P5, PT, R9.reuse, R211, PT ;  /* 0x000000d30900720c */ /* 0x040fe40003fa6270 */
[----:B------:R-:W-:Y:S02]  /*3d10*/  ISETP.GE.AND P2, PT, R9, R205, PT ;  /* 0x000000cd0900720c */ /* 0x000fe40003f46270 */
[C---:B------:R-:W-:Y:S02]  /*3d20*/  ISETP.GE.AND P4, PT, R6.reuse, R211, PT ;  /* 0x000000d30600720c */ /* 0x040fe40003f86270 */
[----:B------:R-:W-:Y:S02]  /*3d30*/  ISETP.GE.AND P1, PT, R6, R205, PT ;  /* 0x000000cd0600720c */ /* 0x000fe40003f26270 */
[C---:B------:R-:W-:Y:S02]  /*3d40*/  ISETP.LT.OR P6, PT, R10.reuse, R212, P6 ;  /* 0x000000d40a00720c */ /* 0x040fe400037c1670 */
[----:B------:R-:W-:-:S02]  /*3d50*/  ISETP.LT.OR P3, PT, R10, R210, P3 ;  /* 0x000000d20a00720c */ /* 0x000fc40001f61670 */
[C---:B------:R-:W-:Y:S02]  /*3d60*/  ISETP.LT.OR P5, PT, R9.reuse, R212, P5 ;  /* 0x000000d40900720c */ /* 0x040fe40002fa1670 */
[----:B------:R-:W-:Y:S02]  /*3d70*/  ISETP.LT.OR P2, PT, R9, R210, P2 ;  /* 0x000000d20900720c */ /* 0x000fe40001741670 */
[C---:B------:R-:W-:Y:S02]  /*3d80*/  ISETP.LT.OR P4, PT, R6.reuse, R212, P4 ;  /* 0x000000d40600720c */ /* 0x040fe40002781670 */
[----:B------:R-:W-:Y:S02]  /*3d90*/  ISETP.LT.OR P1, PT, R6, R210, P1 ;  /* 0x000000d20600720c */ /* 0x000fe40000f21670 */
[----:B---3--:R-:W-:Y:S02]  /*3da0*/  FSEL R169, R169, -INF , !P6 ;  /* 0xff800000a9a97808 */ /* 0x008fe40007000000 */
[----:B----4-:R-:W-:-:S02]  /*3db0*/  FSEL R142, R142, -INF , !P3 ;  /* 0xff8000008e8e7808 */ /* 0x010fc40005800000 */
[----:B--2---:R-:W-:Y:S02]  /*3dc0*/  FSEL R143, R143, -INF , !P5 ;  /* 0xff8000008f8f7808 */ /* 0x004fe40006800000 */
[----:B-----5:R-:W-:Y:S02]  /*3dd0*/  FSEL R140, R140, -INF , !P2 ;  /* 0xff8000008c8c7808 */ /* 0x020fe40005000000 */
        /* <DEDUP_REMOVED lines=9> */
[----:B------:R-:W-:-:S04]  /*3e70*/  LEA R28, P2, R10, c[0x0][0x168], 0x1 ;  /* 0x00005a000a1c7a11 */ /* 0x000fc800078408ff */
[----:B------:R-:W-:Y:S01]  /*3e80*/  IADD3 R3, R11, UR12, RZ ;  /* 0x0000000c0b037c10 */ /* 0x000fe2000fffe0ff */
[----:B------:R-:W-:Y:S01]  /*3e90*/  USHF.L.U64.HI UR12, UR6, 0x5, UR7 ;  /* 0x00000005060c7899 */ /* 0x000fe20008010207 */
        /* <DEDUP_REMOVED lines=8> */
[----:B------:R-:W-:-:S02]  /*3f20*/  IADD3 R10, P1, R30, UR13, RZ ;  /* 0x0000000d1e0a7c10 */ /* 0x000fc4000ff3e0ff */
        /* <DEDUP_REMOVED lines=14> */
.L_x_973:
        /* <DEDUP_REMOVED lines=76> */
[--C-:B------:R-:W-:Y:S02]  /*44d0*/  FFMA.FTZ R148, R18, c[0x0][0x23c], -R163.reuse ;  /* 0x00008f0012947a23 */ /* 0x100fe400000108a3 */
        /* <DEDUP_REMOVED lines=12> */
[--C-:B------:R-:W-:Y:S01]  /*45a0*/  FFMA.FTZ R158, R165, c[0x0][0x23c], -R168.reuse ;  /* 0x00008f00a59e7a23 */ /* 0x100fe200000108a8 */
[----:B------:R-:W1:Y:S01]  /*45b0*/  LDSM.16.MT88.4 R12, [R192+0xe800] ;  /* 0x00e80000c00c783b */ /* 0x000e620000004200 */
        /* <DEDUP_REMOVED lines=219> */
[----:B------:R-:W-:-:S02]  /*5370*/  USHF.L.U64.HI UR12, UR4, 0x5, UR5 ;  /* 0x00000005040c7899 */ /* 0x000fc40008010205 */
[----:B------:R-:W-:Y:S01]  /*5380*/  UIADD3 UR13, UR21, UR13, URZ ;  /* 0x0000000d150d7290 */ /* 0x000fe2000fffe03f */
[----:B------:R-:W-:Y:S01]  /*5390*/  IMAD.U32 R6, RZ, RZ, UR20 ;  /* 0x00000014ff067e24 */ /* 0x000fe2000f8e00ff */
[----:B------:R-:W-:Y:S01]  /*53a0*/  UISETP.GT.AND UP0, UPT, UR17, UR9, UPT ;  /* 0x000000091100728c */ /* 0x000fe2000bf04270 */
[----:B------:R-:W-:-:S03]  /*53b0*/  IMAD.U32 R7, RZ, RZ, UR21 ;  /* 0x00000015ff077e24 */ /* 0x000fc6000f8e00ff */
[----:B------:R-:W-:Y:S01]  /*53c0*/  IMAD.U32 R5, RZ, RZ, UR13 ;  /* 0x0000000dff057e24 */ /* 0x000fe2000f8e00ff */
[----:B------:R-:W-:Y:S01]  /*53d0*/  BAR.SYNC.DEFER_BLOCKING 0x0 ;  /* 0x0000000000007b1d */ /* 0x000fe20000010000 */
[----:B------:R-:W-:Y:S01]  /*53e0*/  LEA R0, P0, R6, R134, 0x6 ;  /* 0x0000008606007211 */ /* 0x000fe200078030ff */
[----:B------:R-:W-:-:S03]  /*53f0*/  USHF.L.U32 UR13, UR4, 0x5, URZ ;  /* 0x00000005040d7899 */ /* 0x000fc6000800063f */
[----:B------:R-:W-:Y:S02]  /*5400*/  LEA R4, P1, R0, c[0x0][0x170], 0x1 ;  /* 0x00005c0000047a11 */ /* 0x000fe400078208ff */
        /* <DEDUP_REMOVED lines=27> */
[----:B------:R-:W4:Y:S04]  /*55c0*/  LDSM.16.M88.4 R20, [R201+0x7800] ;  /* 0x00780000c914783b */ /* 0x000f280000000200 */
[----:B------:R-:W-:Y:S04]  /*55d0*/  LDSM.16.M88.4 R32, [R200] ;  /* 0x00000000c820783b */ /* 0x000fe80000000200 */
[----:B-1----:R-:W1:Y:S04]  /*55e0*/  LDSM.16.M88.4 R4, [R199] ;  /* 0x00000000c704783b */ /* 0x002e680000000200 */
[----:B------:R-:W1:Y:S04]  /*55f0*/  LDSM.16.M88.4 R160, [R190] ;  /* 0x00000000bea0783b */ /* 0x000e680000000200 */
[----:B------:R-:W1:Y:S04]  /*5600*/  LDSM.16.M88.4 R156, [R189] ;  /* 0x00000000bd9c783b */ /* 0x000e680000000200 */
[----:B------:R-:W1:Y:S04]  /*5610*/  LDSM.16.M88.4 R176, [R191] ;  /* 0x00000000bfb0783b */ /* 0x000e680000000200 */
[----:B------:R-:W-:Y:S01]  /*5620*/  LDSM.16.M88.4 R16, [R198] ;  /* 0x00000000c610783b */ /* 0x000fe20000000200 */
[C---:B---3--:R-:W-:Y:S03]  /*5630*/  HMMA.16816.F32.BF16 R12, R164.reuse, R28, RZ ;  /* 0x0000001ca40c723c */ /* 0x048fe600000418ff */
[----:B--2---:R-:W2:Y:S04]  /*5640*/  LDSM.16.M88.4 R8, [R195+0x6000] ;  /* 0x00600000c308783b */ /* 0x004ea80000000200 */
[----:B------:R-:W3:Y:S01]  /*5650*/  LDSM.16.M88.4 R136, [R195+0x7000] ;  /* 0x00700000c388783b */ /* 0x000ee20000000200 */
[C---:B------:R-:W-:Y:S03]  /*5660*/  HMMA.16816.F32.BF16 R28, R164.reuse, R30, RZ ;  /* 0x0000001ea41c723c */ /* 0x040fe600000418ff */
[----:B------:R-:W-:Y:S04]  /*5670*/  LDSM.16.M88.4 R152, [R195+0x6800] ;  /* 0x00680000c398783b */ /* 0x000fe80000000200 */
[----:B------:R-:W-:Y:S01]  /*5680*/  LDSM.16.M88.4 R172, [R197] ;  /* 0x00000000c5ac783b */ /* 0x000fe20000000200 */
[C---:B----4-:R-:W-:Y:S03]  /*5690*/  HMMA.16816.F32.BF16 R24, R164.reuse, R148, RZ ;  /* 0x00000094a418723c */ /* 0x050fe600000418ff */
[----:B------:R-:W-:Y:S04]  /*56a0*/  LDSM.16.M88.4 R228, [R183] ;  /* 0x00000000b7e4783b */ /* 0x000fe80000000200 */
[----:B------:R-:W-:Y:S01]  /*56b0*/  LDSM.16.M88.4 R224, [R201+0xa800] ;  /* 0x00a80000c9e0783b */ /* 0x000fe20000000200 */
[C---:B-----5:R-:W-:Y:S03]  /*56c0*/  HMMA.16816.F32.BF16 R144, R164.reuse, R140, RZ ;  /* 0x0000008ca490723c */ /* 0x060fe600000418ff */
[----:B------:R-:W0:Y:S05]  /*56d0*/  LDGDEPBAR ;  /* 0x00000000000079af */ /* 0x000e2a0000000000 */
[C---:B------:R-:W-:Y:S08]  /*56e0*/  HMMA.16816.F32.BF16 R148, R164.reuse, R150, RZ ;  /* 0x00000096a494723c */ /* 0x040ff000000418ff */
[C---:B------:R-:W-:Y:S08]  /*56f0*/  HMMA.16816.F32.BF16 R140, R164.reuse, R142, RZ ;  /* 0x0000008ea48c723c */ /* 0x040ff000000418ff */
[C---:B------:R-:W-:Y:S08]  /*5700*/  HMMA.16816.F32.BF16 R168, R164.reuse, R20, RZ ;  /* 0x00000014a4a8723c */ /* 0x040ff000000418ff */
[----:B------:R-:W-:Y:S01]  /*5710*/  HMMA.16816.F32.BF16 R164, R164, R22, RZ ;  /* 0x00000016a4a4723c */ /* 0x000fe200000418ff */
[----:B------:R-:W4:Y:S07]  /*5720*/  LDSM.16.M88.4 R20, [R195+0x7800] ;  /* 0x00780000c314783b */ /* 0x000f2e0000000200 */
[C---:B-1----:R-:W-:Y:S08]  /*5730*/  HMMA.16816.F32.BF16 R12, R32.reuse, R4, R12 ;  /* 0x00000004200c723c */ /* 0x042ff0000004180c */
[C---:B------:R-:W-:Y:S01]  /*5740*/  HMMA.16816.F32.BF16 R28, R32.reuse, R6, R28 ;  /* 0x00000006201c723c */ /* 0x040fe2000004181c */
[----:B------:R-:W1:Y:S07]  /*5750*/  LDSM.16.M88.4 R4, [R188] ;  /* 0x00000000bc04783b */ /* 0x000e6e0000000200 */
        /* <DEDUP_REMOVED lines=10> */
[C---:B--2---:R-:W-:Y:S08]  /*5800*/  HMMA.16816.F32.BF16 R12, R16.reuse, R8, R12 ;  /* 0x00000008100c723c */ /* 0x044ff0000004180c */
[C---:B------:R-:W-:Y:S01]  /*5810*/  HMMA.16816.F32.BF16 R28, R16.reuse, R10, R28 ;  /* 0x0000000a101c723c */ /* 0x040fe2000004181c */
[----:B------:R-:W2:Y:S07]  /*5820*/  LDSM.16.M88.4 R8, [R188+0x1000] ;  /* 0x00100000bc08783b */ /* 0x000eae0000000200 */
[C---:B---3--:R-:W-:Y:S08]  /*5830*/  HMMA.16816.F32.BF16 R144, R16.reuse, R136, R144 ;  /* 0x000000881090723c */ /* 0x048ff00000041890 */
[C---:B------:R-:W-:Y:S01]  /*5840*/  HMMA.16816.F32.BF16 R140, R16.reuse, R138, R140 ;  /* 0x0000008a108c723c */ /* 0x040fe2000004188c */
[----:B------:R-:W-:Y:S07]  /*5850*/  LDSM.16.M88.4 R136, [R186] ;  /* 0x00000000ba88783b */ /* 0x000fee0000000200 */
[C---:B----4-:R-:W-:Y:S08]  /*5860*/  HMMA.16816.F32.BF16 R168, R16.reuse, R20, R168 ;  /* 0x0000001410a8723c */ /* 0x050ff000000418a8 */
[C---:B------:R-:W-:Y:S01]  /*5870*/  HMMA.16816.F32.BF16 R164, R16.reuse, R22, R164 ;  /* 0x0000001610a4723c */ /* 0x040fe200000418a4 */
[----:B------:R-:W3:Y:S07]  /*5880*/  LDSM.16.M88.4 R20, [R201+0x8000] ;  /* 0x00800000c914783b */ /* 0x000eee0000000200 */
[C---:B------:R-:W-:Y:S08]  /*5890*/  HMMA.16816.F32.BF16 R24, R16.reuse, R152, R24 ;  /* 0x000000981018723c */ /* 0x040ff00000041818 */
[----:B------:R-:W-:Y:S01]  /*58a0*/  HMMA.16816.F32.BF16 R148, R16, R154, R148 ;  /* 0x0000009a1094723c */ /* 0x000fe20000041894 */
[----:B------:R-:W-:Y:S04]  /*58b0*/  LDSM.16.M88.4 R16, [R201+0x8800] ;  /* 0x00880000c910783b */ /* 0x000fe80000000200 */
[----:B------:R-:W-:Y:S03]  /*58c0*/  LDSM.16.M88.4 R152, [R187] ;  /* 0x00000000bb98783b */ /* 0x000fe60000000200 */
        /* <DEDUP_REMOVED lines=8> */
[----:B------:R-:W-:Y:S07]  /*5950*/  LDSM.16.M88.4 R32, [R185] ;  /* 0x00000000b920783b */ /* 0x000fee0000000200 */
[C---:B---3--:R-:W-:Y:S08]  /*5960*/  HMMA.16816.F32.BF16 R12, R156.reuse, R20, R12 ;  /* 0x000000149c0c723c */ /* 0x048ff0000004180c */
[C---:B------:R-:W-:Y:S01]  /*5970*/  HMMA.16816.F32.BF16 R28, R156.reuse, R22, R28 ;  /* 0x000000169c1c723c */ /* 0x040fe2000004181c */
[----:B------:R-:W-:Y:S07]  /*5980*/  LDSM.16.M88.4 R20, [R198+0x2000] ;  /* 0x00200000c614783b */ /* 0x000fee0000000200 */
        /* <DEDUP_REMOVED lines=9> */
[----:B------:R-:W3:Y:S07]  /*5a20*/  LDSM.16.M88.4 R16, [R184] ;  /* 0x00000000b810783b */ /* 0x000eee0000000200 */
[C---:B--2---:R-:W-:Y:S08]  /*5a30*/  HMMA.16816.F32.BF16 R12, R8.reuse, R152, R12 ;  /* 0x00000098080c723c */ /* 0x044ff0000004180c */
        /* <DEDUP_REMOVED lines=8> */
[----:B------:R-:W4:Y:S07]  /*5ac0*/  LDSM.16.M88.4 R136, [R195+0x8800] ;  /* 0x00880000c388783b */ /* 0x000f2e0000000200 */
[C---:B-1----:R-:W-:Y:S08]  /*5ad0*/  HMMA.16816.F32.BF16 R12, R20.reuse, R4, R12 ;  /* 0x00000004140c723c */ /* 0x042ff0000004180c */
[----:B------:R-:W-:Y:S01]  /*5ae0*/  HMMA.16816.F32.BF16 R28, R20, R6, R28 ;  /* 0x00000006141c723c */ /* 0x000fe2000004181c */
[----:B------:R-:W1:Y:S07]  /*5af0*/  LDSM.16.M88.4 R4, [R201+0xa000] ;  /* 0x00a00000c904783b */ /* 0x000e6e0000000200 */
[C---:B------:R-:W-:Y:S08]  /*5b00*/  HMMA.16816.F32.BF16 R144, R8.reuse, R32, R144 ;  /* 0x000000200890723c */ /* 0x040ff00000041890 */
[C---:B------:R-:W-:Y:S01]  /*5b10*/  HMMA.16816.F32.BF16 R140, R8.reuse, R34, R140 ;  /* 0x00000022088c723c */ /* 0x040fe2000004188c */
[----:B------:R-:W5:Y:S07]  /*5b20*/  LDSM.16.M88.4 R32, [R195+0x9800] ;  /* 0x00980000c320783b */ /* 0x000f6e0000000200 */
[C---:B---3--:R-:W-:Y:S08]  /*5b30*/  HMMA.16816.F32.BF16 R168, R8.reuse, R16, R168 ;  /* 0x0000001008a8723c */ /* 0x048ff000000418a8 */
[----:B------:R-:W-:Y:S01]  /*5b40*/  HMMA.16816.F32.BF16 R164, R8, R18, R164 ;  /* 0x0000001208a4723c */ /* 0x000fe200000418a4 */
[----:B------:R-:W3:Y:S04]  /*5b50*/  LDSM.16.M88.4 R16, [R188+0x2800] ;  /* 0x00280000bc10783b */ /* 0x000ee80000000200 */
[----:B------:R-:W-:Y:S03]  /*5b60*/  LDSM.16.M88.4 R8, [R188+0x3000] ;  /* 0x00300000bc08783b */ /* 0x000fe60000000200 */
[----:B--2---:R-:W-:Y:S08]  /*5b70*/  HMMA.16816.F32.BF16 R12, R176, R152, R12 ;  /* 0x00000098b00c723c */ /* 0x004ff0000004180c */
[C---:B----4-:R-:W-:Y:S08]  /*5b80*/  HMMA.16816.F32.BF16 R24, R20.reuse, R136, R24 ;  /* 0x000000881418723c */ /* 0x050ff00000041818 */
[----:B------:R-:W-:Y:S01]  /*5b90*/  HMMA.16816.F32.BF16 R148, R20, R138, R148 ;  /* 0x0000008a1494723c */ /* 0x000fe20000041894 */
[----:B------:R-:W2:Y:S07]  /*5ba0*/  LDSM.16.M88.4 R136, [R200+0x4000] ;  /* 0x00400000c888783b */ /* 0x000eae0000000200 */
[----:B-1----:R-:W-:Y:S08]  /*5bb0*/  HMMA.16816.F32.BF16 R12, R160, R4, R12 ;  /* 0x00000004a00c723c */ /* 0x002ff0000004180c */
[C---:B------:R-:W-:Y:S08]  /*5bc0*/  HMMA.16816.F32.BF16 R144, R20.reuse, R156, R144 ;  /* 0x0000009c1490723c */ /* 0x040ff00000041890 */
[C---:B------:R-:W-:Y:S01]  /*5bd0*/  HMMA.16816.F32.BF16 R140, R20.reuse, R158, R140 ;  /* 0x0000009e148c723c */ /* 0x040fe2000004188c */
[----:B------:R-:W-:Y:S07]  /*5be0*/  LDSM.16.M88.4 R156, [R201+0xb000] ;  /* 0x00b00000c99c783b */ /* 0x000fee0000000200 */
[C---:B-----5:R-:W-:Y:S08]  /*5bf0*/  HMMA.16816.F32.BF16 R168, R20.reuse, R32, R168 ;  /* 0x0000002014a8723c */ /* 0x060ff000000418a8 */
[----:B------:R-:W-:Y:S01]  /*5c00*/  HMMA.16816.F32.BF16 R164, R20, R34, R164 ;  /* 0x0000002214a4723c */ /* 0x000fe200000418a4 */
[----:B------:R-:W-:Y:S04]  /*5c10*/  LDSM.16.M88.4 R20, [R198+0x4000] ;  /* 0x00400000c614783b */ /* 0x000fe80000000200 */
[----:B------:R-:W-:Y:S03]  /*5c20*/  LDSM.16.M88.4 R32, [R182] ;  /* 0x00000000b620783b */ /* 0x000fe60000000200 */
[C---:B------:R-:W-:Y:S01]  /*5c30*/  HMMA.16816.F32.BF16 R28, R176.reuse, R154, R28 ;  /* 0x0000009ab01c723c */ /* 0x040fe2000004181c */
[----:B------:R-:W-:Y:S07]  /*5c40*/  LDSM.16.M88.4 R152, [R201+0xb800] ;  /* 0x00b80000c998783b */ /* 0x000fee0000000200 */
[C---:B---3--:R-:W-:Y:S08]  /*5c50*/  HMMA.16816.F32.BF16 R24, R176.reuse, R16, R24 ;  /* 0x00000010b018723c */ /* 0x048ff00000041818 */
[----:B------:R-:W-:Y:S01]  /*5c60*/  HMMA.16816.F32.BF16 R148, R176, R18, R148 ;  /* 0x00000012b094723c */ /* 0x000fe20000041894 */
[----:B------:R-:W1:Y:S07]  /*5c70*/  LDSM.16.M88.4 R16, [R195+0xa000] ;  /* 0x00a00000c310783b */ /* 0x000e6e0000000200 */
[----:B--2---:R-:W-:Y:S08]  /*5c80*/  HMMA.16816.F32.BF16 R12, R136, R228, R12 ;  /* 0x000000e4880c723c */ /* 0x004ff0000004180c */
[C---:B------:R-:W-:Y:S08]  /*5c90*/  HMMA.16816.F32.BF16 R144, R176.reuse, R8, R144 ;  /* 0x00000008b090723c */ /* 0x040ff00000041890 */
[----:B------:R-:W-:Y:S01]  /*5ca0*/  HMMA.16816.F32.BF16 R140, R176, R10, R140 ;  /* 0x0000000ab08c723c */ /* 0x000fe2000004188c */
[----:B------:R-:W-:Y:S07]  /*5cb0*/  LDSM.16.M88.4 R8, [R197+0x4000] ;  /* 0x00400000c508783b */ /* 0x000fee0000000200 */
[C---:B------:R-:W-:Y:S01]  /*5cc0*/  HMMA.16816.F32.BF16 R28, R160.reuse, R6, R28 ;  /* 0x00000006a01c723c */ /* 0x040fe2000004181c */
[----:B------:R-:W2:Y:S07]  /*5cd0*/  LDSM.16.M88.4 R4, [R188+0x4000] ;  /* 0x00400000bc04783b */ /* 0x000eae0000000200 */
[----:B------:R-:W-:Y:S08]  /*5ce0*/  HMMA.16816.F32.BF16 R24, R160, R224, R24 ;  /* 0x000000e0a018723c */ /* 0x000ff00000041818 */
[----:B-1----:R-:W-:Y:S08]  /*5cf0*/  HMMA.16816.F32.BF16 R12, R20, R16, R12 ;  /* 0x00000010140c723c */ /* 0x002ff0000004180c */
[----:B------:R-:W-:Y:S08]  /*5d00*/  HMMA.16816.F32.BF16 R148, R160, R226, R148 ;  /* 0x000000e2a094723c */ /* 0x000ff00000041894 */
[----:B------:R-:W-:Y:S01]  /*5d10*/  HMMA.16816.F32.BF16 R28, R136, R230, R28 ;  /* 0x000000e6881c723c */ /* 0x000fe2000004181c */
[----:B------:R-:W1:Y:S07]  /*5d20*/  LDSM.16.M88.4 R228, [R195+0xa800] ;  /* 0x00a80000c3e4783b */ /* 0x000e6e0000000200 */
[----:B------:R-:W-:Y:S08]  /*5d30*/  HMMA.16816.F32.BF16 R168, R176, R172, R168 ;  /* 0x000000acb0a8723c */ /* 0x000ff000000418a8 */
[----:B------:R-:W-:Y:S08]  /*5d40*/  HMMA.16816.F32.BF16 R24, R136, R32, R24 ;  /* 0x000000208818723c */ /* 0x000ff00000041818 */
[----:B--2---:R-:W-:Y:S08]  /*5d50*/  HMMA.16816.F32.BF16 R12, R8, R4, R12 ;  /* 0x00000004080c723c */ /* 0x004ff0000004180c */
[----:B------:R-:W-:Y:S01]  /*5d60*/  HMMA.16816.F32.BF16 R148, R136, R34, R148 ;  /* 0x000000228894723c */ /* 0x000fe20000041894 */
[----:B------:R-:W-:Y:S07]  /*5d70*/  LDSM.16.M88.4 R32, [R181] ;  /* 0x00000000b520783b */ /* 0x000fee0000000200 */
[----:B------:R-:W-:Y:S01]  /*5d80*/  HMMA.16816.F32.BF16 R28, R20, R18, R28 ;  /* 0x00000012141c723c */ /* 0x000fe2000004181c */
[----:B------:R-:W2:Y:S07]  /*5d90*/  LDSM.16.M88.4 R16, [R188+0x4800] ;  /* 0x00480000bc10783b */ /* 0x000eae0000000200 */
[----:B------:R-:W-:Y:S01]  /*5da0*/  HMMA.16816.F32.BF16 R168, R160, R152, R168 ;  /* 0x00000098a0a8723c */ /* 0x000fe200000418a8 */
[----:B------:R-:W-:-:S02]  /*5db0*/  FMUL.FTZ R0, R12, c[0x0][0x2ec] ;  /* 0x0000bb000c007a20 */ /* 0x000fc40000410000 */
[----:B------:R-:W-:Y:S02]  /*5dc0*/  FMUL.FTZ R2, R13, c[0x0][0x2ec] ;  /* 0x0000bb000d027a20 */ /* 0x000fe40000410000 */
[----:B------:R-:W-:Y:S02]  /*5dd0*/  FMUL.FTZ R133, R14, c[0x0][0x2ec] ;  /* 0x0000bb000e857a20 */ /* 0x000fe40000410000 */
[----:B------:R-:W-:Y:S01]  /*5de0*/  FMUL.FTZ R152, R15, c[0x0][0x2ec] ;  /* 0x0000bb000f987a20 */ /* 0x000fe20000410000 */
[C---:B------:R-:W-:Y:S01]  /*5df0*/  HMMA.16816.F32.BF16 R144, R160.reuse, R156, R144 ;  /* 0x0000009ca090723c */ /* 0x040fe20000041890 */
[----:B------:R-:W3:Y:S01]  /*5e00*/  LDSM.16.M88.4 R12, [R180] ;  /* 0x00000000b40c783b */ /* 0x000ee20000000200 */
[----:B------:R-:W4:Y:S06]  /*5e10*/  MUFU.TANH R0, R0 ;  /* 0x0000000000007308 */ /* 0x000f2c0000002400 */
[----:B------:R-:W-:Y:S02]  /*5e20*/  HMMA.16816.F32.BF16 R140, R160, R158, R140 ;  /* 0x0000009ea08c723c */ /* 0x000fe4000004188c */
[----:B------:R-:W5:Y:S06]  /*5e30*/  MUFU.TANH R2, R2 ;  /* 0x0000000200027308 */ /* 0x000f6c0000002400 */
[C---:B-1----:R-:W-:Y:S02]  /*5e40*/  HMMA.16816.F32.BF16 R24, R20.reuse, R228, R24 ;  /* 0x000000e41418723c */ /* 0x042fe40000041818 */
[----:B------:R-:W1:Y:S06]  /*5e50*/  MUFU.TANH R152, R152 ;  /* 0x0000009800987308 */ /* 0x000e6c0000002400 */
[----:B------:R-:W-:Y:S02]  /*5e60*/  HMMA.16816.F32.BF16 R148, R20, R230, R148 ;  /* 0x000000e61494723c */ /* 0x000fe40000041894 */
[----:B------:R-:W-:Y:S06]  /*5e70*/  MUFU.TANH R133, R133 ;  /* 0x0000008500857308 */ /* 0x000fec0000002400 */
[----:B------:R-:W-:Y:S01]  /*5e80*/  HMMA.16816.F32.BF16 R28, R8, R6, R28 ;  /* 0x00000006081c723c */ /* 0x000fe2000004181c */
[----:B------:R-:W1:Y:S07]  /*5e90*/  LDSM.16.M88.4 R4, [R195+0xb000] ;  /* 0x00b00000c304783b */ /* 0x000e6e0000000200 */
[----:B------:R-:W-:Y:S08]  /*5ea0*/  HMMA.16816.F32.BF16 R164, R176, R174, R164 ;  /* 0x000000aeb0a4723c */ /* 0x000ff000000418a4 */
[----:B--2---:R-:W-:Y:S08]  /*5eb0*/  HMMA.16816.F32.BF16 R24, R8, R16, R24 ;  /* 0x000000100818723c */ /* 0x004ff00000041818 */
[----:B------:R-:W-:Y:S01]  /*5ec0*/  HMMA.16816.F32.BF16 R144, R136, R32, R144 ;  /* 0x000000208890723c */ /* 0x000fe20000041890 */
[----:B------:R-:W-:-:S02]  /*5ed0*/  FMUL.FTZ R28, R28, c[0x0][0x2ec] ;  /* 0x0000bb001c1c7a20 */ /* 0x000fc40000410000 */
[----:B------:R-:W-:Y:S02]  /*5ee0*/  FMUL.FTZ R29, R29, c[0x0][0x2ec] ;  /* 0x0000bb001d1d7a20 */ /* 0x000fe40000410000 */
[----:B------:R-:W-:Y:S02]  /*5ef0*/  FMUL.FTZ R30, R30, c[0x0][0x2ec] ;  /* 0x0000bb001e1e7a20 */ /* 0x000fe40000410000 */
[----:B------:R-:W2:Y:S01]  /*5f00*/  MUFU.TANH R28, R28 ;  /* 0x0000001c001c7308 */ /* 0x000ea20000002400 */
[----:B------:R-:W-:Y:S01]  /*5f10*/  HMMA.16816.F32.BF16 R140, R136, R34, R140 ;  /* 0x00000022888c723c */ /* 0x000fe2000004188c */
[----:B------:R-:W-:Y:S01]  /*5f20*/  LDSM.16.M88.4 R32, [R188+0x5000] ;  /* 0x00500000bc20783b */ /* 0x000fe20000000200 */
[----:B------:R-:W-:-:S05]  /*5f30*/  FMUL.FTZ R31, R31, c[0x0][0x2ec] ;  /* 0x0000bb001f1f7a20 */ /* 0x000fca0000410000 */
[----:B------:R-:W-:Y:S01]  /*5f40*/  MUFU.TANH R29, R29 ;  /* 0x0000001d001d7308 */ /* 0x000fe20000002400 */
[----:B------:R-:W-:Y:S01]  /*5f50*/  HMMA.16816.F32.BF16 R148, R8, R18, R148 ;  /* 0x000000120894723c */ /* 0x000fe20000041894 */
[----:B------:R-:W2:Y:S01]  /*5f60*/  LDSM.16.M88.4 R16, [R195+0xb800] ;  /* 0x00b80000c310783b */ /* 0x000ea20000000200 */
[----:B------:R-:W-:Y:S02]  /*5f70*/  FMUL.FTZ R24, R24, c[0x0][0x2ec] ;  /* 0x0000bb0018187a20 */ /* 0x000fe40000410000 */
[----:B------:R-:W-:Y:S02]  /*5f80*/  FMUL.FTZ R26, R26, c[0x0][0x2ec] ;  /* 0x0000bb001a1a7a20 */ /* 0x000fe40000410000 */
[----:B------:R-:W-:Y:S01]  /*5f90*/  FMUL.FTZ R25, R25, c[0x0][0x2ec] ;  /* 0x0000bb0019197a20 */ /* 0x000fe20000410000 */
[----:B------:R-:W1:Y:S01]  /*5fa0*/  MUFU.TANH R30, R30 ;  /* 0x0000001e001e7308 */ /* 0x000e620000002400 */
[----:B------:R-:W-:Y:S07]  /*5fb0*/  HMMA.16816.F32.BF16 R164, R160, R154, R164 ;  /* 0x0000009aa0a4723c */ /* 0x000fee00000418a4 */
[----:B------:R-:W2:Y:S01]  /*5fc0*/  MUFU.TANH R31, R31 ;  /* 0x0000001f001f7308 */ /* 0x000ea20000002400 */
[----:B---3--:R-:W-:Y:S07]  /*5fd0*/  HMMA.16816.F32.BF16 R168, R136, R12, R168 ;  /* 0x0000000c88a8723c */ /* 0x008fee00000418a8 */
[----:B------:R-:W-:Y:S01]  /*5fe0*/  IMAD.U32 R12, RZ, RZ, UR17 ;  /* 0x00000011ff0c7e24 */ /* 0x000fe2000f8e00ff */
[----:B-1----:R-:W-:Y:S01]  /*5ff0*/  HMMA.16816.F32.BF16 R144, R20, R4, R144 ;  /* 0x000000041490723c */ /* 0x002fe20000041890 */
[----:B------:R-:W1:Y:S01]  /*6000*/  MUFU.TANH R24, R24 ;  /* 0x0000001800187308 */ /* 0x000e620000002400 */
[----:B------:R-:W-:-:S02]  /*6010*/  FMUL.FTZ R13, R27, c[0x0][0x2ec] ;  /* 0x0000bb001b0d7a20 */ /* 0x000fc40000410000 */
[----:B------:R-:W-:-:S04]  /*6020*/  IMAD R12, R12, 0x40, R213 ;  /* 0x000000400c0c7824 */ /* 0x000fc800078e02d5 */
[----:B------:R-:W-:Y:S01]  /*6030*/  HMMA.16816.F32.BF16 R140, R20, R6, R140 ;  /* 0x00000006148c723c */ /* 0x000fe2000004188c */
[----:B------:R-:W3:Y:S01]  /*6040*/  LDSM.16.M88.4 R4, [R188+0x5800] ;  /* 0x00580000bc04783b */ /* 0x000ee20000000200 */
[----:B------:R-:W-:Y:S01]  /*6050*/  ISETP.GE.AND P2, PT, R12, R211, PT ;  /* 0x000000d30c00720c */ /* 0x000fe20003f46270 */
[----:B------:R-:W1:Y:S01]  /*6060*/  MUFU.TANH R26, R26 ;  /* 0x0000001a001a7308 */ /* 0x000e620000002400 */
[----:B------:R-:W-:-:S04]  /*6070*/  DEPBAR.LE SB0, 0x0 ;  /* 0x000080000000791a */ /* 0x000fc80000000000 */
[----:B------:R-:W-:Y:S01]  /*6080*/  HMMA.16816.F32.BF16 R164, R136, R14, R164 ;  /* 0x0000000e88a4723c */ /* 0x000fe200000418a4 */
[C---:B------:R-:W-:Y:S02]  /*6090*/  ISETP.LT.OR P2, PT, R12.reuse, R212, P2 ;  /* 0x000000d40c00720c */ /* 0x040fe40001741670 */
[----:B------:R-:W1:Y:S04]  /*60a0*/  MUFU.TANH R13, R13 ;  /* 0x0000000d000d7308 */ /* 0x000e680000002400 */
[----:B------:R-:W-:Y:S01]  /*60b0*/  IADD3 R15, R12, 0x1, RZ ;  /* 0x000000010c0f7810 */ /* 0x000fe20007ffe0ff */
[----:B--2---:R-:W-:Y:S01]  /*60c0*/  HMMA.16816.F32.BF16 R168, R20, R16, R168 ;  /* 0x0000001014a8723c */ /* 0x004fe200000418a8 */
[----:B------:R-:W-:Y:S02]  /*60d0*/  FMUL.FTZ R14, R148, c[0x0][0x2ec] ;  /* 0x0000bb00940e7a20 */ /* 0x000fe40000410000 */
[C---:B------:R-:W-:Y:S01]  /*60e0*/  ISETP.GE.AND P4, PT, R15.reuse, R211, PT ;  /* 0x000000d30f00720c */ /* 0x040fe20003f86270 */
[----:B------:R-:W-:Y:S01]  /*60f0*/  MUFU.TANH R25, R25 ;  /* 0x0000001900197308 */ /* 0x000fe20000002400 */
[----:B------:R-:W-:-:S02]  /*6100*/  ISETP.GE.AND P1, PT, R15, R205, PT ;  /* 0x000000cd0f00720c */ /* 0x000fc40003f26270 */
[C---:B------:R-:W-:Y:S01]  /*6110*/  ISETP.LT.OR P4, PT, R15.reuse, R212, P4 ;  /* 0x000000d40f00720c */ /* 0x040fe20002781670 */
[----:B------:R-:W-:Y:S01]  /*6120*/  HMMA.16816.F32.BF16 R144, R8, R32, R144 ;  /* 0x000000200890723c */ /* 0x000fe20000041890 */
[----:B------:R-:W-:Y:S01]  /*6130*/  ISETP.LT.OR P1, PT, R15, R210, P1 ;  /* 0x000000d20f00720c */ /* 0x000fe20000f21670 */
[----:B------:R-:W-:Y:S01]  /*6140*/  FMUL.FTZ R16, R151, c[0x0][0x2ec] ;  /* 0x0000bb0097107a20 */ /* 0x000fe20000410000 */
[C---:B------:R-:W-:Y:S01]  /*6150*/  IADD3 R15, R12.reuse, 0x9, RZ ;  /* 0x000000090c0f7810 */ /* 0x040fe20007ffe0ff */
[----:B------:R-:W2:Y:S01]  /*6160*/  MUFU.TANH R14, R14 ;  /* 0x0000000e000e7308 */ /* 0x000ea20000002400 */
[----:B------:R-:W-:Y:S02]  /*6170*/  IADD3 R17, R12, 0x8, RZ ;  /* 0x000000080c117810 */ /* 0x000fe40007ffe0ff */
[C---:B------:R-:W-:Y:S01]  /*6180*/  ISETP.GE.AND P3, PT, R15.reuse, R211, PT ;  /* 0x000000d30f00720c */ /* 0x040fe20003f66270 */
[----:B------:R-:W-:Y:S01]  /*6190*/  HMMA.16816.F32.BF16 R164, R20, R18, R164 ;  /* 0x0000001214a4723c */ /* 0x000fe200000418a4 */
[----:B------:R-:W-:Y:S01]  /*61a0*/  ISETP.GE.AND P5, PT, R15, R205, PT ;  /* 0x000000cd0f00720c */ /* 0x000fe20003fa6270 */
[----:B------:R-:W-:Y:S01]  /*61b0*/  FMUL.FTZ R33, R150, c[0x0][0x2ec] ;  /* 0x0000bb0096217a20 */ /* 0x000fe20000410000 */
[----:B------:R-:W-:Y:S01]  /*61c0*/  ISETP.GE.AND P0, PT, R17, R211, PT ;  /* 0x000000d31100720c */ /* 0x000fe20003f06270 */
[----:B------:R-:W1:Y:S01]  /*61d0*/  MUFU.TANH R16, R16 ;  /* 0x0000001000107308 */ /* 0x000e620000002400 */
[----:B------:R-:W-:Y:S01]  /*61e0*/  ISETP.LT.OR P3, PT, R15, R212, P3 ;  /* 0x000000d40f00720c */ /* 0x000fe20001f61670 */
[----:B------:R-:W-:Y:S01]  /*61f0*/  FMUL.FTZ R32, R149, c[0x0][0x2ec] ;  /* 0x0000bb0095207a20 */ /* 0x000fe20000410000 */
[----:B------:R-:W-:Y:S01]  /*6200*/  ISETP.LT.OR P5, PT, R15, R210, P5 ;  /* 0x000000d20f00720c */ /* 0x000fe20002fa1670 */
[----:B------:R-:W-:Y:S01]  /*6210*/  HMMA.16816.F32.BF16 R140, R8, R34, R140 ;  /* 0x00000022088c723c */ /* 0x000fe2000004188c */
[----:B------:R-:W-:-:S02]  /*6220*/  ISETP.GE.AND P6, PT, R17, R205, PT ;  /* 0x000000cd1100720c */ /* 0x000fc40003fc6270 */
[----:B----4-:R-:W-:Y:S01]  /*6230*/  FSEL R15, R0, -INF , !P2 ;  /* 0xff800000000f7808 */ /* 0x010fe20005000000 */
[----:B------:R-:W-:Y:S01]  /*6240*/  MUFU.TANH R33, R33 ;  /* 0x0000002100217308 */ /* 0x000fe20000002400 */
[C---:B------:R-:W-:Y:S02]  /*6250*/  ISETP.GE.AND P2, PT, R12.reuse, R205, PT ;  /* 0x000000cd0c00720c */ /* 0x040fe40003f46270 */
[C---:B------:R-:W-:Y:S01]  /*6260*/  ISETP.LT.OR P0, PT, R17.reuse, R212, P0 ;  /* 0x000000d41100720c */ /* 0x040fe20000701670 */
[C---:B---3--:R-:W-:Y:S01]  /*6270*/  HMMA.16816.F32.BF16 R168, R8.reuse, R4, R168 ;  /* 0x0000000408a8723c */ /* 0x048fe200000418a8 */
[----:B------:R-:W-:Y:S01]  /*6280*/  IADD3 R21, R12, 0x11, RZ ;  /* 0x000000110c157810 */ /* 0x000fe20007ffe0ff */
[----:B------:R-:W-:Y:S01]  /*6290*/  FMUL.FTZ R144, R144, c[0x0][0x2ec] ;  /* 0x0000bb0090907a20 */ /* 0x000fe20000410000 */
[-C--:B------:R-:W-:Y:S01]  /*62a0*/  ISETP.LT.OR P6, PT, R17, R210.reuse, P6 ;  /* 0x000000d21100720c */ /* 0x080fe200037c1670 */
[----:B------:R-:W-:Y:S01]  /*62b0*/  FMUL.FTZ R145, R145, c[0x0][0x2ec] ;  /* 0x0000bb0091917a20 */ /* 0x000fe20000410000 */
[----:B------:R-:W-:Y:S01]  /*62c0*/  ISETP.LT.OR P2, PT, R12, R210, P2 ;  /* 0x000000d20c00720c */ /* 0x000fe20001741670 */
[----:B------:R-:W3:Y:S01]  /*62d0*/  MUFU.TANH R173, R144 ;  /* 0x0000009000ad7308 */ /* 0x000ee20000002400 */
[----:B-----5:R-:W-:Y:S01]  /*62e0*/  FSEL R17, R2, -INF , !P4 ;  /* 0xff80000002117808 */ /* 0x020fe20006000000 */
[----:B------:R-:W-:Y:S01]  /*62f0*/  HMMA.16816.F32.BF16 R164, R8, R6, R164 ;  /* 0x0000000608a4723c */ /* 0x000fe200000418a4 */
[----:B------:R-:W-:Y:S01]  /*6300*/  IADD3 R20, R12, 0x10, RZ ;  /* 0x000000100c147810 */ /* 0x000fe20007ffe0ff */
[----:B------:R-:W-:Y:S01]  /*6310*/  FMUL.FTZ R146, R146, c[0x0][0x2ec] ;  /* 0x0000bb0092927a20 */ /* 0x000fe20000410000 */
[----:B------:R-:W-:Y:S01]  /*6320*/  FSEL R2, R152, -INF , !P1 ;  /* 0xff80000098027808 */ /* 0x000fe20004800000 */
[----:B------:R-:W-:Y:S01]  /*6330*/  FMUL.FTZ R147, R147, c[0x0][0x2ec] ;  /* 0x0000bb0093937a20 */ /* 0x000fe20000410000 */
[----:B------:R-:W-:Y:S01]  /*6340*/  FSEL R19, R28, -INF , !P0 ;  /* 0xff8000001c137808 */ /* 0x000fe20004000000 */
[----:B------:R-:W4:Y:S01]  /*6350*/  MUFU.TANH R18, R145 ;  /* 0x0000009100127308 */ /* 0x000f220000002400 */
[C---:B------:R-:W-:Y:S01]  /*6360*/  ISETP.GE.AND P1, PT, R21.reuse, R211, PT ;  /* 0x000000d31500720c */ /* 0x040fe20003f26270 */
[----:B------:R-:W-:Y:S01]  /*6370*/  FMUL.FTZ R140, R140, c[0x0][0x2ec] ;  /* 0x0000bb008c8c7a20 */ /* 0x000fe20000410000 */
[----:B------:R-:W-:Y:S01]  /*6380*/  ISETP.GE.AND P0, PT, R21, R205, PT ;  /* 0x000000cd1500720c */ /* 0x000fe20003f06270 */
[----:B------:R-:W-:Y:S01]  /*6390*/  FMUL.FTZ R34, R142, c[0x0][0x2ec] ;  /* 0x0000bb008e227a20 */ /* 0x000fe20000410000 */
[----:B------:R-:W-:Y:S01]  /*63a0*/  FSEL R0, R133, -INF , !P2 ;  /* 0xff80000085007808 */ /* 0x000fe20005000000 */
[----:B------:R-:W-:Y:S01]  /*63b0*/  FMUL.FTZ R35, R143, c[0x0][0x2ec] ;  /* 0x0000bb008f237a20 */ /* 0x000fe20000410000 */
[C---:B------:R-:W-:Y:S01]  /*63c0*/  ISETP.GE.AND P2, PT, R20.reuse, R211, PT ;  /* 0x000000d31400720c */ /* 0x040fe20003f46270 */
[----:B------:R-:W5:Y:S01]  /*63d0*/  MUFU.TANH R32, R32 ;  /* 0x0000002000207308 */ /* 0x000f620000002400 */
[----:B------:R-:W-:Y:S01]  /*63e0*/  ISETP.GE.AND P4, PT, R20, R205, PT ;  /* 0x000000cd1400720c */ /* 0x000fe20003f86270 */
[----:B------:R-:W-:Y:S01]  /*63f0*/  FMUL.FTZ R154, R170, c[0x0][0x2ec] ;  /* 0x0000bb00aa9a7a20 */ /* 0x000fe20000410000 */
[C---:B------:R-:W-:Y:S01]  /*6400*/  ISETP.LT.OR P1, PT, R21.reuse, R212, P1 ;  /* 0x000000d41500720c */ /* 0x040fe20000f21670 */
[----:B------:R-:W-:Y:S01]  /*6410*/  FMUL.FTZ R157, R168, c[0x0][0x2ec] ;  /* 0x0000bb00a89d7a20 */ /* 0x000fe20000410000 */
[----:B------:R-:W-:Y:S01]  /*6420*/  ISETP.LT.OR P0, PT, R21, R210, P0 ;  /* 0x000000d21500720c */ /* 0x000fe20000701670 */
[----:B------:R-:W-:Y:S01]  /*6430*/  FMUL.FTZ R141, R141, c[0x0][0x2ec] ;  /* 0x0000bb008d8d7a20 */ /* 0x000fe20000410000 */
[----:B------:R-:W-:Y:S01]  /*6440*/  IADD3 R21, R12, 0x18, RZ ;  /* 0x000000180c157810 */ /* 0x000fe20007ffe0ff */
[----:B------:R-:W1:Y:S01]  /*6450*/  MUFU.TANH R172, R146 ;  /* 0x0000009200ac7308 */ /* 0x000e620000002400 */
[C---:B------:R-:W-:Y:S01]  /*6460*/  ISETP.LT.OR P2, PT, R20.reuse, R212, P2 ;  /* 0x000000d41400720c */ /* 0x040fe20001741670 */
[----:B------:R-:W-:Y:S01]  /*6470*/  FMUL.FTZ R142, R171, c[0x0][0x2ec] ;  /* 0x0000bb00ab8e7a20 */ /* 0x000fe20000410000 */
[----:B------:R-:W-:Y:S01]  /*6480*/  ISETP.LT.OR P4, PT, R20, R210, P4 ;  /* 0x000000d21400720c */ /* 0x000fe20002781670 */
[----:B------:R-:W-:Y:S01]  /*6490*/  FMUL.FTZ R155, R169, c[0x0][0x2ec] ;  /* 0x0000bb00a99b7a20 */ /* 0x000fe20000410000 */
[----:B------:R-:W-:Y:S01]  /*64a0*/  IADD3 R20, R12, 0x19, RZ ;  /* 0x000000190c147810 */ /* 0x000fe20007ffe0ff */
[----:B------:R-:W-:Y:S01]  /*64b0*/  FMUL.FTZ R143, R164, c[0x0][0x2ec] ;  /* 0x0000bb00a48f7a20 */ /* 0x000fe20000410000 */
[----:B------:R-:W-:Y:S01]  /*64c0*/  FSEL R30, R30, -INF , !P6 ;  /* 0xff8000001e1e7808 */ /* 0x000fe20007000000 */
[----:B------:R-:W2:Y:S01]  /*64d0*/  MUFU.TANH R154, R154 ;  /* 0x0000009a009a7308 */ /* 0x000ea20000002400 */
[----:B------:R-:W-:Y:S01]  /*64e0*/  FSEL R29, R29, -INF , !P3 ;  /* 0xff8000001d1d7808 */ /* 0x000fe20005800000 */
[----:B------:R-:W-:Y:S01]  /*64f0*/  FMUL.FTZ R152, R167, c[0x0][0x2ec] ;  /* 0x0000bb00a7987a20 */ /* 0x000fe20000410000 */
[----:B------:R-:W-:-:S02]  /*6500*/  ISETP.GE.AND P6, PT, R21, R211, PT ;  /* 0x000000d31500720c */ /* 0x000fc40003fc6270 */
[----:B------:R-:W-:Y:S02]  /*6510*/  ISETP.GE.AND P3, PT, R21, R205, PT ;  /* 0x000000cd1500720c */ /* 0x000fe40003f66270 */
[----:B------:R-:W-:Y:S01]  /*6520*/  FSEL R4, R31, -INF , !P5 ;  /* 0xff8000001f047808 */ /* 0x000fe20006800000 */
[----:B------:R2:W2:Y:S01]  /*6530*/  MUFU.TANH R5, R140 ;  /* 0x0000008c00057308 */ /* 0x0004a20000002400 */
[----:B-1----:R-:W-:Y:S02]  /*6540*/  FSEL R27, R24, -INF , !P2 ;  /* 0xff800000181b7808 */ /* 0x002fe40005000000 */
[C---:B------:R-:W-:Y:S02]  /*6550*/  ISETP.GE.AND P5, PT, R20.reuse, R211, PT ;  /* 0x000000d31400720c */ /* 0x040fe40003fa6270 */
[----:B------:R-:W-:Y:S02]  /*6560*/  ISETP.GE.AND P2, PT, R20, R205, PT ;  /* 0x000000cd1400720c */ /* 0x000fe40003f46270 */
[C---:B------:R-:W-:Y:S01]  /*6570*/  ISETP.LT.OR P6, PT, R21.reuse, R212, P6 ;  /* 0x000000d41500720c */ /* 0x040fe200037c1670 */
[----:B------:R-:W1:Y:S01]  /*6580*/  MUFU.TANH R28, R147 ;  /* 0x00000093001c7308 */ /* 0x000e620000002400 */
[----:B------:R-:W-:-:S02]  /*6590*/  ISETP.LT.OR P3, PT, R21, R210, P3 ;  /* 0x000000d21500720c */ /* 0x000fc40001f61670 */
[----:B------:R-:W-:Y:S02]  /*65a0*/  IADD3 R21, R12, 0x20, RZ ;  /* 0x000000200c157810 */ /* 0x000fe40007ffe0ff */
[C---:B------:R-:W-:Y:S02]  /*65b0*/  ISETP.LT.OR P5, PT, R20.reuse, R212, P5 ;  /* 0x000000d41400720c */ /* 0x040fe40002fa1670 */
[----:B------:R-:W-:Y:S01]  /*65c0*/  ISETP.LT.OR P2, PT, R20, R210, P2 ;  /* 0x000000d21400720c */ /* 0x000fe20001741670 */
[----:B------:R1:W-:Y:S01]  /*65d0*/  MUFU.TANH R31, R141 ;  /* 0x0000008d001f7308 */ /* 0x0003e20000002400 */
[----:B------:R-:W-:Y:S01]  /*65e0*/  IADD3 R20, R12, 0x21, RZ ;  /* 0x000000210c147810 */ /* 0x000fe20007ffe0ff */
[----:B--2---:R-:W-:Y:S01]  /*65f0*/  FMUL.FTZ R140, R166, c[0x0][0x2ec] ;  /* 0x0000bb00a68c7a20 */ /* 0x004fe20000410000 */
[----:B------:R-:W-:Y:S02]  /*6600*/  FSEL R26, R26, -INF , !P4 ;  /* 0xff8000001a1a7808 */ /* 0x000fe40006000000 */
[----:B------:R-:W-:-:S02]  /*6610*/  ISETP.GE.AND P4, PT, R21, R211, PT ;  /* 0x000000d31500720c */ /* 0x000fc40003f86270 */
[----:B------:R-:W-:Y:S01]  /*6620*/  FSEL R24, R13, -INF , !P0 ;  /* 0xff8000000d187808 */ /* 0x000fe20004000000 */
[----:B------:R-:W2:Y:S01]  /*6630*/  MUFU.TANH R34, R34 ;  /* 0x0000002200227308 */ /* 0x000ea20000002400 */
[----:B------:R-:W-:Y:S02]  /*6640*/  FSEL R23, R14, -INF , !P6 ;  /* 0xff8000000e177808 */ /* 0x000fe40007000000 */
[C---:B------:R-:W-:Y:S02]  /*6650*/  ISETP.GE.AND P0, PT, R20.reuse, R211, PT ;  /* 0x000000d31400720c */ /* 0x040fe40003f06270 */
[----:B------:R-:W-:Y:S02]  /*6660*/  ISETP.GE.AND P6, PT, R20, R205, PT ;  /* 0x000000cd1400720c */ /* 0x000fe40003fc6270 */
[-C--:B------:R-:W-:Y:S01]  /*6670*/  ISETP.LT.OR P4, PT, R21, R212.reuse, P4 ;  /* 0x000000d41500720c */ /* 0x080fe20002781670 */
[----:B------:R-:W2:Y:S01]  /*6680*/  MUFU.TANH R35, R35 ;  /* 0x0000002300237308 */ /* 0x000ea20000002400 */
[----:B------:R-:W-:Y:S01]  /*6690*/  IADD3 R7, R12, 0x29, RZ ;  /* 0x000000290c077810 */ /* 0x000fe20007ffe0ff */
[----:B-1----:R-:W-:Y:S01]  /*66a0*/  FMUL.FTZ R141, R165, c[0x0][0x2ec] ;  /* 0x0000bb00a58d7a20 */ /* 0x002fe20000410000 */
[----:B------:R-:W-:-:S02]  /*66b0*/  ISETP.LT.OR P0, PT, R20, R212, P0 ;  /* 0x000000d41400720c */ /* 0x000fc40000701670 */
[----:B------:R-:W-:Y:S02]  /*66c0*/  ISETP.LT.OR P6, PT, R20, R210, P6 ;  /* 0x000000d21400720c */ /* 0x000fe400037c1670 */
[----:B------:R-:W-:Y:S01]  /*66d0*/  FSEL R20, R16, -INF , !P2 ;  /* 0xff80000010147808 */ /* 0x000fe20005000000 */
[----:B------:R-:W1:Y:S01]  /*66e0*/  MUFU.TANH R157, R157 ;  /* 0x0000009d009d7308 */ /* 0x000e620000002400 */
[----:B---3--:R-:W-:Y:S02]  /*66f0*/  FSEL R173, R173, -INF , !P4 ;  /* 0xff800000adad7808 */ /* 0x008fe40006000000 */
[C---:B------:R-:W-:Y:S02]  /*6700*/  ISETP.GE.AND P2, PT, R7.reuse, R211, PT ;  /* 0x000000d30700720c */ /* 0x040fe40003f46270 */
[C---:B------:R-:W-:Y:S02]  /*6710*/  ISETP.GE.AND P4, PT, R7.reuse, R205, PT ;  /* 0x000000cd0700720c */ /* 0x040fe40003f86270 */
[C---:B------:R-:W-:Y:S01]  /*6720*/  ISETP.LT.OR P2, PT, R7.reuse, R212, P2 ;  /* 0x000000d40700720c */ /* 0x040fe20001741670 */
[----:B------:R-:W3:Y:S01]  /*6730*/  MUFU.TANH R155, R155 ;  /* 0x0000009b009b7308 */ /* 0x000ee20000002400 */
[----:B------:R-:W-:-:S02]  /*6740*/  ISETP.LT.OR P4, PT, R7, R210, P4 ;  /* 0x000000d20700720c */ /* 0x000fc40002781670 */
[C---:B------:R-:W-:Y:S02]  /*6750*/  IADD3 R7, R12.reuse, 0x30, RZ ;  /* 0x000000300c077810 */ /* 0x040fe40007ffe0ff */
[----:B------:R-:W-:Y:S02]  /*6760*/  FSEL R25, R25, -INF , !P1 ;  /* 0xff80000019197808 */ /* 0x000fe40004800000 */
[-C--:B------:R-:W-:Y:S01]  /*6770*/  ISETP.GE.AND P1, PT, R21, R205.reuse, PT ;  /* 0x000000cd1500720c */ /* 0x080fe20003f26270 */
[----:B------:R-:W1:Y:S01]  /*6780*/  MUFU.TANH R142, R142 ;  /* 0x0000008e008e7308 */ /* 0x000e620000002400 */
[----:B------:R-:W-:Y:S02]  /*6790*/  IADD3 R6, R12, 0x28, RZ ;  /* 0x000000280c067810 */ /* 0x000fe40007ffe0ff */
[----:B----4-:R-:W-:Y:S02]  /*67a0*/  FSEL R171, R18, -INF , !P0 ;  /* 0xff80000012ab7808 */ /* 0x010fe40004000000 */
[----:B------:R-:W-:-:S02]  /*67b0*/  ISETP.GE.AND P0, PT, R7, R205, PT ;  /* 0x000000cd0700720c */ /* 0x000fc40003f06270 */
[----:B------:R-:W-:Y:S01]  /*67c0*/  FSEL R22, R33, -INF , !P3 ;  /* 0xff80000021167808 */ /* 0x000fe20005800000 */
[----:B------:R-:W4:Y:S01]  /*67d0*/  MUFU.TANH R143, R143 ;  /* 0x0000008f008f7308 */ /* 0x000f220000002400 */
[-C--:B------:R-:W-:Y:S02]  /*67e0*/  ISETP.LT.OR P1, PT, R21, R210.reuse, P1 ;  /* 0x000000d21500720c */ /* 0x080fe40000f21670 */
[----:B------:R-:W-:Y:S02]  /*67f0*/  ISETP.GE.AND P3, PT, R6, R211, PT ;  /* 0x000000d30600720c */ /* 0x000fe40003f66270 */
[----:B------:R-:W-:Y:S02]  /*6800*/  ISETP.LT.OR P0, PT, R7, R210, P0 ;  /* 0x000000d20700720c */ /* 0x000fe40000701670 */
[----:B-----5:R-:W-:Y:S01]  /*6810*/  FSEL R21, R32, -INF , !P5 ;  /* 0xff80000020157808 */ /* 0x020fe20006800000 */
[----:B------:R-:W-:Y:S01]  /*6820*/  MUFU.TANH R141, R141 ;  /* 0x0000008d008d7308 */ /* 0x000fe20000002400 */
[----:B------:R-:W-:-:S02]  /*6830*/  ISETP.GE.AND P5, PT, R6, R205, PT ;  /* 0x000000cd0600720c */ /* 0x000fc40003fa6270 */
[----:B------:R-:W-:Y:S02]  /*6840*/  ISETP.LT.OR P3, PT, R6, R212, P3 ;  /* 0x000000d40600720c */ /* 0x000fe40001f61670 */
[----:B------:R-:W-:Y:S02]  /*6850*/  FSEL R172, R172, -INF , !P1 ;  /* 0xff800000acac7808 */ /* 0x000fe40004800000 */
[----:B------:R-:W-:Y:S01]  /*6860*/  ISETP.GE.AND P1, PT, R7, R211, PT ;  /* 0x000000d30700720c */ /* 0x000fe20003f26270 */
[----:B------:R-:W5:Y:S01]  /*6870*/  MUFU.TANH R140, R140 ;  /* 0x0000008c008c7308 */ /* 0x000f620000002400 */
[----:B------:R-:W-:Y:S02]  /*6880*/  FSEL R154, R154, -INF , !P0 ;  /* 0xff8000009a9a7808 */ /* 0x000fe40004000000 */
[----:B------:R-:W-:Y:S01]  /*6890*/  PLOP3.LUT P0, PT, PT, PT, UP0, 0x80, 0x0 ;  /* 0x000000000000781c */ /* 0x000fe20003f0f008 */
[----:B------:R-:W-:Y:S01]  /*68a0*/  BAR.SYNC.DEFER_BLOCKING 0x0 ;  /* 0x0000000000007b1d */ /* 0x000fe20000010000 */
[----:B------:R-:W-:-:S02]  /*68b0*/  ISETP.LT.OR P5, PT, R6, R210, P5 ;  /* 0x000000d20600720c */ /* 0x000fc40002fa1670 */
[----:B------:R-:W-:Y:S02]  /*68c0*/  FSEL R169, R5, -INF , !P3 ;  /* 0xff80000005a97808 */ /* 0x000fe40005800000 */
[C---:B------:R-:W-:Y:S01]  /*68d0*/  IADD3 R6, R12.reuse, 0x31, RZ ;  /* 0x000000310c067810 */ /* 0x040fe20007ffe0ff */
[----:B------:R-:W3:Y:S01]  /*68e0*/  MUFU.TANH R152, R152 ;  /* 0x0000009800987308 */ /* 0x000ee20000002400 */
[----:B------:R-:W-:Y:S02]  /*68f0*/  ISETP.LT.OR P1, PT, R7, R212, P1 ;  /* 0x000000d40700720c */ /* 0x000fe40000f21670 */
[C---:B------:R-:W-:Y:S02]  /*6900*/  IADD3 R5, R12.reuse, 0x38, RZ ;  /* 0x000000380c057810 */ /* 0x040fe40007ffe0ff */
[----:B------:R-:W-:Y:S02]  /*6910*/  IADD3 R12, R12, 0x39, RZ ;  /* 0x000000390c0c7810 */ /* 0x000fe40007ffe0ff */
[----:B------:R-:W-:-:S02]  /*6920*/  FSEL R170, R28, -INF , !P6 ;  /* 0xff8000001caa7808 */ /* 0x000fc40007000000 */
[----:B--2---:R-:W-:Y:S02]  /*6930*/  FSEL R168, R34, -INF , !P5 ;  /* 0xff80000022a87808 */ /* 0x004fe40006800000 */
[----:B------:R-:W-:Y:S02]  /*6940*/  FSEL R165, R31, -INF , !P2 ;  /* 0xff8000001fa57808 */ /* 0x000fe40005000000 */
[----:B------:R-:W-:Y:S02]  /*6950*/  FSEL R166, R35, -INF , !P4 ;  /* 0xff80000023a67808 */ /* 0x000fe40006000000 */
[----:B-1----:R-:W-:Y:S02]  /*6960*/  FSEL R157, R157, -INF , !P1 ;  /* 0xff8000009d9d7808 */ /* 0x002fe40004800000 */
        /* <DEDUP_REMOVED lines=13> */
[----:B------:R-:W-:-:S02]  /*6a40*/  FSEL R142, R142, -INF , !P3 ;  /* 0xff8000008e8e7808 */ /* 0x000fc40005800000 */
[----:B----4-:R-:W-:Y:S02]  /*6a50*/  FSEL R143, R143, -INF , !P5 ;  /* 0xff8000008f8f7808 */ /* 0x010fe40006800000 */
[----:B-----5:R-:W-:Y:S02]  /*6a60*/  FSEL R140, R140, -INF , !P2 ;  /* 0xff8000008c8c7808 */ /* 0x020fe40005000000 */
[----:B------:R-:W-:Y:S02]  /*6a70*/  FSEL R141, R141, -INF , !P4 ;  /* 0xff8000008d8d7808 */ /* 0x000fe40006000000 */
[----:B------:R-:W-:Y:S01]  /*6a80*/  FSEL R152, R152, -INF , !P1 ;  /* 0xff80000098987808 */ /* 0x000fe20004800000 */
[----:B------:R-:W-:Y:S05]  /*6a90*/  @!P0 BRA `(.L_x_975) ;  /* 0x0000026000008947 */ /* 0x000fea0003800000 */
[----:B------:R-:W-:Y:S02]  /*6aa0*/  UIADD3 UR14, UR8, -0x3, URZ ;  /* 0xfffffffd080e7890 */ /* 0x000fe4000fffe03f */
[----:B------:R-:W-:Y:S02]  /*6ab0*/  ULDC.64 UR12, c[0x0][0x198] ;  /* 0x00006600000c7ab9 */ /* 0x000fe40000000a00 */
[----:B------:R-:W-:-:S02]  /*6ac0*/  USHF.R.S32.HI UR8, URZ, 0x1f, UR14 ;  /* 0x0000001f3f087899 */ /* 0x000fc4000801140e */
[----:B------:R-:W-:Y:S02]  /*6ad0*/  UIMAD.WIDE.U32 UR20, UR14, UR12, URZ ;  /* 0x0000000c0e1472a5 */ /* 0x000fe4000f8e003f */
[----:B------:R-:W-:Y:S02]  /*6ae0*/  UIMAD UR8, UR8, UR12, URZ ;  /* 0x0000000c080872a4 */ /* 0x000fe4000f8e023f */
[----:B------:R-:W-:Y:S02]  /*6af0*/  USHF.L.U64.HI UR12, UR6, 0x5, UR7 ;  /* 0x00000005060c7899 */ /* 0x000fe40008010207 */
[----:B------:R-:W-:Y:S01]  /*6b00*/  UIMAD UR8, UR14, UR13, UR8 ;  /* 0x0000000d0e0872a4 */ /* 0x000fe2000f8e0208 */
[----:B------:R-:W-:Y:S02]  /*6b10*/  IMAD.U32 R10, RZ, RZ, UR20 ;  /* 0x00000014ff0a7e24 */ /* 0x000fe4000f8e00ff */
[----:B------:R-:W-:Y:S01]  /*6b20*/  IMAD.U32 R11, RZ, RZ, UR21 ;  /* 0x00000015ff0b7e24 */ /* 0x000fe2000f8e00ff */
[----:B------:R-:W-:-:S02]  /*6b30*/  UIADD3 UR8, UR21, UR8, URZ ;  /* 0x0000000815087290 */ /* 0x000fc4000fffe03f */
[----:B------:R-:W-:-:S04]  /*6b40*/  LEA R6, P0, R10, R208, 0x6 ;  /* 0x000000d00a067211 */ /* 0x000fc800078030ff */
[----:B------:R-:W-:Y:S01]  /*6b50*/  IMAD.U32 R5, RZ, RZ, UR8 ;  /* 0x00000008ff057e24 */ /* 0x000fe2000f8e00ff */
[----:B------:R-:W-:Y:S01]  /*6b60*/  USHF.L.U32 UR8, UR6, 0x5, URZ ;  /* 0x0000000506087899 */ /* 0x000fe2000800063f */
[----:B------:R-:W-:-:S03]  /*6b70*/  LEA R8, P1, R6, c[0x0][0x168], 0x1 ;  /* 0x00005a0006087a11 */ /* 0x000fc600078208ff */
        /* <DEDUP_REMOVED lines=24> */
.L_x_975:
[----:B-1----:R-:W-:Y:S01]  /*6d00*/  FMNMX.FTZ R6, R132, R15, !PT ;  /* 0x0000000f84067209 */ /* 0x002fe20007810000 */
        /* <DEDUP_REMOVED lines=38> */
[----:B------:R-:W2:Y:S04]  /*6f70*/  SHFL.BFLY PT, R148, R5, 0x1, 0x1f ;  /* 0x0c201f0005947f89 */ /* 0x000ea800000e0000 */
[----:B------:R-:W-:Y:S01]  /*6f80*/  LDSM.16.MT88.4 R8, [R193+0xc000] ;  /* 0x00c00000c108783b */ /* 0x000fe20000004200 */
[----:B-1----:R-:W-:Y:S02]  /*6f90*/  FMNMX.FTZ R149, R6, R149, !PT ;  /* 0x0000009506957209 */ /* 0x002fe40007810000 */
[----:B--2---:R-:W-:-:S03]  /*6fa0*/  FMNMX.FTZ R148, R5, R148, !PT ;  /* 0x0000009405947209 */ /* 0x004fc60007810000 */
[C---:B------:R-:W-:Y:S01]  /*6fb0*/  FMUL.FTZ R156, R149.reuse, c[0x0][0x23c] ;  /* 0x00008f00959c7a20 */ /* 0x040fe20000410000 */
[C---:B------:R-:W-:Y:S02]  /*6fc0*/  FSETP.NEU.FTZ.AND P1, PT, R149.reuse, -INF , PT ;  /* 0xff8000009500780b */ /* 0x040fe40003f3d000 */
[C---:B------:R-:W-:Y:S01]  /*6fd0*/  FSETP.NEU.FTZ.AND P0, PT, R148.reuse, -INF , PT ;  /* 0xff8000009400780b */ /* 0x040fe20003f1d000 */
[----:B------:R-:W-:Y:S01]  /*6fe0*/  FMUL.FTZ R153, R148, c[0x0][0x23c] ;  /* 0x00008f0094997a20 */ /* 0x000fe20000410000 */
[----:B------:R-:W-:Y:S02]  /*6ff0*/  FSEL R156, R156, RZ, P1 ;  /* 0x000000ff9c9c7208 */ /* 0x000fe40000800000 */
[----:B------:R-:W-:Y:S02]  /*7000*/  FSEL R5, R149, RZ, P1 ;  /* 0x000000ff95057208 */ /* 0x000fe40000800000 */
[----:B------:R-:W-:Y:S01]  /*7010*/  FSEL R153, R153, RZ, P0 ;  /* 0x000000ff99997208 */ /* 0x000fe20000000000 */
[----:B------:R-:W-:-:S02]  /*7020*/  FFMA.FTZ R147, R15, c[0x0][0x23c], -R156 ;  /* 0x00008f000f937a23 */ /* 0x000fc4000001089c */
[----:B------:R-:W1:Y:S01]  /*7030*/  LDSM.16.MT88.4 R12, [R194+0xc000] ;  /* 0x00c00000c20c783b */ /* 0x000e620000004200 */
[----:B------:R-:W-:Y:S02]  /*7040*/  FADD.FTZ R5, R132, -R5 ;  /* 0x8000000584057221 */ /* 0x000fe40000010000 */
[--C-:B------:R-:W-:Y:S01]  /*7050*/  FFMA.FTZ R151, R4, c[0x0][0x23c], -R153.reuse ;  /* 0x00008f0004977a23 */ /* 0x100fe20000010899 */
[----:B------:R-:W-:Y:S01]  /*7060*/  FSEL R4, R148, RZ, P0 ;  /* 0x000000ff94047208 */ /* 0x000fe20000000000 */
[----:B------:R-:W-:Y:S01]  /*7070*/  FFMA.FTZ R133, R0, c[0x0][0x23c], -R153 ;  /* 0x00008f0000857a23 */ /* 0x000fe20000010899 */
[----:B------:R-:W-:Y:S01]  /*7080*/  MUFU.EX2 R147, R147 ;  /* 0x0000009300937308 */ /* 0x000fe20000000800 */
[----:B------:R-:W-:Y:S02]  /*7090*/  FFMA.FTZ R146, R17, c[0x0][0x23c], -R156 ;  /* 0x00008f0011927a23 */ /* 0x000fe4000001089c */
[----:B------:R-:W-:Y:S02]  /*70a0*/  FADD.FTZ R4, R3, -R4 ;  /* 0x8000000403047221 */ /* 0x000fe40000010000 */
[----:B------:R-:W-:-:S02]  /*70b0*/  FFMA.FTZ R145, R19, c[0x0][0x23c], -R156 ;  /* 0x00008f0013917a23 */ /* 0x000fc4000001089c */
[--C-:B------:R-:W-:Y:S01]  /*70c0*/  FFMA.FTZ R144, R29, c[0x0][0x23c], -R156.reuse ;  /* 0x00008f001d907a23 */ /* 0x100fe2000001089c */
[----:B------:R-:W2:Y:S01]  /*70d0*/  MUFU.EX2 R146, R146 ;  /* 0x0000009200927308 */ /* 0x000ea20000000800 */
[--C-:B------:R-:W-:Y:S01]  /*70e0*/  FFMA.FTZ R2, R2, c[0x0][0x23c], -R153.reuse ;  /* 0x00008f0002027a23 */ /* 0x100fe20000010899 */
[----:B------:R-:W3:Y:S01]  /*70f0*/  LDSM.16.MT88.4 R16, [R196+0xc000] ;  /* 0x00c00000c410783b */ /* 0x000ee20000004200 */
[----:B------:R-:W-:Y:S02]  /*7100*/  FFMA.FTZ R0, R30, c[0x0][0x23c], -R153 ;  /* 0x00008f001e007a23 */ /* 0x000fe40000010899 */
[----:B------:R-:W-:Y:S01]  /*7110*/  FMUL.FTZ R150, R5, c[0x0][0x23c] ;  /* 0x00008f0005967a20 */ /* 0x000fe20000410000 */
[----:B------:R-:W-:Y:S01]  /*7120*/  LDSM.16.MT88.4 R28, [R192+0xc800] ;  /* 0x00c80000c01c783b */ /* 0x000fe20000004200 */
[----:B------:R-:W-:Y:S01]  /*7130*/  FMUL.FTZ R132, R4, c[0x0][0x23c] ;  /* 0x00008f0004847a20 */ /* 0x000fe20000410000 */
[----:B------:R-:W-:Y:S01]  /*7140*/  MUFU.EX2 R145, R145 ;  /* 0x0000009100917308 */ /* 0x000fe20000000800 */
[----:B------:R-:W-:-:S02]  /*7150*/  FFMA.FTZ R3, R27, c[0x0][0x23c], -R156 ;  /* 0x00008f001b037a23 */ /* 0x000fc4000001089c */
[--C-:B------:R-:W-:Y:S02]  /*7160*/  FFMA.FTZ R158, R25, c[0x0][0x23c], -R156.reuse ;  /* 0x00008f00199e7a23 */ /* 0x100fe4000001089c */
[--C-:B------:R-:W-:Y:S02]  /*7170*/  FFMA.FTZ R159, R23, c[0x0][0x23c], -R156.reuse ;  /* 0x00008f00179f7a23 */ /* 0x100fe4000001089c */
        /* <DEDUP_REMOVED lines=58> */
[-C--:B------:R-:W-:Y:S01]  /*7520*/  FMUL.FTZ R112, R112, R150.reuse ;  /* 0x0000009670707220 */ /* 0x080fe20000410000 */
[C---:B---3--:R-:W-:Y:S01]  /*7530*/  HMMA.16816.F32.BF16 R128, R4.reuse, R16, R128 ;  /* 0x000000100480723c */ /* 0x048fe20000041880 */
[----:B------:R-:W-:Y:S01]  /*7540*/  FMUL.FTZ R113, R113, R150 ;  /* 0x0000009671717220 */ /* 0x000fe20000410000 */
[----:B------:R-:W-:Y:S01]  /*7550*/  MUFU.EX2 R161, R161 ;  /* 0x000000a100a17308 */ /* 0x000fe20000000800 */
[-C--:B------:R-:W-:Y:S02]  /*7560*/  FMUL.FTZ R114, R114, R132.reuse ;  /* 0x0000008472727220 */ /* 0x080fe40000410000 */
[----:B------:R-:W-:Y:S02]  /*7570*/  FMUL.FTZ R115, R115, R132 ;  /* 0x0000008473737220 */ /* 0x000fe40000410000 */
        /* <DEDUP_REMOVED lines=41> */
[----:B------:R-:W-:Y:S01]  /*7810*/  FMUL.FTZ R49, R49, R150 ;  /* 0x0000009631317220 */ /* 0x000fe20000410000 */
        /* <DEDUP_REMOVED lines=82> */
[----:B------:R-:W-:Y:S01]  /*7d40*/  FFMA.FTZ R147, R223, R150, R147 ;  /* 0x00000096df937223 */ /* 0x000fe20000010093 */
[----:B-----5:R-:W-:Y:S03]  /*7d50*/  HMMA.16816.F32.BF16 R92, R4, R8, R92 ;  /* 0x00000008045c723c */ /* 0x020fe6000004185c */
[----:B------:R-:W-:-:S04]  /*7d60*/  FADD.FTZ R146, R146, R147 ;  /* 0x0000009392927221 */ /* 0x000fc80000010000 */
[----:B------:R-:W-:Y:S01]  /*7d70*/  FADD.FTZ R145, R145, R146 ;  /* 0x0000009291917221 */ /* 0x000fe20000010000 */
[----:B------:R-:W-:Y:S01]  /*7d80*/  HMMA.16816.F32.BF16 R96, R4, R10, R96 ;  /* 0x0000000a0460723c */ /* 0x000fe20000041860 */
[----:B------:R-:W-:Y:S02]  /*7d90*/  LDSM.16.MT88.4 R8, [R192+0xe800] ;  /* 0x00e80000c008783b */ /* 0x000fe40000004200 */
[----:B------:R-:W-:-:S04]  /*7da0*/  FADD.FTZ R144, R144, R145 ;  /* 0x0000009190907221 */ /* 0x000fc80000010000 */
[----:B--2---:R-:W-:Y:S01]  /*7db0*/  F2FP.BF16.PACK_AB R4, R158, R3 ;  /* 0x000000039e04723e */ /* 0x004fe200000010ff */
[----:B------:R-:W-:Y:S01]  /*7dc0*/  FADD.FTZ R3, R3, R144 ;  /* 0x0000009003037221 */ /* 0x000fe20000010000 */
[----:B----4-:R-:W-:Y:S02]  /*7dd0*/  F2FP.BF16.PACK_AB R5, R164, R161 ;  /* 0x000000a1a405723e */ /* 0x010fe400000010ff */
        /* <DEDUP_REMOVED lines=34> */
[----:B------:R-:W-:Y:S07]  /*8000*/  LDSM.16.MT88.4 R24, [R196+0xf000] ;  /* 0x00f00000c418783b */ /* 0x000fee0000004200 */
[C---:B----4-:R-:W-:Y:S08]  /*8010*/  HMMA.16816.F32.BF16 R84, R4.reuse, R20, R84 ;  /* 0x000000140454723c */ /* 0x050ff00000041854 */
[C---:B------:R-:W-:Y:S01]  /*8020*/  HMMA.16816.F32.BF16 R88, R4.reuse, R22, R88 ;  /* 0x000000160458723c */ /* 0x040fe20000041858 */
[----:B------:R-:W-:Y:S07]  /*8030*/  LDSM.16.MT88.4 R20, [R194+0xf000] ;  /* 0x00f00000c214783b */ /* 0x000fee0000004200 */
[C---:B---3--:R-:W-:Y:S08]  /*8040*/  HMMA.16816.F32.BF16 R92, R4.reuse, R16, R92 ;  /* 0x00000010045c723c */ /* 0x048ff0000004185c */
[----:B------:R-:W-:Y:S01]  /*8050*/  HMMA.16816.F32.BF16 R96, R4, R18, R96 ;  /* 0x000000120460723c */ /* 0x000fe20000041860 */
[----:B------:R-:W2:Y:S06]  /*8060*/  LDSM.16.MT88.4 R16, [R193+0xf000] ;  /* 0x00f00000c110783b */ /* 0x000eac0000004200 */
        /* <DEDUP_REMOVED lines=11> */
[C---:B-----5:R-:W-:Y:S08]  /*8120*/  HMMA.16816.F32.BF16 R120, R4.reuse, R8, R120 ;  /* 0x000000080478723c */ /* 0x060ff00000041878 */
[C---:B--2---:R-:W-:Y:S08]  /*8130*/  HMMA.16816.F32.BF16 R52, R4.reuse, R16, R52 ;  /* 0x000000100434723c */ /* 0x044ff00000041834 */
[C---:B------:R-:W-:Y:S01]  /*8140*/  HMMA.16816.F32.BF16 R56, R4.reuse, R18, R56 ;  /* 0x000000120438723c */ /* 0x040fe20000041838 */
[----:B------:R-:W2:Y:S07]  /*8150*/  LDSM.16.MT88.4 R16, [R193+0x11000] ;  /* 0x01100000c110783b */ /* 0x000eae0000004200 */
        /* <DEDUP_REMOVED lines=39> */
[----:B---3--:R-:W-:Y:S01]  /*83d0*/  HMMA.16816.F32.BF16 R128, R4, R8, R128 ;  /* 0x000000080480723c */ /* 0x008fe20000041880 */
[----:B------:R-:W-:Y:S02]  /*83e0*/  MOV R132, R149 ;  /* 0x0000009500847202 */ /* 0x000fe40000000f00 */
[----:B------:R-:W-:-:S04]  /*83f0*/  FADD.FTZ R17, R2, R17 ;  /* 0x0000001102117221 */ /* 0x000fc80000010000 */
[----:B------:R-:W-:Y:S01]  /*8400*/  FADD.FTZ R0, R0, R17 ;  /* 0x0000001100007221 */ /* 0x000fe20000010000 */
[----:B------:R-:W-:Y:S01]  /*8410*/  HMMA.16816.F32.BF16 R124, R4, R10, R124 ;  /* 0x0000000a047c723c */ /* 0x000fe2000004187c */
[----:B------:R-:W2:Y:S02]  /*8420*/  LDSM.16.MT88.4 R8, [R194+0x11800] ;  /* 0x01180000c208783b */ /* 0x000ea40000004200 */
[----:B------:R-:W-:-:S04]  /*8430*/  FADD.FTZ R0, R151, R0 ;  /* 0x0000000097007221 */ /* 0x000fc80000010000 */
[----:B------:R-:W-:Y:S01]  /*8440*/  FADD.FTZ R161, R161, R0 ;  /* 0x00000000a1a17221 */ /* 0x000fe20000010000 */
[----:B----4-:R-:W-:Y:S03]  /*8450*/  HMMA.16816.F32.BF16 R36, R4, R24, R36 ;  /* 0x000000180424723c */ /* 0x010fe60000041824 */
        /* <DEDUP_REMOVED lines=33> */
[----:B------:R-:W-:Y:S08]  /*8670*/  HMMA.16816.F32.BF16 R96, R4, R14, R96 ;  /* 0x0000000e0460723c */ /* 0x000ff00000041860 */
.L_x_974:
[----:B------:R-:W-:-:S06]  /*8680*/  UISETP.GT.AND UP0, UPT, UR17, UR9, UPT ;  /* 0x000000091100728c */ /* 0x000fcc000bf04270 */
[----:B------:R-:W-:-:S13]  /*8690*/  PLOP3.LUT P0, PT, PT, PT, UP0, 0x80, 0x0 ;  /* 0x000000000000781c */ /* 0x000fda0003f0f008 */
[----:B------:R-:W-:Y:S05]  /*86a0*/  @!P0 BRA `(.L_x_976) ;  /* 0x000033e000008947 */ /* 0x000fea0003800000 */
[----:B------:R-:W-:Y:S01]  /*86b0*/  MOV R0, R3 ;  /* 0x0000000300007202 */ /* 0x000fe20000000f00 */
[----:B------:R-:W-:Y:S01]  /*86c0*/  USHF.L.U64.HI UR7, UR6, 0x5, UR7 ;  /* 0x0000000506077899 */ /* 0x000fe20008010207 */
[----:B------:R-:W-:Y:S01]  /*86d0*/  MOV R2, R132 ;  /* 0x0000008400027202 */ /* 0x000fe20000000f00 */
[----:B------:R-:W-:Y:S01]  /*86e0*/  USHF.L.U32 UR6, UR6, 0x5, URZ ;  /* 0x0000000506067899 */ /* 0x000fe2000800063f */
[----:B------:R-:W-:Y:S01]  /*86f0*/  MOV R214, R134 ;  /* 0x0000008600d67202 */ /* 0x000fe20000000f00 */
[----:B------:R-:W-:Y:S02]  /*8700*/  USHF.L.U64.HI UR12, UR4, 0x5, UR5 ;  /* 0x00000005040c7899 */ /* 0x000fe40008010205 */
[----:B------:R-:W-:Y:S02]  /*8710*/  USHF.L.U32 UR8, UR4, 0x5, URZ ;  /* 0x0000000504087899 */ /* 0x000fe4000800063f */
[----:B------:R-:W-:Y:S02]  /*8720*/  USHF.L.U64.HI UR13, UR4, 0x6, UR5 ;  /* 0x00000006040d7899 */ /* 0x000fe40008010205 */
[----:B------:R-:W-:Y:S01]  /*8730*/  USHF.L.U32 UR15, UR4, 0x6, URZ ;  /* 0x00000006040f7899 */ /* 0x000fe2000800063f */
[----:B------:R-:W-:Y:S05]  /*8740*/  BRA `(.L_x_977) ;  /* 0x0000025000007947 */ /* 0x000fea0003800000 */
.L_x_979:
        /* <DEDUP_REMOVED lines=37> */
.L_x_977:
[----:B------:R-:W-:Y:S01]  /*89a0*/  UIADD3 UR14, UR17, -0x1, URZ ;  /* 0xffffffff110e7890 */ /* 0x000fe2000fffe03f */
[----:B------:R-:W-:Y:S04]  /*89b0*/  DEPBAR.LE SB0, 0x0 ;  /* 0x000080000000791a */ /* 0x000fe80000000000 */
[----:B------:R-:W-:Y:S01]  /*89c0*/  BAR.SYNC.DEFER_BLOCKING 0x0 ;  /* 0x0000000000007b1d */ /* 0x000fe20000010000 */
[----:B------:R-:W-:Y:S01]  /*89d0*/  MOV R3, UR14 ;  /* 0x0000000e00037c02 */ /* 0x000fe20008000f00 */
[----:B------:R-:W-:Y:S02]  /*89e0*/  USHF.R.S32.HI UR5, URZ, 0x1f, UR14 ;  /* 0x0000001f3f057899 */ /* 0x000fe4000801140e */
[----:B------:R-:W-:Y:S02]  /*89f0*/  UIMAD UR4, UR13, UR14, URZ ;  /* 0x0000000e0d0472a4 */ /* 0x000fe4000f8e023f */
[----:B------:R-:W-:Y:S01]  /*8a00*/  IMAD.WIDE.U32 R226, R3, UR15, R214 ;  /* 0x0000000f03e27c25 */ /* 0x000fe2000f8e00d6 */
[----:B------:R-:W-:Y:S02]  /*8a10*/  UISETP.GT.AND UP0, UPT, UR14, UR9, UPT ;  /* 0x000000090e00728c */ /* 0x000fe4000bf04270 */
[----:B------:R-:W-:Y:S02]  /*8a20*/  UIMAD UR4, UR5, UR15, UR4 ;  /* 0x0000000f050472a4 */ /* 0x000fe4000f8e0204 */
[C---:B------:R-:W-:Y:S04]  /*8a30*/  LEA R224, P0, R226.reuse, c[0x0][0x170], 0x1 ;  /* 0x00005c00e2e07a11 */ /* 0x040fe800078008ff */
        /* <DEDUP_REMOVED lines=8> */
[----:B------:R-:W-:Y:S03]  /*8ac0*/  IADD3 R228, P0, R230, UR8, RZ ;  /* 0x00000008e6e47c10 */ /* 0x000fe6000ff1e0ff */
[----:B------:R1:W-:Y:S01]  /*8ad0*/  LDGSTS.E.BYPASS.LTC128B.128 [R204+0xe000], [R224.64+0x80] ;  /* 0x0e000080e0cc7fae */ /* 0x0003e2000b901d52 */
[----:B------:R-:W-:Y:S02]  /*8ae0*/  IADD3.X R229, R231, UR12, RZ, P0, !PT ;  /* 0x0000000ce7e57c10 */ /* 0x000fe400087fe4ff */
[----:B------:R-:W-:Y:S03]  /*8af0*/  IADD3 R226, P0, R228, UR8, RZ ;  /* 0x00000008e4e27c10 */ /* 0x000fe6000ff1e0ff */
[----:B------:R1:W-:Y:S01]  /*8b00*/  LDGSTS.E.BYPASS.LTC128B.128 [R204+0x10000], [R224.64+0x100] ;  /* 0x10000100e0cc7fae */ /* 0x0003e2000b901d52 */
[----:B------:R-:W-:Y:S02]  /*8b10*/  IADD3.X R227, R229, UR12, RZ, P0, !PT ;  /* 0x0000000ce5e37c10 */ /* 0x000fe400087fe4ff */
[----:B------:R-:W-:Y:S03]  /*8b20*/  PLOP3.LUT P0, PT, PT, PT, UP0, 0x80, 0x0 ;  /* 0x000000000000781c */ /* 0x000fe60003f0f008 */
        /* <DEDUP_REMOVED lines=172> */
[----:B----4-:R-:W-:Y:S03]  /*95f0*/  FMUL.FTZ R226, R8, c[0x0][0x2ec] ;  /* 0x0000bb0008e27a20 */ /* 0x010fe60000410000 */
        /* <DEDUP_REMOVED lines=60> */
.L_x_978:
[----:B-1----:R-:W-:Y:S01]  /*99c0*/  IMAD.U32 R4, RZ, RZ, UR14 ;  /* 0x0000000eff047e24 */ /* 0x002fe2000f8e00ff */
        /* <DEDUP_REMOVED lines=30> */
[C---:B------:R-:W-:Y:S02]  /*9bb0*/  IADD3 R9, R4.reuse, 0x20, RZ ;  /* 0x0000002004097810 */ /* 0x040fe40007ffe0ff */
        /* <DEDUP_REMOVED lines=493> */
.L_x_976:
        /* <DEDUP_REMOVED lines=330> */
.L_x_981:
[----:B---3--:R-:W-:Y:S05]  /*cf30*/  BSYNC B0 ;  /* 0x0000000000007941 */ /* 0x008fea0003800000 */
.L_x_980:
        /* <DEDUP_REMOVED lines=26> */
.L_x_983:
[----:B------:R-:W-:Y:S05]  /*d0e0*/  BSYNC B0 ;  /* 0x0000000000007941 */ /* 0x000fea0003800000 */
.L_x_982:
        /* <DEDUP_REMOVED lines=17> */
.L_x_985:
[----:B------:R-:W-:Y:S05]  /*d200*/  BSYNC B0 ;  /* 0x0000000000007941 */ /* 0x000fea0003800000 */
.L_x_984:
        /* <DEDUP_REMOVED lines=17> */
.L_x_987:
[----:B------:R-:W-:Y:S05]  /*d320*/  BSYNC B0 ;  /* 0x0000000000007941 */ /* 0x000fea0003800000 */
.L_x_986:
        /* <DEDUP_REMOVED lines=15> */
.L_x_988:
        /* <DEDUP_REMOVED lines=14> */
.L_x_1296:


//--------------------- .text._ZN5flash16flash_fwd_kernelI23Flash_fwd_kernel_traitsILi192ELi64ELi64ELi4ELb0ELb0EN7cutlass10bfloat16_tE19Flash_kernel_traitsILi192ELi64ELi64ELi4ES3_EELb1ELb0ELb1ELb1ELb0ELb0ELb0ELb0EEEvNS_16Flash_fwd_paramsE --------------------------
	.section	.text._ZN5flash16flash_fwd_kernelI23Flash_fwd_kernel_traitsILi192ELi64ELi64ELi4ELb0ELb0EN7cutlass10bfloat16_tE19Flash_kernel_traitsILi192ELi64ELi64ELi4ES3_EELb1ELb0ELb1ELb1ELb0ELb0ELb0ELb0EEEvNS_16Flash_fwd_paramsE,"ax",@progbits
	.sectioninfo	@"SHI_REGISTERS=252"
	.align	128
        .global         _ZN5flash16flash_fwd_kernelI23Flash_fwd_kernel_traitsILi192ELi64ELi64ELi4ELb0ELb0EN7cutlass10bfloat16_tE19Flash_kernel_traitsILi192ELi64ELi64ELi4ES3_EELb1ELb0ELb1ELb1ELb0ELb0ELb0ELb0EEEvNS_16Flash_fwd_paramsE
        .type           _ZN5flash16flash_fwd_kernelI23Flash_fwd_kernel_traitsILi192ELi64ELi64ELi4ELb0ELb0EN7cutlass10bfloat16_tE19Flash_kernel_traitsILi192ELi64ELi64ELi4ES3_EELb1ELb0ELb1ELb1ELb0ELb0ELb0ELb0EEEvNS_16Flash_fwd_paramsE,@function
        .size           _ZN5flash16flash_fwd_kernelI23Flash_fwd_kernel_traitsILi192ELi64ELi64ELi4ELb0ELb0EN7cutlass10bfloat16_tE19Flash_kernel_traitsILi192ELi64ELi64ELi4ES3_EELb1ELb0ELb1ELb1ELb0ELb0ELb0ELb0EEEvNS_16Flash_fwd_paramsE,(.L_x_1297 - _ZN5flash16flash_fwd_kernelI23Flash_fwd_kernel_traitsILi192ELi64ELi64ELi4ELb0ELb0EN7cutlass10bfloat16_tE19Flash_kernel_traitsILi192ELi64ELi64ELi4ES3_EELb1ELb0ELb1ELb1ELb0ELb0ELb0ELb0EEEvNS_16Flash_fwd_paramsE)
        .other          _ZN5flash16flash_fwd_kernelI23Flash_fwd_kernel_traitsILi192ELi64ELi64ELi4ELb0ELb0EN7cutlass10bfloat16_tE19Flash_kernel_traitsILi192ELi64ELi64ELi4ES3_EELb1ELb0ELb1ELb1ELb0ELb0ELb0ELb0EEEvNS_16Flash_fwd_paramsE,@"STO_CUDA_ENTRY STV_DEFAULT"
_ZN5flash16flash_fwd_kernelI23Flash_fwd_kernel_traitsILi192ELi64ELi64ELi4ELb0ELb0EN7cutlass10bfloat16_tE19Flash_kernel_traitsILi192ELi64ELi64ELi4ES3_EELb1ELb0ELb1ELb1ELb0ELb0ELb0ELb0EEEvNS_16Flash_fwd_paramsE:
.text._ZN5flash16flash_fwd_kernelI23Flash_fwd_kernel_traitsILi192ELi64ELi64ELi4ELb0ELb0EN7cutlass10bfloat16_tE19Flash_kernel_traitsILi192ELi64ELi64ELi4ES3_EELb1ELb0ELb1ELb1ELb0ELb0ELb0ELb0EEEvNS_16Flash_fwd_paramsE:
        /* <DEDUP_REMOVED lines=66> */
[----:B------:R-:W-:Y:S01]  /*0420*/  UMOV UR23, URZ ;  /* 0x0000003f00177c82 */ /* 0x000fe20008000000 */
[----:B------:R-:W-:Y:S01]  /*0430*/  IMAD.IADD R11, R85, 0x1, -R10 ;  /* 0x00000001550b7824 */ /* 0x000fe200078e0a0a */
[----:B------:R-:W-:Y:S01]  /*0440*/  USHF.R.S32.HI UR4, URZ, 0x1f, UR5 ;  /* 0x0000001f3f047899 */ /* 0x000fe20008011405 */
[----:B--2---:R-:W1:Y:S08]  /*0450*/  @P0 R2UR UR11, R9 ;  /* 0x00000000090b03c2 */ /* 0x004e7000000e0000 */
[----:B---3--:R-:W1:Y:S08]  /*0460*/  @P0 R2UR UR17, R7 ;  /* 0x00000000071103c2 */ /* 0x008e7000000e0000 */
[----:B-----5:R2:W3:Y:S08]  /*0470*/  @P1 R2UR UR23, R6 ;  /* 0x00000000061713c2 */ /* 0x0204f000000e0000 */
[----:B------:R4:W3:Y:S01]  /*0480*/  @!P2 R2UR UR24, R0 ;  /* 0x000000000018a3c2 */ /* 0x0008e200000e0000 */
        /* <DEDUP_REMOVED lines=15> */
.L_x_989:
[----:B------:R-:W-:Y:S02]  /*0580*/  ULDC UR6, c[0x0][0x218] ;  /* 0x0000860000067ab9 */ /* 0x000fe40000000800 */
.L_x_990:
        /* <DEDUP_REMOVED lines=121> */
.L_x_993:
[----:B------:R-:W-:Y:S05]  /*0d20*/  BSYNC B0 ;  /* 0x0000000000007941 */ /* 0x000fea0003800000 */
.L_x_992:
        /* <DEDUP_REMOVED lines=20> */
.L_x_995:
[----:B------:R-:W-:Y:S05]  /*0e70*/  BSYNC B0 ;  /* 0x0000000000007941 */ /* 0x000fea0003800000 */
.L_x_994:
        /* <DEDUP_REMOVED lines=20> */
.L_x_997:
[----:B------:R-:W-:Y:S05]  /*0fc0*/  BSYNC B0 ;  /* 0x0000000000007941 */ /* 0x000fea0003800000 */
.L_x_996:
        /* <DEDUP_REMOVED lines=19> */
.L_x_999:
[----:B------:R-:W-:Y:S05]  /*1100*/  BSYNC B0 ;  /* 0x0000000000007941 */ /* 0x000fea0003800000 */
.L_x_998:
        /* <DEDUP_REMOVED lines=35> */
.L_x_991:
        /* <DEDUP_REMOVED lines=8> */
[----:B------:R-:W-:Y:S02]  /*13c0*/  @UP0 UIMAD UR22, UR11, UR5, UR27 ;  /* 0x000000050b1602a4 */ /* 0x000fe4000f8e021b */
[----:B------:R-:W-:Y:S02]  /*13d0*/  @UP1 UIADD3 UR27, UR23, UR24, URZ ;  /* 0x00000018171b1290 */ /* 0x000fe4000fffe03f */
[----:B------:R-:W-:Y:S02]  /*13e0*/  ULDC.64 UR4, c[0x0][0x198] ;  /* 0x0000660000047ab9 */ /* 0x000fe40000000a00 */
[----:B------:R-:W-:-:S02]  /*13f0*/  @!UP0 UIMAD UR25, UR25, UR6, URZ ;  /* 0x00000006191982a4 */ /* 0x000fc4000f8e023f */
        /* <DEDUP_REMOVED lines=19> */
[----:B------:R-:W-:-:S02]  /*1530*/  UMOV UR26, UR28 ;  /* 0x0000001c001a7c82 */ /* 0x000fc40008000000 */
[----:B------:R-:W-:Y:S02]  /*1540*/  UIMAD UR25, UR13, UR5, UR25 ;  /* 0x000000050d1972a4 */ /* 0x000fe4000f8e0219 */
[----:B------:R-:W-:-:S04]  /*1550*/  UIMAD.WIDE.U32 UR26, UR13, UR4, UR26 ;  /* 0x000000040d1a72a5 */ /* 0x000fc8000f8e001a */
[----:B------:R-:W-:Y:S02]  /*1560*/  UIADD3 UR25, UR27, UR25, URZ ;  /* 0x000000191b197290 */ /* 0x000fe4000fffe03f */
.L_x_1000:
        /* <DEDUP_REMOVED lines=43> */
.L_x_1001:
[CC--:B------:R-:W-:Y:S01]  /*1820*/  LEA.HI R2, R8.reuse, R85.reuse, RZ, 0x3 ;  /* 0x0000005508027211 */ /* 0x0c0fe200078f18ff */
[----:B------:R-:W1:Y:S01]  /*1830*/  S2R R16, SR_CTAID.Z ;  /* 0x0000000000107919 */ /* 0x000e620000002700 */
[-C--:B------:R-:W-:Y:S01]  /*1840*/  LEA.HI R3, R8, R85.reuse, RZ, 0x4 ;  /* 0x0000005508037211 */ /* 0x080fe200078f20ff */
[----:B------:R-:W-:Y:S01]  /*1850*/  IMAD.U32 R19, RZ, RZ, UR14 ;  /* 0x0000000eff137e24 */ /* 0x000fe2000f8e00ff */
[----:B------:R-:W-:Y:S01]  /*1860*/  SHF.R.S32.HI R14, RZ, 0x3, R2 ;  /* 0x00000003ff0e7819 */ /* 0x000fe20000011402 */
[----:B------:R-:W-:Y:S01]  /*1870*/  BSSY B0, `(.L_x_1002) ;  /* 0x0000066000007945 */ /* 0x000fe20003800000 */
[----:B------:R-:W-:Y:S02]  /*1880*/  LOP3.LUT R2, R2, 0xfffffff8, RZ, 0xc0, !PT ;  /* 0xfffffff802027812 */ /* 0x000fe400078ec0ff */
[----:B------:R-:W-:Y:S01]  /*1890*/  LOP3.LUT R12, R3, 0xfffffff0, RZ, 0xc0, !PT ;  /* 0xfffffff0030c7812 */ /* 0x000fe200078ec0ff */
[----:B------:R-:W-:Y:S01]  /*18a0*/  IMAD.SHL.U32 R197, R14, 0x40, RZ ;  /* 0x000000400ec57824 */ /* 0x000fe200078e00ff */
[----:B------:R-:W-:Y:S01]  /*18b0*/  SHF.R.S32.HI R10, RZ, 0x4, R3 ;  /* 0x00000004ff0a7819 */ /* 0x000fe20000011403 */
[C---:B------:R-:W-:Y:S01]  /*18c0*/  IMAD.IADD R2, R85.reuse, 0x1, -R2 ;  /* 0x0000000155027824 */ /* 0x040fe200078e0a02 */
[----:B------:R-:W-:Y:S01]  /*18d0*/  LEA.HI R8, R8, R85, RZ, 0x6 ;  /* 0x0000005508087211 */ /* 0x000fe200078f30ff */
[----:B------:R-:W-:Y:S01]  /*18e0*/  IMAD.IADD R5, R85, 0x1, -R12 ;  /* 0x0000000155057824 */ /* 0x000fe200078e0a0c */
[----:B------:R-:W-:Y:S01]  /*18f0*/  LOP3.LUT R197, R197, 0x1c0, RZ, 0xc0, !PT ;  /* 0x000001c0c5c57812 */ /* 0x000fe200078ec0ff */
[----:B------:R-:W-:Y:S01]  /*1900*/  IMAD.SHL.U32 R208, R2, 0x8, RZ ;  /* 0x0000000802d07824 */ /* 0x000fe200078e00ff */
[----:B------:R-:W-:Y:S01]  /*1910*/  LEA.HI R193, R3, R10, RZ, 0x1 ;  /* 0x0000000a03c17211 */ /* 0x000fe200078f08ff */
[----:B------:R-:W-:Y:S01]  /*1920*/  IMAD.SHL.U32 R8, R8, 0x8, RZ ;  /* 0x0000000808087824 */ /* 0x000fe200078e00ff */
[----:B------:R-:W-:-:S02]  /*1930*/  SHF.R.S32.HI R15, RZ, 0x1f, R14 ;  /* 0x0000001fff0f7819 */ /* 0x000fc4000001140e */
[--C-:B------:R-:W-:Y:S02]  /*1940*/  LOP3.LUT R0, R197, 0x38, R208.reuse, 0xf8, !PT ;  /* 0x00000038c5007812 */ /* 0x100fe400078ef8d0 */
[----:B------:R-:W-:Y:S01]  /*1950*/  SHF.R.U32.HI R197, RZ, 0x3, R197 ;  /* 0x00000003ffc57819 */ /* 0x000fe200000116c5 */
[----:B------:R-:W-:Y:S01]  /*1960*/  IMAD R9, R15, c[0x0][0x198], RZ ;  /* 0x000066000f097a24 */ /* 0x000fe200078e02ff */
[----:B------:R-:W-:Y:S01]  /*1970*/  SHF.R.S32.HI R209, RZ, 0x1f, R208 ;  /* 0x0000001fffd17819 */ /* 0x000fe200000114d0 */
[----:B------:R-:W-:Y:S01]  /*1980*/  IMAD.WIDE R18, R19, 0x40, R14 ;  /* 0x0000004013127825 */ /* 0x000fe200078e020e */
[----:B------:R-:W-:Y:S02]  /*1990*/  LOP3.LUT R197, R0, R197, RZ, 0x3c, !PT ;  /* 0x000000c500c57212 */ /* 0x000fe400078e3cff */
[----:B------:R-:W-:Y:S01]  /*19a0*/  SHF.R.S32.HI R0, RZ, 0x1f, R5 ;  /* 0x0000001fff007819 */ /* 0x000fe20000011405 */
[----:B------:R-:W-:Y:S01]  /*19b0*/  IMAD.WIDE.U32 R20, R14, c[0x0][0x198], R208 ;  /* 0x000066000e147a25 */ /* 0x000fe200078e00d0 */
[----:B------:R-:W-:-:S02]  /*19c0*/  IADD3 R12, P0, R208, UR6, RZ ;  /* 0x00000006d00c7c10 */ /* 0x000fc4000ff1e0ff */
[----:B------:R-:W-:Y:S01]  /*19d0*/  LEA.HI R3, R0, R5, RZ, 0x3 ;  /* 0x0000000500037211 */ /* 0x000fe200078f18ff */
[----:B------:R-:W-:Y:S01]  /*19e0*/  IMAD R9, R14, c[0x0][0x19c], R9 ;  /* 0x000067000e097a24 */ /* 0x000fe200078e0209 */
[----:B------:R-:W-:Y:S01]  /*19f0*/  IADD3.X R13, R209, UR22, RZ, P0, !PT ;  /* 0x00000016d10d7c10 */ /* 0x000fe200087fe4ff */
[----:B------:R-:W-:Y:S01]  /*1a00*/  UIADD3 UR22, -UR15, UR17, URZ ;  /* 0x000000110f167290 */ /* 0x000fe2000fffe13f */
[C---:B------:R-:W-:Y:S01]  /*1a10*/  LOP3.LUT R0, R3.reuse, 0xfffffff8, RZ, 0xc0, !PT ;  /* 0xfffffff803007812 */ /* 0x040fe200078ec0ff */
[----:B------:R-:W-:Y:S01]  /*1a20*/  IMAD.SHL.U32 R3, R3, 0x40, RZ ;  /* 0x0000004003037824 */ /* 0x000fe200078e00ff */
[----:B------:R-:W-:Y:S01]  /*1a30*/  LOP3.LUT R193, R193, 0xfffffffe, RZ, 0xc0, !PT ;  /* 0xfffffffec1c17812 */ /* 0x000fe200078ec0ff */
[----:B-1----:R-:W-:Y:S01]  /*1a40*/  IMAD.WIDE.U32 R16, R16, c[0x0][0x1a8], R12 ;  /* 0x00006a0010107a25 */ /* 0x002fe200078e000c */
[----:B------:R-:W-:Y:S02]  /*1a50*/  LOP3.LUT R197, R197, 0xfffffe00, R8, 0xf8, !PT ;  /* 0xfffffe00c5c57812 */ /* 0x000fe400078ef808 */
[----:B------:R-:W-:Y:S01]  /*1a60*/  IADD3 R198, P1, R20, UR26, RZ ;  /* 0x0000001a14c67c10 */ /* 0x000fe2000ff3e0ff */
[----:B------:R-:W-:Y:S01]  /*1a70*/  IMAD.IADD R0, R5, 0x1, -R0 ;  /* 0x0000000105007824 */ /* 0x000fe200078e0a00 */
[----:B------:R-:W-:Y:S01]  /*1a80*/  SHF.R.S32.HI R231, RZ, 0x1f, R228 ;  /* 0x0000001fffe77819 */ /* 0x000fe200000114e4 */
[----:B------:R-:W-:Y:S01]  /*1a90*/  IMAD R5, R15, c[0x0][0x1a0], RZ ;  /* 0x000068000f057a24 */ /* 0x000fe200078e02ff */
[----:B------:R-:W-:Y:S01]  /*1aa0*/  IADD3.X R199, R21, UR25, R9, P1, !PT ;  /* 0x0000001915c77c10 */ /* 0x000fe20008ffe409 */
[----:B------:R-:W-:Y:S01]  /*1ab0*/  IMAD.WIDE.U32 R12, R14, c[0x0][0x1a0], R208 ;  /* 0x000068000e0c7a25 */ /* 0x000fe200078e00d0 */
[----:B------:R-:W-:-:S02]  /*1ac0*/  LOP3.LUT P3, RZ, R0, 0x4, RZ, 0xc0, !PT ;  /* 0x0000000400ff7812 */ /* 0x000fc4000786c0ff */
[----:B------:R-:W-:Y:S01]  /*1ad0*/  LOP3.LUT P2, RZ, R0, 0x2, RZ, 0xc0, !PT ;  /* 0x0000000200ff7812 */ /* 0x000fe2000784c0ff */
[----:B------:R-:W-:Y:S01]  /*1ae0*/  IMAD R5, R14, c[0x0][0x1a4], R5 ;  /* 0x000069000e057a24 */ /* 0x000fe200078e0205 */
[----:B------:R-:W-:Y:S01]  /*1af0*/  IADD3 R8, P0, R12, UR28, RZ ;  /* 0x0000001c0c087c10 */ /* 0x000fe2000ff1e0ff */
[----:B------:R-:W-:Y:S01]  /*1b00*/  IMAD.IADD R193, R10, 0x1, -R193 ;  /* 0x000000010ac17824 */ /* 0x000fe200078e0ac1 */
[----:B------:R-:W-:Y:S01]  /*1b10*/  SHF.R.S32.HI R87, RZ, 0x5, R87 ;  /* 0x00000005ff577819 */ /* 0x000fe20000011457 */
[----:B------:R-:W-:Y:S01]  /*1b20*/  IMAD.SHL.U32 R0, R0, 0x40, RZ ;  /* 0x0000004000007824 */ /* 0x000fe200078e00ff */
[----:B------:R-:W-:Y:S01]  /*1b30*/  IADD3.X R9, R13, UR5, R5, P0, !PT ;  /* 0x000000050d097c10 */ /* 0x000fe200087fe405 */
[----:B------:R-:W-:Y:S01]  /*1b40*/  IMAD.SHL.U32 R7, R193, 0x8, RZ ;  /* 0x00000008c1077824 */ /* 0x000fe200078e00ff */
[----:B------:R-:W-:Y:S01]  /*1b50*/  ULDC.64 UR4, c[0x0][0x1a8] ;  /* 0x00006a0000047ab9 */ /* 0x000fe20000000a00 */
[----:B------:R-:W-:Y:S01]  /*1b60*/  ISETP.GE.AND P0, PT, R14, UR22, PT ;  /* 0x000000160e007c0c */ /* 0x000fe2000bf06270 */
[----:B------:R-:W-:Y:S01]  /*1b70*/  UIMAD UR4, UR7, UR4, URZ ;  /* 0x00000004070472a4 */ /* 0x000fe2000f8e023f */
[----:B------:R-:W-:Y:S01]  /*1b80*/  LOP3.LUT R0, R0, 0x1c0, RZ, 0xc0, !PT ;  /* 0x000001c000007812 */ /* 0x000fe200078ec0ff */
[C---:B------:R-:W-:Y:S01]  /*1b90*/  IMAD R201, R231.reuse, c[0x0][0x1b0], RZ ;  /* 0x00006c00e7c97a24 */ /* 0x040fe200078e02ff */
[----:B------:R-:W-:Y:S01]  /*1ba0*/  IADD3 R196, R208, 0x40, RZ ;  /* 0x00000040d0c47810 */ /* 0x000fe20007ffe0ff */
[----:B------:R-:W-:Y:S01]  /*1bb0*/  IMAD R231, R231, c[0x0][0x1b8], RZ ;  /* 0x00006e00e7e77a24 */ /* 0x000fe200078e02ff */
[----:B------:R-:W-:Y:S01]  /*1bc0*/  LOP3.LUT R5, R0, 0x8, R7, 0xf8, !PT ;  /* 0x0000000800057812 */ /* 0x000fe200078ef807 */
[----:B------:R-:W-:Y:S01]  /*1bd0*/  UIMAD UR4, UR12, UR5, UR4 ;  /* 0x000000050c0472a4 */ /* 0x000fe2000f8e0204 */
[----:B------:R-:W-:Y:S01]  /*1be0*/  SHF.R.U32.HI R0, RZ, 0x3, R0 ;  /* 0x00000003ff007819 */ /* 0x000fe20000011600 */
[----:B------:R-:W-:Y:S01]  /*1bf0*/  IMAD R201, R228, c[0x0][0x1b4], R201 ;  /* 0x00006d00e4c97a24 */ /* 0x000fe200078e02c9 */
[----:B------:R-:W-:Y:S01]  /*1c00*/  IADD3 R195, R208, 0x80, RZ ;  /* 0x00000080d0c37810 */ /* 0x000fe20007ffe0ff */
[C---:B------:R-:W-:Y:S01]  /*1c10*/  IMAD R231, R228.reuse, c[0x0][0x1bc], R231 ;  /* 0x00006f00e4e77a24 */ /* 0x040fe200078e02e7 */
[----:B------:R-:W-:Y:S01]  /*1c20*/  LOP3.LUT R0, R5, R0, RZ, 0x3c, !PT ;  /* 0x0000000005007212 */ /* 0x000fe200078e3cff */
[----:B------:R-:W-:Y:S01]  /*1c30*/  IMAD.WIDE.U32 R198, R228, c[0x0][0x1b0], R198 ;  /* 0x00006c00e4c67a25 */ /* 0x000fe200078e00c6 */
[----:B------:R-:W-:-:S02]  /*1c40*/  IADD3 R13, R17, UR4, RZ ;  /* 0x00000004110d7c10 */ /* 0x000fc4000fffe0ff */
[----:B------:R-:W-:Y:S01]  /*1c50*/  LOP3.LUT R0, R0, 0xfffffe00, R3, 0xf8, !PT ;  /* 0xfffffe0000007812 */ /* 0x000fe200078ef803 */
[----:B------:R-:W-:Y:S02]  /*1c60*/  IMAD.MOV.U32 R7, RZ, RZ, 0x10 ;  /* 0x00000010ff077424 */ /* 0x000fe400078e00ff */
        /* <DEDUP_REMOVED lines=38> */
.L_x_1003:
[----:B------:R-:W-:Y:S05]  /*1ed0*/  BSYNC B0 ;  /* 0x0000000000007941 */ /* 0x000fea0003800000 */
.L_x_1002:
        /* <DEDUP_REMOVED lines=37> */
.L_x_1005:
[----:B------:R-:W-:Y:S05]  /*2130*/  BSYNC B0 ;  /* 0x0000000000007941 */ /* 0x000fea0003800000 */
.L_x_1004:
        /* <DEDUP_REMOVED lines=37> */
.L_x_1007:
[----:B------:R-:W-:Y:S05]  /*2390*/  BSYNC B0 ;  /* 0x0000000000007941 */ /* 0x000fea0003800000 */
.L_x_1006:
        /* <DEDUP_REMOVED lines=40> */
.L_x_1009:
[----:B------:R-:W-:Y:S05]  /*2620*/  BSYNC B0 ;  /* 0x0000000000007941 */ /* 0x000fea0003800000 */
.L_x_1008:
        /* <DEDUP_REMOVED lines=37> */
.L_x_1011:
[----:B------:R-:W-:Y:S05]  /*2880*/  BSYNC B0 ;  /* 0x0000000000007941 */ /* 0x000fea0003800000 */
.L_x_1010:
        /* <DEDUP_REMOVED lines=33> */
.L_x_1013:
[----:B------:R-:W-:Y:S05]  /*2aa0*/  BSYNC B0 ;  /* 0x0000000000007941 */ /* 0x000fea0003800000 */
.L_x_1012:
        /* <DEDUP_REMOVED lines=32> */
.L_x_1015:
[----:B------:R-:W-:Y:S05]  /*2cb0*/  BSYNC B0 ;  /* 0x0000000000007941 */ /* 0x000fea0003800000 */
.L_x_1014:
        /* <DEDUP_REMOVED lines=34> */
.L_x_1017:
[----:B------:R-:W-:Y:S05]  /*2ee0*/  BSYNC B0 ;  /* 0x0000000000007941 */ /* 0x000fea0003800000 */
.L_x_1016:
[----:B------:R-:W-:Y:S01]  /*2ef0*/  ULDC.64 UR4, c[0x0][0x318] ;  /* 0x0000c60000047ab9 */ /* 0x000fe20000000a00 */
[----:B------:R-:W0:Y:S01]  /*2f00*/  LDGDEPBAR ;  /* 0x00000000000079af */ /* 0x000e220000000000 */
[----:B------:R-:W-:-:S04]  /*2f10*/  UISETP.NE.U32.AND UP1, UPT, URZ, UR4, UPT ;  /* 0x000000043f00728c */ /* 0x000fc8000bf25070 */
[----:B------:R-:W-:-:S03]  /*2f20*/  UISETP.NE.AND.EX UP1, UPT, URZ, UR5, UPT, UP1 ;  /* 0x000000053f00728c */ /* 0x000fc6000bf25310 */
[----:B------:R-:W-:-:S03]  /*2f30*/  ULDC.64 UR4, c[0x0][0x320] ;  /* 0x0000c80000047ab9 */ /* 0x000fc60000000a00 */
        /* <DEDUP_REMOVED lines=8> */
[----:B------:R-:W-:Y:S02]  /*2fc0*/  ULDC UR4, c[0x0][0x318] ;  /* 0x0000c60000047ab9 */ /* 0x000fe40000000800 */
[----:B------:R-:W-:Y:S02]  /*2fd0*/  @UP1 ULEA UR12, UP0, UR30, UR4, 0x2 ;  /* 0x000000041e0c1291 */ /* 0x000fe4000f80103f */
[----:B------:R-:W-:Y:S02]  /*2fe0*/  @UP1 UIADD3 UR5, UR31, UR5, URZ ;  /* 0x000000051f051290 */ /* 0x000fe4000fffe03f */
[----:B------:R-:W-:Y:S02]  /*2ff0*/  ULDC UR4, c[0x0][0x31c] ;  /* 0x0000c70000047ab9 */ /* 0x000fe40000000800 */
[----:B------:R-:W-:Y:S01]  /*3000*/  @UP1 ULEA.HI.X UR13, UR30, UR4, UR5, 0x2, UP0 ;  /* 0x000000041e0d1291 */ /* 0x000fe200080f1405 */
[----:B-12---:R-:W-:Y:S01]  /*3010*/  IMAD.U32 R16, RZ, RZ, UR12 ;  /* 0x0000000cff107e24 */ /* 0x006fe2000f8e00ff */
[----:B------:R-:W1:Y:S01]  /*3020*/  @P0 MUFU.RCP R12, c[0x0][0x238] ;  /* 0x00008e00000c0b08 */ /* 0x000e620000001000 */
[----:B------:R-:W-:Y:S01]  /*3030*/  ISETP.GE.AND P1, PT, R14, UR22, PT ;  /* 0x000000160e007c0c */ /* 0x000fe2000bf26270 */
[----:B------:R-:W-:-:S02]  /*3040*/  ULDC.64 UR4, c[0x0][0x1a0] ;  /* 0x0000680000047ab9 */ /* 0x000fc40000000a00 */
[----:B------:R-:W-:-:S05]  /*3050*/  IMAD.U32 R17, RZ, RZ, UR13 ;  /* 0x0000000dff117e24 */ /* 0x000fca000f8e00ff */
[----:B------:R2:W1:Y:S01]  /*3060*/  @P0 LDG.E R13, [R16.64] ;  /* 0x00000012100d0981 */ /* 0x000462000c1e1900 */
[----:B------:R-:W-:Y:S01]  /*3070*/  USHF.L.U64.HI UR6, UR4, UR6, UR5 ;  /* 0x0000000604067299 */ /* 0x000fe20008010205 */
[----:B------:R-:W-:Y:S01]  /*3080*/  IMAD.MOV.U32 R230, RZ, RZ, R228 ;  /* 0x000000ffffe67224 */ /* 0x000fe200078e00e4 */
[----:B------:R-:W-:Y:S01]  /*3090*/  USHF.L.U32 UR7, UR4, 0x6, URZ ;  /* 0x0000000604077899 */ /* 0x000fe2000800063f */
[----:B------:R-:W-:Y:S01]  /*30a0*/  BAR.SYNC.DEFER_BLOCKING 0x0 ;  /* 0x0000000000007b1d */ /* 0x000fe20000010000 */
[----:B------:R-:W-:Y:S01]  /*30b0*/  UIMAD UR5, UR6, UR24, URZ ;  /* 0x00000018060572a4 */ /* 0x000fe2000f8e023f */
[----:B------:R-:W-:Y:S02]  /*30c0*/  SHF.R.S32.HI R84, RZ, 0x1f, R11 ;  /* 0x0000001fff547819 */ /* 0x000fe4000001140b */
[----:B------:R-:W-:Y:S01]  /*30d0*/  MOV R214, UR14 ;  /* 0x0000000e00d67c02 */ /* 0x000fe20008000f00 */
[----:B------:R-:W-:Y:S01]  /*30e0*/  UIMAD UR23, UR23, UR7, UR5 ;  /* 0x00000007171772a4 */ /* 0x000fe2000f8e0205 */
[----:B------:R-:W-:Y:S01]  /*30f0*/  LEA.HI R84, R84, R11, RZ, 0x2 ;  /* 0x0000000b54547211 */ /* 0x000fe200078f10ff */
[----:B------:R-:W-:Y:S01]  /*3100*/  UMOV UR13, URZ ;  /* 0x0000003f000d7c82 */ /* 0x000fe20008000000 */
[----:B------:R-:W-:Y:S01]  /*3110*/  BSSY B0, `(.L_x_1018) ;  /* 0x0000026000007945 */ /* 0x000fe20003800000 */
[----:B------:R-:W-:-:S02]  /*3120*/  LEA R214, R214, R87, 0x2 ;  /* 0x00000057d6d67211 */ /* 0x000fc400078e10ff */
[----:B------:R-:W-:Y:S01]  /*3130*/  SHF.R.S32.HI R84, RZ, 0x2, R84 ;  /* 0x00000002ff547819 */ /* 0x000fe20000011454 */
[----:B--2---:R-:W-:Y:S01]  /*3140*/  IMAD.U32 R17, RZ, RZ, UR24 ;  /* 0x00000018ff117e24 */ /* 0x004fe2000f8e00ff */
[----:B------:R2:W-:Y:S03]  /*3150*/  @P1 STS.128 [R197+0xc000], RZ ;  /* 0x00c000ffc5001388 */ /* 0x0005e60000000c00 */
[----:B------:R-:W-:Y:S01]  /*3160*/  IMAD.WIDE.U32 R16, R17, UR7, R230 ;  /* 0x0000000711107c25 */ /* 0x000fe2000f8e00e6 */
[----:B------:R2:W-:Y:S04]  /*3170*/  @P1 STS.128 [R197+0xe000], RZ ;  /* 0x00e000ffc5001388 */ /* 0x0005e80000000c00 */
[----:B------:R-:W-:Y:S01]  /*3180*/  IADD3 R19, R17, UR23, RZ ;  /* 0x0000001711137c10 */ /* 0x000fe2000fffe0ff */
[----:B------:R2:W-:Y:S01]  /*3190*/  @P1 STS.128 [R197+0x10000], RZ ;  /* 0x010000ffc5001388 */ /* 0x0005e20000000c00 */
[----:B-1----:R-:W-:-:S04]  /*31a0*/  @P0 FMUL.FTZ R12, R13, R12 ;  /* 0x0000000c0d0c0220 */ /* 0x002fc80000410000 */
[----:B------:R-:W1:Y:S02]  /*31b0*/  @P0 R2UR UR12, R12 ;  /* 0x000000000c0c03c2 */ /* 0x000e6400000e0000 */
[----:B-1----:R-:W-:Y:S01]  /*31c0*/  @UP1 UMOV UR13, UR12 ;  /* 0x0000000c000d1c82 */ /* 0x002fe20008000000 */
        /* <DEDUP_REMOVED lines=26> */
.L_x_1019:
[----:B--2---:R-:W-:Y:S05]  /*3370*/  BSYNC B0 ;  /* 0x0000000000007941 */ /* 0x004fea0003800000 */
.L_x_1018:
        /* <DEDUP_REMOVED lines=36> */
.L_x_1021:
[----:B------:R-:W-:Y:S05]  /*35c0*/  BSYNC B0 ;  /* 0x0000000000007941 */ /* 0x000fea0003800000 */
.L_x_1020:
        /* <DEDUP_REMOVED lines=35> */
.L_x_1023:
[----:B------:R-:W-:Y:S05]  /*3800*/  BSYNC B0 ;  /* 0x0000000000007941 */ /* 0x000fea0003800000 */
.L_x_1022:
[----:B------:R-:W-:Y:S01]  /*3810*/  ISETP.GE.AND P0, PT, R8, UR22, PT ;  /* 0x0000001608007c0c */ /* 0x000fe2000bf06270 */
[----:B------:R-:W-:Y:S01]  /*3820*/  UIADD3 UR4, UR16, 0x1, -UR17 ;  /* 0x0000000110047890 */ /* 0x000fe2000fffe811 */
[----:B------:R-:W-:Y:S01]  /*3830*/  BSSY B0, `(.L_x_1024) ;  /* 0x0000026000007945 */ /* 0x000fe20003800000 */
[----:B------:R-:W-:Y:S02]  /*3840*/  ULDC UR5, c[0x0][0x2e8] ;  /* 0x0000ba0000057ab9 */ /* 0x000fe40000000800 */
[----:B------:R-:W-:-:S08]  /*3850*/  UIADD3 UR5, UR4, UR5, URZ ;  /* 0x0000000504057290 */ /* 0x000fd0000fffe03f */
        /* <DEDUP_REMOVED lines=13> */
[----:B------:R1:W-:Y:S02]  /*3930*/  @P3 STS.128 [R197+0xd800], RZ ;  /* 0x00d800ffc5003388 */ /* 0x0003e40000000c00 */
        /* <DEDUP_REMOVED lines=21> */
.L_x_1025:
[----:B------:R-:W-:Y:S05]  /*3a90*/  BSYNC B0 ;  /* 0x0000000000007941 */ /* 0x000fea0003800000 */
.L_x_1024:
[C---:B------:R-:W-:Y:S01]  /*3aa0*/  IMAD.SHL.U32 R8, R2.reuse, 0x40, RZ ;  /* 0x0000004002087824 */ /* 0x040fe200078e00ff */
[----:B------:R-:W-:Y:S01]  /*3ab0*/  R2P PR, R2, 0x6 ;  /* 0x0000000602007804 */ /* 0x000fe20000000000 */
[----:B------:R-:W-:Y:S01]  /*3ac0*/  IMAD.SHL.U32 R14, R14, 0x8, RZ ;  /* 0x000000080e0e7824 */ /* 0x000fe200078e00ff */
[----:B------:R-:W-:Y:S01]  /*3ad0*/  UIADD3 UR4, UR16, -UR17, URZ ;  /* 0x8000001110047290 */ /* 0x000fe2000fffe03f */
[----:B------:R-:W-:Y:S01]  /*3ae0*/  IMAD R194, R87, 0x400, R0 ;  /* 0x0000040057c27824 */ /* 0x000fe200078e0200 */
[----:B------:R-:W-:Y:S01]  /*3af0*/  LOP3.LUT R9, R8, 0x1c0, RZ, 0xc0, !PT ;  /* 0x000001c008097812 */ /* 0x000fe200078ec0ff */
[----:B------:R-:W-:Y:S01]  /*3b00*/  IMAD.SHL.U32 R210, R85, 0x2, RZ ;  /* 0x0000000255d27824 */ /* 0x000fe200078e00ff */
[----:B------:R-:W-:Y:S01]  /*3b10*/  LEA R87, R87, UR15, 0x4 ;  /* 0x0000000f57577c11 */ /* 0x000fe2000f8e20ff */
[----:B------:R-:W-:Y:S01]  /*3b20*/  IMAD.SHL.U32 R194, R194, 0x2, RZ ;  /* 0x00000002c2c27824 */ /* 0x000fe200078e00ff */
[----:B------:R-:W-:Y:S01]  /*3b30*/  LOP3.LUT R8, R9, 0x8, R14, 0xf8, !PT ;  /* 0x0000000809087812 */ /* 0x000fe200078ef80e */
[----:B------:R-:W0:Y:S01]  /*3b40*/  LDGDEPBAR ;  /* 0x00000000000079af */ /* 0x000e220000000000 */
[----:B------:R-:W-:Y:S01]  /*3b50*/  SHF.R.U32.HI R9, RZ, 0x3, R9 ;  /* 0x00000003ff097819 */ /* 0x000fe20000011609 */
[--C-:B------:R-:W-:Y:S01]  /*3b60*/  IMAD R192, R7, 0x2, R194.reuse ;  /* 0x0000000207c07824 */ /* 0x100fe200078e02c2 */
[----:B------:R-:W-:Y:S01]  /*3b70*/  LOP3.LUT R210, R210, 0x6, RZ, 0xc0, !PT ;  /* 0x00000006d2d27812 */ /* 0x000fe200078ec0ff */
[----:B------:R-:W-:Y:S01]  /*3b80*/  LDSM.16.M88.4 R24, [R194] ;  /* 0x00000000c218783b */ /* 0x000fe20000000200 */
[----:B------:R-:W-:Y:S01]  /*3b90*/  LOP3.LUT R8, R8, R9, RZ, 0x3c, !PT ;  /* 0x0000000908087212 */ /* 0x000fe200078e3cff */
[C---:B------:R-:W-:Y:S01]  /*3ba0*/  IMAD R190, R5.reuse, 0x2, R194 ;  /* 0x0000000205be7824 */ /* 0x040fe200078e02c2 */
[----:B------:R-:W-:Y:S01]  /*3bb0*/  UISETP.GT.AND UP0, UPT, UR24, UR9, UPT ;  /* 0x000000091800728c */ /* 0x000fe2000bf04270 */
[----:B------:R-:W-:Y:S01]  /*3bc0*/  LDSM.16.M88.4 R60, [R192] ;  /* 0x00000000c03c783b */ /* 0x000fe20000000200 */
[----:B------:R-:W-:-:S02]  /*3bd0*/  IMAD R189, R5, 0x2, R192 ;  /* 0x0000000205bd7824 */ /* 0x000fc400078e02c0 */
[----:B------:R-:W-:Y:S01]  /*3be0*/  IMAD R193, R193, 0x200, R8 ;  /* 0x00000200c1c17824 */ /* 0x000fe200078e0208 */
[----:B-1----:R-:W-:Y:S01]  /*3bf0*/  LDSM.16.M88.4 R20, [R190] ;  /* 0x00000000be14783b */ /* 0x002fe20000000200 */
[----:B------:R-:W-:Y:S02]  /*3c00*/  IMAD.IADD R84, R84, 0x1, R87 ;  /* 0x0000000154547824 */ /* 0x000fe400078e0257 */
[----:B------:R-:W-:Y:S01]  /*3c10*/  IMAD.SHL.U32 R193, R193, 0x2, RZ ;  /* 0x00000002c1c17824 */ /* 0x000fe200078e00ff */
[----:B------:R-:W-:Y:S02]  /*3c20*/  LDSM.16.M88.4 R68, [R189] ;  /* 0x00000000bd44783b */ /* 0x000fe40000000200 */
[----:B------:R-:W-:Y:S02]  /*3c30*/  IADD3 R207, R84, UR4, RZ ;  /* 0x0000000454cf7c10 */ /* 0x000fe4000fffe0ff */
[----:B------:R-:W1:Y:S01]  /*3c40*/  LDSM.16.M88.4 R72, [R193+0x6000] ;  /* 0x00600000c148783b */ /* 0x000e620000000200 */
[----:B------:R-:W-:-:S02]  /*3c50*/  IADD3 R2, R193, 0x6000, RZ ;  /* 0x00006000c1027810 */ /* 0x000fc40007ffe0ff */
[----:B------:R-:W-:Y:S01]  /*3c60*/  IADD3 R191, R193, 0x6020, RZ ;  /* 0x00006020c1bf7810 */ /* 0x000fe20007ffe0ff */
[----:B------:R-:W5:Y:S01]  /*3c70*/  LDSM.16.M88.4 R40, [R193+0x6800] ;  /* 0x00680000c128783b */ /* 0x000f620000000200 */
[----:B------:R-:W-:Y:S01]  /*3c80*/  @P1 IADD3 R191, R2, -0x20, RZ ;  /* 0xffffffe002bf1810 */ /* 0x000fe20007ffe0ff */
[----:B------:R-:W-:Y:S01]  /*3c90*/  IMAD.MOV.U32 R2, RZ, RZ, 0x40 ;  /* 0x00000040ff027424 */ /* 0x000fe200078e00ff */
[----:B------:R-:W-:Y:S01]  /*3ca0*/  IADD3 R205, R84, UR5, RZ ;  /* 0x0000000554cd7c10 */ /* 0x000fe2000fffe0ff */
[----:B------:R-:W2:Y:S01]  /*3cb0*/  LDSM.16.M88.4 R32, [R193+0x7000] ;  /* 0x00700000c120783b */ /* 0x000ea20000000200 */
[----:B------:R-:W-:Y:S02]  /*3cc0*/  IADD3 R206, R207, -c[0x0][0x2e4], RZ ;  /* 0x8000b900cfce7a10 */ /* 0x000fe40007ffe0ff */
[----:B------:R-:W-:Y:S01]  /*3cd0*/  SEL R2, R2, 0xffffffc0, !P2 ;  /* 0xffffffc002027807 */ /* 0x000fe20005000000 */
[----:B------:R-:W3:Y:S01]  /*3ce0*/  LDSM.16.M88.4 R12, [R193+0x7800] ;  /* 0x00780000c10c783b */ /* 0x000ee20000000200 */
[----:B------:R-:W-:-:S02]  /*3cf0*/  IMNMX R205, R205, UR16, PT ;  /* 0x00000010cdcd7c17 */ /* 0x000fc4000b800200 */
[----:B------:R-:W-:Y:S01]  /*3d00*/  IMNMX R206, RZ, R206, !PT ;  /* 0x000000ceffce7217 */ /* 0x000fe20007800200 */
[----:B------:R-:W4:Y:S01]  /*3d10*/  LDSM.16.M88.4 R64, [R191] ;  /* 0x00000000bf40783b */ /* 0x000f220000000200 */
[----:B------:R-:W-:Y:S01]  /*3d20*/  IMAD.IADD R187, R193, 0x1, R2 ;  /* 0x00000001c1bb7824 */ /* 0x000fe200078e0202 */
[C---:B------:R-:W-:Y:S01]  /*3d30*/  IADD3 R183, R191.reuse, 0x800, RZ ;  /* 0x00000800bfb77810 */ /* 0x040fe20007ffe0ff */
[----:B------:R-:W-:Y:S01]  /*3d40*/  IMAD.IADD R180, R2, 0x1, R191 ;  /* 0x0000000102b47824 */ /* 0x000fe200078e02bf */
[----:B------:R-:W2:Y:S01]  /*3d50*/  LDSM.16.M88.4 R56, [R191+0x800] ;  /* 0x00080000bf38783b */ /* 0x000ea20000000200 */
[----:B------:R-:W-:Y:S02]  /*3d60*/  IADD3 R2, R84, 0x8, RZ ;  /* 0x0000000854027810 */ /* 0x000fe40007ffe0ff */
[----:B------:R-:W-:Y:S01]  /*3d70*/  IADD3 R182, R191, 0x1000, RZ ;  /* 0x00001000bfb67810 */ /* 0x000fe20007ffe0ff */
[----:B------:R-:W2:Y:S01]  /*3d80*/  LDSM.16.M88.4 R52, [R191+0x1000] ;  /* 0x00100000bf34783b */ /* 0x000ea20000000200 */
[C---:B------:R-:W-:Y:S01]  /*3d90*/  IADD3 R204, R2.reuse, UR4, RZ ;  /* 0x0000000402cc7c10 */ /* 0x040fe2000fffe0ff */
[----:B------:R-:W-:Y:S01]  /*3da0*/  UIADD3 UR4, UR21, 0x646e171e, URZ ;  /* 0x646e171e15047890 */ /* 0x000fe2000fffe03f */
[----:B------:R-:W-:Y:S01]  /*3db0*/  IADD3 R202, R2, UR5, RZ ;  /* 0x0000000502ca7c10 */ /* 0x000fe2000fffe0ff */
[----:B------:R-:W3:Y:S01]  /*3dc0*/  LDSM.16.M88.4 R48, [R191+0x1800] ;  /* 0x00180000bf30783b */ /* 0x000ee20000000200 */
[----:B------:R-:W-:-:S02]  /*3dd0*/  IADD3 R203, R204, -c[0x0][0x2e4], RZ ;  /* 0x8000b900cccb7a10 */ /* 0x000fc40007ffe0ff */
[----:B------:R-:W-:Y:S01]  /*3de0*/  IMNMX R202, R202, UR16, PT ;  /* 0x00000010caca7c17 */ /* 0x000fe2000b800200 */
[----:B------:R-:W3:Y:S01]  /*3df0*/  LDSM.16.M88.4 R16, [R187+0x6000] ;  /* 0x00600000bb10783b */ /* 0x000ee20000000200 */
[----:B------:R-:W-:Y:S02]  /*3e00*/  IMNMX R203, RZ, R203, !PT ;  /* 0x000000cbffcb7217 */ /* 0x000fe40007800200 */
[C---:B------:R-:W-:Y:S01]  /*3e10*/  IADD3 R181, R191.reuse, 0x1800, RZ ;  /* 0x00001800bfb57810 */ /* 0x040fe20007ffe0ff */
[----:B------:R-:W-:Y:S01]  /*3e20*/  LDSM.16.M88.4 R80, [R187+0x7000] ;  /* 0x00700000bb50783b */ /* 0x000fe20000000200 */
[C---:B------:R-:W-:Y:S02]  /*3e30*/  IADD3 R179, R191.reuse, 0x2000, RZ ;  /* 0x00002000bfb37810 */ /* 0x040fe40007ffe0ff */
[C---:B------:R-:W-:Y:S01]  /*3e40*/  IADD3 R178, R191.reuse, 0x2800, RZ ;  /* 0x00002800bfb27810 */ /* 0x040fe20007ffe0ff */
[----:B-1----:R-:W-:Y:S01]  /*3e50*/  HMMA.16816.F32.BF16 R8, R24, R72, RZ ;  /* 0x000000481808723c */ /* 0x002fe200000418ff */
[----:B------:R-:W-:Y:S01]  /*3e60*/  LDSM.16.M88.4 R76, [R187+0x7800] ;  /* 0x00780000bb4c783b */ /* 0x000fe20000000200 */
[----:B------:R-:W-:-:S02]  /*3e70*/  IADD3 R177, R191, 0x3000, RZ ;  /* 0x00003000bfb17810 */ /* 0x000fc40007ffe0ff */
[C---:B------:R-:W-:Y:S02]  /*3e80*/  IADD3 R176, R191.reuse, 0x3800, RZ ;  /* 0x00003800bfb07810 */ /* 0x040fe40007ffe0ff */
[C---:B------:R-:W-:Y:S02]  /*3e90*/  IADD3 R175, R191.reuse, 0x4000, RZ ;  /* 0x00004000bfaf7810 */ /* 0x040fe40007ffe0ff */
[----:B------:R-:W-:Y:S01]  /*3ea0*/  HMMA.16816.F32.BF16 R72, R24, R74, RZ ;  /* 0x0000004a1848723c */ /* 0x000fe200000418ff */
[C---:B------:R-:W-:Y:S02]  /*3eb0*/  IADD3 R174, R191.reuse, 0x4800, RZ ;  /* 0x00004800bfae7810 */ /* 0x040fe40007ffe0ff */
[C---:B------:R-:W-:Y:S02]  /*3ec0*/  IADD3 R173, R191.reuse, 0x5000, RZ ;  /* 0x00005000bfad7810 */ /* 0x040fe40007ffe0ff */
[----:B------:R-:W-:-:S03]  /*3ed0*/  IADD3 R172, R191, 0x5800, RZ ;  /* 0x00005800bfac7810 */ /* 0x000fc60007ffe0ff */
[C---:B-----5:R-:W-:Y:S08]  /*3ee0*/  HMMA.16816.F32.BF16 R44, R24.reuse, R40, RZ ;  /* 0x00000028182c723c */ /* 0x060ff000000418ff */
[C---:B--2---:R-:W-:Y:S08]  /*3ef0*/  HMMA.16816.F32.BF16 R36, R24.reuse, R32, RZ ;  /* 0x000000201824723c */ /* 0x044ff000000418ff */
[C---:B------:R-:W-:Y:S08]  /*3f00*/  HMMA.16816.F32.BF16 R40, R24.reuse, R42, RZ ;  /* 0x0000002a1828723c */ /* 0x040ff000000418ff */
[C---:B------:R-:W-:Y:S08]  /*3f10*/  HMMA.16816.F32.BF16 R32, R24.reuse, R34, RZ ;  /* 0x000000221820723c */ /* 0x040ff000000418ff */
[C---:B---3--:R-:W-:Y:S08]  /*3f20*/  HMMA.16816.F32.BF16 R28, R24.reuse, R12, RZ ;  /* 0x0000000c181c723c */ /* 0x048ff000000418ff */
[----:B------:R-:W-:Y:S01]  /*3f30*/  HMMA.16816.F32.BF16 R24, R24, R14, RZ ;  /* 0x0000000e1818723c */ /* 0x000fe200000418ff */
[----:B------:R-:W1:Y:S07]  /*3f40*/  LDSM.16.M88.4 R12, [R187+0x6800] ;  /* 0x00680000bb0c783b */ /* 0x000e6e0000000200 */
[C---:B----4-:R-:W-:Y:S08]  /*3f50*/  HMMA.16816.F32.BF16 R8, R60.reuse, R64, R8 ;  /* 0x000000403c08723c */ /* 0x050ff00000041808 */
[C---:B------:R-:W-:Y:S01]  /*3f60*/  HMMA.16816.F32.BF16 R72, R60.reuse, R66, R72 ;  /* 0x000000423c48723c */ /* 0x040fe20000041848 */
[----:B------:R-:W2:Y:S07]  /*3f70*/  LDSM.16.M88.4 R64, [R180] ;  /* 0x00000000b440783b */ /* 0x000eae0000000200 */
        /* <DEDUP_REMOVED lines=8> */
[----:B------:R-:W4:Y:S04]  /*4000*/  LDSM.16.M88.4 R48, [R180+0x1000] ;  /* 0x00100000b430783b */ /* 0x000f280000000200 */
[----:B------:R-:W5:Y:S03]  /*4010*/  LDSM.16.M88.4 R60, [R180+0x1800] ;  /* 0x00180000b43c783b */ /* 0x000f660000000200 */
[C---:B------:R-:W-:Y:S08]  /*4020*/  HMMA.16816.F32.BF16 R8, R20.reuse, R16, R8 ;  /* 0x000000101408723c */ /* 0x040ff00000041808 */
[C---:B------:R-:W-:Y:S01]  /*4030*/  HMMA.16816.F32.BF16 R72, R20.reuse, R18, R72 ;  /* 0x000000121448723c */ /* 0x040fe20000041848 */
[----:B------:R-:W2:Y:S07]  /*4040*/  LDSM.16.M88.4 R16, [R193+0x8000] ;  /* 0x00800000c110783b */ /* 0x000eae0000000200 */
[C---:B-1----:R-:W-:Y:S08]  /*4050*/  HMMA.16816.F32.BF16 R44, R20.reuse, R12, R44 ;  /* 0x0000000c142c723c */ /* 0x042ff0000004182c */
[C---:B------:R-:W-:Y:S01]  /*4060*/  HMMA.16816.F32.BF16 R40, R20.reuse, R14, R40 ;  /* 0x0000000e1428723c */ /* 0x040fe20000041828 */
[----:B------:R-:W1:Y:S07]  /*4070*/  LDSM.16.M88.4 R12, [R193+0x8800] ;  /* 0x00880000c10c783b */ /* 0x000e6e0000000200 */
[C---:B------:R-:W-:Y:S08]  /*4080*/  HMMA.16816.F32.BF16 R36, R20.reuse, R80, R36 ;  /* 0x000000501424723c */ /* 0x040ff00000041824 */
[C---:B------:R-:W-:Y:S08]  /*4090*/  HMMA.16816.F32.BF16 R32, R20.reuse, R82, R32 ;  /* 0x000000521420723c */ /* 0x040ff00000041820 */
[C---:B------:R-:W-:Y:S08]  /*40a0*/  HMMA.16816.F32.BF16 R28, R20.reuse, R76, R28 ;  /* 0x0000004c141c723c */ /* 0x040ff0000004181c */
[----:B------:R-:W-:Y:S01]  /*40b0*/  HMMA.16816.F32.BF16 R24, R20, R78, R24 ;  /* 0x0000004e1418723c */ /* 0x000fe20000041818 */
[----:B------:R-:W1:Y:S07]  /*40c0*/  LDSM.16.M88.4 R20, [R193+0x9000] ;  /* 0x00900000c114783b */ /* 0x000e6e0000000200 */
        /* <DEDUP_REMOVED lines=11> */
[----:B------:R-:W-:Y:S07]  /*4180*/  LDSM.16.M88.4 R60, [R191+0x3800] ;  /* 0x00380000bf3c783b */ /* 0x000fee0000000200 */
        /* <DEDUP_REMOVED lines=8> */
[----:B------:R-:W-:Y:S04]  /*4210*/  LDSM.16.M88.4 R32, [R190+0x2000] ;  /* 0x00200000be20783b */ /* 0x000fe80000000200 */
[----:B------:R-:W4:Y:S03]  /*4220*/  LDSM.16.M88.4 R20, [R187+0x8000] ;  /* 0x00800000bb14783b */ /* 0x000f260000000200 */
[C---:B--2---:R-:W-:Y:S08]  /*4230*/  HMMA.16816.F32.BF16 R28, R56.reuse, R48, R28 ;  /* 0x00000030381c723c */ /* 0x044ff0000004181c */
        /* <DEDUP_REMOVED lines=15> */
[----:B------:R-:W5:Y:S03]  /*4330*/  LDSM.16.M88.4 R60, [R180+0x2800] ;  /* 0x00280000b43c783b */ /* 0x000f660000000200 */
[C---:B----4-:R-:W-:Y:S08]  /*4340*/  HMMA.16816.F32.BF16 R8, R32.reuse, R20, R8 ;  /* 0x000000142008723c */ /* 0x050ff00000041808 */
[C---:B------:R-:W-:Y:S01]  /*4350*/  HMMA.16816.F32.BF16 R72, R32.reuse, R22, R72 ;  /* 0x000000162048723c */ /* 0x040fe20000041848 */
[----:B------:R-:W4:Y:S07]  /*4360*/  LDSM.16.M88.4 R20, [R180+0x3000] ;  /* 0x00300000b414783b */ /* 0x000f2e0000000200 */
[C---:B--2---:R-:W-:Y:S08]  /*4370*/  HMMA.16816.F32.BF16 R44, R32.reuse, R24, R44 ;  /* 0x00000018202c723c */ /* 0x044ff0000004182c */
[C---:B------:R-:W-:Y:S01]  /*4380*/  HMMA.16816.F32.BF16 R40, R32.reuse, R26, R40 ;  /* 0x0000001a2028723c */ /* 0x040fe20000041828 */
[----:B------:R-:W-:Y:S07]  /*4390*/  LDSM.16.M88.4 R24, [R180+0x3800] ;  /* 0x00380000b418783b */ /* 0x000fee0000000200 */
[C---:B---3--:R-:W-:Y:S08]  /*43a0*/  HMMA.16816.F32.BF16 R36, R32.reuse, R16, R36 ;  /* 0x000000102024723c */ /* 0x048ff00000041824 */
[----:B------:R-:W-:Y:S01]  /*43b0*/  HMMA.16816.F32.BF16 R68, R32, R18, R68 ;  /* 0x000000122044723c */ /* 0x000fe20000041844 */
[----:B------:R-:W2:Y:S07]  /*43c0*/  LDSM.16.M88.4 R16, [R193+0xa000] ;  /* 0x00a00000c110783b */ /* 0x000eae0000000200 */
[C---:B-1----:R-:W-:Y:S08]  /*43d0*/  HMMA.16816.F32.BF16 R8, R48.reuse, R12, R8 ;  /* 0x0000000c3008723c */ /* 0x042ff00000041808 */
[----:B------:R-:W-:Y:S01]  /*43e0*/  HMMA.16816.F32.BF16 R72, R48, R14, R72 ;  /* 0x0000000e3048723c */ /* 0x000fe20000041848 */
[----:B------:R-:W1:Y:S07]  /*43f0*/  LDSM.16.M88.4 R12, [R193+0xa800] ;  /* 0x00a80000c10c783b */ /* 0x000e6e0000000200 */
[C---:B------:R-:W-:Y:S08]  /*4400*/  HMMA.16816.F32.BF16 R28, R32.reuse, R56, R28 ;  /* 0x00000038201c723c */ /* 0x040ff0000004181c */
[----:B------:R-:W-:Y:S01]  /*4410*/  HMMA.16816.F32.BF16 R52, R32, R58, R52 ;  /* 0x0000003a2034723c */ /* 0x000fe20000041834 */
[----:B------:R-:W3:Y:S04]  /*4420*/  LDSM.16.M88.4 R56, [R193+0xb000] ;  /* 0x00b00000c138783b */ /* 0x000ee80000000200 */
[----:B------:R-:W-:Y:S03]  /*4430*/  LDSM.16.M88.4 R32, [R193+0xb800] ;  /* 0x00b80000c120783b */ /* 0x000fe60000000200 */
[C---:B-----5:R-:W-:Y:S08]  /*4440*/  HMMA.16816.F32.BF16 R44, R48.reuse, R60, R44 ;  /* 0x0000003c302c723c */ /* 0x060ff0000004182c */
[C---:B------:R-:W-:Y:S01]  /*4450*/  HMMA.16816.F32.BF16 R40, R48.reuse, R62, R40 ;  /* 0x0000003e3028723c */ /* 0x040fe20000041828 */
[----:B------:R-:W-:Y:S07]  /*4460*/  LDSM.16.M88.4 R60, [R192+0x4000] ;  /* 0x00400000c03c783b */ /* 0x000fee0000000200 */
[C---:B----4-:R-:W-:Y:S01]  /*4470*/  HMMA.16816.F32.BF16 R76, R48.reuse, R20, R36 ;  /* 0x00000014304c723c */ /* 0x050fe20000041824 */
[----:B------:R-:W4:Y:S07]  /*4480*/  LDSM.16.M88.4 R36, [R191+0x4000] ;  /* 0x00400000bf24783b */ /* 0x000f2e0000000200 */
[----:B------:R-:W-:Y:S01]  /*4490*/  HMMA.16816.F32.BF16 R68, R48, R22, R68 ;  /* 0x000000163044723c */ /* 0x000fe20000041844 */
[----:B------:R-:W5:Y:S07]  /*44a0*/  LDSM.16.M88.4 R20, [R191+0x4800] ;  /* 0x00480000bf14783b */ /* 0x000f6e0000000200 */
[C---:B--2---:R-:W-:Y:S08]  /*44b0*/  HMMA.16816.F32.BF16 R8, R64.reuse, R16, R8 ;  /* 0x000000104008723c */ /* 0x044ff00000041808 */
[C---:B-1----:R-:W-:Y:S08]  /*44c0*/  HMMA.16816.F32.BF16 R44, R64.reuse, R12, R44 ;  /* 0x0000000c402c723c */ /* 0x042ff0000004182c */
[C---:B------:R-:W-:Y:S01]  /*44d0*/  HMMA.16816.F32.BF16 R40, R64.reuse, R14, R40 ;  /* 0x0000000e4028723c */ /* 0x040fe20000041828 */
[----:B------:R-:W1:Y:S07]  /*44e0*/  LDSM.16.M88.4 R12, [R191+0x5000] ;  /* 0x00500000bf0c783b */ /* 0x000e6e0000000200 */
[C---:B---3--:R-:W-:Y:S08]  /*44f0*/  HMMA.16816.F32.BF16 R76, R64.reuse, R56, R76 ;  /* 0x00000038404c723c */ /* 0x048ff0000004184c */
[----:B------:R-:W-:Y:S08]  /*4500*/  HMMA.16816.F32.BF16 R72, R64, R18, R72 ;  /* 0x000000124048723c */ /* 0x000ff00000041848 */
[C---:B------:R-:W-:Y:S08]  /*4510*/  HMMA.16816.F32.BF16 R28, R48.reuse, R24, R28 ;  /* 0x00000018301c723c */ /* 0x040ff0000004181c */
[----:B------:R-:W-:Y:S01]  /*4520*/  HMMA.16816.F32.BF16 R52, R48, R26, R52 ;  /* 0x0000001a3034723c */ /* 0x000fe20000041834 */
[----:B------:R-:W-:Y:S07]  /*4530*/  LDSM.16.M88.4 R24, [R187+0xa000] ;  /* 0x00a00000bb18783b */ /* 0x000fee0000000200 */
[C---:B----4-:R-:W-:Y:S01]  /*4540*/  HMMA.16816.F32.BF16 R16, R60.reuse, R36, R8 ;  /* 0x000000243c10723c */ /* 0x050fe20000041808 */
[----:B------:R-:W-:Y:S07]  /*4550*/  LDSM.16.M88.4 R8, [R190+0x4000] ;  /* 0x00400000be08783b */ /* 0x000fee0000000200 */
[C---:B-----5:R-:W-:Y:S01]  /*4560*/  HMMA.16816.F32.BF16 R48, R60.reuse, R20, R44 ;  /* 0x000000143c30723c */ /* 0x060fe2000004182c */
[----:B------:R-:W2:Y:S07]  /*4570*/  LDSM.16.M88.4 R44, [R187+0xb000] ;  /* 0x00b00000bb2c783b */ /* 0x000eae0000000200 */
[----:B-1----:R-:W-:Y:S07]  /*4580*/  HMMA.16816.F32.BF16 R76, R60, R12, R76 ;  /* 0x0000000c3c4c723c */ /* 0x002fee000004184c */
[----:B------:R-:W-:Y:S01]  /*4590*/  IMAD.U32 R13, RZ, RZ, UR24 ;  /* 0x00000018ff0d7e24 */ /* 0x000fe2000f8e00ff */
[----:B------:R-:W-:Y:S08]  /*45a0*/  HMMA.16816.F32.BF16 R68, R64, R58, R68 ;  /* 0x0000003a4044723c */ /* 0x000ff00000041844 */
[C---:B------:R-:W-:Y:S01]  /*45b0*/  HMMA.16816.F32.BF16 R72, R60.reuse, R38, R72 ;  /* 0x000000263c48723c */ /* 0x040fe20000041848 */
[----:B------:R-:W1:Y:S07]  /*45c0*/  LDSM.16.M88.4 R36, [R187+0xa800] ;  /* 0x00a80000bb24783b */ /* 0x000e6e0000000200 */
[----:B------:R-:W-:Y:S01]  /*45d0*/  HMMA.16816.F32.BF16 R56, R60, R22, R40 ;  /* 0x000000163c38723c */ /* 0x000fe20000041828 */
[----:B------:R-:W-:Y:S04]  /*45e0*/  LDSM.16.M88.4 R20, [R189+0x4000] ;  /* 0x00400000bd14783b */ /* 0x000fe80000000200 */
[----:B------:R-:W3:Y:S03]  /*45f0*/  LDSM.16.M88.4 R40, [R180+0x4000] ;  /* 0x00400000b428783b */ /* 0x000ee60000000200 */
[C---:B------:R-:W-:Y:S08]  /*4600*/  HMMA.16816.F32.BF16 R28, R64.reuse, R32, R28 ;  /* 0x00000020401c723c */ /* 0x040ff0000004181c */
[----:B------:R-:W-:Y:S01]  /*4610*/  HMMA.16816.F32.BF16 R52, R64, R34, R52 ;  /* 0x000000224034723c */ /* 0x000fe20000041834 */
[----:B------:R-:W4:Y:S07]  /*4620*/  LDSM.16.M88.4 R32, [R191+0x5800] ;  /* 0x00580000bf20783b */ /* 0x000f2e0000000200 */
[----:B--2---:R-:W-:Y:S07]  /*4630*/  HMMA.16816.F32.BF16 R76, R8, R44, R76 ;  /* 0x0000002c084c723c */ /* 0x004fee000004184c */
[----:B------:R-:W-:Y:S01]  /*4640*/  IMAD R44, R13, 0x40, R210 ;  /* 0x000000400d2c7824 */ /* 0x000fe200078e02d2 */
[----:B------:R-:W-:Y:S01]  /*4650*/  HMMA.16816.F32.BF16 R68, R60, R14, R68 ;  /* 0x0000000e3c44723c */ /* 0x000fe20000041844 */
[----:B------:R-:W2:Y:S03]  /*4660*/  LDSM.16.M88.4 R12, [R180+0x4800] ;  /* 0x00480000b40c783b */ /* 0x000ea60000000200 */
[----:B------:R-:W-:-:S02]  /*4670*/  ISETP.GE.AND P4, PT, R44, R205, PT ;  /* 0x000000cd2c00720c */ /* 0x000fc40003f86270 */
[C---:B------:R-:W-:Y:S02]  /*4680*/  IADD3 R45, R44.reuse, 0x20, RZ ;  /* 0x000000202c2d7810 */ /* 0x040fe40007ffe0ff */
[----:B------:R-:W-:Y:S01]  /*4690*/  HMMA.16816.F32.BF16 R16, R8, R24, R16 ;  /* 0x000000180810723c */ /* 0x000fe20000041810 */
[----:B------:R-:W-:-:S06]  /*46a0*/  ISETP.LT.OR P4, PT, R44, R206, P4 ;  /* 0x000000ce2c00720c */ /* 0x000fcc0002781670 */
[--C-:B------:R-:W-:Y:S01]  /*46b0*/  IMAD.IADD R24, R207, 0x1, -R44.reuse ;  /* 0x00000001cf187824 */ /* 0x100fe200078e0a2c */
[----:B------:R-:W-:Y:S01]  /*46c0*/  HMMA.16816.F32.BF16 R72, R8, R26, R72 ;  /* 0x0000001a0848723c */ /* 0x000fe20000041848 */
[----:B------:R-:W-:-:S05]  /*46d0*/  IMAD.IADD R25, R204, 0x1, -R44 ;  /* 0x00000001cc197824 */ /* 0x000fca00078e0a2c */
[----:B------:R-:W-:Y:S02]  /*46e0*/  IABS R25, R25 ;  /* 0x0000001900197213 */ /* 0x000fe40000000000 */
[----:B-1----:R-:W-:Y:S01]  /*46f0*/  HMMA.16816.F32.BF16 R48, R8, R36, R48 ;  /* 0x000000240830723c */ /* 0x002fe20000041830 */
[----:B------:R-:W-:Y:S02]  /*4700*/  IADD3 R26, R44, 0x8, RZ ;  /* 0x000000082c1a7810 */ /* 0x000fe40007ffe0ff */
[----:B------:R-:W-:Y:S01]  /*4710*/  IABS R27, R24 ;  /* 0x00000018001b7213 */ /* 0x000fe20000000000 */
[----:B------:R-:W-:Y:S01]  /*4720*/  I2F R25, R25 ;  /* 0x0000001900197306 */ /* 0x000fe20000201400 */
[C---:B------:R-:W-:Y:S02]  /*4730*/  ISETP.GE.AND P0, PT, R26.reuse, R205, PT ;  /* 0x000000cd1a00720c */ /* 0x040fe40003f06270 */
[C---:B------:R-:W-:Y:S01]  /*4740*/  ISETP.GE.AND P6, PT, R26.reuse, R202, PT ;  /* 0x000000ca1a00720c */ /* 0x040fe20003fc6270 */
[----:B---3--:R-:W-:Y:S01]  /*4750*/  HMMA.16816.F32.BF16 R16, R20, R40, R16 ;  /* 0x000000281410723c */ /* 0x008fe20000041810 */
[----:B------:R-:W-:-:S02]  /*4760*/  ISETP.LT.OR P0, PT, R26, R206, P0 ;  /* 0x000000ce1a00720c */ /* 0x000fc40000701670 */
[----:B------:R-:W-:Y:S01]  /*4770*/  ISETP.LT.OR P6, PT, R26, R203, P6 ;  /* 0x000000cb1a00720c */ /* 0x000fe200037c1670 */
[----:B------:R-:W1:Y:S04]  /*4780*/  I2F R27, R27 ;  /* 0x0000001b001b7306 */ /* 0x000e680000201400 */
[----:B----4-:R-:W-:Y:S07]  /*4790*/  HMMA.16816.F32.BF16 R28, R60, R32, R28 ;  /* 0x000000203c1c723c */ /* 0x010fee000004181c */
[----:B------:R-:W-:Y:S01]  /*47a0*/  IADD3 R32, R44, 0x1, RZ ;  /* 0x000000012c207810 */ /* 0x000fe20007ffe0ff */
[C---:B------:R-:W-:Y:S01]  /*47b0*/  IMAD.IADD R33, R207.reuse, 0x1, -R26 ;  /* 0x00000001cf217824 */ /* 0x040fe200078e0a1a */
[----:B------:R-:W-:Y:S02]  /*47c0*/  HMMA.16816.F32.BF16 R72, R20, R42, R72 ;  /* 0x0000002a1448723c */ /* 0x000fe40000041848 */
[C---:B------:R-:W-:Y:S01]  /*47d0*/  ISETP.GE.AND P2, PT, R32.reuse, R205, PT ;  /* 0x000000cd2000720c */ /* 0x040fe20003f46270 */
[--C-:B------:R-:W-:Y:S01]  /*47e0*/  IMAD.IADD R24, R207, 0x1, -R32.reuse ;  /* 0x00000001cf187824 */ /* 0x100fe200078e0a20 */
[----:B------:R-:W-:Y:S01]  /*47f0*/  ISETP.GE.AND P1, PT, R32, R202, PT ;  /* 0x000000ca2000720c */ /* 0x000fe20003f26270 */
[----:B------:R-:W-:Y:S01]  /*4800*/  IMAD.IADD R2, R204, 0x1, -R32 ;  /* 0x00000001cc027824 */ /* 0x000fe200078e0a20 */
[----:B------:R-:W-:Y:S01]  /*4810*/  IABS R33, R33 ;  /* 0x0000002100217213 */ /* 0x000fe20000000000 */
[----:B-1----:R-:W-:Y:S01]  /*4820*/  FFMA.FTZ R36, R27, -UR13, R16 ;  /* 0x8000000d1b247c23 */ /* 0x002fe20008010010 */
[C---:B------:R-:W-:Y:S01]  /*4830*/  ISETP.LT.OR P2, PT, R32.reuse, R206, P2 ;  /* 0x000000ce2000720c */ /* 0x040fe20001741670 */
[----:B------:R-:W-:Y:S01]  /*4840*/  HMMA.16816.F32.BF16 R56, R8, R38, R56 ;  /* 0x000000260838723c */ /* 0x000fe20000041838 */
[----:B------:R-:W-:Y:S01]  /*4850*/  ISETP.LT.OR P1, PT, R32, R203, P1 ;  /* 0x000000cb2000720c */ /* 0x000fe20000f21670 */
[----:B------:R-:W-:Y:S01]  /*4860*/  IMAD.IADD R32, R204, 0x1, -R26 ;  /* 0x00000001cc207824 */ /* 0x000fe200078e0a1a */
[----:B------:R-:W-:Y:S01]  /*4870*/  IABS R2, R2 ;  /* 0x0000000200027213 */ /* 0x000fe20000000000 */
[----:B------:R-:W-:Y:S01]  /*4880*/  IMAD.MOV.U32 R26, RZ, RZ, R33 ;  /* 0x000000ffff1a7224 */ /* 0x000fe200078e0021 */
[----:B------:R-:W-:Y:S01]  /*4890*/  IABS R24, R24 ;  /* 0x0000001800187213 */ /* 0x000fe20000000000 */
[----:B------:R-:W-:Y:S01]  /*48a0*/  FFMA.FTZ R25, R25, -UR13, R18 ;  /* 0x8000000d19197c23 */ /* 0x000fe20008010012 */
[----:B------:R-:W-:Y:S01]  /*48b0*/  IABS R32, R32 ;  /* 0x0000002000207213 */ /* 0x000fe20000000000 */
[----:B--2---:R-:W-:Y:S01]  /*48c0*/  HMMA.16816.F32.BF16 R48, R20, R12, R48 ;  /* 0x0000000c1430723c */ /* 0x004fe20000041830 */
[----:B------:R-:W1:Y:S01]  /*48d0*/  I2F R13, R26 ;  /* 0x0000001a000d7306 */ /* 0x000e620000201400 */
[----:B------:R-:W-:-:S02]  /*48e0*/  FSEL R36, R36, -INF , !P4 ;  /* 0xff80000024247808 */ /* 0x000fc40006000000 */
[----:B------:R-:W-:Y:S01]  /*48f0*/  IMAD.MOV.U32 R27, RZ, RZ, R32 ;  /* 0x000000ffff1b7224 */ /* 0x000fe200078e0020 */
[CC--:B------:R-:W-:Y:S02]  /*4900*/  ISETP.GE.AND P4, PT, R44.reuse, R202.reuse, PT ;  /* 0x000000ca2c00720c */ /* 0x0c0fe40003f86270 */
[C---:B------:R-:W-:Y:S01]  /*4910*/  IADD3 R12, R44.reuse, 0x9, RZ ;  /* 0x000000092c0c7810 */ /* 0x040fe20007ffe0ff */
[----:B------:R-:W-:Y:S01]  /*4920*/  HMMA.16816.F32.BF16 R52, R60, R34, R52 ;  /* 0x000000223c34723c */ /* 0x000fe20000041834 */
[----:B------:R-:W2:Y:S01]  /*4930*/  I2F R2, R2 ;  /* 0x0000000200027306 */ /* 0x000ea20000201400 */
[----:B------:R-:W-:Y:S02]  /*4940*/  ISETP.LT.OR P4, PT, R44, R203, P4 ;  /* 0x000000cb2c00720c */ /* 0x000fe40002781670 */
[--C-:B------:R-:W-:Y:S01]  /*4950*/  IMAD.IADD R16, R207, 0x1, -R12.reuse ;  /* 0x00000001cf107824 */ /* 0x100fe200078e0a0c */
[C---:B------:R-:W-:Y:S02]  /*4960*/  ISETP.GE.AND P3, PT, R12.reuse, R205, PT ;  /* 0x000000cd0c00720c */ /* 0x040fe40003f66270 */
[----:B------:R-:W-:Y:S01]  /*4970*/  ISETP.GE.AND P5, PT, R12, R202, PT ;  /* 0x000000ca0c00720c */ /* 0x000fe20003fa6270 */
[----:B------:R-:W-:Y:S01]  /*4980*/  HMMA.16816.F32.BF16 R56, R20, R14, R56 ;  /* 0x0000000e1438723c */ /* 0x000fe20000041838 */
[----:B------:R-:W-:Y:S01]  /*4990*/  IABS R32, R16 ;  /* 0x0000001000207213 */ /* 0x000fe20000000000 */
[----:B------:R-:W-:Y:S01]  /*49a0*/  IMAD.IADD R16, R204, 0x1, -R12 ;  /* 0x00000001cc107824 */ /* 0x000fe200078e0a0c */
[C---:B------:R-:W-:Y:S01]  /*49b0*/  ISETP.LT.OR P3, PT, R12.reuse, R206, P3 ;  /* 0x000000ce0c00720c */ /* 0x040fe20001f61670 */
[----:B-1----:R-:W-:Y:S01]  /*49c0*/  FFMA.FTZ R39, R13, -UR13, R72 ;  /* 0x8000000d0d277c23 */ /* 0x002fe20008010048 */
[----:B------:R-:W-:Y:S01]  /*49d0*/  ISETP.LT.OR P5, PT, R12, R203, P5 ;  /* 0x000000cb0c00720c */ /* 0x000fe20002fa1670 */
[----:B------:R-:W-:Y:S01]  /*49e0*/  IMAD.MOV.U32 R12, RZ, RZ, R32 ;  /* 0x000000ffff0c7224 */ /* 0x000fe200078e0020 */
[----:B------:R-:W-:Y:S01]  /*49f0*/  IADD3 R13, R44, 0x11, RZ ;  /* 0x000000112c0d7810 */ /* 0x000fe20007ffe0ff */
[----:B------:R-:W1:Y:S01]  /*4a00*/  I2F R24, R24 ;  /* 0x0000001800187306 */ /* 0x000e620000201400 */
[----:B------:R-:W-:Y:S01]  /*4a10*/  IABS R16, R16 ;  /* 0x0000001000107213 */ /* 0x000fe20000000000 */
[----:B--2---:R-:W-:Y:S01]  /*4a20*/  FFMA.FTZ R2, R2, -UR13, R19 ;  /* 0x8000000d02027c23 */ /* 0x004fe20008010013 */
[----:B------:R-:W-:Y:S01]  /*4a30*/  IADD3 R26, R44, 0x10, RZ ;  /* 0x000000102c1a7810 */ /* 0x000fe20007ffe0ff */
[--C-:B------:R-:W-:Y:S01]  /*4a40*/  IMAD.IADD R14, R207, 0x1, -R13.reuse ;  /* 0x00000001cf0e7824 */ /* 0x100fe200078e0a0d */
[----:B------:R-:W-:Y:S01]  /*4a50*/  FSEL R39, R39, -INF , !P0 ;  /* 0xff80000027277808 */ /* 0x000fe20004000000 */
[----:B------:R-:W-:Y:S01]  /*4a60*/  IMAD.MOV.U32 R18, RZ, RZ, R16 ;  /* 0x000000ffff127224 */ /* 0x000fe200078e0010 */
[----:B------:R-:W-:Y:S01]  /*4a70*/  FSEL R2, R2, -INF , !P1 ;  /* 0xff80000002027808 */ /* 0x000fe20004800000 */
[----:B------:R-:W2:Y:S01]  /*4a80*/  I2F R27, R27 ;  /* 0x0000001b001b7306 */ /* 0x000ea20000201400 */
[C-C-:B------:R-:W-:Y:S01]  /*4a90*/  IMAD.IADD R16, R204.reuse, 0x1, -R26.reuse ;  /* 0x00000001cc107824 */ /* 0x140fe200078e0a1a */
[----:B------:R-:W-:Y:S01]  /*4aa0*/  IABS R14, R14 ;  /* 0x0000000e000e7213 */ /* 0x000fe20000000000 */
[----:B------:R-:W-:Y:S01]  /*4ab0*/  IMAD.IADD R32, R207, 0x1, -R26 ;  /* 0x00000001cf207824 */ /* 0x000fe200078e0a1a */
[C---:B------:R-:W-:Y:S01]  /*4ac0*/  ISETP.GE.AND P1, PT, R13.reuse, R205, PT ;  /* 0x000000cd0d00720c */ /* 0x040fe20003f26270 */
[----:B------:R-:W-:Y:S01]  /*4ad0*/  IMAD.IADD R40, R204, 0x1, -R13 ;  /* 0x00000001cc287824 */ /* 0x000fe200078e0a0d */
[----:B------:R-:W-:Y:S01]  /*4ae0*/  IABS R16, R16 ;  /* 0x0000001000107213 */ /* 0x000fe20000000000 */
[----:B------:R-:W-:Y:S01]  /*4af0*/  HMMA.16816.F32.BF16 R68, R8, R46, R68 ;  /* 0x0000002e0844723c */ /* 0x000fe20000041844 */
[----:B------:R-:W3:Y:S01]  /*4b00*/  I2F R12, R12 ;  /* 0x0000000c000c7306 */ /* 0x000ee20000201400 */
[----:B------:R-:W-:Y:S01]  /*4b10*/  ISETP.GE.AND P0, PT, R13, R202, PT ;  /* 0x000000ca0d00720c */ /* 0x000fe20003f06270 */
[----:B-1----:R-:W-:Y:S01]  /*4b20*/  FFMA.FTZ R24, R24, -UR13, R17 ;  /* 0x8000000d18187c23 */ /* 0x002fe20008010011 */
[----:B------:R-:W-:-:S02]  /*4b30*/  IABS R17, R32 ;  /* 0x0000002000117213 */ /* 0x000fc40000000000 */
[C---:B------:R-:W-:Y:S02]  /*4b40*/  ISETP.LT.OR P1, PT, R13.reuse, R206, P1 ;  /* 0x000000ce0d00720c */ /* 0x040fe40000f21670 */
[----:B------:R-:W-:Y:S01]  /*4b50*/  ISETP.LT.OR P0, PT, R13, R203, P0 ;  /* 0x000000cb0d00720c */ /* 0x000fe20000701670 */
[----:B------:R-:W1:Y:S01]  /*4b60*/  I2F R15, R16 ;  /* 0x00000010000f7306 */ /* 0x000e620000201400 */
[----:B--2---:R-:W-:Y:S01]  /*4b70*/  FFMA.FTZ R27, R27, -UR13, R74 ;  /* 0x8000000d1b1b7c23 */ /* 0x004fe2000801004a */
[----:B------:R-:W-:Y:S02]  /*4b80*/  IADD3 R13, R44, 0x18, RZ ;  /* 0x000000182c0d7810 */ /* 0x000fe40007ffe0ff */
[----:B------:R-:W-:Y:S02]  /*4b90*/  FSEL R34, R25, -INF , !P4 ;  /* 0xff80000019227808 */ /* 0x000fe40006000000 */
[----:B------:R-:W-:Y:S01]  /*4ba0*/  FSEL R38, R27, -INF , !P6 ;  /* 0xff8000001b267808 */ /* 0x000fe20007000000 */
[----:B------:R-:W-:Y:S01]  /*4bb0*/  IMAD.IADD R27, R207, 0x1, -R13 ;  /* 0x00000001cf1b7824 */ /* 0x000fe200078e0a0d */
[----:B------:R-:W2:Y:S01]  /*4bc0*/  I2F R14, R14 ;  /* 0x0000000e000e7306 */ /* 0x000ea20000201400 */
[----:B---3--:R-:W-:Y:S01]  /*4bd0*/  FFMA.FTZ R12, R12, -UR13, R73 ;  /* 0x8000000d0c0c7c23 */ /* 0x008fe20008010049 */
[-C--:B------:R-:W-:Y:S01]  /*4be0*/  ISETP.GE.AND P6, PT, R13, R205.reuse, PT ;  /* 0x000000cd0d00720c */ /* 0x080fe20003fc6270 */
[----:B------:R-:W-:Y:S01]  /*4bf0*/  IMAD.IADD R25, R204, 0x1, -R13 ;  /* 0x00000001cc197824 */ /* 0x000fe200078e0a0d */
[----:B------:R-:W-:-:S02]  /*4c00*/  ISETP.GE.AND P4, PT, R26, R205, PT ;  /* 0x000000cd1a00720c */ /* 0x000fc40003f86270 */
[----:B------:R-:W-:Y:S02]  /*4c10*/  FSEL R41, R12, -INF , !P3 ;  /* 0xff8000000c297808 */ /* 0x000fe40005800000 */
[----:B------:R-:W3:Y:S01]  /*4c20*/  I2F R18, R18 ;  /* 0x0000001200127306 */ /* 0x000ee20000201400 */
[----:B------:R-:W-:Y:S01]  /*4c30*/  ISETP.GE.AND P3, PT, R13, R202, PT ;  /* 0x000000ca0d00720c */ /* 0x000fe20003f66270 */
[----:B-1----:R-:W-:Y:S01]  /*4c40*/  FFMA.FTZ R50, R15, -UR13, R50 ;  /* 0x8000000d0f327c23 */ /* 0x002fe20008010032 */
[C---:B------:R-:W-:Y:S02]  /*4c50*/  ISETP.LT.OR P6, PT, R13.reuse, R206, P6 ;  /* 0x000000ce0d00720c */ /* 0x040fe400037c1670 */
[----:B------:R-:W-:Y:S02]  /*4c60*/  ISETP.LT.OR P3, PT, R13, R203, P3 ;  /* 0x000000cb0d00720c */ /* 0x000fe40001f61670 */
[----:B------:R-:W-:Y:S01]  /*4c70*/  IABS R40, R40 ;  /* 0x0000002800287213 */ /* 0x000fe20000000000 */
[----:B------:R-:W1:Y:S01]  /*4c80*/  I2F R17, R17 ;  /* 0x0000001100117306 */ /* 0x000e620000201400 */
[----:B--2---:R-:W-:Y:S01]  /*4c90*/  FFMA.FTZ R35, R14, -UR13, R49 ;  /* 0x8000000d0e237c23 */ /* 0x004fe20008010031 */
[----:B------:R-:W-:Y:S01]  /*4ca0*/  IABS R27, R27 ;  /* 0x0000001b001b7213 */ /* 0x000fe20000000000 */
[----:B------:R-:W2:Y:S01]  /*4cb0*/  LDSM.16.M88.4 R12, [R180+0x5000] ;  /* 0x00500000b40c783b */ /* 0x000ea20000000200 */
[----:B------:R-:W-:Y:S01]  /*4cc0*/  ISETP.LT.OR P4, PT, R26, R206, P4 ;  /* 0x000000ce1a00720c */ /* 0x000fe20002781670 */
[----:B------:R-:W-:Y:S01]  /*4cd0*/  IMAD.IADD R49, R207, 0x1, -R45 ;  /* 0x00000001cf317824 */ /* 0x000fe200078e0a2d */
[----:B------:R-:W-:Y:S01]  /*4ce0*/  FSEL R37, R24, -INF , !P2 ;  /* 0xff80000018257808 */ /* 0x000fe20005000000 */
[----:B---3--:R-:W-:Y:S01]  /*4cf0*/  FFMA.FTZ R18, R18, -UR13, R75 ;  /* 0x8000000d12127c23 */ /* 0x008fe2000801004b */
[----:B------:R-:W-:Y:S01]  /*4d00*/  ISETP.GE.AND P2, PT, R26, R202, PT ;  /* 0x000000ca1a00720c */ /* 0x000fe20003f46270 */
[----:B------:R-:W3:Y:S01]  /*4d10*/  I2F R40, R40 ;  /* 0x0000002800287306 */ /* 0x000ee20000201400 */
[----:B------:R-:W-:-:S02]  /*4d20*/  IADD3 R24, R44, 0x19, RZ ;  /* 0x000000192c187810 */ /* 0x000fc40007ffe0ff */
[----:B------:R-:W-:Y:S02]  /*4d30*/  FSEL R32, R18, -INF , !P5 ;  /* 0xff80000012207808 */ /* 0x000fe40006800000 */
[----:B------:R-:W-:Y:S01]  /*4d40*/  ISETP.LT.OR P2, PT, R26, R203, P2 ;  /* 0x000000cb1a00720c */ /* 0x000fe20001741670 */
[----:B-1----:R-:W-:Y:S01]  /*4d50*/  FFMA.FTZ R17, R17, -UR13, R48 ;  /* 0x8000000d11117c23 */ /* 0x002fe20008010030 */
[----:B------:R-:W-:Y:S01]  /*4d60*/  IABS R25, R25 ;  /* 0x0000001900197213 */ /* 0x000fe20000000000 */
[----:B------:R-:W1:Y:S01]  /*4d70*/  I2F R27, R27 ;  /* 0x0000001b001b7306 */ /* 0x000e620000201400 */
[----:B------:R-:W-:Y:S01]  /*4d80*/  IMAD.IADD R26, R207, 0x1, -R24 ;  /* 0x00000001cf1a7824 */ /* 0x000fe200078e0a18 */
[C---:B------:R-:W-:Y:S02]  /*4d90*/  ISETP.GE.AND P5, PT, R24.reuse, R205, PT ;  /* 0x000000cd1800720c */ /* 0x040fe40003fa6270 */
[----:B------:R-:W-:Y:S02]  /*4da0*/  FSEL R61, R17, -INF , !P4 ;  /* 0xff800000113d7808 */ /* 0x000fe40006000000 */
[----:B------:R-:W4:Y:S01]  /*4db0*/  LDSM.16.M88.4 R16, [R187+0xb800] ;  /* 0x00b80000bb10783b */ /* 0x000f220000000200 */
[----:B------:R-:W-:Y:S01]  /*4dc0*/  IABS R26, R26 ;  /* 0x0000001a001a7213 */ /* 0x000fe20000000000 */
[----:B------:R-:W5:Y:S01]  /*4dd0*/  I2F R25, R25 ;  /* 0x0000001900197306 */ /* 0x000f620000201400 */
[----:B------:R-:W-:Y:S01]  /*4de0*/  ISETP.GE.AND P4, PT, R24, R202, PT ;  /* 0x000000ca1800720c */ /* 0x000fe20003f86270 */
[----:B---3--:R-:W-:Y:S01]  /*4df0*/  FFMA.FTZ R51, R40, -UR13, R51 ;  /* 0x8000000d28337c23 */ /* 0x008fe20008010033 */
[----:B------:R-:W-:-:S02]  /*4e00*/  IADD3 R42, R44, 0x21, RZ ;  /* 0x000000212c2a7810 */ /* 0x000fc40007ffe0ff */
[C---:B------:R-:W-:Y:S02]  /*4e10*/  ISETP.LT.OR P5, PT, R24.reuse, R206, P5 ;  /* 0x000000ce1800720c */ /* 0x040fe40002fa1670 */
[----:B------:R-:W-:Y:S01]  /*4e20*/  ISETP.LT.OR P4, PT, R24, R203, P4 ;  /* 0x000000cb1800720c */ /* 0x000fe20002781670 */
[C---:B------:R-:W-:Y:S01]  /*4e30*/  IMAD.IADD R24, R204.reuse, 0x1, -R24 ;  /* 0x00000001cc187824 */ /* 0x040fe200078e0a18 */
[----:B------:R-:W3:Y:S01]  /*4e40*/  I2F R26, R26 ;  /* 0x0000001a001a7306 */ /* 0x000ee20000201400 */
[----:B-1----:R-:W-:Y:S01]  /*4e50*/  FFMA.FTZ R33, R27, -UR13, R56 ;  /* 0x8000000d1b217c23 */ /* 0x002fe20008010038 */
[----:B------:R-:W-:Y:S01]  /*4e60*/  FSEL R92, R51, -INF , !P0 ;  /* 0xff800000335c7808 */ /* 0x000fe20004000000 */
[--C-:B------:R-:W-:Y:S01]  /*4e70*/  IMAD.IADD R46, R204, 0x1, -R42.reuse ;  /* 0x00000001cc2e7824 */ /* 0x100fe200078e0a2a */
[----:B------:R-:W-:Y:S01]  /*4e80*/  IABS R24, R24 ;  /* 0x0000001800187213 */ /* 0x000fe20000000000 */
[----:B------:R-:W-:Y:S01]  /*4e90*/  IMAD.IADD R40, R207, 0x1, -R42 ;  /* 0x00000001cf287824 */ /* 0x000fe200078e0a2a */
[----:B------:R-:W-:-:S02]  /*4ea0*/  FSEL R33, R33, -INF , !P6 ;  /* 0xff80000021217808 */ /* 0x000fc40007000000 */
[----:B------:R-:W-:Y:S01]  /*4eb0*/  IADD3 R27, R44, 0x28, RZ ;  /* 0x000000282c1b7810 */ /* 0x000fe20007ffe0ff */
[----:B--2---:R-:W-:Y:S01]  /*4ec0*/  HMMA.16816.F32.BF16 R76, R20, R12, R76 ;  /* 0x0000000c144c723c */ /* 0x004fe2000004184c */
[C---:B------:R-:W-:Y:S01]  /*4ed0*/  ISETP.GE.AND P0, PT, R42.reuse, R205, PT ;  /* 0x000000cd2a00720c */ /* 0x040fe20003f06270 */
[----:B------:R-:W1:Y:S01]  /*4ee0*/  I2F R24, R24 ;  /* 0x0000001800187306 */ /* 0x000e620000201400 */
[C---:B------:R-:W-:Y:S01]  /*4ef0*/  ISETP.GE.AND P6, PT, R42.reuse, R202, PT ;  /* 0x000000ca2a00720c */ /* 0x040fe20003fc6270 */
[--C-:B------:R-:W-:Y:S01]  /*4f00*/  IMAD.IADD R43, R207, 0x1, -R27.reuse ;  /* 0x00000001cf2b7824 */ /* 0x100fe200078e0a1b */
[----:B------:R-:W-:Y:S02]  /*4f10*/  IABS R46, R46 ;  /* 0x0000002e002e7213 */ /* 0x000fe40000000000 */
[C---:B------:R-:W-:Y:S01]  /*4f20*/  ISETP.LT.OR P0, PT, R42.reuse, R206, P0 ;  /* 0x000000ce2a00720c */ /* 0x040fe20000701670 */
[----:B-----5:R-:W-:Y:S01]  /*4f30*/  FFMA.FTZ R12, R25, -UR13, R58 ;  /* 0x8000000d190c7c23 */ /* 0x020fe2000801003a */
[----:B------:R-:W-:Y:S01]  /*4f40*/  ISETP.LT.OR P6, PT, R42, R203, P6 ;  /* 0x000000cb2a00720c */ /* 0x000fe200037c1670 */
[----:B------:R-:W-:Y:S01]  /*4f50*/  IMAD.MOV.U32 R42, RZ, RZ, R46 ;  /* 0x000000ffff2a7224 */ /* 0x000fe200078e002e */
[----:B------:R-:W-:Y:S01]  /*4f60*/  IADD3 R46, R44, 0x29, RZ ;  /* 0x000000292c2e7810 */ /* 0x000fe20007ffe0ff */
[----:B------:R-:W-:Y:S01]  /*4f70*/  IMAD.IADD R25, R204, 0x1, -R27 ;  /* 0x00000001cc197824 */ /* 0x000fe200078e0a1b */
[----:B------:R-:W-:Y:S01]  /*4f80*/  FSEL R84, R50, -INF , !P2 ;  /* 0xff80000032547808 */ /* 0x000fe20005000000 */
[----:B---3--:R-:W-:Y:S01]  /*4f90*/  FFMA.FTZ R13, R26, -UR13, R57 ;  /* 0x8000000d1a0d7c23 */ /* 0x008fe20008010039 */
[----:B------:R-:W-:Y:S01]  /*4fa0*/  FSEL R12, R12, -INF , !P3 ;  /* 0xff8000000c0c7808 */ /* 0x000fe20005800000 */
[--C-:B------:R-:W-:Y:S01]  /*4fb0*/  IMAD.IADD R26, R207, 0x1, -R46.reuse ;  /* 0x00000001cf1a7824 */ /* 0x100fe200078e0a2e */
[----:B------:R-:W-:Y:S01]  /*4fc0*/  IABS R25, R25 ;  /* 0x0000001900197213 */ /* 0x000fe20000000000 */
[----:B-1----:R-:W-:Y:S01]  /*4fd0*/  FFMA.FTZ R59, R24, -UR13, R59 ;  /* 0x8000000d183b7c23 */ /* 0x002fe2000801003b */
[----:B------:R-:W-:Y:S01]  /*4fe0*/  FSEL R13, R13, -INF , !P5 ;  /* 0xff8000000d0d7808 */ /* 0x000fe20006800000 */
[----:B----4-:R-:W-:Y:S01]  /*4ff0*/  HMMA.16816.F32.BF16 R28, R8, R16, R28 ;  /* 0x00000010081c723c */ /* 0x010fe2000004181c */
[C---:B------:R-:W-:Y:S01]  /*5000*/  ISETP.GE.AND P3, PT, R27.reuse, R205, PT ;  /* 0x000000cd1b00720c */ /* 0x040fe20003f66270 */
[----:B------:R-:W-:Y:S01]  /*5010*/  IMAD.MOV.U32 R50, RZ, RZ, R25 ;  /* 0x000000ffff327224 */ /* 0x000fe200078e0019 */
[----:B------:R-:W-:Y:S01]  /*5020*/  IABS R25, R26 ;  /* 0x0000001a00197213 */ /* 0x000fe20000000000 */
[----:B------:R-:W1:Y:S01]  /*5030*/  I2F R42, R42 ;  /* 0x0000002a002a7306 */ /* 0x000e620000201400 */
[C---:B------:R-:W-:Y:S01]  /*5040*/  ISETP.GE.AND P5, PT, R27.reuse, R202, PT ;  /* 0x000000ca1b00720c */ /* 0x040fe20003fa6270 */
[----:B------:R-:W-:Y:S01]  /*5050*/  IMAD.IADD R48, R204, 0x1, -R46 ;  /* 0x00000001cc307824 */ /* 0x000fe200078e0a2e */
[C---:B------:R-:W-:Y:S01]  /*5060*/  ISETP.LT.OR P3, PT, R27.reuse, R206, P3 ;  /* 0x000000ce1b00720c */ /* 0x040fe20001f61670 */
[----:B------:R-:W-:Y:S01]  /*5070*/  IMAD.MOV.U32 R16, RZ, RZ, R25 ;  /* 0x000000ffff107224 */ /* 0x000fe200078e0019 */
[----:B------:R-:W-:Y:S01]  /*5080*/  ISETP.LT.OR P5, PT, R27, R203, P5 ;  /* 0x000000cb1b00720c */ /* 0x000fe20002fa1670 */
[----:B------:R-:W-:Y:S01]  /*5090*/  HMMA.16816.F32.BF16 R68, R20, R14, R68 ;  /* 0x0000000e1444723c */ /* 0x000fe20000041844 */
[----:B------:R-:W2:Y:S01]  /*50a0*/  LDSM.16.M88.4 R24, [R180+0x5800] ;  /* 0x00580000b418783b */ /* 0x000ea20000000200 */
[----:B------:R-:W-:Y:S01]  /*50b0*/  FSEL R35, R35, -INF , !P1 ;  /* 0xff80000023237808 */ /* 0x000fe20004800000 */
[----:B------:R-:W-:-:S04]  /*50c0*/  DEPBAR.LE SB0, 0x0 ;  /* 0x000080000000791a */ /* 0x000fc80000000000 */
[C---:B------:R-:W-:Y:S01]  /*50d0*/  ISETP.GE.AND P2, PT, R45.reuse, R205, PT ;  /* 0x000000cd2d00720c */ /* 0x040fe20003f46270 */
[----:B------:R-:W-:Y:S01]  /*50e0*/  HMMA.16816.F32.BF16 R52, R8, R18, R52 ;  /* 0x000000120834723c */ /* 0x000fe20000041834 */
[C---:B------:R-:W-:Y:S01]  /*50f0*/  ISETP.GE.AND P1, PT, R45.reuse, R202, PT ;  /* 0x000000ca2d00720c */ /* 0x040fe20003f26270 */
[----:B------:R-:W3:Y:S01]  /*5100*/  I2F R16, R16 ;  /* 0x0000001000107306 */ /* 0x000ee20000201400 */
[C---:B------:R-:W-:Y:S01]  /*5110*/  ISETP.LT.OR P2, PT, R45.reuse, R206, P2 ;  /* 0x000000ce2d00720c */ /* 0x040fe20001741670 */
[----:B-1----:R-:W-:Y:S01]  /*5120*/  FFMA.FTZ R42, R42, -UR13, R79 ;  /* 0x8000000d2a2a7c23 */ /* 0x002fe2000801004f */
[----:B------:R-:W-:Y:S01]  /*5130*/  ISETP.LT.OR P1, PT, R45, R203, P1 ;  /* 0x000000cb2d00720c */ /* 0x000fe20000f21670 */
[----:B------:R-:W-:Y:S01]  /*5140*/  IMAD.IADD R45, R204, 0x1, -R45 ;  /* 0x00000001cc2d7824 */ /* 0x000fe200078e0a2d */
[----:B------:R-:W-:Y:S02]  /*5150*/  IABS R40, R40 ;  /* 0x0000002800287213 */ /* 0x000fe40000000000 */
[----:B------:R-:W-:-:S02]  /*5160*/  IADD3 R17, R44, 0x30, RZ ;  /* 0x000000302c117810 */ /* 0x000fc40007ffe0ff */
[----:B------:R-:W-:Y:S02]  /*5170*/  IABS R45, R45 ;  /* 0x0000002d002d7213 */ /* 0x000fe40000000000 */
[----:B------:R-:W1:Y:S01]  /*5180*/  I2F R40, R40 ;  /* 0x0000002800287306 */ /* 0x000e620000201400 */
[--C-:B------:R-:W-:Y:S01]  /*5190*/  IMAD.IADD R18, R204, 0x1, -R17.reuse ;  /* 0x00000001cc127824 */ /* 0x100fe200078e0a11 */
[----:B------:R-:W-:Y:S01]  /*51a0*/  IABS R43, R43 ;  /* 0x0000002b002b7213 */ /* 0x000fe20000000000 */
[C---:B------:R-:W-:Y:S01]  /*51b0*/  IMAD.IADD R9, R207.reuse, 0x1, -R17 ;  /* 0x00000001cf097824 */ /* 0x040fe200078e0a11 */
[----:B------:R-:W-:Y:S01]  /*51c0*/  IADD3 R11, R44, 0x31, RZ ;  /* 0x000000312c0b7810 */ /* 0x000fe20007ffe0ff */
[----:B---3--:R-:W-:Y:S01]  /*51d0*/  FFMA.FTZ R16, R16, -UR13, R69 ;  /* 0x8000000d10107c23 */ /* 0x008fe20008010045 */
[----:B------:R-:W-:Y:S02]  /*51e0*/  IABS R18, R18 ;  /* 0x0000001200127213 */ /* 0x000fe40000000000 */
[----:B------:R-:W3:Y:S01]  /*51f0*/  I2F R45, R45 ;  /* 0x0000002d002d7306 */ /* 0x000ee20000201400 */
[----:B------:R-:W-:Y:S01]  /*5200*/  IMAD.IADD R19, R207, 0x1, -R11 ;  /* 0x00000001cf137824 */ /* 0x000fe200078e0a0b */
[----:B------:R-:W-:Y:S01]  /*5210*/  IABS R49, R49 ;  /* 0x0000003100317213 */ /* 0x000fe20000000000 */
[----:B------:R-:W-:Y:S01]  /*5220*/  IMAD.MOV.U32 R15, RZ, RZ, R18 ;  /* 0x000000ffff0f7224 */ /* 0x000fe200078e0012 */
[----:B------:R-:W-:-:S02]  /*5230*/  IABS R48, R48 ;  /* 0x0000003000307213 */ /* 0x000fc40000000000 */
[----:B------:R-:W-:Y:S01]  /*5240*/  IABS R18, R19 ;  /* 0x0000001300127213 */ /* 0x000fe20000000000 */
[----:B------:R-:W-:Y:S01]  /*5250*/  IMAD.IADD R19, R204, 0x1, -R11 ;  /* 0x00000001cc137824 */ /* 0x000fe200078e0a0b */
[----:B------:R-:W4:Y:S01]  /*5260*/  I2F R47, R43 ;  /* 0x0000002b002f7306 */ /* 0x000f220000201400 */
[----:B-1----:R-:W-:Y:S01]  /*5270*/  FFMA.FTZ R40, R40, -UR13, R77 ;  /* 0x8000000d28287c23 */ /* 0x002fe2000801004d */
[----:B------:R-:W-:Y:S01]  /*5280*/  IADD3 R14, R44, 0x38, RZ ;  /* 0x000000382c0e7810 */ /* 0x000fe20007ffe0ff */
[C---:B--2---:R-:W-:Y:S01]  /*5290*/  HMMA.16816.F32.BF16 R28, R20.reuse, R24, R28 ;  /* 0x00000018141c723c */ /* 0x044fe2000004181c */
[----:B------:R-:W-:Y:S02]  /*52a0*/  IABS R9, R9 ;  /* 0x0000000900097213 */ /* 0x000fe40000000000 */
[----:B------:R-:W-:Y:S01]  /*52b0*/  FSEL R145, R40, -INF , !P0 ;  /* 0xff80000028917808 */ /* 0x000fe20004000000 */
[----:B---3--:R-:W-:Y:S01]  /*52c0*/  FFMA.FTZ R45, R45, -UR13, R78 ;  /* 0x8000000d2d2d7c23 */ /* 0x008fe2000801004e */
[----:B------:R-:W1:Y:S01]  /*52d0*/  I2F R49, R49 ;  /* 0x0000003100317306 */ /* 0x000e620000201400 */
[----:B------:R-:W-:Y:S01]  /*52e0*/  ISETP.GE.AND P0, PT, R17, R202, PT ;  /* 0x000000ca1100720c */ /* 0x000fe20003f06270 */
[----:B------:R-:W-:Y:S01]  /*52f0*/  IMAD.IADD R25, R204, 0x1, -R14 ;  /* 0x00000001cc197824 */ /* 0x000fe200078e0a0e */
[----:B------:R-:W-:Y:S01]  /*5300*/  IABS R19, R19 ;  /* 0x0000001300137213 */ /* 0x000fe20000000000 */
[----:B------:R-:W-:Y:S01]  /*5310*/  HMMA.16816.F32.BF16 R52, R20, R26, R52 ;  /* 0x0000001a1434723c */ /* 0x000fe20000041834 */
[----:B------:R-:W-:-:S02]  /*5320*/  FSEL R170, R45, -INF , !P1 ;  /* 0xff8000002daa7808 */ /* 0x000fc40004800000 */
[----:B------:R-:W-:Y:S01]  /*5330*/  ISETP.GE.AND P1, PT, R17, R205, PT ;  /* 0x000000cd1100720c */ /* 0x000fe20003f26270 */
[----:B------:R-:W2:Y:S01]  /*5340*/  I2F R10, R48 ;  /* 0x00000030000a7306 */ /* 0x000ea20000201400 */
[----:B------:R-:W-:Y:S01]  /*5350*/  IADD3 R44, R44, 0x39, RZ ;  /* 0x000000392c2c7810 */ /* 0x000fe20007ffe0ff */
[----:B----4-:R-:W-:Y:S01]  /*5360*/  FFMA.FTZ R47, R47, -UR13, R68 ;  /* 0x8000000d2f2f7c23 */ /* 0x010fe20008010044 */
[C---:B------:R-:W-:Y:S02]  /*5370*/  ISETP.LT.OR P1, PT, R17.reuse, R206, P1 ;  /* 0x000000ce1100720c */ /* 0x040fe40000f21670 */
[----:B------:R-:W-:Y:S01]  /*5380*/  ISETP.LT.OR P0, PT, R17, R203, P0 ;  /* 0x000000cb1100720c */ /* 0x000fe20000701670 */
[----:B------:R-:W-:Y:S01]  /*5390*/  IMAD.IADD R17, R207, 0x1, -R14 ;  /* 0x00000001cf117824 */ /* 0x000fe200078e0a0e */
[----:B------:R-:W-:Y:S01]  /*53a0*/  FSEL R8, R59, -INF , !P4 ;  /* 0xff8000003b087808 */ /* 0x000fe20006000000 */
[----:B------:R-:W3:Y:S01]  /*53b0*/  I2F R15, R15 ;  /* 0x0000000f000f7306 */ /* 0x000ee20000201400 */
[----:B------:R-:W-:Y:S01]  /*53c0*/  ISETP.GE.AND P4, PT, R46, R205, PT ;  /* 0x000000cd2e00720c */ /* 0x000fe20003f86270 */
[----:B------:R-:W-:Y:S01]  /*53d0*/  IMAD.IADD R20, R204, 0x1, -R44 ;  /* 0x00000001cc147824 */ /* 0x000fe200078e0a2c */
[----:B------:R-:W-:Y:S01]  /*53e0*/  IABS R17, R17 ;  /* 0x0000001100117213 */ /* 0x000fe20000000000 */
[----:B-1----:R-:W-:Y:S01]  /*53f0*/  FFMA.FTZ R49, R49, -UR13, R76 ;  /* 0x8000000d31317c23 */ /* 0x002fe2000801004c */
[----:B------:R-:W-:-:S02]  /*5400*/  FSEL R136, R42, -INF , !P6 ;  /* 0xff8000002a887808 */ /* 0x000fc40007000000 */
[----:B------:R-:W-:Y:S01]  /*5410*/  FSEL R137, R47, -INF , !P3 ;  /* 0xff8000002f897808 */ /* 0x000fe20005800000 */
[----:B------:R1:W4:Y:S01]  /*5420*/  I2F R24, R19 ;  /* 0x0000001300187306 */ /* 0x0003220000201400 */
[----:B------:R-:W-:Y:S01]  /*5430*/  ISETP.LT.OR P4, PT, R46, R206, P4 ;  /* 0x000000ce2e00720c */ /* 0x000fe20002781670 */
[----:B--2---:R-:W-:Y:S01]  /*5440*/  FFMA.FTZ R71, R10, -UR13, R71 ;  /* 0x8000000d0a477c23 */ /* 0x004fe20008010047 */
[C---:B------:R-:W-:Y:S02]  /*5450*/  ISETP.GE.AND P6, PT, R11.reuse, R205, PT ;  /* 0x000000cd0b00720c */ /* 0x040fe40003fc6270 */
[----:B------:R-:W-:Y:S02]  /*5460*/  ISETP.GE.AND P3, PT, R11, R202, PT ;  /* 0x000000ca0b00720c */ /* 0x000fe40003f66270 */
[----:B------:R-:W-:Y:S01]  /*5470*/  IABS R25, R25 ;  /* 0x0000001900197213 */ /* 0x000fe20000000000 */
[----:B------:R-:W2:Y:S01]  /*5480*/  I2F R43, R50 ;  /* 0x00000032002b7306 */ /* 0x000ea20000201400 */
[----:B------:R-:W-:Y:S01]  /*5490*/  IABS R20, R20 ;  /* 0x0000001400147213 */ /* 0x000fe20000000000 */
[----:B---3--:R-:W-:Y:S01]  /*54a0*/  FFMA.FTZ R15, R15, -UR13, R30 ;  /* 0x8000000d0f0f7c23 */ /* 0x008fe2000801001e */
[----:B------:R-:W-:-:S02]  /*54b0*/  ISETP.LT.OR P6, PT, R11, R206, P6 ;  /* 0x000000ce0b00720c */ /* 0x000fc400037c1670 */
[----:B------:R-:W-:Y:S02]  /*54c0*/  ISETP.LT.OR P3, PT, R11, R203, P3 ;  /* 0x000000cb0b00720c */ /* 0x000fe40001f61670 */
[----:B------:R-:W-:Y:S01]  /*54d0*/  FSEL R139, R16, -INF , !P4 ;  /* 0xff800000108b7808 */ /* 0x000fe20006000000 */
[----:B------:R-:W3:Y:S01]  /*54e0*/  I2F R9, R9 ;  /* 0x0000000900097306 */ /* 0x000ee20000201400 */
[----:B-1----:R-:W-:Y:S01]  /*54f0*/  IMAD.IADD R19, R207, 0x1, -R44 ;  /* 0x00000001cf137824 */ /* 0x002fe200078e0a2c */
[----:B------:R-:W-:Y:S01]  /*5500*/  FSEL R147, R49, -INF , !P2 ;  /* 0xff80000031937808 */ /* 0x000fe20005000000 */
[----:B----4-:R-:W-:Y:S01]  /*5510*/  FFMA.FTZ R24, R24, -UR13, R31 ;  /* 0x8000000d18187c23 */ /* 0x010fe2000801001f */
[----:B------:R-:W-:Y:S02]  /*5520*/  ISETP.GE.AND P2, PT, R46, R202, PT ;  /* 0x000000ca2e00720c */ /* 0x000fe40003f46270 */
[----:B------:R-:W-:Y:S02]  /*5530*/  IABS R19, R19 ;  /* 0x0000001300137213 */ /* 0x000fe40000000000 */
[----:B------:R-:W1:Y:S01]  /*5540*/  I2F R18, R18 ;  /* 0x0000001200127306 */ /* 0x000e620000201400 */
[----:B------:R-:W-:Y:S01]  /*5550*/  FSEL R168, R15, -INF , !P0 ;  /* 0xff8000000fa87808 */ /* 0x000fe20004000000 */
[----:B--2---:R-:W-:Y:S01]  /*5560*/  FFMA.FTZ R43, R43, -UR13, R70 ;  /* 0x8000000d2b2b7c23 */ /* 0x004fe20008010046 */
[----:B------:R-:W-:-:S02]  /*5570*/  PLOP3.LUT P0, PT, PT, PT, UP0, 0x80, 0x0 ;  /* 0x000000000000781c */ /* 0x000fc40003f0f008 */
[----:B------:R-:W-:Y:S02]  /*5580*/  ISETP.LT.OR P2, PT, R46, R203, P2 ;  /* 0x000000cb2e00720c */ /* 0x000fe40001741670 */
[----:B------:R-:W-:Y:S01]  /*5590*/  FSEL R138, R43, -INF , !P5 ;  /* 0xff8000002b8a7808 */ /* 0x000fe20006800000 */
[----:B------:R-:W2:Y:S01]  /*55a0*/  I2F R17, R17 ;  /* 0x0000001100117306 */ /* 0x000ea20000201400 */
[----:B---3--:R-:W-:Y:S01]  /*55b0*/  FFMA.FTZ R9, R9, -UR13, R28 ;  /* 0x8000000d09097c23 */ /* 0x008fe2000801001c */
[----:B------:R-:W-:Y:S02]  /*55c0*/  FSEL R216, R71, -INF , !P2 ;  /* 0xff80000047d87808 */ /* 0x000fe40005000000 */
[-C--:B------:R-:W-:Y:S02]  /*55d0*/  ISETP.GE.AND P5, PT, R14, R205.reuse, PT ;  /* 0x000000cd0e00720c */ /* 0x080fe40003fa6270 */
[----:B------:R-:W-:Y:S02]  /*55e0*/  FSEL R219, R9, -INF , !P1 ;  /* 0xff80000009db7808 */ /* 0x000fe40004800000 */
[----:B------:R-:W3:Y:S01]  /*55f0*/  I2F R11, R25 ;  /* 0x00000019000b7306 */ /* 0x000ee20000201400 */
[----:B------:R-:W-:Y:S01]  /*5600*/  ISETP.GE.AND P4, PT, R44, R205, PT ;  /* 0x000000cd2c00720c */ /* 0x000fe20003f86270 */
[----:B-1----:R-:W-:Y:S01]  /*5610*/  FFMA.FTZ R18, R18, -UR13, R29 ;  /* 0x8000000d12127c23 */ /* 0x002fe2000801001d */
[----:B------:R-:W-:-:S02]  /*5620*/  ISETP.GE.AND P2, PT, R14, R202, PT ;  /* 0x000000ca0e00720c */ /* 0x000fc40003f46270 */
[----:B------:R-:W-:Y:S02]  /*5630*/  ISETP.GE.AND P1, PT, R44, R202, PT ;  /* 0x000000ca2c00720c */ /* 0x000fe40003f26270 */
[CC--:B------:R-:W-:Y:S01]  /*5640*/  ISETP.LT.OR P5, PT, R14.reuse, R206.reuse, P5 ;  /* 0x000000ce0e00720c */ /* 0x0c0fe20002fa1670 */
[----:B------:R-:W1:Y:S01]  /*5650*/  I2F R10, R19 ;  /* 0x00000013000a7306 */ /* 0x000e620000201400 */
[----:B--2---:R-:W-:Y:S01]  /*5660*/  FFMA.FTZ R17, R17, -UR13, R52 ;  /* 0x8000000d11117c23 */ /* 0x004fe20008010034 */
[-C--:B------:R-:W-:Y:S02]  /*5670*/  ISETP.LT.OR P2, PT, R14, R203.reuse, P2 ;  /* 0x000000cb0e00720c */ /* 0x080fe40001741670 */
[C---:B------:R-:W-:Y:S01]  /*5680*/  ISETP.LT.OR P4, PT, R44.reuse, R206, P4 ;  /* 0x000000ce2c00720c */ /* 0x040fe20002781670 */
[----:B------:R-:W-:Y:S01]  /*5690*/  BAR.SYNC.DEFER_BLOCKING 0x0 ;  /* 0x0000000000007b1d */ /* 0x000fe20000010000 */
[----:B------:R-:W-:Y:S01]  /*56a0*/  ISETP.LT.OR P1, PT, R44, R203, P1 ;  /* 0x000000cb2c00720c */ /* 0x000fe20000f21670 */
[----:B---3--:R-:W-:Y:S01]  /*56b0*/  FFMA.FTZ R11, R11, -UR13, R54 ;  /* 0x8000000d0b0b7c23 */ /* 0x008fe20008010036 */
[----:B------:R-:W-:-:S03]  /*56c0*/  FSEL R217, R18, -INF , !P6 ;  /* 0xff80000012d97808 */ /* 0x000fc60007000000 */
[----:B------:R-:W2:Y:S01]  /*56d0*/  I2F R16, R20 ;  /* 0x0000001400107306 */ /* 0x000ea20000201400 */
[----:B------:R-:W-:Y:S02]  /*56e0*/  FSEL R166, R24, -INF , !P3 ;  /* 0xff80000018a67808 */ /* 0x000fe40005800000 */
[----:B------:R-:W-:Y:S01]  /*56f0*/  FSEL R213, R17, -INF , !P5 ;  /* 0xff80000011d57808 */ /* 0x000fe20006800000 */
[----:B-1----:R-:W-:Y:S01]  /*5700*/  FFMA.FTZ R53, R10, -UR13, R53 ;  /* 0x8000000d0a357c23 */ /* 0x002fe20008010035 */
[----:B------:R-:W-:-:S04]  /*5710*/  FSEL R165, R11, -INF , !P2 ;  /* 0xff8000000ba57808 */ /* 0x000fc80005000000 */
[----:B------:R-:W-:Y:S01]  /*5720*/  FSEL R171, R53, -INF , !P4 ;  /* 0xff80000035ab7808 */ /* 0x000fe20006000000 */
[----:B--2---:R-:W-:-:S05]  /*5730*/  FFMA.FTZ R55, R16, -UR13, R55 ;  /* 0x8000000d10377c23 */ /* 0x004fca0008010037 */
        /* <DEDUP_REMOVED lines=43> */
[----:B------:R1:W-:Y:S01]  /*59f0*/  @P4 STS.128 [R197+0x6800], RZ ;  /* 0x006800ffc5004388 */ /* 0x0003e20000000c00 */
[----:B------:R-:W-:-:S03]  /*5a00*/  @!P2 LEA R14, P1, R10, c[0x0][0x168], 0x1 ;  /* 0x00005a000a0eaa11 */ /* 0x000fc600078208ff */
[----:B------:R-:W-:Y:S01]  /*5a10*/  @!PT LDS RZ, [RZ] ;  /* 0x00000000fffff984 */ /* 0x000fe20000000800 */
[----:B------:R-:W-:Y:S01]  /*5a20*/  @!PT LDS RZ, [RZ] ;  /* 0x00000000fffff984 */ /* 0x000fe20000000800 */
[----:B------:R-:W-:Y:S01]  /*5a30*/  @!PT LDS RZ, [RZ] ;  /* 0x00000000fffff984 */ /* 0x000fe20000000800 */
[----:B------:R5:W-:Y:S01]  /*5a40*/  @!P4 LDGSTS.E.BYPASS.LTC128B.128 [R197+0x6800], [R22.64] ;  /* 0x0680000016c5cfae */ /* 0x000be2000b901d52 */
[C-C-:B------:R-:W-:Y:S02]  /*5a50*/  @!P2 LEA.HI.X R15, R10.reuse, c[0x0][0x16c], R9.reuse, 0x1, P1 ;  /* 0x00005b000a0faa11 */ /* 0x140fe400008f0c09 */
[C---:B--2---:R-:W-:Y:S01]  /*5a60*/  @!P4 LEA R16, P6, R10.reuse, c[0x0][0x168], 0x1 ;  /* 0x00005a000a10ca11 */ /* 0x044fe200078c08ff */
[----:B------:R1:W-:Y:S03]  /*5a70*/  @P3 STS.128 [R197+0x8800], RZ ;  /* 0x008800ffc5003388 */ /* 0x0003e60000000c00 */
[C---:B------:R-:W-:Y:S01]  /*5a80*/  @!P4 LEA.HI.X R17, R10.reuse, c[0x0][0x16c], R9, 0x1, P6 ;  /* 0x00005b000a11ca11 */ /* 0x040fe200030f0c09 */
[----:B------:R-:W-:Y:S01]  /*5a90*/  @!PT LDS RZ, [RZ] ;  /* 0x00000000fffff984 */ /* 0x000fe20000000800 */
[----:B------:R-:W-:Y:S01]  /*5aa0*/  @!PT LDS RZ, [RZ] ;  /* 0x00000000fffff984 */ /* 0x000fe20000000800 */
[----:B------:R-:W-:Y:S01]  /*5ab0*/  @!PT LDS RZ, [RZ] ;  /* 0x00000000fffff984 */ /* 0x000fe20000000800 */
[----:B------:R1:W-:Y:S01]  /*5ac0*/  @!P3 LDGSTS.E.BYPASS.LTC128B.128 [R197+0x8800], [R26.64+0x80] ;  /* 0x088000801ac5bfae */ /* 0x0003e2000b901d52 */
[----:B------:R-:W-:-:S03]  /*5ad0*/  IADD3 R3, P6, R10, UR27, RZ ;  /* 0x0000001b0a037c10 */ /* 0x000fc6000ffde0ff */
[----:B------:R1:W-:Y:S01]  /*5ae0*/  @P2 STS.128 [R197+0xa800], RZ ;  /* 0x00a800ffc5002388 */ /* 0x0003e20000000c00 */
[----:B---3--:R-:W-:-:S03]  /*5af0*/  @!P3 LEA R24, P1, R3, c[0x0][0x168], 0x1 ;  /* 0x00005a000318ba11 */ /* 0x008fc600078208ff */
        /* <DEDUP_REMOVED lines=43> */
.L_x_1028:
[----:B------:R-:W-:Y:S05]  /*5db0*/  BSYNC B0 ;  /* 0x0000000000007941 */ /* 0x000fea0003800000 */
.L_x_1027:
[----:B------:R-:W0:Y:S02]  /*5dc0*/  LDGDEPBAR ;  /* 0x00000000000079af */ /* 0x000e240000000000 */
.L_x_1026:
[----:B------:R-:W-:Y:S01]  /*5dd0*/  FMNMX.FTZ R10, R36, R37, !PT ;  /* 0x00000025240a7209 */ /* 0x000fe20007810000 */
        /* <DEDUP_REMOVED lines=46> */
[----:B------:R-:W-:Y:S01]  /*60c0*/  LOP3.LUT R215, R6, UR20, RZ, 0x3c, !PT ;  /* 0x0000001406d77c12 */ /* 0x000fe2000f8e3cff */
[----:B------:R-:W-:Y:S01]  /*60d0*/  LDSM.16.MT88.4 R80, [R186+0x10000] ;  /* 0x01000000ba50783b */ /* 0x000fe20000004200 */
[----:B------:R-:W-:-:S02]  /*60e0*/  FMNMX.FTZ R10, R213, R10, !PT ;  /* 0x0000000ad50a7209 */ /* 0x000fc40007810000 */
[----:B------:R-:W-:Y:S01]  /*60f0*/  LOP3.LUT R160, R221, R215, RZ, 0x3c, !PT ;  /* 0x000000d7dda07212 */ /* 0x000fe200078e3cff */
[----:B------:R-:W-:Y:S01]  /*6100*/  LDSM.16.MT88.4 R72, [R188+0x10000] ;  /* 0x01000000bc48783b */ /* 0x000fe20000004200 */
[----:B------:R-:W-:Y:S02]  /*6110*/  FMNMX.FTZ R3, R171, R10, !PT ;  /* 0x0000000aab037209 */ /* 0x000fe40007810000 */
[----:B------:R-:W-:Y:S01]  /*6120*/  FMNMX.FTZ R10, R166, R9, !PT ;  /* 0x00000009a60a7209 */ /* 0x000fe20007810000 */
[----:B------:R-:W-:Y:S01]  /*6130*/  IMAD.WIDE.U32 R160, R160, -0x2daee0ad, RZ ;  /* 0xd2511f53a0a07825 */ /* 0x000fe200078e00ff */
[----:B------:R-:W-:Y:S02]  /*6140*/  LDSM.16.MT88.4 R88, [R185+0x10000] ;  /* 0x01000000b958783b */ /* 0x000fe40000004200 */
[----:B------:R-:W-:Y:S02]  /*6150*/  FMNMX.FTZ R9, R165, R10, !PT ;  /* 0x0000000aa5097209 */ /* 0x000fe40007810000 */
[----:B------:R-:W2:Y:S01]  /*6160*/  SHFL.BFLY PT, R132, R3, 0x2, 0x1f ;  /* 0x0c401f0003847f89 */ /* 0x000ea200000e0000 */
[----:B------:R-:W-:Y:S01]  /*6170*/  LOP3.LUT R162, R161, UR5, R222, 0x96, !PT ;  /* 0x00000005a1a27c12 */ /* 0x000fe2000f8e96de */
[----:B------:R-:W-:Y:S01]  /*6180*/  UIADD3 UR5, UR20, -0x61c88647, URZ ;  /* 0x9e3779b914057890 */ /* 0x000fe2000fffe03f */
[----:B------:R-:W-:Y:S01]  /*6190*/  FMNMX.FTZ R10, R164, R9, !PT ;  /* 0x00000009a40a7209 */ /* 0x000fe20007810000 */
[----:B------:R-:W-:Y:S02]  /*61a0*/  LDSM.16.MT88.4 R100, [R184+0xc000] ;  /* 0x00c00000b864783b */ /* 0x000fe40000004200 */
[----:B------:R-:W-:-:S02]  /*61b0*/  IMAD.WIDE.U32 R162, R162, -0x326172a9, RZ ;  /* 0xcd9e8d57a2a27825 */ /* 0x000fc400078e00ff */
[----:B------:R-:W3:Y:S04]  /*61c0*/  SHFL.BFLY PT, R11, R10, 0x2, 0x1f ;  /* 0x0c401f000a0b7f89 */ /* 0x000ee800000e0000 */
[----:B-1----:R-:W-:Y:S04]  /*61d0*/  LDSM.16.MT88.4 R20, [R184+0xc800] ;  /* 0x00c80000b814783b */ /* 0x002fe80000004200 */
[----:B------:R-:W-:Y:S04]  /*61e0*/  LDSM.16.MT88.4 R116, [R186+0xc000] ;  /* 0x00c00000ba74783b */ /* 0x000fe80000004200 */
[----:B------:R-:W-:Y:S01]  /*61f0*/  LDSM.16.MT88.4 R108, [R185+0xc000] ;  /* 0x00c00000b96c783b */ /* 0x000fe20000004200 */
[----:B--2---:R-:W-:Y:S01]  /*6200*/  FMNMX.FTZ R132, R3, R132, !PT ;  /* 0x0000008403847209 */ /* 0x004fe20007810000 */
[----:B------:R-:W-:Y:S01]  /*6210*/  IMAD.U32 R3, RZ, RZ, UR32 ;  /* 0x00000020ff037e24 */ /* 0x000fe2000f8e00ff */
[----:B------:R-:W-:Y:S01]  /*6220*/  UIADD3 UR32, UR32, 0x1, URZ ;  /* 0x0000000120207890 */ /* 0x000fe2000fffe03f */
[----:B------:R-:W-:Y:S03]  /*6230*/  LDSM.16.MT88.4 R24, [R185+0xc800] ;  /* 0x00c80000b918783b */ /* 0x000fe60000004200 */
[----:B------:R-:W-:Y:S01]  /*6240*/  LOP3.LUT R3, R223, UR21, R3, 0x96, !PT ;  /* 0x00000015df037c12 */ /* 0x000fe2000f8e9603 */
[----:B------:R-:W1:Y:S01]  /*6250*/  SHFL.BFLY PT, R9, R132, 0x1, 0x1f ;  /* 0x0c201f0084097f89 */ /* 0x000e6200000e0000 */
[----:B---3--:R-:W-:Y:S01]  /*6260*/  FMNMX.FTZ R6, R10, R11, !PT ;  /* 0x0000000b0a067209 */ /* 0x008fe20007810000 */
[----:B------:R-:W-:-:S02]  /*6270*/  IMAD.U32 R222, RZ, RZ, UR32 ;  /* 0x00000020ffde7e24 */ /* 0x000fc4000f8e00ff */
[----:B------:R-:W-:Y:S01]  /*6280*/  IMAD.WIDE.U32 R14, R3, -0x326172a9, RZ ;  /* 0xcd9e8d57030e7825 */ /* 0x000fe200078e00ff */
[----:B------:R-:W-:Y:S02]  /*6290*/  LDSM.16.MT88.4 R28, [R186+0xc800] ;  /* 0x00c80000ba1c783b */ /* 0x000fe40000004200 */
[----:B------:R-:W-:Y:S02]  /*62a0*/  LOP3.LUT R222, R223, UR21, R222, 0x96, !PT ;  /* 0x00000015dfde7c12 */ /* 0x000fe4000f8e96de */
[----:B------:R-:W-:Y:S02]  /*62b0*/  LOP3.LUT R3, R15, UR5, R220, 0x96, !PT ;  /* 0x000000050f037c12 */ /* 0x000fe4000f8e96dc */
[----:B------:R-:W-:Y:S01]  /*62c0*/  LOP3.LUT R14, R163, UR30, R14, 0x96, !PT ;  /* 0x0000001ea30e7c12 */ /* 0x000fe2000f8e960e */
[----:B------:R-:W-:-:S04]  /*62d0*/  IMAD.WIDE.U32 R222, R222, -0x326172a9, RZ ;  /* 0xcd9e8d57dede7825 */ /* 0x000fc800078e00ff */
[----:B------:R-:W-:Y:S01]  /*62e0*/  IMAD.WIDE.U32 R16, R3, -0x2daee0ad, RZ ;  /* 0xd2511f5303107825 */ /* 0x000fe200078e00ff */
[----:B------:R-:W-:Y:S01]  /*62f0*/  LOP3.LUT R220, R223, UR5, R220, 0x96, !PT ;  /* 0x00000005dfdc7c12 */ /* 0x000fe2000f8e96dc */
[----:B------:R-:W2:Y:S02]  /*6300*/  SHFL.BFLY PT, R3, R6, 0x1, 0x1f ;  /* 0x0c201f0006037f89 */ /* 0x000ea400000e0000 */
[----:B------:R-:W-:Y:S01]  /*6310*/  IMAD.WIDE.U32 R14, R14, -0x2daee0ad, RZ ;  /* 0xd2511f530e0e7825 */ /* 0x000fe200078e00ff */
[----:B-1----:R-:W-:-:S03]  /*6320*/  FMNMX.FTZ R132, R132, R9, !PT ;  /* 0x0000000984847209 */ /* 0x002fc60007810000 */
[----:B------:R-:W-:Y:S01]  /*6330*/  IMAD.WIDE.U32 R220, R220, -0x2daee0ad, RZ ;  /* 0xd2511f53dcdc7825 */ /* 0x000fe200078e00ff */
[----:B------:R-:W-:Y:S02]  /*6340*/  LOP3.LUT R9, R17, UR29, R160, 0x96, !PT ;  /* 0x0000001d11097c12 */ /* 0x000fe4000f8e96a0 */
[----:B------:R-:W-:Y:S01]  /*6350*/  LOP3.LUT R16, R15, UR25, R16, 0x96, !PT ;  /* 0x000000190f107c12 */ /* 0x000fe2000f8e9610 */
[C---:B------:R-:W-:Y:S01]  /*6360*/  FMUL.FTZ R218, R132.reuse, c[0x0][0x23c] ;  /* 0x00008f0084da7a20 */ /* 0x040fe20000410000 */
[----:B------:R-:W-:Y:S01]  /*6370*/  FSETP.NEU.FTZ.AND P1, PT, R132, -INF , PT ;  /* 0xff8000008400780b */ /* 0x000fe20003f3d000 */
[----:B------:R-:W-:-:S03]  /*6380*/  IMAD.WIDE.U32 R10, R9, -0x326172a9, RZ ;  /* 0xcd9e8d57090a7825 */ /* 0x000fc600078e00ff */
[----:B------:R-:W-:Y:S01]  /*6390*/  FSEL R218, R218, RZ, P1 ;  /* 0x000000ffdada7208 */ /* 0x000fe20000800000 */
[----:B------:R-:W-:Y:S01]  /*63a0*/  IMAD.WIDE.U32 R16, R16, -0x326172a9, RZ ;  /* 0xcd9e8d5710107825 */ /* 0x000fe200078e00ff */
[----:B------:R-:W-:-:S03]  /*63b0*/  LOP3.LUT R9, R11, UR26, R162, 0x96, !PT ;  /* 0x0000001a0b097c12 */ /* 0x000fc6000f8e96a2 */
[----:B------:R-:W-:Y:S01]  /*63c0*/  FFMA.FTZ R156, R36, c[0x0][0x23c], -R218 ;  /* 0x00008f00249c7a23 */ /* 0x000fe200000108da */
[----:B------:R-:W-:Y:S01]  /*63d0*/  LOP3.LUT R10, R17, UR23, R10, 0x96, !PT ;  /* 0x00000017110a7c12 */ /* 0x000fe2000f8e960a */
[----:B------:R-:W-:Y:S01]  /*63e0*/  IMAD.WIDE.U32 R18, R9, -0x2daee0ad, RZ ;  /* 0xd2511f5309127825 */ /* 0x000fe200078e00ff */
[----:B--2---:R-:W-:-:S03]  /*63f0*/  FMNMX.FTZ R3, R6, R3, !PT ;  /* 0x0000000306037209 */ /* 0x004fc60007810000 */
[----:B------:R-:W-:Y:S01]  /*6400*/  IMAD.WIDE.U32 R10, R10, -0x2daee0ad, RZ ;  /* 0xd2511f530a0a7825 */ /* 0x000fe200078e00ff */
[----:B------:R-:W-:Y:S01]  /*6410*/  LOP3.LUT R14, R19, UR22, R14, 0x96, !PT ;  /* 0x00000016130e7c12 */ /* 0x000fe2000f8e960e */
[----:B------:R-:W-:Y:S01]  /*6420*/  MUFU.EX2 R156, R156 ;  /* 0x0000009c009c7308 */ /* 0x000fe20000000800 */
[C---:B------:R-:W-:Y:S01]  /*6430*/  FSETP.NEU.FTZ.AND P1, PT, R3.reuse, -INF , PT ;  /* 0xff8000000300780b */ /* 0x040fe20003f3d000 */
[----:B------:R-:W-:Y:S01]  /*6440*/  FMUL.FTZ R167, R3, c[0x0][0x23c] ;  /* 0x00008f0003a77a20 */ /* 0x000fe20000410000 */
[----:B------:R-:W-:Y:S01]  /*6450*/  LOP3.LUT R18, R11, UR15, R18, 0x96, !PT ;  /* 0x0000000f0b127c12 */ /* 0x000fe2000f8e9612 */
[----:B------:R-:W-:-:S03]  /*6460*/  IMAD.WIDE.U32 R14, R14, -0x326172a9, RZ ;  /* 0xcd9e8d570e0e7825 */ /* 0x000fc600078e00ff */
[----:B------:R-:W-:Y:S01]  /*6470*/  FSEL R167, R167, RZ, P1 ;  /* 0x000000ffa7a77208 */ /* 0x000fe20000800000 */
[----:B------:R-:W-:-:S04]  /*6480*/  IMAD.WIDE.U32 R18, R18, -0x326172a9, RZ ;  /* 0xcd9e8d5712127825 */ /* 0x000fc800078e00ff */
[----:B------:R-:W-:Y:S01]  /*6490*/  FFMA.FTZ R153, R37, c[0x0][0x23c], -R218 ;  /* 0x00008f0025997a23 */ /* 0x000fe200000108da */
[----:B------:R-:W-:Y:S01]  /*64a0*/  LOP3.LUT R6, R18, 0xffff, RZ, 0xc0, !PT ;  /* 0x0000ffff12067812 */ /* 0x000fe200078ec0ff */
[--C-:B------:R-:W-:Y:S01]  /*64b0*/  FFMA.FTZ R152, R34, c[0x0][0x23c], -R167.reuse ;  /* 0x00008f0022987a23 */ /* 0x100fe200000108a7 */
[----:B------:R-:W-:Y:S01]  /*64c0*/  SHF.R.U32.HI R11, RZ, 0x10, R18 ;  /* 0x00000010ff0b7819 */ /* 0x000fe20000011612 */
[--C-:B------:R-:W-:Y:S01]  /*64d0*/  FFMA.FTZ R159, R2, c[0x0][0x23c], -R167.reuse ;  /* 0x00008f00029f7a23 */ /* 0x100fe200000108a7 */
[----:B------:R-:W-:Y:S01]  /*64e0*/  LOP3.LUT R9, R19, UR31, R14, 0x96, !PT ;  /* 0x0000001f13097c12 */ /* 0x000fe2000f8e960e */
[----:B------:R-:W1:Y:S01]  /*64f0*/  MUFU.EX2 R153, R153 ;  /* 0x0000009900997308 */ /* 0x000e620000000800 */
[----:B------:R-:W-:Y:S01]  /*6500*/  SHF.R.U32.HI R14, RZ, 0x8, R6 ;  /* 0x00000008ff0e7819 */ /* 0x000fe20000011606 */
[--C-:B------:R-:W-:Y:S01]  /*6510*/  FFMA.FTZ R157, R38, c[0x0][0x23c], -R167.reuse ;  /* 0x00008f00269d7a23 */ /* 0x100fe200000108a7 */
[----:B------:R-:W-:Y:S01]  /*6520*/  SHF.R.U32.HI R6, RZ, 0x18, R18 ;  /* 0x00000018ff067819 */ /* 0x000fe20000011612 */
[----:B------:R-:W-:Y:S01]  /*6530*/  FFMA.FTZ R150, R32, c[0x0][0x23c], -R167 ;  /* 0x00008f0020967a23 */ /* 0x000fe200000108a7 */
[----:B------:R-:W-:Y:S01]  /*6540*/  LOP3.LUT R11, R11, 0xff, RZ, 0xc0, !PT ;  /* 0x000000ff0b0b7812 */ /* 0x000fe200078ec0ff */
[----:B------:R-:W-:Y:S01]  /*6550*/  FFMA.FTZ R154, R39, c[0x0][0x23c], -R218 ;  /* 0x00008f00279a7a23 */ /* 0x000fe200000108da */
[----:B------:R-:W-:Y:S01]  /*6560*/  LOP3.LUT R5, R9, 0xffff, RZ, 0xc0, !PT ;  /* 0x0000ffff09057812 */ /* 0x000fe200078ec0ff */
[----:B------:R-:W-:Y:S01]  /*6570*/  MUFU.EX2 R152, R152 ;  /* 0x0000009800987308 */ /* 0x000fe20000000800 */
[----:B------:R-:W-:Y:S01]  /*6580*/  PRMT R11, R11, 0x5410, R6 ;  /* 0x000054100b0b7816 */ /* 0x000fe20000000006 */
[--C-:B------:R-:W-:Y:S01]  /*6590*/  FFMA.FTZ R135, R41, c[0x0][0x23c], -R218.reuse ;  /* 0x00008f0029877a23 */ /* 0x100fe200000108da */
[--C-:B------:R-:W-:Y:S01]  /*65a0*/  SHF.R.U32.HI R2, RZ, 0x10, R9.reuse ;  /* 0x00000010ff027819 */ /* 0x100fe20000011609 */
[----:B------:R-:W-:Y:S01]  /*65b0*/  FFMA.FTZ R134, R35, c[0x0][0x23c], -R218 ;  /* 0x00008f0023867a23 */ /* 0x000fe200000108da */
[----:B------:R-:W-:Y:S01]  /*65c0*/  LOP3.LUT R6, R15, UR16, R16, 0x96, !PT ;  /* 0x000000100f067c12 */ /* 0x000fe2000f8e9610 */
[--C-:B------:R-:W-:Y:S01]  /*65d0*/  FFMA.FTZ R133, R33, c[0x0][0x23c], -R218.reuse ;  /* 0x00008f0021857a23 */ /* 0x100fe200000108da */
[----:B------:R-:W-:Y:S01]  /*65e0*/  LOP3.LUT R0, R9, 0xff, RZ, 0xc0, !PT ;  /* 0x000000ff09007812 */ /* 0x000fe200078ec0ff */
[----:B------:R-:W2:Y:S01]  /*65f0*/  MUFU.EX2 R159, R159 ;  /* 0x0000009f009f7308 */ /* 0x000ea20000000800 */
[----:B------:R-:W-:Y:S01]  /*6600*/  SHF.R.U32.HI R9, RZ, 0x18, R9 ;  /* 0x00000018ff097819 */ /* 0x000fe20000011609 */
[----:B------:R-:W-:Y:S01]  /*6610*/  IMAD.WIDE.U32 R6, R6, -0x2daee0ad, RZ ;  /* 0xd2511f5306067825 */ /* 0x000fe200078e00ff */
[----:B------:R-:W-:Y:S01]  /*6620*/  SHF.R.U32.HI R5, RZ, 0x8, R5 ;  /* 0x00000008ff057819 */ /* 0x000fe20000011605 */
[----:B------:R-:W3:Y:S01]  /*6630*/  LDSM.16.MT88.4 R32, [R184+0x10000] ;  /* 0x01000000b820783b */ /* 0x000ee20000004200 */
[----:B------:R-:W-:Y:S01]  /*6640*/  LOP3.LUT R2, R2, 0xff, RZ, 0xc0, !PT ;  /* 0x000000ff02027812 */ /* 0x000fe200078ec0ff */
[--C-:B------:R-:W-:Y:S01]  /*6650*/  HSET2.LE.AND R99, R11, R158.reuse, PT ;  /* 0x0000009e0b637233 */ /* 0x100fe20003803000 */
[----:B------:R-:W-:Y:S01]  /*6660*/  PRMT R5, R0, 0x5410, R5 ;  /* 0x0000541000057816 */ /* 0x000fe20000000005 */
[----:B------:R-:W-:Y:S01]  /*6670*/  MUFU.EX2 R157, R157 ;  /* 0x0000009d009d7308 */ /* 0x000fe20000000800 */
[----:B------:R-:W-:Y:S01]  /*6680*/  PRMT R9, R2, 0x5410, R9 ;  /* 0x0000541002097816 */ /* 0x000fe20000000009 */
[----:B------:R-:W-:Y:S01]  /*6690*/  FFMA.FTZ R151, R61, c[0x0][0x23c], -R218 ;  /* 0x00008f003d977a23 */ /* 0x000fe200000108da */
[----:B------:R-:W-:Y:S01]  /*66a0*/  LOP3.LUT R4, R6, 0xffff, RZ, 0xc0, !PT ;  /* 0x0000ffff06047812 */ /* 0x000fe200078ec0ff */
[--C-:B------:R-:W-:Y:S01]  /*66b0*/  HSET2.LE.AND R96, R5, R158.reuse, PT ;  /* 0x0000009e05607233 */ /* 0x100fe20003803000 */
[----:B------:R-:W-:Y:S01]  /*66c0*/  LOP3.LUT R17, R18, 0xff, RZ, 0xc0, !PT ;  /* 0x000000ff12117812 */ /* 0x000fe200078ec0ff */
[--C-:B------:R-:W-:Y:S01]  /*66d0*/  HSET2.LE.AND R97, R9, R158.reuse, PT ;  /* 0x0000009e09617233 */ /* 0x100fe20003803000 */
[----:B-1----:R-:W-:Y:S01]  /*66e0*/  F2FP.BF16.PACK_AB R5, R153, R156 ;  /* 0x0000009c9905723e */ /* 0x002fe200000010ff */
[----:B------:R-:W1:Y:S01]  /*66f0*/  MUFU.EX2 R150, R150 ;  /* 0x0000009600967308 */ /* 0x000e620000000800 */
[----:B--2---:R-:W-:Y:S01]  /*6700*/  F2FP.BF16.PACK_AB R0, R159, R152 ;  /* 0x000000989f00723e */ /* 0x004fe200000010ff */
        /* <DEDUP_REMOVED lines=9> */
[----:B------:R-:W-:Y:S01]  /*67a0*/  LOP3.LUT R96, R96, R5, RZ, 0xc0, !PT ;  /* 0x0000000560607212 */ /* 0x000fe200078ec0ff */
[--C-:B------:R-:W-:Y:S01]  /*67b0*/  HSET2.LE.AND R17, R17, R158.reuse, PT ;  /* 0x0000009e11117233 */ /* 0x100fe20003803000 */
[----:B------:R-:W-:Y:S01]  /*67c0*/  LOP3.LUT R10, R7, UR4, R10, 0x96, !PT ;  /* 0x00000004070a7c12 */ /* 0x000fe2000f8e960a */
[----:B------:R-:W2:Y:S01]  /*67d0*/  LDSM.16.MT88.4 R40, [R188+0xe000] ;  /* 0x00e00000bc28783b */ /* 0x000ea20000004200 */
[--C-:B------:R-:W-:Y:S01]  /*67e0*/  SHF.R.U32.HI R0, RZ, 0x10, R6.reuse ;  /* 0x00000010ff007819 */ /* 0x100fe20000011606 */
[----:B------:R-:W4:Y:S01]  /*67f0*/  MUFU.EX2 R135, R135 ;  /* 0x0000008700877308 */ /* 0x000f220000000800 */
[----:B------:R-:W-:Y:S01]  /*6800*/  SHF.R.U32.HI R143, RZ, 0x18, R6 ;  /* 0x00000018ff8f7819 */ /* 0x000fe20000011606 */
[--C-:B------:R-:W-:Y:S01]  /*6810*/  FFMA.FTZ R211, R170, c[0x0][0x23c], -R167.reuse ;  /* 0x00008f00aad37a23 */ /* 0x100fe200000108a7 */
[----:B------:R-:W-:Y:S01]  /*6820*/  PRMT R9, R9, 0x5410, R4 ;  /* 0x0000541009097816 */ /* 0x000fe20000000004 */
[--C-:B------:R-:W-:Y:S01]  /*6830*/  FFMA.FTZ R170, R136, c[0x0][0x23c], -R167.reuse ;  /* 0x00008f0088aa7a23 */ /* 0x100fe200000108a7 */
[----:B------:R-:W5:Y:S01]  /*6840*/  LDSM.16.MT88.4 R4, [R188+0xc800] ;  /* 0x00c80000bc04783b */ /* 0x000f620000004200 */
[----:B-1----:R-:W-:Y:S01]  /*6850*/  F2FP.BF16.PACK_AB R2, R150, R157 ;  /* 0x0000009d9602723e */ /* 0x002fe200000010ff */
[--C-:B------:R-:W-:Y:S01]  /*6860*/  FFMA.FTZ R169, R138, c[0x0][0x23c], -R167.reuse ;  /* 0x00008f008aa97a23 */ /* 0x100fe200000108a7 */
[----:B------:R-:W-:Y:S01]  /*6870*/  LOP3.LUT R8, R0, 0xff, RZ, 0xc0, !PT ;  /* 0x000000ff00087812 */ /* 0x000fe200078ec0ff */
[----:B------:R-:W-:Y:S01]  /*6880*/  MUFU.EX2 R151, R151 ;  /* 0x0000009700977308 */ /* 0x000fe20000000800 */
[----:B------:R-:W-:Y:S01]  /*6890*/  LOP3.LUT R99, R99, R2, RZ, 0xc0, !PT ;  /* 0x0000000263637212 */ /* 0x000fe200078ec0ff */
[----:B------:R-:W-:Y:S01]  /*68a0*/  FFMA.FTZ R2, R13, c[0x0][0x23c], -R218 ;  /* 0x00008f000d027a23 */ /* 0x000fe200000108da */
[C---:B------:R-:W-:Y:S01]  /*68b0*/  LOP3.LUT R16, R10.reuse, 0xffff, RZ, 0xc0, !PT ;  /* 0x0000ffff0a107812 */ /* 0x040fe200078ec0ff */
[--C-:B------:R-:W-:Y:S01]  /*68c0*/  HSET2.LE.AND R142, R9, R158.reuse, PT ;  /* 0x0000009e098e7233 */ /* 0x100fe20003803000 */
[----:B------:R-:W-:Y:S01]  /*68d0*/  SHF.R.U32.HI R141, RZ, 0x10, R10 ;  /* 0x00000010ff8d7819 */ /* 0x000fe2000001160a */
[----:B------:R-:W-:Y:S01]  /*68e0*/  LDSM.16.MT88.4 R12, [R188+0xe800] ;  /* 0x00e80000bc0c783b */ /* 0x000fe20000004200 */
[----:B----4-:R-:W-:Y:S01]  /*68f0*/  F2FP.BF16.PACK_AB R98, R135, R154 ;  /* 0x0000009a8762723e */ /* 0x010fe200000010ff */
[----:B------:R-:W-:Y:S01]  /*6900*/  MUFU.EX2 R134, R134 ;  /* 0x0000008600867308 */ /* 0x000fe20000000800 */
[----:B------:R-:W-:Y:S01]  /*6910*/  LOP3.LUT R161, R10, 0xff, RZ, 0xc0, !PT ;  /* 0x000000ff0aa17812 */ /* 0x000fe200078ec0ff */
[----:B------:R-:W-:Y:S01]  /*6920*/  FFMA.FTZ R216, R216, c[0x0][0x23c], -R167 ;  /* 0x00008f00d8d87a23 */ /* 0x000fe200000108a7 */
[----:B------:R-:W-:Y:S01]  /*6930*/  LOP3.LUT R98, R17, R98, RZ, 0xc0, !PT ;  /* 0x0000006211627212 */ /* 0x000fe200078ec0ff */
[----:B------:R-:W-:Y:S01]  /*6940*/  FFMA.FTZ R219, R219, c[0x0][0x23c], -R218 ;  /* 0x00008f00dbdb7a23 */ /* 0x000fe200000108da */
[----:B------:R-:W-:Y:S01]  /*6950*/  SHF.R.U32.HI R10, RZ, 0x18, R10 ;  /* 0x00000018ff0a7819 */ /* 0x000fe2000001160a */
[----:B------:R-:W-:Y:S01]  /*6960*/  FFMA.FTZ R213, R213, c[0x0][0x23c], -R218 ;  /* 0x00008f00d5d57a23 */ /* 0x000fe200000108da */
[----:B------:R-:W-:Y:S01]  /*6970*/  SHF.R.U32.HI R16, RZ, 0x8, R16 ;  /* 0x00000008ff107819 */ /* 0x000fe20000011610 */
[----:B------:R-:W-:Y:S01]  /*6980*/  MUFU.EX2 R133, R133 ;  /* 0x0000008500857308 */ /* 0x000fe20000000800 */
[----:B------:R-:W-:Y:S01]  /*6990*/  LOP3.LUT R141, R141, 0xff, RZ, 0xc0, !PT ;  /* 0x000000ff8d8d7812 */ /* 0x000fe200078ec0ff */
[C---:B------:R-:W-:Y:S01]  /*69a0*/  HMMA.16816.F32.BF16 R128, R96.reuse, R124, RZ ;  /* 0x0000007c6080723c */ /* 0x040fe200000418ff */
[----:B------:R-:W-:Y:S01]  /*69b0*/  PRMT R143, R8, 0x5410, R143 ;  /* 0x00005410088f7816 */ /* 0x000fe2000000008f */
[--C-:B------:R-:W-:Y:S01]  /*69c0*/  FFMA.FTZ R168, R168, c[0x0][0x23c], -R167.reuse ;  /* 0x00008f00a8a87a23 */ /* 0x100fe200000108a7 */
[----:B------:R-:W-:Y:S01]  /*69d0*/  PRMT R161, R161, 0x5410, R16 ;  /* 0x00005410a1a17816 */ /* 0x000fe20000000010 */
[--C-:B------:R-:W-:Y:S01]  /*69e0*/  FFMA.FTZ R165, R165, c[0x0][0x23c], -R167.reuse ;  /* 0x00008f00a5a57a23 */ /* 0x100fe200000108a7 */
[----:B------:R-:W-:Y:S01]  /*69f0*/  PRMT R141, R141, 0x5410, R10 ;  /* 0x000054108d8d7816 */ /* 0x000fe2000000000a */
[----:B------:R-:W1:Y:S01]  /*6a00*/  MUFU.EX2 R2, R2 ;  /* 0x0000000200027308 */ /* 0x000e620000000800 */
[--C-:B------:R-:W-:Y:S01]  /*6a10*/  HSET2.LE.AND R143, R143, R158.reuse, PT ;  /* 0x0000009e8f8f7233 */ /* 0x100fe20003803000 */
[C---:B------:R-:W-:Y:S01]  /*6a20*/  HMMA.16816.F32.BF16 R124, R96.reuse, R126, RZ ;  /* 0x0000007e607c723c */ /* 0x040fe200000418ff */
[--C-:B------:R-:W-:Y:S01]  /*6a30*/  HSET2.LE.AND R140, R161, R158.reuse, PT ;  /* 0x0000009ea18c7233 */ /* 0x100fe20003803000 */
[----:B------:R-:W-:Y:S01]  /*6a40*/  LDSM.16.MT88.4 R16, [R186+0xe800] ;  /* 0x00e80000ba10783b */ /* 0x000fe20000004200 */
[----:B------:R-:W-:Y:S01]  /*6a50*/  HSET2.LE.AND R141, R141, R158, PT ;  /* 0x0000009e8d8d7233 */ /* 0x000fe20003803000 */
[----:B------:R-:W-:Y:S01]  /*6a60*/  LOP3.LUT R161, R221, UR29, R160, 0x96, !PT ;  /* 0x0000001ddda17c12 */ /* 0x000fe2000f8e96a0 */
[----:B------:R-:W-:Y:S01]  /*6a70*/  FFMA.FTZ R160, R147, c[0x0][0x23c], -R218 ;  /* 0x00008f0093a07a23 */ /* 0x000fe200000108da */
[----:B------:R-:W-:Y:S01]  /*6a80*/  MUFU.EX2 R148, R148 ;  /* 0x0000009400947308 */ /* 0x000fe20000000800 */
[----:B------:R-:W-:Y:S01]  /*6a90*/  FFMA.FTZ R164, R164, c[0x0][0x23c], -R167 ;  /* 0x00008f00a4a47a23 */ /* 0x000fe200000108a7 */
[----:B---3--:R-:W-:Y:S01]  /*6aa0*/  HMMA.16816.F32.BF16 R92, R96, R32, RZ ;  /* 0x00000020605c723c */ /* 0x008fe200000418ff */
[----:B------:R-:W-:-:S02]  /*6ab0*/  FADD.FTZ R153, R156, R153 ;  /* 0x000000999c997221 */ /* 0x000fc40000010000 */
[----:B------:R-:W-:Y:S02]  /*6ac0*/  FADD.FTZ R152, R152, R159 ;  /* 0x0000009f98987221 */ /* 0x000fe40000010000 */
[----:B------:R-:W-:Y:S01]  /*6ad0*/  FADD.FTZ R154, R154, R153 ;  /* 0x000000999a9a7221 */ /* 0x000fe20000010000 */
        /* <DEDUP_REMOVED lines=9> */
[----:B------:R-:W-:Y:S01]  /*6b70*/  FADD.FTZ R157, R150, R157 ;  /* 0x0000009d969d7221 */ /* 0x000fe20000010000 */
[----:B------:R-:W-:Y:S01]  /*6b80*/  HMMA.16816.F32.BF16 R56, R96, R58, RZ ;  /* 0x0000003a6038723c */ /* 0x000fe200000418ff */
[----:B------:R-:W-:-:S04]  /*6b90*/  FADD.FTZ R151, R151, R154 ;  /* 0x0000009a97977221 */ /* 0x000fc80000010000 */
[----:B------:R-:W-:Y:S01]  /*6ba0*/  FADD.FTZ R134, R134, R151 ;  /* 0x0000009786867221 */ /* 0x000fe20000010000 */
[----:B------:R-:W3:Y:S02]  /*6bb0*/  MUFU.EX2 R155, R155 ;  /* 0x0000009b009b7308 */ /* 0x000ee40000000800 */
[----:B------:R-:W-:Y:S01]  /*6bc0*/  HMMA.16816.F32.BF16 R44, R96, R48, RZ ;  /* 0x00000030602c723c */ /* 0x000fe200000418ff */
[----:B------:R-:W-:-:S04]  /*6bd0*/  FADD.FTZ R133, R133, R134 ;  /* 0x0000008685857221 */ /* 0x000fc80000010000 */
[----:B------:R-:W-:Y:S01]  /*6be0*/  FADD.FTZ R133, R2, R133 ;  /* 0x0000008502857221 */ /* 0x000fe20000010000 */
[----:B-1----:R-:W-:Y:S01]  /*6bf0*/  F2FP.BF16.PACK_AB R144, R0, R149 ;  /* 0x000000950090723e */ /* 0x002fe200000010ff */
[----:B------:R-:W1:Y:S01]  /*6c00*/  LDSM.16.MT88.4 R8, [R185+0xe800] ;  /* 0x00e80000b908783b */ /* 0x000e620000004200 */
[----:B--2---:R-:W-:Y:S01]  /*6c10*/  HMMA.16816.F32.BF16 R36, R96, R40, RZ ;  /* 0x000000286024723c */ /* 0x004fe200000418ff */
[----:B------:R-:W-:Y:S01]  /*6c20*/  MUFU.EX2 R160, R160 ;  /* 0x000000a000a07308 */ /* 0x000fe20000000800 */
[----:B------:R-:W-:Y:S02]  /*6c30*/  LOP3.LUT R143, R143, R144, RZ, 0xc0, !PT ;  /* 0x000000908f8f7212 */ /* 0x000fe400078ec0ff */
[----:B---3--:R-:W-:Y:S01]  /*6c40*/  F2FP.BF16.PACK_AB R32, R155, R148 ;  /* 0x000000949b20723e */ /* 0x008fe200000010ff */
[----:B------:R-:W-:-:S03]  /*6c50*/  FADD.FTZ R148, R148, R157 ;  /* 0x0000009d94947221 */ /* 0x000fc60000010000 */
[----:B------:R-:W-:Y:S01]  /*6c60*/  HMMA.16816.F32.BF16 R60, R96, R64, RZ ;  /* 0x00000040603c723c */ /* 0x000fe200000418ff */
[----:B------:R-:W-:Y:S01]  /*6c70*/  MUFU.EX2 R211, R211 ;  /* 0x000000d300d37308 */ /* 0x000fe20000000800 */
[----:B------:R-:W-:Y:S01]  /*6c80*/  LOP3.LUT R141, R141, R32, RZ, 0xc0, !PT ;  /* 0x000000208d8d7212 */ /* 0x000fe200078ec0ff */
[----:B------:R-:W-:-:S04]  /*6c90*/  FADD.FTZ R148, R155, R148 ;  /* 0x000000949b947221 */ /* 0x000fc80000010000 */
[----:B------:R-:W-:Y:S01]  /*6ca0*/  FADD.FTZ R149, R149, R148 ;  /* 0x0000009495957221 */ /* 0x000fe20000010000 */
[----:B------:R-:W-:Y:S01]  /*6cb0*/  HMMA.16816.F32.BF16 R40, R96, R42, RZ ;  /* 0x0000002a6028723c */ /* 0x000fe200000418ff */
[----:B------:R-:W-:Y:S02]  /*6cc0*/  MUFU.EX2 R170, R170 ;  /* 0x000000aa00aa7308 */ /* 0x000fe40000000800 */
[----:B------:R-:W-:-:S05]  /*6cd0*/  FADD.FTZ R0, R0, R149 ;  /* 0x0000009500007221 */ /* 0x000fca0000010000 */
[C---:B-----5:R-:W-:Y:S01]  /*6ce0*/  HMMA.16816.F32.BF16 R128, R140.reuse, R4, R128 ;  /* 0x000000048c80723c */ /* 0x060fe20000041880 */
[----:B------:R-:W-:Y:S07]  /*6cf0*/  MUFU.EX2 R169, R169 ;  /* 0x000000a900a97308 */ /* 0x000fee0000000800 */
[----:B------:R-:W-:Y:S01]  /*6d00*/  HMMA.16816.F32.BF16 R124, R140, R6, R124 ;  /* 0x000000068c7c723c */ /* 0x000fe2000004187c */
[----:B------:R-:W2:Y:S01]  /*6d10*/  LDSM.16.MT88.4 R4, [R184+0xe800] ;  /* 0x00e80000b804783b */ /* 0x000ea20000004200 */
[----:B------:R-:W-:Y:S06]  /*6d20*/  MUFU.EX2 R216, R216 ;  /* 0x000000d800d87308 */ /* 0x000fec0000000800 */
[----:B------:R-:W-:Y:S02]  /*6d30*/  HMMA.16816.F32.BF16 R64, R96, R66, RZ ;  /* 0x000000426040723c */ /* 0x000fe400000418ff */
[----:B------:R-:W-:Y:S06]  /*6d40*/  MUFU.EX2 R219, R219 ;  /* 0x000000db00db7308 */ /* 0x000fec0000000800 */
[C---:B-1----:R-:W-:Y:S02]  /*6d50*/  HMMA.16816.F32.BF16 R52, R140.reuse, R8, R52 ;  /* 0x000000088c34723c */ /* 0x042fe40000041834 */
[----:B------:R-:W-:Y:S06]  /*6d60*/  MUFU.EX2 R213, R213 ;  /* 0x000000d500d57308 */ /* 0x000fec0000000800 */
[C---:B------:R-:W-:Y:S01]  /*6d70*/  HMMA.16816.F32.BF16 R56, R140.reuse, R10, R56 ;  /* 0x0000000a8c38723c */ /* 0x040fe20000041838 */
[----:B------:R-:W1:Y:S01]  /*6d80*/  LDSM.16.MT88.4 R8, [R186+0x10800] ;  /* 0x01080000ba08783b */ /* 0x000e620000004200 */
[----:B------:R-:W-:Y:S06]  /*6d90*/  MUFU.EX2 R168, R168 ;  /* 0x000000a800a87308 */ /* 0x000fec0000000800 */
[----:B------:R-:W-:Y:S02]  /*6da0*/  HMMA.16816.F32.BF16 R44, R140, R16, R44 ;  /* 0x000000108c2c723c */ /* 0x000fe4000004182c */
[----:B------:R-:W-:Y:S05]  /*6db0*/  MUFU.EX2 R165, R165 ;  /* 0x000000a500a57308 */ /* 0x000fea0000000800 */
[----:B------:R-:W-:Y:S01]  /*6dc0*/  LOP3.LUT R16, R163, UR30, R222, 0x96, !PT ;  /* 0x0000001ea3107c12 */ /* 0x000fe2000f8e96de */
[----:B------:R-:W-:Y:S01]  /*6dd0*/  HMMA.16816.F32.BF16 R48, R96, R50, RZ ;  /* 0x000000326030723c */ /* 0x000fe200000418ff */
[----:B------:R-:W-:Y:S01]  /*6de0*/  IMAD.WIDE.U32 R222, R161, -0x326172a9, RZ ;  /* 0xcd9e8d57a1de7825 */ /* 0x000fe200078e00ff */
[----:B------:R-:W-:Y:S03]  /*6df0*/  MUFU.EX2 R164, R164 ;  /* 0x000000a400a47308 */ /* 0x000fe60000000800 */
[----:B------:R-:W-:Y:S01]  /*6e00*/  IMAD.WIDE.U32 R16, R16, -0x2daee0ad, RZ ;  /* 0xd2511f5310107825 */ /* 0x000fe200078e00ff */
[----:B------:R-:W-:-:S02]  /*6e10*/  LOP3.LUT R162, R223, UR26, R162, 0x96, !PT ;  /* 0x0000001adfa27c12 */ /* 0x000fc4000f8e96a2 */
        /* <DEDUP_REMOVED lines=10> */
[C---:B--2---:R-:W-:Y:S01]  /*6ec0*/  HMMA.16816.F32.BF16 R60, R140.reuse, R4, R60 ;  /* 0x000000048c3c723c */ /* 0x044fe2000004183c */
[----:B------:R-:W-:Y:S01]  /*6ed0*/  IMAD.WIDE.U32 R222, R222, -0x2daee0ad, RZ ;  /* 0xd2511f53dede7825 */ /* 0x000fe200078e00ff */
[----:B------:R-:W-:Y:S06]  /*6ee0*/  MUFU.EX2 R163, R163 ;  /* 0x000000a300a37308 */ /* 0x000fec0000000800 */
[----:B------:R-:W-:Y:S01]  /*6ef0*/  HMMA.16816.F32.BF16 R64, R140, R6, R64 ;  /* 0x000000068c40723c */ /* 0x000fe20000041840 */
[----:B------:R-:W2:Y:S07]  /*6f00*/  LDSM.16.MT88.4 R4, [R185+0x10800] ;  /* 0x01080000b904783b */ /* 0x000eae0000004200 */
        /* <DEDUP_REMOVED lines=16> */
[----:B-1----:R-:W-:Y:S02]  /*7010*/  HMMA.16816.F32.BF16 R76, R140, R8, R76 ;  /* 0x000000088c4c723c */ /* 0x002fe4000004184c */
        /* <DEDUP_REMOVED lines=9> */
[----:B------:R-:W1:Y:S06]  /*70b0*/  LDSM.16.MT88.4 R12, [R188+0xd000] ;  /* 0x00d00000bc0c783b */ /* 0x000e6c0000004200 */
[----:B------:R-:W-:Y:S01]  /*70c0*/  MUFU.EX2 R218, R218 ;  /* 0x000000da00da7308 */ /* 0x000fe20000000800 */
[C---:B------:R-:W-:Y:S07]  /*70d0*/  HMMA.16816.F32.BF16 R80, R140.reuse, R10, R80 ;  /* 0x0000000a8c50723c */ /* 0x040fee0000041850 */
[----:B------:R-:W-:Y:S01]  /*70e0*/  LOP3.LUT R10, R8, 0xffff, RZ, 0xc0, !PT ;  /* 0x0000ffff080a7812 */ /* 0x000fe200078ec0ff */
[----:B--2---:R-:W-:Y:S01]  /*70f0*/  HMMA.16816.F32.BF16 R84, R140, R4, R84 ;  /* 0x000000048c54723c */ /* 0x004fe20000041854 */
[----:B------:R-:W2:Y:S02]  /*7100*/  MUFU.EX2 R171, R171 ;  /* 0x000000ab00ab7308 */ /* 0x000ea40000000800 */
        /* <DEDUP_REMOVED lines=47> */
[C---:B-1----:R-:W-:Y:S08]  /*7400*/  HMMA.16816.F32.BF16 R128, R16.reuse, R12, R128 ;  /* 0x0000000c1080723c */ /* 0x042ff00000041880 */
[C---:B------:R-:W-:Y:S01]  /*7410*/  HMMA.16816.F32.BF16 R124, R16.reuse, R14, R124 ;  /* 0x0000000e107c723c */ /* 0x040fe2000004187c */
[----:B------:R-:W1:Y:S07]  /*7420*/  LDSM.16.MT88.4 R12, [R188+0x11000] ;  /* 0x01100000bc0c783b */ /* 0x000e6e0000004200 */
        /* <DEDUP_REMOVED lines=11> */
[----:B------:R-:W2:Y:S07]  /*74e0*/  LDSM.16.MT88.4 R28, [R188+0xf000] ;  /* 0x00f00000bc1c783b */ /* 0x000eae0000004200 */
[----:B------:R-:W-:Y:S01]  /*74f0*/  HMMA.16816.F32.BF16 R96, R140, R146, R96 ;  /* 0x000000928c60723c */ /* 0x000fe20000041860 */
[----:B------:R-:W2:Y:S04]  /*7500*/  LDSM.16.MT88.4 R144, [R184+0x11000] ;  /* 0x01100000b890783b */ /* 0x000ea80000004200 */
[----:B------:R-:W-:Y:S03]  /*7510*/  LDSM.16.MT88.4 R140, [R186+0xd800] ;  /* 0x00d80000ba8c783b */ /* 0x000fe60000004200 */
[C---:B-1----:R-:W-:Y:S07]  /*7520*/  HMMA.16816.F32.BF16 R68, R16.reuse, R12, R68 ;  /* 0x0000000c1044723c */ /* 0x042fee0000041844 */
        /* <DEDUP_REMOVED lines=21> */
[----:B------:R-:W1:Y:S01]  /*7680*/  LDSM.16.MT88.4 R8, [R188+0xf800] ;  /* 0x00f80000bc08783b */ /* 0x000e620000004200 */
[----:B------:R-:W-:Y:S02]  /*7690*/  SHF.R.U32.HI R4, RZ, 0x8, R4 ;  /* 0x00000008ff047819 */ /* 0x000fe40000011604 */
[----:B------:R-:W-:Y:S01]  /*76a0*/  HMMA.16816.F32.BF16 R120, R16, R136, R120 ;  /* 0x000000881078723c */ /* 0x000fe20000041878 */
[----:B------:R-:W-:Y:S01]  /*76b0*/  LOP3.LUT R25, R12, 0xff, RZ, 0xc0, !PT ;  /* 0x000000ff0c197812 */ /* 0x000fe200078ec0ff */
[----:B------:R-:W-:Y:S01]  /*76c0*/  HSET2.LE.AND R5, R5, R158, PT ;  /* 0x0000009e05057233 */ /* 0x000fe20003803000 */
[----:B------:R-:W-:-:S02]  /*76d0*/  PRMT R21, R21, 0x5410, R4 ;  /* 0x0000541015157816 */ /* 0x000fc40000000004 */
[----:B------:R-:W-:Y:S02]  /*76e0*/  PRMT R25, R25, 0x5410, R20 ;  /* 0x0000541019197816 */ /* 0x000fe40000000014 */
[----:B--2---:R-:W-:Y:S01]  /*76f0*/  F2FP.BF16.PACK_AB R20, R171, R168 ;  /* 0x000000a8ab14723e */ /* 0x004fe200000010ff */
        /* <DEDUP_REMOVED lines=138> */
[----:B------:R-:W-:-:S03]  /*7fa0*/  @!P2 LEA.HI.X R29, R0, c[0x0][0x174], R5, 0x1, P0 ;  /* 0x00005d00001daa11 */ /* 0x000fc600000f0c05 */
        /* <DEDUP_REMOVED lines=31> */
[----:B------:R-:W1:Y:S04]  /*81a0*/  LDSM.16.M88.4 R32, [R193+0x6800] ;  /* 0x00680000c120783b */ /* 0x000e680000000200 */
[----:B------:R-:W1:Y:S04]  /*81b0*/  LDSM.16.M88.4 R24, [R193+0x7000] ;  /* 0x00700000c118783b */ /* 0x000e680000000200 */
[----:B---3--:R-:W3:Y:S04]  /*81c0*/  LDSM.16.M88.4 R8, [R193+0x7800] ;  /* 0x00780000c108783b */ /* 0x008ee80000000200 */
[----:B------:R-:W-:Y:S04]  /*81d0*/  LDSM.16.M88.4 R156, [R192] ;  /* 0x00000000c09c783b */ /* 0x000fe80000000200 */
[----:B----4-:R-:W4:Y:S04]  /*81e0*/  LDSM.16.M88.4 R4, [R191] ;  /* 0x00000000bf04783b */ /* 0x010f280000000200 */
[----:B------:R-:W3:Y:S04]  /*81f0*/  LDSM.16.M88.4 R144, [R183] ;  /* 0x00000000b790783b */ /* 0x000ee80000000200 */
[----:B-----5:R-:W5:Y:S04]  /*8200*/  LDSM.16.M88.4 R20, [R182] ;  /* 0x00000000b614783b */ /* 0x020f680000000200 */
[----:B------:R-:W3:Y:S04]  /*8210*/  LDSM.16.M88.4 R224, [R181] ;  /* 0x00000000b5e0783b */ /* 0x000ee80000000200 */
[----:B------:R-:W-:Y:S01]  /*8220*/  LDSM.16.M88.4 R148, [R187+0x6000] ;  /* 0x00600000bb94783b */ /* 0x000fe20000000200 */
[C---:B--2---:R-:W-:Y:S03]  /*8230*/  HMMA.16816.F32.BF16 R12, R160.reuse, R140, RZ ;  /* 0x0000008ca00c723c */ /* 0x044fe600000418ff */
[----:B-1----:R-:W-:Y:S04]  /*8240*/  LDSM.16.M88.4 R16, [R187+0x6800] ;  /* 0x00680000bb10783b */ /* 0x002fe80000000200 */
[----:B------:R-:W-:Y:S01]  /*8250*/  LDSM.16.M88.4 R220, [R187+0x7800] ;  /* 0x00780000bbdc783b */ /* 0x000fe20000000200 */
[C---:B------:R-:W-:Y:S03]  /*8260*/  HMMA.16816.F32.BF16 R140, R160.reuse, R142, RZ ;  /* 0x0000008ea08c723c */ /* 0x040fe600000418ff */
[----:B------:R-:W-:Y:S04]  /*8270*/  LDSM.16.M88.4 R152, [R189] ;  /* 0x00000000bd98783b */ /* 0x000fe80000000200 */
[----:B------:R-:W-:Y:S01]  /*8280*/  LDSM.16.M88.4 R168, [R180] ;  /* 0x00000000b4a8783b */ /* 0x000fe20000000200 */
[C---:B------:R-:W-:Y:S03]  /*8290*/  HMMA.16816.F32.BF16 R136, R160.reuse, R32, RZ ;  /* 0x00000020a088723c */ /* 0x040fe600000418ff */
[----:B------:R-:W0:Y:S05]  /*82a0*/  LDGDEPBAR ;  /* 0x00000000000079af */ /* 0x000e2a0000000000 */
[C---:B------:R-:W-:Y:S08]  /*82b0*/  HMMA.16816.F32.BF16 R32, R160.reuse, R34, RZ ;  /* 0x00000022a020723c */ /* 0x040ff000000418ff */
[C---:B------:R-:W-:Y:S08]  /*82c0*/  HMMA.16816.F32.BF16 R28, R160.reuse, R24, RZ ;  /* 0x00000018a01c723c */ /* 0x040ff000000418ff */
[C---:B------:R-:W-:Y:S08]  /*82d0*/  HMMA.16816.F32.BF16 R24, R160.reuse, R26, RZ ;  /* 0x0000001aa018723c */ /* 0x040ff000000418ff */
[C---:B---3--:R-:W-:Y:S08]  /*82e0*/  HMMA.16816.F32.BF16 R164, R160.reuse, R8, RZ ;  /* 0x00000008a0a4723c */ /* 0x048ff000000418ff */
[----:B------:R-:W-:Y:S01]  /*82f0*/  HMMA.16816.F32.BF16 R160, R160, R10, RZ ;  /* 0x0000000aa0a0723c */ /* 0x000fe200000418ff */
[----:B------:R-:W1:Y:S07]  /*8300*/  LDSM.16.M88.4 R8, [R190] ;  /* 0x00000000be08783b */ /* 0x000e6e0000000200 */
[C---:B----4-:R-:W-:Y:S08]  /*8310*/  HMMA.16816.F32.BF16 R12, R156.reuse, R4, R12 ;  /* 0x000000049c0c723c */ /* 0x050ff0000004180c */
[C---:B------:R-:W-:Y:S01]  /*8320*/  HMMA.16816.F32.BF16 R140, R156.reuse, R6, R140 ;  /* 0x000000069c8c723c */ /* 0x040fe2000004188c */
[----:B------:R-:W2:Y:S07]  /*8330*/  LDSM.16.M88.4 R4, [R187+0x7000] ;  /* 0x00700000bb04783b */ /* 0x000eae0000000200 */
[C---:B------:R-:W-:Y:S08]  /*8340*/  HMMA.16816.F32.BF16 R136, R156.reuse, R144, R136 ;  /* 0x000000909c88723c */ /* 0x040ff00000041888 */
[C---:B------:R-:W-:Y:S01]  /*8350*/  HMMA.16816.F32.BF16 R32, R156.reuse, R146, R32 ;  /* 0x000000929c20723c */ /* 0x040fe20000041820 */
[----:B------:R-:W3:Y:S07]  /*8360*/  LDSM.16.M88.4 R144, [R180+0x800] ;  /* 0x00080000b490783b */ /* 0x000eee0000000200 */
[C---:B-----5:R-:W-:Y:S08]  /*8370*/  HMMA.16816.F32.BF16 R28, R156.reuse, R20, R28 ;  /* 0x000000149c1c723c */ /* 0x060ff0000004181c */
        /* <DEDUP_REMOVED lines=105> */
[----:B------:R-:W-:-:S02]  /*8a10*/  ISETP.LT.OR P5, PT, R0, R203, P5 ;  /* 0x000000cb0000720c */ /* 0x000fc40002fa1670 */
[----:B------:R-:W-:-:S05]  /*8a20*/  IADD3 R16, R0, 0x8, RZ ;  /* 0x0000000800107810 */ /* 0x000fca0007ffe0ff */
[----:B------:R-:W-:Y:S01]  /*8a30*/  HMMA.16816.F32.BF16 R32, R156, R154, R32 ;  /* 0x0000009a9c20723c */ /* 0x000fe20000041820 */
[----:B------:R-:W2:Y:S01]  /*8a40*/  LDSM.16.M88.4 R152, [R187+0xa800] ;  /* 0x00a80000bb98783b */ /* 0x000ea20000000200 */
[--C-:B------:R-:W-:Y:S02]  /*8a50*/  IMAD.IADD R133, R207, 0x1, -R16.reuse ;  /* 0x00000001cf857824 */ /* 0x100fe400078e0a10 */
[----:B------:R-:W-:-:S03]  /*8a60*/  IMAD.IADD R134, R204, 0x1, -R16 ;  /* 0x00000001cc867824 */ /* 0x000fc600078e0a10 */
[----:B------:R-:W-:Y:S01]  /*8a70*/  IABS R133, R133 ;  /* 0x0000008500857213 */ /* 0x000fe20000000000 */
[----:B-1----:R-:W-:Y:S01]  /*8a80*/  HMMA.16816.F32.BF16 R12, R8, R4, R12 ;  /* 0x00000004080c723c */ /* 0x002fe2000004180c */
[----:B------:R-:W-:-:S04]  /*8a90*/  IABS R134, R134 ;  /* 0x0000008600867213 */ /* 0x000fc80000000000 */
[----:B------:R-:W-:Y:S02]  /*8aa0*/  I2F R133, R133 ;  /* 0x0000008500857306 */ /* 0x000fe40000201400 */
[----:B------:R-:W-:Y:S01]  /*8ab0*/  IMAD.IADD R4, R204, 0x1, -R0 ;  /* 0x00000001cc047824 */ /* 0x000fe200078e0a00 */
[----:B------:R-:W-:Y:S01]  /*8ac0*/  HMMA.16816.F32.BF16 R140, R20, R18, R140 ;  /* 0x00000012148c723c */ /* 0x000fe2000004188c */
[----:B------:R-:W-:-:S03]  /*8ad0*/  IMAD.MOV.U32 R5, RZ, RZ, R2 ;  /* 0x000000ffff057224 */ /* 0x000fc600078e0002 */
[----:B------:R-:W-:Y:S02]  /*8ae0*/  IABS R2, R4 ;  /* 0x0000000400027213 */ /* 0x000fe40000000000 */
[----:B------:R-:W-:Y:S01]  /*8af0*/  IADD3 R4, R0, 0x1, RZ ;  /* 0x0000000100047810 */ /* 0x000fe20007ffe0ff */
[----:B------:R-:W1:Y:S01]  /*8b00*/  I2F R5, R5 ;  /* 0x0000000500057306 */ /* 0x000e620000201400 */
[----:B------:R-:W-:Y:S02]  /*8b10*/  HMMA.16816.F32.BF16 R160, R156, R146, R160 ;  /* 0x000000929ca0723c */ /* 0x000fe400000418a0 */
[C---:B------:R-:W-:Y:S02]  /*8b20*/  ISETP.GE.AND P6, PT, R4.reuse, R205, PT ;  /* 0x000000cd0400720c */ /* 0x040fe40003fc6270 */
[C---:B------:R-:W-:Y:S02]  /*8b30*/  ISETP.GE.AND P1, PT, R4.reuse, R202, PT ;  /* 0x000000ca0400720c */ /* 0x040fe40003f26270 */
[C---:B------:R-:W-:Y:S01]  /*8b40*/  ISETP.LT.OR P6, PT, R4.reuse, R206, P6 ;  /* 0x000000ce0400720c */ /* 0x040fe200037c1670 */
[----:B------:R3:W4:Y:S01]  /*8b50*/  I2F R17, R2 ;  /* 0x0000000200117306 */ /* 0x0007220000201400 */
[----:B------:R-:W-:Y:S01]  /*8b60*/  ISETP.LT.OR P1, PT, R4, R203, P1 ;  /* 0x000000cb0400720c */ /* 0x000fe20000f21670 */
[----:B------:R-:W-:Y:S01]  /*8b70*/  HMMA.16816.F32.BF16 R164, R220, R168, R164 ;  /* 0x000000a8dca4723c */ /* 0x000fe200000418a4 */
[----:B-1----:R-:W-:-:S07]  /*8b80*/  FFMA.FTZ R147, R5, -UR13, R12 ;  /* 0x8000000d05937c23 */ /* 0x002fce000801000c */
[----:B------:R-:W-:Y:S01]  /*8b90*/  HMMA.16816.F32.BF16 R140, R8, R6, R140 ;  /* 0x00000006088c723c */ /* 0x000fe2000004188c */
[----:B------:R-:W-:Y:S02]  /*8ba0*/  FSEL R147, R147, -INF , !P0 ;  /* 0xff80000093937808 */ /* 0x000fe40004000000 */
[----:B------:R-:W-:Y:S01]  /*8bb0*/  ISETP.GE.AND P0, PT, R16, R205, PT ;  /* 0x000000cd1000720c */ /* 0x000fe20003f06270 */
[--C-:B---3--:R-:W-:Y:S02]  /*8bc0*/  IMAD.IADD R2, R207, 0x1, -R4.reuse ;  /* 0x00000001cf027824 */ /* 0x108fe400078e0a04 */
[----:B------:R-:W-:Y:S02]  /*8bd0*/  IMAD.IADD R4, R204, 0x1, -R4 ;  /* 0x00000001cc047824 */ /* 0x000fe400078e0a04 */
[----:B--2---:R-:W-:Y:S01]  /*8be0*/  HMMA.16816.F32.BF16 R136, R20, R152, R136 ;  /* 0x000000981488723c */ /* 0x004fe20000041888 */
[----:B------:R-:W-:Y:S02]  /*8bf0*/  ISETP.LT.OR P0, PT, R16, R206, P0 ;  /* 0x000000ce1000720c */ /* 0x000fe40000701670 */
[----:B------:R-:W-:Y:S01]  /*8c00*/  IABS R18, R2 ;  /* 0x0000000200127213 */ /* 0x000fe20000000000 */
[----:B----4-:R-:W-:Y:S01]  /*8c10*/  FFMA.FTZ R2, R17, -UR13, R14 ;  /* 0x8000000d11027c23 */ /* 0x010fe2000801000e */
[----:B------:R-:W-:-:S02]  /*8c20*/  IABS R14, R4 ;  /* 0x00000004000e7213 */ /* 0x000fc40000000000 */
[----:B------:R-:W1:Y:S01]  /*8c30*/  LDSM.16.M88.4 R4, [R180+0x4800] ;  /* 0x00480000b404783b */ /* 0x000e620000000200 */
[----:B------:R2:W3:Y:S01]  /*8c40*/  I2F R12, R18 ;  /* 0x00000012000c7306 */ /* 0x0004e20000201400 */
[----:B------:R-:W-:Y:S01]  /*8c50*/  FSEL R2, R2, -INF , !P5 ;  /* 0xff80000002027808 */ /* 0x000fe20006800000 */
[----:B------:R-:W-:Y:S01]  /*8c60*/  HMMA.16816.F32.BF16 R28, R156, R148, R28 ;  /* 0x000000949c1c723c */ /* 0x000fe2000004181c */
[----:B------:R-:W-:-:S04]  /*8c70*/  ISETP.GE.AND P5, PT, R16, R202, PT ;  /* 0x000000ca1000720c */ /* 0x000fc80003fa6270 */
[----:B------:R-:W-:Y:S01]  /*8c80*/  ISETP.LT.OR P5, PT, R16, R203, P5 ;  /* 0x000000cb1000720c */ /* 0x000fe20002fa1670 */
[----:B------:R-:W4:Y:S01]  /*8c90*/  I2F R14, R14 ;  /* 0x0000000e000e7306 */ /* 0x000f220000201400 */
[----:B------:R-:W-:Y:S01]  /*8ca0*/  FFMA.FTZ R133, R133, -UR13, R140 ;  /* 0x8000000d85857c23 */ /* 0x000fe2000801008c */
[----:B------:R-:W-:Y:S01]  /*8cb0*/  HMMA.16816.F32.BF16 R24, R156, R150, R24 ;  /* 0x000000969c18723c */ /* 0x000fe20000041818 */
[----:B--2---:R-:W2:Y:S01]  /*8cc0*/  LDSM.16.M88.4 R16, [R187+0xb000] ;  /* 0x00b00000bb10783b */ /* 0x004ea20000000200 */
[----:B---3--:R-:W-:Y:S01]  /*8cd0*/  FFMA.FTZ R153, R12, -UR13, R13 ;  /* 0x8000000d0c997c23 */ /* 0x008fe2000801000d */
[----:B------:R-:W-:Y:S01]  /*8ce0*/  IADD3 R12, R0, 0x9, RZ ;  /* 0x00000009000c7810 */ /* 0x000fe20007ffe0ff */
[----:B------:R-:W-:-:S04]  /*8cf0*/  IMAD.MOV.U32 R13, RZ, RZ, R134 ;  /* 0x000000ffff0d7224 */ /* 0x000fc800078e0086 */
[----:B------:R-:W-:Y:S01]  /*8d00*/  HMMA.16816.F32.BF16 R164, R156, R144, R164 ;  /* 0x000000909ca4723c */ /* 0x000fe200000418a4 */
[----:B------:R-:W-:Y:S01]  /*8d10*/  FSEL R153, R153, -INF , !P6 ;  /* 0xff80000099997808 */ /* 0x000fe20007000000 */
[----:B----4-:R-:W-:Y:S01]  /*8d20*/  FFMA.FTZ R15, R14, -UR13, R15 ;  /* 0x8000000d0e0f7c23 */ /* 0x010fe2000801000f */
[----:B------:R-:W-:Y:S01]  /*8d30*/  ISETP.GE.AND P6, PT, R12, R205, PT ;  /* 0x000000cd0c00720c */ /* 0x000fe20003fc6270 */
[----:B------:R-:W3:Y:S01]  /*8d40*/  I2F R13, R13 ;  /* 0x0000000d000d7306 */ /* 0x000ee20000201400 */
[--C-:B------:R-:W-:Y:S02]  /*8d50*/  IMAD.IADD R14, R207, 0x1, -R12.reuse ;  /* 0x00000001cf0e7824 */ /* 0x100fe400078e0a0c */
[----:B------:R-:W-:Y:S01]  /*8d60*/  FSEL R159, R133, -INF , !P0 ;  /* 0xff800000859f7808 */ /* 0x000fe20004000000 */
[----:B------:R-:W-:Y:S01]  /*8d70*/  HMMA.16816.F32.BF16 R32, R20, R154, R32 ;  /* 0x0000009a1420723c */ /* 0x000fe20000041820 */
[----:B------:R-:W-:Y:S01]  /*8d80*/  FSEL R236, R15, -INF , !P1 ;  /* 0xff8000000fec7808 */ /* 0x000fe20004800000 */
[----:B------:R-:W-:Y:S01]  /*8d90*/  IMAD.IADD R15, R204, 0x1, -R12 ;  /* 0x00000001cc0f7824 */ /* 0x000fe200078e0a0c */
[----:B------:R-:W-:-:S02]  /*8da0*/  ISETP.GE.AND P1, PT, R12, R202, PT ;  /* 0x000000ca0c00720c */ /* 0x000fc40003f26270 */
[C---:B------:R-:W-:Y:S02]  /*8db0*/  ISETP.LT.OR P6, PT, R12.reuse, R206, P6 ;  /* 0x000000ce0c00720c */ /* 0x040fe400037c1670 */
[----:B------:R-:W-:Y:S02]  /*8dc0*/  ISETP.LT.OR P1, PT, R12, R203, P1 ;  /* 0x000000cb0c00720c */ /* 0x000fe40000f21670 */
[----:B------:R-:W-:Y:S01]  /*8dd0*/  IADD3 R12, R0, 0x10, RZ ;  /* 0x00000010000c7810 */ /* 0x000fe20007ffe0ff */
[----:B-1----:R-:W-:Y:S01]  /*8de0*/  HMMA.16816.F32.BF16 R136, R8, R4, R136 ;  /* 0x000000040888723c */ /* 0x002fe20000041888 */
[----:B------:R-:W-:Y:S02]  /*8df0*/  IABS R15, R15 ;  /* 0x0000000f000f7213 */ /* 0x000fe40000000000 */
[----:B------:R-:W-:Y:S01]  /*8e00*/  IABS R14, R14 ;  /* 0x0000000e000e7213 */ /* 0x000fe20000000000 */
[----:B---3--:R-:W-:Y:S01]  /*8e10*/  FFMA.FTZ R13, R13, -UR13, R142 ;  /* 0x8000000d0d0d7c23 */ /* 0x008fe2000801008e */
[----:B------:R-:W-:Y:S01]  /*8e20*/  I2F R134, R15 ;  /* 0x0000000f00867306 */ /* 0x000fe20000201400 */
[----:B------:R-:W-:Y:S01]  /*8e30*/  ISETP.GE.AND P0, PT, R12, R205, PT ;  /* 0x000000cd0c00720c */ /* 0x000fe20003f06270 */
[--C-:B------:R-:W-:Y:S01]  /*8e40*/  IMAD.IADD R5, R207, 0x1, -R12.reuse ;  /* 0x00000001cf057824 */ /* 0x100fe200078e0a0c */
[----:B------:R-:W-:Y:S01]  /*8e50*/  IADD3 R4, R0, 0x11, RZ ;  /* 0x0000001100047810 */ /* 0x000fe20007ffe0ff */
[----:B------:R-:W-:Y:S01]  /*8e60*/  IMAD.IADD R133, R204, 0x1, -R12 ;  /* 0x00000001cc857824 */ /* 0x000fe200078e0a0c */
[----:B------:R-:W-:-:S02]  /*8e70*/  FSEL R238, R13, -INF , !P5 ;  /* 0xff8000000dee7808 */ /* 0x000fc40006800000 */
[----:B------:R-:W-:Y:S01]  /*8e80*/  IABS R5, R5 ;  /* 0x0000000500057213 */ /* 0x000fe20000000000 */
[----:B------:R-:W1:Y:S01]  /*8e90*/  I2F R14, R14 ;  /* 0x0000000e000e7306 */ /* 0x000e620000201400 */
[C---:B------:R-:W-:Y:S01]  /*8ea0*/  ISETP.GE.AND P5, PT, R12.reuse, R202, PT ;  /* 0x000000ca0c00720c */ /* 0x040fe20003fa6270 */
[----:B------:R-:W-:Y:S01]  /*8eb0*/  HMMA.16816.F32.BF16 R32, R8, R6, R32 ;  /* 0x000000060820723c */ /* 0x000fe20000041820 */
[C---:B------:R-:W-:Y:S02]  /*8ec0*/  ISETP.LT.OR P0, PT, R12.reuse, R206, P0 ;  /* 0x000000ce0c00720c */ /* 0x040fe40000701670 */
[----:B------:R-:W-:Y:S01]  /*8ed0*/  ISETP.LT.OR P5, PT, R12, R203, P5 ;  /* 0x000000cb0c00720c */ /* 0x000fe20002fa1670 */
[----:B------:R-:W-:Y:S01]  /*8ee0*/  IMAD.IADD R12, R207, 0x1, -R4 ;  /* 0x00000001cf0c7824 */ /* 0x000fe200078e0a04 */
[----:B------:R-:W-:Y:S01]  /*8ef0*/  IABS R133, R133 ;  /* 0x0000008500857213 */ /* 0x000fe20000000000 */
[----:B------:R-:W3:Y:S02]  /*8f00*/  I2F R5, R5 ;  /* 0x0000000500057306 */ /* 0x000ee40000201400 */
[----:B--2---:R-:W-:Y:S01]  /*8f10*/  HMMA.16816.F32.BF16 R28, R20, R16, R28 ;  /* 0x00000010141c723c */ /* 0x004fe2000004181c */
[----:B------:R-:W-:Y:S01]  /*8f20*/  IABS R12, R12 ;  /* 0x0000000c000c7213 */ /* 0x000fe20000000000 */
[----:B-1----:R-:W-:-:S04]  /*8f30*/  FFMA.FTZ R14, R14, -UR13, R141 ;  /* 0x8000000d0e0e7c23 */ /* 0x002fc8000801008d */
[----:B------:R1:W2:Y:S01]  /*8f40*/  I2F R140, R12 ;  /* 0x0000000c008c7306 */ /* 0x0002a20000201400 */
[----:B------:R-:W-:Y:S01]  /*8f50*/  FFMA.FTZ R16, R134, -UR13, R143 ;  /* 0x8000000d86107c23 */ /* 0x000fe2000801008f */
[----:B------:R-:W-:Y:S01]  /*8f60*/  HMMA.16816.F32.BF16 R24, R20, R18, R24 ;  /* 0x000000121418723c */ /* 0x000fe20000041818 */
[----:B------:R-:W-:Y:S01]  /*8f70*/  IMAD.IADD R134, R204, 0x1, -R4 ;  /* 0x00000001cc867824 */ /* 0x000fe200078e0a04 */
[----:B------:R-:W-:Y:S02]  /*8f80*/  FSEL R17, R14, -INF , !P6 ;  /* 0xff8000000e117808 */ /* 0x000fe40007000000 */
[----:B------:R-:W-:Y:S01]  /*8f90*/  FSEL R16, R16, -INF , !P1 ;  /* 0xff80000010107808 */ /* 0x000fe20004800000 */
[----:B---3--:R-:W-:Y:S01]  /*8fa0*/  FFMA.FTZ R5, R5, -UR13, R136 ;  /* 0x8000000d05057c23 */ /* 0x008fe20008010088 */
[----:B------:R-:W-:Y:S01]  /*8fb0*/  IABS R134, R134 ;  /* 0x0000008600867213 */ /* 0x000fe20000000000 */
[----:B------:R-:W3:Y:S01]  /*8fc0*/  I2F R133, R133 ;  /* 0x0000008500857306 */ /* 0x000ee20000201400 */
[----:B------:R-:W-:-:S02]  /*8fd0*/  ISETP.GE.AND P6, PT, R4, R205, PT ;  /* 0x000000cd0400720c */ /* 0x000fc40003fc6270 */
[C---:B------:R-:W-:Y:S01]  /*8fe0*/  ISETP.GE.AND P1, PT, R4.reuse, R202, PT ;  /* 0x000000ca0400720c */ /* 0x040fe20003f26270 */
[----:B------:R-:W-:Y:S01]  /*8ff0*/  IMAD.MOV.U32 R136, RZ, RZ, R134 ;  /* 0x000000ffff887224 */ /* 0x000fe200078e0086 */
[C---:B------:R-:W-:Y:S01]  /*9000*/  ISETP.LT.OR P6, PT, R4.reuse, R206, P6 ;  /* 0x000000ce0400720c */ /* 0x040fe200037c1670 */
[----:B-1----:R-:W1:Y:S01]  /*9010*/  LDSM.16.M88.4 R12, [R180+0x5000] ;  /* 0x00500000b40c783b */ /* 0x002e620000000200 */
[----:B------:R-:W-:Y:S01]  /*9020*/  ISETP.LT.OR P1, PT, R4, R203, P1 ;  /* 0x000000cb0400720c */ /* 0x000fe20000f21670 */
[----:B--2---:R-:W-:Y:S01]  /*9030*/  FFMA.FTZ R137, R140, -UR13, R137 ;  /* 0x8000000d8c897c23 */ /* 0x004fe20008010089 */
[C---:B------:R-:W-:Y:S01]  /*9040*/  IADD3 R4, R0.reuse, 0x18, RZ ;  /* 0x0000001800047810 */ /* 0x040fe20007ffe0ff */
[----:B------:R-:W2:Y:S01]  /*9050*/  I2F R136, R136 ;  /* 0x0000008800887306 */ /* 0x000ea20000201400 */
[----:B------:R-:W-:Y:S02]  /*9060*/  IADD3 R19, R0, 0x20, RZ ;  /* 0x0000002000137810 */ /* 0x000fe40007ffe0ff */
[----:B------:R-:W-:Y:S01]  /*9070*/  FSEL R137, R137, -INF , !P6 ;  /* 0xff80000089897808 */ /* 0x000fe20007000000 */
[----:B------:R-:W-:-:S02]  /*9080*/  IMAD.IADD R135, R207, 0x1, -R4 ;  /* 0x00000001cf877824 */ /* 0x000fc400078e0a04 */
[----:B---3--:R-:W-:Y:S01]  /*9090*/  FFMA.FTZ R134, R133, -UR13, R138 ;  /* 0x8000000d85867c23 */ /* 0x008fe2000801008a */
[----:B------:R-:W-:Y:S01]  /*90a0*/  FSEL R133, R5, -INF , !P0 ;  /* 0xff80000005857808 */ /* 0x000fe20004000000 */
[----:B------:R-:W-:Y:S01]  /*90b0*/  IMAD.IADD R141, R204, 0x1, -R4 ;  /* 0x00000001cc8d7824 */ /* 0x000fe200078e0a04 */
[----:B------:R-:W-:Y:S02]  /*90c0*/  IABS R135, R135 ;  /* 0x0000008700877213 */ /* 0x000fe40000000000 */
[----:B------:R-:W-:Y:S02]  /*90d0*/  FSEL R134, R134, -INF , !P5 ;  /* 0xff80000086867808 */ /* 0x000fe40006800000 */
[----:B------:R-:W-:Y:S02]  /*90e0*/  IADD3 R138, R0, 0x19, RZ ;  /* 0x00000019008a7810 */ /* 0x000fe40007ffe0ff */
[----:B------:R-:W3:Y:S01]  /*90f0*/  I2F R135, R135 ;  /* 0x0000008700877306 */ /* 0x000ee20000201400 */
[----:B--2---:R-:W-:Y:S01]  /*9100*/  FFMA.FTZ R136, R136, -UR13, R139 ;  /* 0x8000000d88887c23 */ /* 0x004fe2000801008b */
[C---:B------:R-:W-:Y:S01]  /*9110*/  ISETP.GE.AND P0, PT, R4.reuse, R205, PT ;  /* 0x000000cd0400720c */ /* 0x040fe20003f06270 */
[----:B------:R-:W-:Y:S01]  /*9120*/  IMAD.IADD R18, R207, 0x1, -R138 ;  /* 0x00000001cf127824 */ /* 0x000fe200078e0a8a */
[----:B------:R-:W-:-:S02]  /*9130*/  ISETP.GE.AND P5, PT, R4, R202, PT ;  /* 0x000000ca0400720c */ /* 0x000fc40003fa6270 */
[----:B------:R-:W-:Y:S01]  /*9140*/  FSEL R220, R136, -INF , !P1 ;  /* 0xff80000088dc7808 */ /* 0x000fe20004800000 */
[----:B------:R-:W-:Y:S01]  /*9150*/  IMAD.IADD R136, R204, 0x1, -R138 ;  /* 0x00000001cc887824 */ /* 0x000fe200078e0a8a */
[C---:B------:R-:W-:Y:S02]  /*9160*/  ISETP.LT.OR P0, PT, R4.reuse, R206, P0 ;  /* 0x000000ce0400720c */ /* 0x040fe40000701670 */
[----:B------:R-:W-:Y:S02]  /*9170*/  ISETP.LT.OR P5, PT, R4, R203, P5 ;  /* 0x000000cb0400720c */ /* 0x000fe40002fa1670 */
[----:B------:R-:W2:Y:S01]  /*9180*/  LDSM.16.M88.4 R4, [R187+0xb800] ;  /* 0x00b80000bb04783b */ /* 0x000ea20000000200 */
[----:B------:R-:W-:Y:S02]  /*9190*/  IABS R141, R141 ;  /* 0x0000008d008d7213 */ /* 0x000fe40000000000 */
[----:B------:R-:W-:Y:S01]  /*91a0*/  IABS R136, R136 ;  /* 0x0000008800887213 */ /* 0x000fe20000000000 */
[----:B---3--:R-:W-:Y:S01]  /*91b0*/  FFMA.FTZ R135, R135, -UR13, R32 ;  /* 0x8000000d87877c23 */ /* 0x008fe20008010020 */
[----:B------:R-:W-:Y:S01]  /*91c0*/  IABS R18, R18 ;  /* 0x0000001200127213 */ /* 0x000fe20000000000 */
[----:B------:R-:W-:Y:S01]  /*91d0*/  IMAD.MOV.U32 R140, RZ, RZ, R141 ;  /* 0x000000ffff8c7224 */ /* 0x000fe200078e008d */
[C---:B------:R-:W-:Y:S01]  /*91e0*/  ISETP.GE.AND P6, PT, R138.reuse, R205, PT ;  /* 0x000000cd8a00720c */ /* 0x040fe20003fc6270 */
[----:B------:R-:W-:Y:S01]  /*91f0*/  IMAD.MOV.U32 R32, RZ, RZ, R136 ;  /* 0x000000ffff207224 */ /* 0x000fe200078e0088 */
[----:B-1----:R-:W-:Y:S01]  /*9200*/  HMMA.16816.F32.BF16 R28, R8, R12, R28 ;  /* 0x0000000c081c723c */ /* 0x002fe2000004181c */
[----:B------:R-:W1:Y:S01]  /*9210*/  I2F R139, R140 ;  /* 0x0000008c008b7306 */ /* 0x000e620000201400 */
[----:B------:R-:W-:Y:S01]  /*9220*/  ISETP.GE.AND P1, PT, R138, R202, PT ;  /* 0x000000ca8a00720c */ /* 0x000fe20003f26270 */
[----:B------:R-:W-:Y:S01]  /*9230*/  IMAD.IADD R136, R204, 0x1, -R19 ;  /* 0x00000001cc887824 */ /* 0x000fe200078e0a13 */
[----:B------:R-:W-:-:S02]  /*9240*/  ISETP.LT.OR P6, PT, R138, R206, P6 ;  /* 0x000000ce8a00720c */ /* 0x000fc400037c1670 */
[----:B------:R-:W-:Y:S01]  /*9250*/  ISETP.LT.OR P1, PT, R138, R203, P1 ;  /* 0x000000cb8a00720c */ /* 0x000fe20000f21670 */
[----:B------:R-:W-:Y:S01]  /*9260*/  IMAD.IADD R13, R207, 0x1, -R19 ;  /* 0x00000001cf0d7824 */ /* 0x000fe200078e0a13 */
[----:B------:R-:W-:Y:S01]  /*9270*/  IADD3 R12, R0, 0x21, RZ ;  /* 0x00000021000c7810 */ /* 0x000fe20007ffe0ff */
[----:B------:R-:W3:Y:S01]  /*9280*/  I2F R18, R18 ;  /* 0x0000001200127306 */ /* 0x000ee20000201400 */
[----:B------:R-:W-:Y:S01]  /*9290*/  FSEL R135, R135, -INF , !P0 ;  /* 0xff80000087877808 */ /* 0x000fe20004000000 */
[----:B------:R-:W-:Y:S01]  /*92a0*/  HMMA.16816.F32.BF16 R24, R8, R14, R24 ;  /* 0x0000000e0818723c */ /* 0x000fe20000041818 */
[----:B------:R-:W-:Y:S02]  /*92b0*/  IABS R13, R13 ;  /* 0x0000000d000d7213 */ /* 0x000fe40000000000 */
[----:B------:R-:W-:Y:S02]  /*92c0*/  ISETP.GE.AND P0, PT, R19, R205, PT ;  /* 0x000000cd1300720c */ /* 0x000fe40003f06270 */
[----:B------:R-:W-:Y:S01]  /*92d0*/  IABS R136, R136 ;  /* 0x0000008800887213 */ /* 0x000fe20000000000 */
[----:B------:R-:W4:Y:S01]  /*92e0*/  I2F R32, R32 ;  /* 0x0000002000207306 */ /* 0x000f220000201400 */
[----:B-1----:R-:W-:Y:S01]  /*92f0*/  FFMA.FTZ R34, R139, -UR13, R34 ;  /* 0x8000000d8b227c23 */ /* 0x002fe20008010022 */
[----:B------:R-:W-:-:S04]  /*9300*/  ISETP.LT.OR P0, PT, R19, R206, P0 ;  /* 0x000000ce1300720c */ /* 0x000fc80000701670 */
[----:B------:R-:W-:Y:S01]  /*9310*/  FSEL R168, R34, -INF , !P5 ;  /* 0xff80000022a87808 */ /* 0x000fe20006800000 */
[----:B------:R-:W-:Y:S01]  /*9320*/  IMAD.IADD R34, R207, 0x1, -R12 ;  /* 0x00000001cf227824 */ /* 0x000fe200078e0a0c */
[----:B------:R-:W1:Y:S01]  /*9330*/  I2F R13, R13 ;  /* 0x0000000d000d7306 */ /* 0x000e620000201400 */
[----:B---3--:R-:W-:Y:S01]  /*9340*/  FFMA.FTZ R18, R18, -UR13, R33 ;  /* 0x8000000d12127c23 */ /* 0x008fe20008010021 */
[C---:B------:R-:W-:Y:S02]  /*9350*/  ISETP.GE.AND P5, PT, R19.reuse, R202, PT ;  /* 0x000000ca1300720c */ /* 0x040fe40003fa6270 */
[----:B------:R-:W-:Y:S02]  /*9360*/  IABS R34, R34 ;  /* 0x0000002200227213 */ /* 0x000fe40000000000 */
[----:B------:R-:W-:Y:S01]  /*9370*/  FSEL R171, R18, -INF , !P6 ;  /* 0xff80000012ab7808 */ /* 0x000fe20007000000 */
[C---:B--2---:R-:W-:Y:S01]  /*9380*/  HMMA.16816.F32.BF16 R164, R20.reuse, R4, R164 ;  /* 0x0000000414a4723c */ /* 0x044fe200000418a4 */
[----:B----4-:R-:W-:Y:S01]  /*9390*/  FFMA.FTZ R32, R32, -UR13, R35 ;  /* 0x8000000d20207c23 */ /* 0x010fe20008010023 */
[----:B------:R-:W-:Y:S01]  /*93a0*/  ISETP.GE.AND P6, PT, R12, R205, PT ;  /* 0x000000cd0c00720c */ /* 0x000fe20003fc6270 */
[----:B------:R-:W2:Y:S01]  /*93b0*/  I2F R18, R34 ;  /* 0x0000002200127306 */ /* 0x000ea20000201400 */
[-C--:B------:R-:W-:Y:S01]  /*93c0*/  ISETP.LT.OR P5, PT, R19, R203.reuse, P5 ;  /* 0x000000cb1300720c */ /* 0x080fe20002fa1670 */
[----:B------:R-:W-:Y:S01]  /*93d0*/  IMAD.MOV.U32 R19, RZ, RZ, R136 ;  /* 0x000000ffff137224 */ /* 0x000fe200078e0088 */
[----:B------:R-:W-:Y:S01]  /*93e0*/  FSEL R218, R32, -INF , !P1 ;  /* 0xff80000020da7808 */ /* 0x000fe20004800000 */
[----:B------:R-:W-:Y:S01]  /*93f0*/  IMAD.IADD R4, R204, 0x1, -R12 ;  /* 0x00000001cc047824 */ /* 0x000fe200078e0a0c */
[C---:B------:R-:W-:Y:S01]  /*9400*/  ISETP.GE.AND P1, PT, R12.reuse, R202, PT ;  /* 0x000000ca0c00720c */ /* 0x040fe20003f26270 */
[----:B-1----:R-:W-:Y:S01]  /*9410*/  FFMA.FTZ R141, R13, -UR13, R28 ;  /* 0x8000000d0d8d7c23 */ /* 0x002fe2000801001c */
[C---:B------:R-:W-:Y:S01]  /*9420*/  ISETP.LT.OR P6, PT, R12.reuse, R206, P6 ;  /* 0x000000ce0c00720c */ /* 0x040fe200037c1670 */
[----:B------:R-:W1:Y:S01]  /*9430*/  I2F R19, R19 ;  /* 0x0000001300137306 */ /* 0x000e620000201400 */
[----:B------:R-:W-:Y:S01]  /*9440*/  ISETP.LT.OR P1, PT, R12, R203, P1 ;  /* 0x000000cb0c00720c */ /* 0x000fe20000f21670 */
[----:B------:R-:W-:Y:S01]  /*9450*/  HMMA.16816.F32.BF16 R160, R20, R6, R160 ;  /* 0x0000000614a0723c */ /* 0x000fe200000418a0 */
[----:B------:R-:W3:Y:S01]  /*9460*/  LDSM.16.M88.4 R12, [R180+0x5800] ;  /* 0x00580000b40c783b */ /* 0x000ee20000000200 */
[----:B------:R-:W-:Y:S01]  /*9470*/  IABS R4, R4 ;  /* 0x0000000400047213 */ /* 0x000fe20000000000 */
[----:B------:R-:W-:-:S04]  /*9480*/  DEPBAR.LE SB0, 0x0 ;  /* 0x000080000000791a */ /* 0x000fc80000000000 */
[----:B------:R-:W-:Y:S01]  /*9490*/  IADD3 R5, R0, 0x28, RZ ;  /* 0x0000002800057810 */ /* 0x000fe20007ffe0ff */
[----:B------:R-:W4:Y:S01]  /*94a0*/  I2F R4, R4 ;  /* 0x0000000400047306 */ /* 0x000f220000201400 */
[----:B------:R-:W-:Y:S01]  /*94b0*/  FSEL R141, R141, -INF , !P0 ;  /* 0xff8000008d8d7808 */ /* 0x000fe20004000000 */
[----:B--2---:R-:W-:Y:S01]  /*94c0*/  FFMA.FTZ R29, R18, -UR13, R29 ;  /* 0x8000000d121d7c23 */ /* 0x004fe2000801001d */
[----:B------:R-:W-:Y:S01]  /*94d0*/  IADD3 R28, R0, 0x29, RZ ;  /* 0x00000029001c7810 */ /* 0x000fe20007ffe0ff */
[--C-:B------:R-:W-:Y:S01]  /*94e0*/  IMAD.IADD R33, R204, 0x1, -R5.reuse ;  /* 0x00000001cc217824 */ /* 0x100fe200078e0a05 */
[----:B------:R-:W-:Y:S01]  /*94f0*/  BAR.SYNC.DEFER_BLOCKING 0x0 ;  /* 0x0000000000007b1d */ /* 0x000fe20000010000 */
[----:B-1----:R-:W-:Y:S01]  /*9500*/  FFMA.FTZ R19, R19, -UR13, R30 ;  /* 0x8000000d13137c23 */ /* 0x002fe2000801001e */
[----:B------:R-:W-:Y:S01]  /*9510*/  ISETP.GE.AND P0, PT, R5, R205, PT ;  /* 0x000000cd0500720c */ /* 0x000fe20003f06270 */
[C---:B------:R-:W-:Y:S01]  /*9520*/  IMAD.IADD R32, R207.reuse, 0x1, -R5 ;  /* 0x00000001cf207824 */ /* 0x040fe200078e0a05 */
[----:B------:R-:W-:Y:S01]  /*9530*/  IABS R33, R33 ;  /* 0x0000002100217213 */ /* 0x000fe20000000000 */
[----:B------:R-:W-:Y:S01]  /*9540*/  IMAD.IADD R30, R207, 0x1, -R28 ;  /* 0x00000001cf1e7824 */ /* 0x000fe200078e0a1c */
[----:B------:R-:W-:-:S02]  /*9550*/  FSEL R216, R19, -INF , !P5 ;  /* 0xff80000013d87808 */ /* 0x000fc40006800000 */
[C---:B------:R-:W-:Y:S02]  /*9560*/  ISETP.GE.AND P5, PT, R5.reuse, R202, PT ;  /* 0x000000ca0500720c */ /* 0x040fe40003fa6270 */
[----:B------:R-:W-:Y:S01]  /*9570*/  IADD3 R19, R0, 0x30, RZ ;  /* 0x0000003000137810 */ /* 0x000fe20007ffe0ff */
[----:B------:R-:W1:Y:S01]  /*9580*/  I2F R33, R33 ;  /* 0x0000002100217306 */ /* 0x000e620000201400 */
[----:B------:R-:W-:Y:S01]  /*9590*/  IABS R32, R32 ;  /* 0x0000002000207213 */ /* 0x000fe20000000000 */
[----:B----4-:R-:W-:Y:S01]  /*95a0*/  FFMA.FTZ R4, R4, -UR13, R31 ;  /* 0x8000000d04047c23 */ /* 0x010fe2000801001f */
[C---:B------:R-:W-:Y:S01]  /*95b0*/  ISETP.LT.OR P0, PT, R5.reuse, R206, P0 ;  /* 0x000000ce0500720c */ /* 0x040fe20000701670 */
[C-C-:B------:R-:W-:Y:S01]  /*95c0*/  IMAD.IADD R23, R204.reuse, 0x1, -R19.reuse ;  /* 0x00000001cc177824 */ /* 0x140fe200078e0a13 */
[----:B------:R-:W-:Y:S01]  /*95d0*/  ISETP.LT.OR P5, PT, R5, R203, P5 ;  /* 0x000000cb0500720c */ /* 0x000fe20002fa1670 */
[----:B------:R-:W-:Y:S01]  /*95e0*/  IMAD.IADD R5, R204, 0x1, -R28 ;  /* 0x00000001cc057824 */ /* 0x000fe200078e0a1c */
[----:B------:R-:W-:Y:S01]  /*95f0*/  FSEL R143, R29, -INF , !P6 ;  /* 0xff8000001d8f7808 */ /* 0x000fe20007000000 */
[----:B------:R-:W2:Y:S01]  /*9600*/  I2F R35, R32 ;  /* 0x0000002000237306 */ /* 0x000ea20000201400 */
[----:B------:R-:W-:Y:S01]  /*9610*/  IABS R23, R23 ;  /* 0x0000001700177213 */ /* 0x000fe20000000000 */
[----:B------:R-:W-:Y:S01]  /*9620*/  IMAD.IADD R21, R207, 0x1, -R19 ;  /* 0x00000001cf157824 */ /* 0x000fe200078e0a13 */
[----:B------:R-:W-:-:S02]  /*9630*/  IABS R5, R5 ;  /* 0x0000000500057213 */ /* 0x000fc40000000000 */
[----:B------:R-:W-:Y:S02]  /*9640*/  FSEL R170, R4, -INF , !P1 ;  /* 0xff80000004aa7808 */ /* 0x000fe40004800000 */
[C---:B------:R-:W-:Y:S01]  /*9650*/  ISETP.GE.AND P6, PT, R28.reuse, R205, PT ;  /* 0x000000cd1c00720c */ /* 0x040fe20003fc6270 */
[----:B------:R3:W4:Y:S01]  /*9660*/  I2F R22, R5 ;  /* 0x0000000500167306 */ /* 0x0007220000201400 */
[----:B------:R-:W-:Y:S01]  /*9670*/  ISETP.GE.AND P1, PT, R28, R202, PT ;  /* 0x000000ca1c00720c */ /* 0x000fe20003f26270 */
[----:B-1----:R-:W-:Y:S01]  /*9680*/  FFMA.FTZ R33, R33, -UR13, R26 ;  /* 0x8000000d21217c23 */ /* 0x002fe2000801001a */
[----:B------:R-:W-:Y:S02]  /*9690*/  IADD3 R20, R0, 0x31, RZ ;  /* 0x0000003100147810 */ /* 0x000fe40007ffe0ff */
[----:B------:R-:W-:Y:S02]  /*96a0*/  IABS R30, R30 ;  /* 0x0000001e001e7213 */ /* 0x000fe40000000000 */
[C---:B------:R-:W-:Y:S01]  /*96b0*/  ISETP.LT.OR P6, PT, R28.reuse, R206, P6 ;  /* 0x000000ce1c00720c */ /* 0x040fe200037c1670 */
[----:B--2---:R-:W-:Y:S01]  /*96c0*/  FFMA.FTZ R24, R35, -UR13, R24 ;  /* 0x8000000d23187c23 */ /* 0x004fe20008010018 */
[----:B------:R-:W-:Y:S01]  /*96d0*/  ISETP.LT.OR P1, PT, R28, R203, P1 ;  /* 0x000000cb1c00720c */ /* 0x000fe20000f21670 */
[--C-:B------:R-:W-:Y:S01]  /*96e0*/  IMAD.IADD R28, R207, 0x1, -R20.reuse ;  /* 0x00000001cf1c7824 */ /* 0x100fe200078e0a14 */
[----:B------:R-:W-:Y:S01]  /*96f0*/  IABS R21, R21 ;  /* 0x0000001500157213 */ /* 0x000fe20000000000 */
[----:B------:R-:W1:Y:S01]  /*9700*/  I2F R18, R30 ;  /* 0x0000001e00127306 */ /* 0x000e620000201400 */
[----:B------:R-:W-:Y:S01]  /*9710*/  IMAD.IADD R26, R204, 0x1, -R20 ;  /* 0x00000001cc1a7824 */ /* 0x000fe200078e0a14 */
[----:B------:R-:W-:Y:S01]  /*9720*/  FSEL R219, R24, -INF , !P0 ;  /* 0xff80000018db7808 */ /* 0x000fe20004000000 */
[----:B---3--:R-:W-:Y:S01]  /*9730*/  HMMA.16816.F32.BF16 R4, R8, R12, R164 ;  /* 0x0000000c0804723c */ /* 0x008fe200000418a4 */
[----:B------:R-:W-:Y:S01]  /*9740*/  FSEL R140, R33, -INF , !P5 ;  /* 0xff800000218c7808 */ /* 0x000fe20006800000 */
[----:B----4-:R-:W-:Y:S01]  /*9750*/  FFMA.FTZ R22, R22, -UR13, R27 ;  /* 0x8000000d16167c23 */ /* 0x010fe2000801001b */
[----:B------:R-:W-:-:S02]  /*9760*/  ISETP.GE.AND P0, PT, R19, R205, PT ;  /* 0x000000cd1300720c */ /* 0x000fc40003f06270 */
[----:B------:R-:W2:Y:S01]  /*9770*/  I2F R21, R21 ;  /* 0x0000001500157306 */ /* 0x000ea20000201400 */
[C---:B------:R-:W-:Y:S01]  /*9780*/  ISETP.GE.AND P5, PT, R19.reuse, R202, PT ;  /* 0x000000ca1300720c */ /* 0x040fe20003fa6270 */
[----:B------:R-:W-:Y:S01]  /*9790*/  IMAD.MOV.U32 R13, RZ, RZ, R23 ;  /* 0x000000ffff0d7224 */ /* 0x000fe200078e0017 */
[----:B------:R-:W-:Y:S01]  /*97a0*/  IABS R23, R28 ;  /* 0x0000001c00177213 */ /* 0x000fe20000000000 */
[----:B------:R-:W-:Y:S01]  /*97b0*/  HMMA.16816.F32.BF16 R8, R8, R14, R160 ;  /* 0x0000000e0808723c */ /* 0x000fe200000418a0 */
[C---:B------:R-:W-:Y:S02]  /*97c0*/  IADD3 R12, R0.reuse, 0x38, RZ ;  /* 0x00000038000c7810 */ /* 0x040fe40007ffe0ff */
[----:B------:R-:W-:Y:S01]  /*97d0*/  IABS R26, R26 ;  /* 0x0000001a001a7213 */ /* 0x000fe20000000000 */
[----:B------:R-:W3:Y:S01]  /*97e0*/  I2F R13, R13 ;  /* 0x0000000d000d7306 */ /* 0x000ee20000201400 */
[----:B------:R-:W-:Y:S01]  /*97f0*/  IMAD.MOV.U32 R24, RZ, RZ, R23 ;  /* 0x000000ffff187224 */ /* 0x000fe200078e0017 */
[----:B------:R-:W-:Y:S01]  /*9800*/  ISETP.LT.OR P0, PT, R19, R206, P0 ;  /* 0x000000ce1300720c */ /* 0x000fe20000701670 */
[----:B------:R-:W-:Y:S01]  /*9810*/  IMAD.IADD R23, R207, 0x1, -R12 ;  /* 0x00000001cf177824 */ /* 0x000fe200078e0a0c */
[----:B------:R-:W-:Y:S01]  /*9820*/  ISETP.LT.OR P5, PT, R19, R203, P5 ;  /* 0x000000cb1300720c */ /* 0x000fe20002fa1670 */
[----:B------:R-:W-:Y:S01]  /*9830*/  IMAD.MOV.U32 R19, RZ, RZ, R26 ;  /* 0x000000ffff137224 */ /* 0x000fe200078e001a */
[----:B------:R-:W-:Y:S01]  /*9840*/  IADD3 R0, R0, 0x39, RZ ;  /* 0x0000003900007810 */ /* 0x000fe20007ffe0ff */
[----:B-1----:R-:W-:Y:S01]  /*9850*/  FFMA.FTZ R18, R18, -UR13, R25 ;  /* 0x8000000d12127c23 */ /* 0x002fe20008010019 */
[----:B------:R-:W-:Y:S01]  /*9860*/  IABS R23, R23 ;  /* 0x0000001700177213 */ /* 0x000fe20000000000 */
[----:B------:R1:W4:Y:S01]  /*9870*/  I2F R14, R19 ;  /* 0x00000013000e7306 */ /* 0x0003220000201400 */
[----:B------:R-:W-:Y:S01]  /*9880*/  IMAD.IADD R15, R204, 0x1, -R12 ;  /* 0x00000001cc0f7824 */ /* 0x000fe200078e0a0c */
[----:B------:R-:W-:Y:S01]  /*9890*/  FSEL R142, R22, -INF , !P1 ;  /* 0xff800000168e7808 */ /* 0x000fe20004800000 */
[----:B--2---:R-:W-:Y:S01]  /*98a0*/  FFMA.FTZ R4, R21, -UR13, R4 ;  /* 0x8000000d15047c23 */ /* 0x004fe20008010004 */
[----:B------:R-:W-:Y:S01]  /*98b0*/  FSEL R221, R18, -INF , !P6 ;  /* 0xff80000012dd7808 */ /* 0x000fe20007000000 */
[----:B------:R-:W-:Y:S01]  /*98c0*/  IMAD.IADD R18, R204, 0x1, -R0 ;  /* 0x00000001cc127824 */ /* 0x000fe200078e0a00 */
[----:B------:R-:W-:Y:S01]  /*98d0*/  IABS R15, R15 ;  /* 0x0000000f000f7213 */ /* 0x000fe20000000000 */
[----:B---3--:R-:W-:Y:S01]  /*98e0*/  FFMA.FTZ R6, R13, -UR13, R6 ;  /* 0x8000000d0d067c23 */ /* 0x008fe20008010006 */
[----:B------:R-:W2:Y:S01]  /*98f0*/  I2F R24, R24 ;  /* 0x0000001800187306 */ /* 0x000ea20000201400 */
[----:B------:R-:W-:-:S02]  /*9900*/  FSEL R165, R4, -INF , !P0 ;  /* 0xff80000004a57808 */ /* 0x000fc40004000000 */
[-C--:B------:R-:W-:Y:S02]  /*9910*/  ISETP.GE.AND P0, PT, R12, R205.reuse, PT ;  /* 0x000000cd0c00720c */ /* 0x080fe40003f06270 */
[----:B------:R-:W-:Y:S02]  /*9920*/  FSEL R148, R6, -INF , !P5 ;  /* 0xff80000006947808 */ /* 0x000fe40006800000 */
[----:B------:R-:W-:Y:S01]  /*9930*/  IABS R6, R18 ;  /* 0x0000001200067213 */ /* 0x000fe20000000000 */
[----:B------:R-:W3:Y:S01]  /*9940*/  I2F R13, R23 ;  /* 0x00000017000d7306 */ /* 0x000ee20000201400 */
[----:B-1----:R-:W-:Y:S01]  /*9950*/  IMAD.IADD R19, R207, 0x1, -R0 ;  /* 0x00000001cf137824 */ /* 0x002fe200078e0a00 */
[----:B------:R-:W-:Y:S01]  /*9960*/  ISETP.LT.OR P0, PT, R12, R206, P0 ;  /* 0x000000ce0c00720c */ /* 0x000fe20000701670 */
[----:B----4-:R-:W-:Y:S01]  /*9970*/  FFMA.FTZ R7, R14, -UR13, R7 ;  /* 0x8000000d0e077c23 */ /* 0x010fe20008010007 */
[----:B------:R-:W-:Y:S02]  /*9980*/  ISETP.GE.AND P6, PT, R20, R205, PT ;  /* 0x000000cd1400720c */ /* 0x000fe40003fc6270 */
[----:B------:R-:W-:-:S02]  /*9990*/  IABS R19, R19 ;  /* 0x0000001300137213 */ /* 0x000fc40000000000 */
[----:B------:R-:W1:Y:S01]  /*99a0*/  I2F R15, R15 ;  /* 0x0000000f000f7306 */ /* 0x000e620000201400 */
[----:B------:R-:W-:Y:S01]  /*99b0*/  ISETP.GE.AND P1, PT, R20, R202, PT ;  /* 0x000000ca1400720c */ /* 0x000fe20003f26270 */
[----:B--2---:R-:W-:Y:S01]  /*99c0*/  FFMA.FTZ R5, R24, -UR13, R5 ;  /* 0x8000000d18057c23 */ /* 0x004fe20008010005 */
[C---:B------:R-:W-:Y:S01]  /*99d0*/  ISETP.LT.OR P6, PT, R20.reuse, R206, P6 ;  /* 0x000000ce1400720c */ /* 0x040fe200037c1670 */
[----:B------:R-:W-:Y:S01]  /*99e0*/  IMAD.MOV.U32 R4, RZ, RZ, R19 ;  /* 0x000000ffff047224 */ /* 0x000fe200078e0013 */
[----:B------:R-:W-:Y:S02]  /*99f0*/  ISETP.LT.OR P1, PT, R20, R203, P1 ;  /* 0x000000cb1400720c */ /* 0x000fe40000f21670 */
[----:B------:R-:W-:Y:S01]  /*9a00*/  FSEL R163, R5, -INF , !P6 ;  /* 0xff80000005a37808 */ /* 0x000fe20007000000 */
[----:B------:R-:W2:Y:S01]  /*9a10*/  I2F R6, R6 ;  /* 0x0000000600067306 */ /* 0x000ea20000201400 */
[----:B---3--:R-:W-:Y:S01]  /*9a20*/  FFMA.FTZ R8, R13, -UR13, R8 ;  /* 0x8000000d0d087c23 */ /* 0x008fe20008010008 */
[----:B------:R-:W-:-:S02]  /*9a30*/  FSEL R146, R7, -INF , !P1 ;  /* 0xff80000007927808 */ /* 0x000fc40004800000 */
[-C--:B------:R-:W-:Y:S02]  /*9a40*/  ISETP.GE.AND P5, PT, R12, R202.reuse, PT ;  /* 0x000000ca0c00720c */ /* 0x080fe40003fa6270 */
[----:B------:R-:W-:Y:S02]  /*9a50*/  FSEL R151, R8, -INF , !P0 ;  /* 0xff80000008977808 */ /* 0x000fe40004000000 */
[----:B------:R-:W3:Y:S01]  /*9a60*/  I2F R4, R4 ;  /* 0x0000000400047306 */ /* 0x000ee20000201400 */
[----:B------:R-:W-:Y:S01]  /*9a70*/  PLOP3.LUT P0, PT, PT, PT, UP0, 0x80, 0x0 ;  /* 0x000000000000781c */ /* 0x000fe20003f0f008 */
[----:B-1----:R-:W-:Y:S01]  /*9a80*/  FFMA.FTZ R10, R15, -UR13, R10 ;  /* 0x8000000d0f0a7c23 */ /* 0x002fe2000801000a */
[C---:B------:R-:W-:Y:S02]  /*9a90*/  ISETP.GE.AND P6, PT, R0.reuse, R205, PT ;  /* 0x000000cd0000720c */ /* 0x040fe40003fc6270 */
[----:B------:R-:W-:Y:S02]  /*9aa0*/  ISETP.GE.AND P1, PT, R0, R202, PT ;  /* 0x000000ca0000720c */ /* 0x000fe40003f26270 */
[----:B------:R-:W-:Y:S01]  /*9ab0*/  ISETP.LT.OR P5, PT, R12, R203, P5 ;  /* 0x000000cb0c00720c */ /* 0x000fe20002fa1670 */
[----:B--2---:R-:W-:Y:S01]  /*9ac0*/  FFMA.FTZ R6, R6, -UR13, R11 ;  /* 0x8000000d06067c23 */ /* 0x004fe2000801000b */
[----:B------:R-:W-:-:S02]  /*9ad0*/  ISETP.LT.OR P6, PT, R0, R206, P6 ;  /* 0x000000ce0000720c */ /* 0x000fc400037c1670 */
[----:B------:R-:W-:Y:S02]  /*9ae0*/  ISETP.LT.OR P1, PT, R0, R203, P1 ;  /* 0x000000cb0000720c */ /* 0x000fe40000f21670 */
[----:B------:R-:W-:Y:S02]  /*9af0*/  FSEL R145, R10, -INF , !P5 ;  /* 0xff8000000a917808 */ /* 0x000fe40006800000 */
        /* <DEDUP_REMOVED lines=108> */
.L_x_1032:
[----:B------:R-:W-:Y:S05]  /*a1c0*/  BSYNC B0 ;  /* 0x0000000000007941 */ /* 0x000fea0003800000 */
.L_x_1031:
[----:B------:R-:W0:Y:S02]  /*a1d0*/  LDGDEPBAR ;  /* 0x00000000000079af */ /* 0x000e240000000000 */
.L_x_1030:
[----:B--2---:R-:W-:Y:S01]  /*a1e0*/  FMNMX.FTZ R4, R132, R147, !PT ;  /* 0x0000009384047209 */ /* 0x004fe20007810000 */
[----:B------:R-:W-:Y:S01]  /*a1f0*/  IMAD.WIDE.U32 R226, R214, -0x326172a9, RZ ;  /* 0xcd9e8d57d6e27825 */ /* 0x000fe200078e00ff */
[----:B------:R-:W-:Y:S01]  /*a200*/  FMNMX.FTZ R5, R3, R2, !PT ;  /* 0x0000000203057209 */ /* 0x000fe20007810000 */
[----:B------:R-:W-:Y:S01]  /*a210*/  UIADD3 UR5, UR21, -0x4498517b, URZ ;  /* 0xbb67ae8515057890 */ /* 0x000fe2000fffe03f */
[----:B------:R-:W-:Y:S01]  /*a220*/  FMNMX.FTZ R4, R153, R4, !PT ;  /* 0x0000000499047209 */ /* 0x000fe20007810000 */
[----:B------:R-:W-:Y:S01]  /*a230*/  USHF.L.U32 UR31, UR24, 0x1, URZ ;  /* 0x00000001181f7899 */ /* 0x000fe2000800063f */
[----:B------:R-:W-:Y:S01]  /*a240*/  FMNMX.FTZ R5, R236, R5, !PT ;  /* 0x00000005ec057209 */ /* 0x000fe20007810000 */
[----:B------:R-:W-:Y:S01]  /*a250*/  IMAD.WIDE.U32 R232, R212, -0x2daee0ad, RZ ;  /* 0xd2511f53d4e87825 */ /* 0x000fe200078e00ff */
[----:B------:R-:W-:Y:S01]  /*a260*/  FMNMX.FTZ R4, R159, R4, !PT ;  /* 0x000000049f047209 */ /* 0x000fe20007810000 */
[----:B------:R-:W-:Y:S01]  /*a270*/  UIADD3 UR4, UR20, -0x61c88647, URZ ;  /* 0x9e3779b914047890 */ /* 0x000fe2000fffe03f */
[----:B------:R-:W-:Y:S01]  /*a280*/  FMNMX.FTZ R5, R238, R5, !PT ;  /* 0x00000005ee057209 */ /* 0x000fe20007810000 */
[----:B------:R-:W2:Y:S01]  /*a290*/  LDC.U8 R161, c[0x0][0x2d8] ;  /* 0x0000b600ffa17b82 */ /* 0x000ea20000000000 */
[----:B------:R-:W-:Y:S01]  /*a2a0*/  FMNMX.FTZ R4, R17, R4, !PT ;  /* 0x0000000411047209 */ /* 0x000fe20007810000 */
[----:B------:R-:W-:Y:S01]  /*a2b0*/  LDSM.16.MT88.4 R28, [R185+0xc000] ;  /* 0x00c00000b91c783b */ /* 0x000fe20000004200 */
[----:B------:R-:W-:Y:S01]  /*a2c0*/  FMNMX.FTZ R5, R16, R5, !PT ;  /* 0x0000000510057209 */ /* 0x000fe20007810000 */
[----:B------:R-:W-:Y:S01]  /*a2d0*/  UIADD3 UR8, UR21, 0x646e171e, URZ ;  /* 0x646e171e15087890 */ /* 0x000fe2000fffe03f */
[----:B------:R-:W-:Y:S01]  /*a2e0*/  FMNMX.FTZ R4, R133, R4, !PT ;  /* 0x0000000485047209 */ /* 0x000fe20007810000 */
[----:B-1----:R-:W-:Y:S01]  /*a2f0*/  LDSM.16.MT88.4 R12, [R188+0xc000] ;  /* 0x00c00000bc0c783b */ /* 0x002fe20000004200 */
        /* <DEDUP_REMOVED lines=24> */
[----:B------:R-:W-:Y:S01]  /*a480*/  LOP3.LUT R224, R227, R215, RZ, 0x3c, !PT ;  /* 0x000000d7e3e07212 */ /* 0x000fe200078e3cff */
[----:B------:R-:W1:Y:S01]  /*a490*/  SHFL.BFLY PT, R7, R4, 0x2, 0x1f ;  /* 0x0c401f0004077f89 */ /* 0x000e6200000e0000 */
[----:B------:R-:W-:-:S02]  /*a4a0*/  MOV R5, UR21 ;  /* 0x0000001500057c02 */ /* 0x000fc40008000f00 */
[----:B--2---:R-:W-:Y:S01]  /*a4b0*/  PRMT R161, R161, 0x7054, R161 ;  /* 0x00007054a1a17816 */ /* 0x004fe200000000a1 */
[----:B------:R-:W2:Y:S01]  /*a4c0*/  SHFL.BFLY PT, R0, R9, 0x2, 0x1f ;  /* 0x0c401f0009007f89 */ /* 0x000ea200000e0000 */
[----:B------:R-:W-:-:S05]  /*a4d0*/  IMAD.WIDE.U32 R224, R224, -0x2daee0ad, RZ ;  /* 0xd2511f53e0e07825 */ /* 0x000fca00078e00ff */
[----:B------:R-:W-:Y:S01]  /*a4e0*/  LOP3.LUT R222, R225, UR5, R232, 0x96, !PT ;  /* 0x00000005e1de7c12 */ /* 0x000fe2000f8e96e8 */
[----:B------:R-:W-:-:S04]  /*a4f0*/  UIADD3 UR5, UR20, -0x4ab325aa, URZ ;  /* 0xb54cda5614057890 */ /* 0x000fc8000fffe03f */
[----:B------:R-:W-:Y:S01]  /*a500*/  IMAD.WIDE.U32 R222, R222, -0x326172a9, RZ ;  /* 0xcd9e8d57dede7825 */ /* 0x000fe200078e00ff */
[----:B-1----:R-:W-:Y:S02]  /*a510*/  FMNMX.FTZ R7, R4, R7, !PT ;  /* 0x0000000704077209 */ /* 0x002fe40007810000 */
[----:B------:R-:W-:Y:S01]  /*a520*/  LOP3.LUT R4, R233, UR31, R5, 0x96, !PT ;  /* 0x0000001fe9047c12 */ /* 0x000fe2000f8e9605 */
[----:B------:R-:W-:Y:S01]  /*a530*/  UIADD3 UR31, UR31, 0x1, URZ ;  /* 0x000000011f1f7890 */ /* 0x000fe2000fffe03f */
[----:B--2---:R-:W-:Y:S01]  /*a540*/  FMNMX.FTZ R0, R9, R0, !PT ;  /* 0x0000000009007209 */ /* 0x004fe20007810000 */
[----:B------:R-:W1:Y:S02]  /*a550*/  SHFL.BFLY PT, R158, R7, 0x1, 0x1f ;  /* 0x0c201f00079e7f89 */ /* 0x000e6400000e0000 */
[----:B------:R-:W-:Y:S02]  /*a560*/  IMAD.WIDE.U32 R138, R4, -0x326172a9, RZ ;  /* 0xcd9e8d57048a7825 */ /* 0x000fe400078e00ff */
[----:B------:R-:W2:Y:S03]  /*a570*/  SHFL.BFLY PT, R157, R0, 0x1, 0x1f ;  /* 0x0c201f00009d7f89 */ /* 0x000ea600000e0000 */
[----:B------:R-:W-:-:S02]  /*a580*/  LOP3.LUT R4, R139, UR4, R226, 0x96, !PT ;  /* 0x000000048b047c12 */ /* 0x000fc4000f8e96e2 */
[----:B------:R-:W-:-:S03]  /*a590*/  LOP3.LUT R138, R223, UR30, R138, 0x96, !PT ;  /* 0x0000001edf8a7c12 */ /* 0x000fc6000f8e968a */
[----:B------:R-:W-:-:S04]  /*a5a0*/  IMAD.WIDE.U32 R234, R4, -0x2daee0ad, RZ ;  /* 0xd2511f5304ea7825 */ /* 0x000fc800078e00ff */
[----:B------:R-:W-:Y:S01]  /*a5b0*/  IMAD.WIDE.U32 R138, R138, -0x2daee0ad, RZ ;  /* 0xd2511f538a8a7825 */ /* 0x000fe200078e00ff */
[----:B------:R-:W-:-:S04]  /*a5c0*/  LOP3.LUT R4, R235, UR29, R224, 0x96, !PT ;  /* 0x0000001deb047c12 */ /* 0x000fc8000f8e96e0 */
[----:B------:R-:W-:Y:S01]  /*a5d0*/  LOP3.LUT R234, R139, UR25, R234, 0x96, !PT ;  /* 0x000000198bea7c12 */ /* 0x000fe2000f8e96ea */
[----:B------:R-:W-:Y:S01]  /*a5e0*/  IMAD.WIDE.U32 R4, R4, -0x326172a9, RZ ;  /* 0xcd9e8d5704047825 */ /* 0x000fe200078e00ff */
[----:B-1----:R-:W-:-:S03]  /*a5f0*/  FMNMX.FTZ R158, R7, R158, !PT ;  /* 0x0000009e079e7209 */ /* 0x002fc60007810000 */
[----:B------:R-:W-:Y:S01]  /*a600*/  IMAD.WIDE.U32 R234, R234, -0x326172a9, RZ ;  /* 0xcd9e8d57eaea7825 */ /* 0x000fe200078e00ff */
[----:B--2---:R-:W-:Y:S02]  /*a610*/  FMNMX.FTZ R157, R0, R157, !PT ;  /* 0x0000009d009d7209 */ /* 0x004fe40007810000 */
[----:B------:R-:W-:Y:S01]  /*a620*/  LOP3.LUT R0, R5, UR26, R222, 0x96, !PT ;  /* 0x0000001a05007c12 */ /* 0x000fe2000f8e96de */
[C---:B------:R-:W-:Y:S01]  /*a630*/  FMUL.FTZ R150, R158.reuse, c[0x0][0x23c] ;  /* 0x00008f009e967a20 */ /* 0x040fe20000410000 */
[----:B------:R-:W-:Y:S02]  /*a640*/  LOP3.LUT R166, R235, UR23, R4, 0x96, !PT ;  /* 0x00000017eba67c12 */ /* 0x000fe4000f8e9604 */
[----:B------:R-:W-:Y:S01]  /*a650*/  FSETP.NEU.FTZ.AND P1, PT, R158, -INF , PT ;  /* 0xff8000009e00780b */ /* 0x000fe20003f3d000 */
[----:B------:R-:W-:Y:S01]  /*a660*/  IMAD.WIDE.U32 R4, R0, -0x2daee0ad, RZ ;  /* 0xd2511f5300047825 */ /* 0x000fe200078e00ff */
[----:B------:R-:W-:Y:S02]  /*a670*/  FSETP.NEU.FTZ.AND P0, PT, R157, -INF , PT ;  /* 0xff8000009d00780b */ /* 0x000fe40003f1d000 */
[----:B------:R-:W-:Y:S01]  /*a680*/  FSEL R7, R158, RZ, P1 ;  /* 0x000000ff9e077208 */ /* 0x000fe20000800000 */
[----:B------:R-:W-:Y:S01]  /*a690*/  IMAD.WIDE.U32 R166, R166, -0x2daee0ad, RZ ;  /* 0xd2511f53a6a67825 */ /* 0x000fe200078e00ff */
[----:B------:R-:W-:-:S02]  /*a6a0*/  FSEL R150, R150, RZ, P1 ;  /* 0x000000ff96967208 */ /* 0x000fc40000800000 */
[----:B------:R-:W-:Y:S01]  /*a6b0*/  LOP3.LUT R138, R5, UR22, R138, 0x96, !PT ;  /* 0x00000016058a7c12 */ /* 0x000fe2000f8e968a */
[----:B------:R-:W-:Y:S01]  /*a6c0*/  FADD.FTZ R160, R132, -R7 ;  /* 0x8000000784a07221 */ /* 0x000fe20000010000 */
[----:B------:R-:W-:Y:S01]  /*a6d0*/  LOP3.LUT R0, R167, UR15, R4, 0x96, !PT ;  /* 0x0000000fa7007c12 */ /* 0x000fe2000f8e9604 */
[----:B------:R-:W-:Y:S01]  /*a6e0*/  FFMA.FTZ R156, R147, c[0x0][0x23c], -R150 ;  /* 0x00008f00939c7a23 */ /* 0x000fe20000010896 */
[C---:B------:R-:W-:Y:S01]  /*a6f0*/  FSEL R4, R157.reuse, RZ, P0 ;  /* 0x000000ff9d047208 */ /* 0x040fe20000000000 */
[----:B------:R-:W-:Y:S02]  /*a700*/  FMUL.FTZ R160, R160, c[0x0][0x23c] ;  /* 0x00008f00a0a07a20 */ /* 0x000fe40000410000 */
[----:B------:R-:W-:Y:S02]  /*a710*/  FMUL.FTZ R147, R157, c[0x0][0x23c] ;  /* 0x00008f009d937a20 */ /* 0x000fe40000410000 */
[----:B------:R-:W-:Y:S01]  /*a720*/  FADD.FTZ R3, R3, -R4 ;  /* 0x8000000403037221 */ /* 0x000fe20000010000 */
[----:B------:R-:W-:Y:S01]  /*a730*/  MUFU.EX2 R156, R156 ;  /* 0x0000009c009c7308 */ /* 0x000fe20000000800 */
[----:B------:R-:W-:Y:S01]  /*a740*/  FFMA.FTZ R155, R153, c[0x0][0x23c], -R150 ;  /* 0x00008f00999b7a23 */ /* 0x000fe20000010896 */
[----:B------:R-:W-:Y:S01]  /*a750*/  FSEL R147, R147, RZ, P0 ;  /* 0x000000ff93937208 */ /* 0x000fe20000000000 */
[----:B------:R-:W-:-:S02]  /*a760*/  FMUL.FTZ R3, R3, c[0x0][0x23c] ;  /* 0x00008f0003037a20 */ /* 0x000fc40000410000 */
[----:B------:R-:W-:Y:S02]  /*a770*/  FFMA.FTZ R154, R159, c[0x0][0x23c], -R150 ;  /* 0x00008f009f9a7a23 */ /* 0x000fe40000010896 */
[----:B------:R-:W-:Y:S01]  /*a780*/  FFMA.FTZ R152, R2, c[0x0][0x23c], -R147 ;  /* 0x00008f0002987a23 */ /* 0x000fe20000010893 */
[----:B------:R-:W1:Y:S01]  /*a790*/  MUFU.EX2 R160, R160 ;  /* 0x000000a000a07308 */ /* 0x000e620000000800 */
[----:B------:R-:W-:-:S04]  /*a7a0*/  IMAD.WIDE.U32 R138, R138, -0x326172a9, RZ ;  /* 0xcd9e8d578a8a7825 */ /* 0x000fc800078e00ff */
[----:B------:R-:W-:-:S03]  /*a7b0*/  IMAD.WIDE.U32 R10, R0, -0x326172a9, RZ ;  /* 0xcd9e8d57000a7825 */ /* 0x000fc600078e00ff */
[----:B------:R-:W2:Y:S01]  /*a7c0*/  MUFU.EX2 R3, R3 ;  /* 0x0000000300037308 */ /* 0x000ea20000000800 */
[----:B------:R-:W-:Y:S01]  /*a7d0*/  FFMA.FTZ R153, R17, c[0x0][0x23c], -R150 ;  /* 0x00008f0011997a23 */ /* 0x000fe20000010896 */
[----:B------:R-:W-:Y:S01]  /*a7e0*/  LOP3.LUT R5, R11, UR5, R138, 0x96, !PT ;  /* 0x000000050b057c12 */ /* 0x000fe2000f8e968a */
[--C-:B------:R-:W-:Y:S01]  /*a7f0*/  FFMA.FTZ R2, R236, c[0x0][0x23c], -R147.reuse ;  /* 0x00008f00ec027a23 */ /* 0x100fe20000010893 */
[----:B------:R-:W-:Y:S01]  /*a800*/  LOP3.LUT R11, R10, 0xffff, RZ, 0xc0, !PT ;  /* 0x0000ffff0a0b7812 */ /* 0x000fe200078ec0ff */
[--C-:B------:R-:W-:Y:S01]  /*a810*/  FFMA.FTZ R0, R238, c[0x0][0x23c], -R147.reuse ;  /* 0x00008f00ee007a23 */ /* 0x100fe20000010893 */
[--C-:B------:R-:W-:Y:S01]  /*a820*/  SHF.R.U32.HI R9, RZ, 0x10, R10.reuse ;  /* 0x00000010ff097819 */ /* 0x100fe2000001160a */
[----:B------:R-:W-:Y:S01]  /*a830*/  FFMA.FTZ R159, R16, c[0x0][0x23c], -R147 ;  /* 0x00008f00109f7a23 */ /* 0x000fe20000010893 */
[----:B------:R-:W3:Y:S01]  /*a840*/  MUFU.EX2 R155, R155 ;  /* 0x0000009b009b7308 */ /* 0x000ee20000000800 */
[-C--:B-1----:R-:W-:Y:S01]  /*a850*/  FMUL.FTZ R32, R108, R160.reuse ;  /* 0x000000a06c207220 */ /* 0x082fe20000410000 */
[----:B------:R-:W-:Y:S01]  /*a860*/  LOP3.LUT R7, R5, 0xffff, RZ, 0xc0, !PT ;  /* 0x0000ffff05077812 */ /* 0x000fe200078ec0ff */
[-C--:B------:R-:W-:Y:S01]  /*a870*/  FMUL.FTZ R33, R109, R160.reuse ;  /* 0x000000a06d217220 */ /* 0x080fe20000410000 */
[----:B------:R-:W-:Y:S01]  /*a880*/  SHF.R.U32.HI R8, RZ, 0x10, R5 ;  /* 0x00000010ff087819 */ /* 0x000fe20000011605 */
[-C--:B------:R-:W-:Y:S01]  /*a890*/  FMUL.FTZ R24, R112, R160.reuse ;  /* 0x000000a070187220 */ /* 0x080fe20000410000 */
[----:B------:R-:W-:Y:S01]  /*a8a0*/  LOP3.LUT R6, R10, 0xff, RZ, 0xc0, !PT ;  /* 0x000000ff0a067812 */ /* 0x000fe200078ec0ff */
[-C--:B------:R-:W-:Y:S01]  /*a8b0*/  FMUL.FTZ R25, R113, R160.reuse ;  /* 0x000000a071197220 */ /* 0x080fe20000410000 */
[----:B------:R-:W-:Y:S01]  /*a8c0*/  MUFU.EX2 R154, R154 ;  /* 0x0000009a009a7308 */ /* 0x000fe20000000800 */
[-C--:B--2---:R-:W-:Y:S01]  /*a8d0*/  FMUL.FTZ R34, R110, R3.reuse ;  /* 0x000000036e227220 */ /* 0x084fe20000410000 */
[----:B------:R-:W-:Y:S01]  /*a8e0*/  LOP3.LUT R4, R5, 0xff, RZ, 0xc0, !PT ;  /* 0x000000ff05047812 */ /* 0x000fe200078ec0ff */
[-C--:B------:R-:W-:Y:S01]  /*a8f0*/  FMUL.FTZ R35, R111, R3.reuse ;  /* 0x000000036f237220 */ /* 0x080fe20000410000 */
[----:B------:R-:W-:Y:S01]  /*a900*/  SHF.R.U32.HI R11, RZ, 0x8, R11 ;  /* 0x00000008ff0b7819 */ /* 0x000fe2000001160b */
[----:B------:R-:W1:Y:S01]  /*a910*/  LDSM.16.MT88.4 R108, [R188+0xe000] ;  /* 0x00e00000bc6c783b */ /* 0x000e620000004200 */
[-C--:B------:R-:W-:Y:S01]  /*a920*/  FMUL.FTZ R26, R114, R3.reuse ;  /* 0x00000003721a7220 */ /* 0x080fe20000410000 */
[----:B------:R-:W-:Y:S01]  /*a930*/  SHF.R.U32.HI R10, RZ, 0x18, R10 ;  /* 0x00000018ff0a7819 */ /* 0x000fe2000001160a */
[----:B------:R-:W2:Y:S01]  /*a940*/  MUFU.EX2 R153, R153 ;  /* 0x0000009900997308 */ /* 0x000ea20000000800 */
[-C--:B------:R-:W-:Y:S01]  /*a950*/  FMUL.FTZ R27, R115, R3.reuse ;  /* 0x00000003731b7220 */ /* 0x080fe20000410000 */
[----:B------:R-:W-:Y:S01]  /*a960*/  LOP3.LUT R9, R9, 0xff, RZ, 0xc0, !PT ;  /* 0x000000ff09097812 */ /* 0x000fe200078ec0ff */
[----:B------:R-:W4:Y:S01]  /*a970*/  LDSM.16.MT88.4 R112, [R186+0xe000] ;  /* 0x00e00000ba70783b */ /* 0x000f220000004200 */
[----:B------:R-:W-:Y:S01]  /*a980*/  SHF.R.U32.HI R5, RZ, 0x18, R5 ;  /* 0x00000018ff057819 */ /* 0x000fe20000011605 */
[-C--:B------:R-:W-:Y:S01]  /*a990*/  FMUL.FTZ R36, R36, R160.reuse ;  /* 0x000000a024247220 */ /* 0x080fe20000410000 */
[----:B------:R-:W-:Y:S01]  /*a9a0*/  SHF.R.U32.HI R7, RZ, 0x8, R7 ;  /* 0x00000008ff077819 */ /* 0x000fe20000011607 */
[-C--:B------:R-:W-:Y:S01]  /*a9b0*/  FMUL.FTZ R37, R37, R160.reuse ;  /* 0x000000a025257220 */ /* 0x080fe20000410000 */
[----:B------:R-:W-:Y:S01]  /*a9c0*/  MUFU.EX2 R152, R152 ;  /* 0x0000009800987308 */ /* 0x000fe20000000800 */
[----:B------:R-:W-:Y:S01]  /*a9d0*/  LOP3.LUT R8, R8, 0xff, RZ, 0xc0, !PT ;  /* 0x000000ff08087812 */ /* 0x000fe200078ec0ff */
[-C--:B------:R-:W-:Y:S01]  /*a9e0*/  FMUL.FTZ R38, R38, R3.reuse ;  /* 0x0000000326267220 */ /* 0x080fe20000410000 */
[----:B------:R-:W-:Y:S01]  /*a9f0*/  PRMT R6, R6, 0x5410, R11 ;  /* 0x0000541006067816 */ /* 0x000fe2000000000b */
[----:B------:R-:W-:Y:S01]  /*aa00*/  FMUL.FTZ R39, R39, R3 ;  /* 0x0000000327277220 */ /* 0x000fe20000410000 */
[----:B------:R-:W-:Y:S01]  /*aa10*/  PRMT R10, R9, 0x5410, R10 ;  /* 0x00005410090a7816 */ /* 0x000fe2000000000a */
[----:B------:R-:W-:Y:S01]  /*aa20*/  FMUL.FTZ R40, R40, R160 ;  /* 0x000000a028287220 */ /* 0x000fe20000410000 */
[----:B------:R-:W-:Y:S01]  /*aa30*/  PRMT R4, R4, 0x5410, R7 ;  /* 0x0000541004047816 */ /* 0x000fe20000000007 */
[----:B------:R-:W5:Y:S01]  /*aa40*/  MUFU.EX2 R2, R2 ;  /* 0x0000000200027308 */ /* 0x000f620000000800 */
[----:B------:R-:W-:Y:S01]  /*aa50*/  PRMT R8, R8, 0x5410, R5 ;  /* 0x0000541008087816 */ /* 0x000fe20000000005 */
[--C-:B------:R-:W-:Y:S01]  /*aa60*/  HSET2.LE.AND R6, R6, R161.reuse, PT ;  /* 0x000000a106067233 */ /* 0x100fe20003803000 */
[----:B---3--:R-:W-:Y:S01]  /*aa70*/  F2FP.BF16.PACK_AB R11, R155, R156 ;  /* 0x0000009c9b0b723e */ /* 0x008fe200000010ff */
[--C-:B------:R-:W-:Y:S01]  /*aa80*/  HSET2.LE.AND R7, R10, R161.reuse, PT ;  /* 0x000000a10a077233 */ /* 0x100fe20003803000 */
[----:B--2---:R-:W-:Y:S01]  /*aa90*/  F2FP.BF16.PACK_AB R9, R153, R154 ;  /* 0x0000009a9909723e */ /* 0x004fe200000010ff */
[--C-:B------:R-:W-:Y:S01]  /*aaa0*/  HSET2.LE.AND R4, R4, R161.reuse, PT ;  /* 0x000000a104047233 */ /* 0x100fe20003803000 */
[-C--:B------:R-:W-:Y:S01]  /*aab0*/  FMUL.FTZ R41, R41, R160.reuse ;  /* 0x000000a029297220 */ /* 0x080fe20000410000 */
[----:B------:R-:W-:Y:S01]  /*aac0*/  MUFU.EX2 R0, R0 ;  /* 0x0000000000007308 */ /* 0x000fe20000000800 */
[----:B------:R-:W-:Y:S01]  /*aad0*/  HSET2.LE.AND R5, R8, R161, PT ;  /* 0x000000a108057233 */ /* 0x000fe20003803000 */
[----:B------:R-:W-:Y:S01]  /*aae0*/  LOP3.LUT R6, R6, R9, RZ, 0xc0, !PT ;  /* 0x0000000906067212 */ /* 0x000fe200078ec0ff */
[----:B------:R-:W-:Y:S01]  /*aaf0*/  FMUL.FTZ R42, R42, R3 ;  /* 0x000000032a2a7220 */ /* 0x000fe20000410000 */
[----:B------:R-:W-:Y:S01]  /*ab00*/  LOP3.LUT R4, R4, R11, RZ, 0xc0, !PT ;  /* 0x0000000b04047212 */ /* 0x000fe200078ec0ff */
[----:B------:R-:W-:Y:S01]  /*ab10*/  FMUL.FTZ R43, R43, R3 ;  /* 0x000000032b2b7220 */ /* 0x000fe20000410000 */
[----:B------:R-:W-:Y:S01]  /*ab20*/  LOP3.LUT R138, R139, UR16, R234, 0x96, !PT ;  /* 0x000000108b8a7c12 */ /* 0x000fe2000f8e96ea */
[----:B------:R-:W-:Y:S01]  /*ab30*/  FMUL.FTZ R44, R44, R160 ;  /* 0x000000a02c2c7220 */ /* 0x000fe20000410000 */
[----:B------:R-:W2:Y:S01]  /*ab40*/  MUFU.EX2 R159, R159 ;  /* 0x0000009f009f7308 */ /* 0x000ea20000000800 */
[----:B-----5:R-:W-:Y:S01]  /*ab50*/  F2FP.BF16.PACK_AB R10, R2, R152 ;  /* 0x00000098020a723e */ /* 0x020fe200000010ff */
[----:B------:R-:W-:-:S02]  /*ab60*/  FMUL.FTZ R45, R45, R160 ;  /* 0x000000a02d2d7220 */ /* 0x000fc40000410000 */
[-C--:B------:R-:W-:Y:S01]  /*ab70*/  FMUL.FTZ R46, R46, R3.reuse ;  /* 0x000000032e2e7220 */ /* 0x080fe20000410000 */
[----:B------:R-:W-:Y:S01]  /*ab80*/  LOP3.LUT R5, R5, R10, RZ, 0xc0, !PT ;  /* 0x0000000a05057212 */ /* 0x000fe200078ec0ff */
[-C--:B------:R-:W-:Y:S02]  /*ab90*/  FMUL.FTZ R47, R47, R3.reuse ;  /* 0x000000032f2f7220 */ /* 0x080fe40000410000 */
[-C--:B------:R-:W-:Y:S02]  /*aba0*/  FMUL.FTZ R48, R48, R160.reuse ;  /* 0x000000a030307220 */ /* 0x080fe40000410000 */
[----:B------:R-:W-:Y:S02]  /*abb0*/  FMUL.FTZ R49, R49, R160 ;  /* 0x000000a031317220 */ /* 0x000fe40000410000 */
[-C--:B------:R-:W-:Y:S02]  /*abc0*/  FMUL.FTZ R50, R50, R3.reuse ;  /* 0x0000000332327220 */ /* 0x080fe40000410000 */
[----:B------:R-:W-:Y:S01]  /*abd0*/  FMUL.FTZ R51, R51, R3 ;  /* 0x0000000333337220 */ /* 0x000fe20000410000 */
[----:B--2---:R-:W-:Y:S01]  /*abe0*/  F2FP.BF16.PACK_AB R8, R159, R0 ;  /* 0x000000009f08723e */ /* 0x004fe200000010ff */
[----:B------:R-:W-:-:S02]  /*abf0*/  FMUL.FTZ R52, R52, R160 ;  /* 0x000000a034347220 */ /* 0x000fc40000410000 */
[----:B------:R-:W-:Y:S01]  /*ac00*/  FMUL.FTZ R53, R53, R160 ;  /* 0x000000a035357220 */ /* 0x000fe20000410000 */
[----:B------:R-:W-:Y:S01]  /*ac10*/  LOP3.LUT R7, R7, R8, RZ, 0xc0, !PT ;  /* 0x0000000807077212 */ /* 0x000fe200078ec0ff */
[-C--:B------:R-:W-:Y:S02]  /*ac20*/  FMUL.FTZ R54, R54, R3.reuse ;  /* 0x0000000336367220 */ /* 0x080fe40000410000 */
[-C--:B------:R-:W-:Y:S02]  /*ac30*/  FMUL.FTZ R55, R55, R3.reuse ;  /* 0x0000000337377220 */ /* 0x080fe40000410000 */
[-C--:B------:R-:W-:Y:S02]  /*ac40*/  FMUL.FTZ R56, R56, R160.reuse ;  /* 0x000000a038387220 */ /* 0x080fe40000410000 */
[----:B------:R-:W-:Y:S01]  /*ac50*/  HMMA.16816.F32.BF16 R24, R4, R28, R24 ;  /* 0x0000001c0418723c */ /* 0x000fe20000041818 */
[----:B------:R-:W-:Y:S02]  /*ac60*/  FMUL.FTZ R57, R57, R160 ;  /* 0x000000a039397220 */ /* 0x000fe40000410000 */
[----:B------:R-:W-:-:S02]  /*ac70*/  FMUL.FTZ R58, R58, R3 ;  /* 0x000000033a3a7220 */ /* 0x000fc40000410000 */
[-C--:B------:R-:W-:Y:S02]  /*ac80*/  FMUL.FTZ R59, R59, R3.reuse ;  /* 0x000000033b3b7220 */ /* 0x080fe40000410000 */
[-C--:B------:R-:W-:Y:S01]  /*ac90*/  FMUL.FTZ R60, R60, R160.reuse ;  /* 0x000000a03c3c7220 */ /* 0x080fe20000410000 */
[C---:B------:R-:W-:Y:S01]  /*aca0*/  HMMA.16816.F32.BF16 R28, R4.reuse, R30, R32 ;  /* 0x0000001e041c723c */ /* 0x040fe20000041820 */
[-C--:B------:R-:W-:Y:S02]  /*acb0*/  FMUL.FTZ R61, R61, R160.reuse ;  /* 0x000000a03d3d7220 */ /* 0x080fe40000410000 */
[-C--:B------:R-:W-:Y:S02]  /*acc0*/  FMUL.FTZ R62, R62, R3.reuse ;  /* 0x000000033e3e7220 */ /* 0x080fe40000410000 */
[----:B------:R-:W-:Y:S02]  /*acd0*/  FMUL.FTZ R63, R63, R3 ;  /* 0x000000033f3f7220 */ /* 0x000fe40000410000 */
[-C--:B------:R-:W-:Y:S01]  /*ace0*/  FMUL.FTZ R32, R104, R160.reuse ;  /* 0x000000a068207220 */ /* 0x080fe20000410000 */
[----:B-1----:R-:W-:Y:S01]  /*acf0*/  HMMA.16816.F32.BF16 R36, R4, R108, R36 ;  /* 0x0000006c0424723c */ /* 0x002fe20000041824 */
[----:B------:R-:W-:-:S02]  /*ad00*/  FMUL.FTZ R33, R105, R160 ;  /* 0x000000a069217220 */ /* 0x000fc40000410000 */
[-C--:B------:R-:W-:Y:S02]  /*ad10*/  FMUL.FTZ R34, R106, R3.reuse ;  /* 0x000000036a227220 */ /* 0x080fe40000410000 */
[-C--:B------:R-:W-:Y:S02]  /*ad20*/  FMUL.FTZ R35, R107, R3.reuse ;  /* 0x000000036b237220 */ /* 0x080fe40000410000 */
[----:B------:R-:W1:Y:S01]  /*ad30*/  LDSM.16.MT88.4 R104, [R185+0xe000] ;  /* 0x00e00000b968783b */ /* 0x000e620000004200 */
[----:B------:R-:W-:Y:S01]  /*ad40*/  HMMA.16816.F32.BF16 R40, R4, R110, R40 ;  /* 0x0000006e0428723c */ /* 0x000fe20000041828 */
[-C--:B------:R-:W-:Y:S02]  /*ad50*/  FMUL.FTZ R64, R64, R160.reuse ;  /* 0x000000a040407220 */ /* 0x080fe40000410000 */
[----:B------:R-:W2:Y:S01]  /*ad60*/  LDSM.16.MT88.4 R108, [R184+0xe000] ;  /* 0x00e00000b86c783b */ /* 0x000ea20000004200 */
[----:B------:R-:W-:Y:S02]  /*ad70*/  FMUL.FTZ R65, R65, R160 ;  /* 0x000000a041417220 */ /* 0x000fe40000410000 */
[----:B------:R-:W-:-:S02]  /*ad80*/  FMUL.FTZ R66, R66, R3 ;  /* 0x0000000342427220 */ /* 0x000fc40000410000 */
[C---:B----4-:R-:W-:Y:S01]  /*ad90*/  HMMA.16816.F32.BF16 R44, R4.reuse, R112, R44 ;  /* 0x00000070042c723c */ /* 0x050fe2000004182c */
[-C--:B------:R-:W-:Y:S02]  /*ada0*/  FMUL.FTZ R67, R67, R3.reuse ;  /* 0x0000000343437220 */ /* 0x080fe40000410000 */
[-C--:B------:R-:W-:Y:S02]  /*adb0*/  FMUL.FTZ R68, R68, R160.reuse ;  /* 0x000000a044447220 */ /* 0x080fe40000410000 */
[----:B------:R-:W-:Y:S02]  /*adc0*/  FMUL.FTZ R69, R69, R160 ;  /* 0x000000a045457220 */ /* 0x000fe40000410000 */
[-C--:B------:R-:W-:Y:S01]  /*add0*/  FMUL.FTZ R70, R70, R3.reuse ;  /* 0x0000000346467220 */ /* 0x080fe20000410000 */
[----:B------:R-:W-:Y:S01]  /*ade0*/  HMMA.16816.F32.BF16 R48, R4, R114, R48 ;  /* 0x000000720430723c */ /* 0x000fe20000041830 */
[----:B------:R-:W3:Y:S01]  /*adf0*/  LDSM.16.MT88.4 R112, [R188+0x10000] ;  /* 0x01000000bc70783b */ /* 0x000ee20000004200 */
[----:B------:R-:W-:-:S02]  /*ae00*/  FMUL.FTZ R71, R71, R3 ;  /* 0x0000000347477220 */ /* 0x000fc40000410000 */
[-C--:B------:R-:W-:Y:S02]  /*ae10*/  FMUL.FTZ R16, R120, R160.reuse ;  /* 0x000000a078107220 */ /* 0x080fe40000410000 */
[-C--:B------:R-:W-:Y:S02]  /*ae20*/  FMUL.FTZ R17, R121, R160.reuse ;  /* 0x000000a079117220 */ /* 0x080fe40000410000 */
[-C--:B------:R-:W-:Y:S02]  /*ae30*/  FMUL.FTZ R18, R122, R3.reuse ;  /* 0x000000037a127220 */ /* 0x080fe40000410000 */
[----:B------:R-:W-:Y:S02]  /*ae40*/  FMUL.FTZ R19, R123, R3 ;  /* 0x000000037b137220 */ /* 0x000fe40000410000 */
[----:B------:R-:W-:Y:S01]  /*ae50*/  FFMA.FTZ R169, R137, c[0x0][0x23c], -R150 ;  /* 0x00008f0089a97a23 */ /* 0x000fe20000010896 */
[----:B------:R-:W-:Y:S01]  /*ae60*/  LDSM.16.MT88.4 R120, [R184+0xc000] ;  /* 0x00c00000b878783b */ /* 0x000fe20000004200 */
[----:B------:R-:W-:-:S02]  /*ae70*/  FMUL.FTZ R80, R80, R160 ;  /* 0x000000a050507220 */ /* 0x000fc40000410000 */
[-C--:B------:R-:W-:Y:S01]  /*ae80*/  FMUL.FTZ R81, R81, R160.reuse ;  /* 0x000000a051517220 */ /* 0x080fe20000410000 */
[C---:B------:R-:W-:Y:S01]  /*ae90*/  HMMA.16816.F32.BF16 R16, R4.reuse, R20, R16 ;  /* 0x000000140410723c */ /* 0x040fe20000041810 */
[-C--:B------:R-:W-:Y:S01]  /*aea0*/  FMUL.FTZ R82, R82, R3.reuse ;  /* 0x0000000352527220 */ /* 0x080fe20000410000 */
[----:B------:R-:W-:Y:S01]  /*aeb0*/  MUFU.EX2 R169, R169 ;  /* 0x000000a900a97308 */ /* 0x000fe20000000800 */
[-C--:B------:R-:W-:Y:S02]  /*aec0*/  FMUL.FTZ R83, R83, R3.reuse ;  /* 0x0000000353537220 */ /* 0x080fe40000410000 */
[-C--:B------:R-:W-:Y:S02]  /*aed0*/  FMUL.FTZ R76, R76, R160.reuse ;  /* 0x000000a04c4c7220 */ /* 0x080fe40000410000 */
[----:B------:R-:W-:Y:S01]  /*aee0*/  FMUL.FTZ R77, R77, R160 ;  /* 0x000000a04d4d7220 */ /* 0x000fe20000410000 */
[----:B-1----:R-:W-:Y:S01]  /*aef0*/  HMMA.16816.F32.BF16 R52, R4, R104, R52 ;  /* 0x000000680434723c */ /* 0x002fe20000041834 */
[----:B------:R-:W-:-:S02]  /*af00*/  FMUL.FTZ R78, R78, R3 ;  /* 0x000000034e4e7220 */ /* 0x000fc40000410000 */
[-C--:B------:R-:W-:Y:S02]  /*af10*/  FMUL.FTZ R79, R79, R3.reuse ;  /* 0x000000034f4f7220 */ /* 0x080fe40000410000 */
[-C--:B------:R-:W-:Y:S02]  /*af20*/  FMUL.FTZ R84, R84, R160.reuse ;  /* 0x000000a054547220 */ /* 0x080fe40000410000 */
[-C--:B------:R-:W-:Y:S01]  /*af30*/  FMUL.FTZ R85, R85, R160.reuse ;  /* 0x000000a055557220 */ /* 0x080fe20000410000 */
[----:B------:R-:W-:Y:S01]  /*af40*/  HMMA.16816.F32.BF16 R56, R4, R106, R56 ;  /* 0x0000006a0438723c */ /* 0x000fe20000041838 */
[----:B------:R-:W1:Y:S01]  /*af50*/  LDSM.16.MT88.4 R104, [R186+0x10000] ;  /* 0x01000000ba68783b */ /* 0x000e620000004200 */
[-C--:B------:R-:W-:Y:S02]  /*af60*/  FMUL.FTZ R86, R86, R3.reuse ;  /* 0x0000000356567220 */ /* 0x080fe40000410000 */
[----:B------:R-:W-:Y:S02]  /*af70*/  FMUL.FTZ R87, R87, R3 ;  /* 0x0000000357577220 */ /* 0x000fe40000410000 */
[----:B------:R-:W-:-:S02]  /*af80*/  FMUL.FTZ R8, R128, R160 ;  /* 0x000000a080087220 */ /* 0x000fc40000410000 */
        /* <DEDUP_REMOVED lines=8> */
[-C--:B------:R-:W-:Y:S01]  /*b010*/  FMUL.FTZ R126, R126, R3.reuse ;  /* 0x000000037e7e7220 */ /* 0x080fe20000410000 */
[----:B------:R-:W-:Y:S01]  /*b020*/  LDSM.16.MT88.4 R128, [R186+0xc800] ;  /* 0x00c80000ba80783b */ /* 0x000fe20000004200 */
[-C--:B------:R-:W-:Y:S02]  /*b030*/  FMUL.FTZ R127, R127, R3.reuse ;  /* 0x000000037f7f7220 */ /* 0x080fe40000410000 */
[C---:B---3--:R-:W-:Y:S01]  /*b040*/  HMMA.16816.F32.BF16 R68, R4.reuse, R112, R68 ;  /* 0x000000700444723c */ /* 0x048fe20000041844 */
[-C--:B------:R-:W-:Y:S02]  /*b050*/  FMUL.FTZ R116, R116, R160.reuse ;  /* 0x000000a074747220 */ /* 0x080fe40000410000 */
[-C--:B------:R-:W-:Y:S02]  /*b060*/  FMUL.FTZ R117, R117, R160.reuse ;  /* 0x000000a075757220 */ /* 0x080fe40000410000 */
[-C--:B------:R-:W-:Y:S02]  /*b070*/  FMUL.FTZ R118, R118, R3.reuse ;  /* 0x0000000376767220 */ /* 0x080fe40000410000 */
[----:B------:R-:W-:Y:S01]  /*b080*/  IMAD.WIDE.U32 R112, R138, -0x2daee0ad, RZ ;  /* 0xd2511f538a707825 */ /* 0x000fe200078e00ff */
[C---:B------:R-:W-:Y:S01]  /*b090*/  HMMA.16816.F32.BF16 R8, R4.reuse, R12, R8 ;  /* 0x0000000c0408723c */ /* 0x040fe20000041808 */
[----:B------:R-:W3:Y:S02]  /*b0a0*/  LDSM.16.MT88.4 R136, [R184+0x10000] ;  /* 0x01000000b888783b */ /* 0x000ee40000004200 */
[-C--:B------:R-:W-:Y:S01]  /*b0b0*/  FMUL.FTZ R119, R119, R3.reuse ;  /* 0x0000000377777220 */ /* 0x080fe20000410000 */
[----:B------:R-:W-:Y:S01]  /*b0c0*/  LOP3.LUT R166, R113, UR8, R166, 0x96, !PT ;  /* 0x0000000871a67c12 */ /* 0x000fe2000f8e96a6 */
[-C--:B------:R-:W-:Y:S01]  /*b0d0*/  FMUL.FTZ R100, R100, R160.reuse ;  /* 0x000000a064647220 */ /* 0x080fe20000410000 */
[----:B------:R-:W-:Y:S01]  /*b0e0*/  LOP3.LUT R232, R112, 0xff, RZ, 0xc0, !PT ;  /* 0x000000ff70e87812 */ /* 0x000fe200078ec0ff */
[----:B------:R-:W-:Y:S01]  /*b0f0*/  FMUL.FTZ R101, R101, R160 ;  /* 0x000000a065657220 */ /* 0x000fe20000410000 */
[----:B------:R-:W-:Y:S01]  /*b100*/  HMMA.16816.F32.BF16 R12, R4, R14, R124 ;  /* 0x0000000e040c723c */ /* 0x000fe2000004187c */
[-C--:B------:R-:W-:Y:S01]  /*b110*/  FMUL.FTZ R102, R102, R3.reuse ;  /* 0x0000000366667220 */ /* 0x080fe20000410000 */
[----:B------:R-:W-:Y:S01]  /*b120*/  LDSM.16.MT88.4 R124, [R185+0xc800] ;  /* 0x00c80000b97c783b */ /* 0x000fe20000004200 */
[----:B------:R-:W-:-:S02]  /*b130*/  FMUL.FTZ R103, R103, R3 ;  /* 0x0000000367677220 */ /* 0x000fc40000410000 */
[-C--:B------:R-:W-:Y:S02]  /*b140*/  FMUL.FTZ R72, R72, R160.reuse ;  /* 0x000000a048487220 */ /* 0x080fe40000410000 */
[-C--:B------:R-:W-:Y:S01]  /*b150*/  FMUL.FTZ R73, R73, R160.reuse ;  /* 0x000000a049497220 */ /* 0x080fe20000410000 */
[C---:B-1----:R-:W-:Y:S01]  /*b160*/  HMMA.16816.F32.BF16 R80, R4.reuse, R106, R80 ;  /* 0x0000006a0450723c */ /* 0x042fe20000041850 */
[-C--:B------:R-:W-:Y:S02]  /*b170*/  FMUL.FTZ R74, R74, R3.reuse ;  /* 0x000000034a4a7220 */ /* 0x080fe40000410000 */
[-C--:B------:R-:W-:Y:S02]  /*b180*/  FMUL.FTZ R75, R75, R3.reuse ;  /* 0x000000034b4b7220 */ /* 0x080fe40000410000 */
[-C--:B------:R-:W-:Y:S02]  /*b190*/  FMUL.FTZ R88, R88, R160.reuse ;  /* 0x000000a058587220 */ /* 0x080fe40000410000 */
[--C-:B------:R-:W-:Y:S01]  /*b1a0*/  SHF.R.U32.HI R106, RZ, 0x10, R112.reuse ;  /* 0x00000010ff6a7819 */ /* 0x100fe20000011670 */
[C---:B------:R-:W-:Y:S01]  /*b1b0*/  HMMA.16816.F32.BF16 R76, R4.reuse, R104, R76 ;  /* 0x00000068044c723c */ /* 0x040fe2000004184c */
[-C--:B------:R-:W-:Y:S01]  /*b1c0*/  FMUL.FTZ R89, R89, R160.reuse ;  /* 0x000000a059597220 */ /* 0x080fe20000410000 */
[----:B------:R-:W-:Y:S01]  /*b1d0*/  LOP3.LUT R107, R112, 0xffff, RZ, 0xc0, !PT ;  /* 0x0000ffff706b7812 */ /* 0x000fe200078ec0ff */
[-C--:B------:R-:W-:Y:S01]  /*b1e0*/  FMUL.FTZ R90, R90, R3.reuse ;  /* 0x000000035a5a7220 */ /* 0x080fe20000410000 */
[----:B------:R-:W-:Y:S01]  /*b1f0*/  LOP3.LUT R106, R106, 0xff, RZ, 0xc0, !PT ;  /* 0x000000ff6a6a7812 */ /* 0x000fe200078ec0ff */
[-C--:B------:R-:W-:Y:S01]  /*b200*/  FMUL.FTZ R91, R91, R3.reuse ;  /* 0x000000035b5b7220 */ /* 0x080fe20000410000 */
[----:B------:R-:W-:Y:S01]  /*b210*/  SHF.R.U32.HI R107, RZ, 0x8, R107 ;  /* 0x00000008ff6b7819 */ /* 0x000fe2000001166b */
[-C--:B------:R-:W-:Y:S01]  /*b220*/  FMUL.FTZ R92, R92, R160.reuse ;  /* 0x000000a05c5c7220 */ /* 0x080fe20000410000 */
[----:B------:R-:W-:Y:S01]  /*b230*/  SHF.R.U32.HI R105, RZ, 0x18, R112 ;  /* 0x00000018ff697819 */ /* 0x000fe20000011670 */
[-C--:B------:R-:W-:Y:S01]  /*b240*/  FMUL.FTZ R93, R93, R160.reuse ;  /* 0x000000a05d5d7220 */ /* 0x080fe20000410000 */
[C---:B--2---:R-:W-:Y:S01]  /*b250*/  HMMA.16816.F32.BF16 R84, R4.reuse, R108, R84 ;  /* 0x0000006c0454723c */ /* 0x044fe20000041854 */
[-C--:B------:R-:W-:Y:S01]  /*b260*/  FMUL.FTZ R94, R94, R3.reuse ;  /* 0x000000035e5e7220 */ /* 0x080fe20000410000 */
[----:B------:R-:W-:Y:S01]  /*b270*/  PRMT R106, R106, 0x5410, R105 ;  /* 0x000054106a6a7816 */ /* 0x000fe20000000069 */
[-C--:B------:R-:W-:Y:S01]  /*b280*/  FMUL.FTZ R95, R95, R3.reuse ;  /* 0x000000035f5f7220 */ /* 0x080fe20000410000 */
[--C-:B------:R-:W-:Y:S01]  /*b290*/  SHF.R.U32.HI R105, RZ, 0x10, R166.reuse ;  /* 0x00000010ff697819 */ /* 0x100fe200000116a6 */
[-C--:B------:R-:W-:Y:S01]  /*b2a0*/  FMUL.FTZ R96, R96, R160.reuse ;  /* 0x000000a060607220 */ /* 0x080fe20000410000 */
[----:B------:R-:W-:Y:S01]  /*b2b0*/  PRMT R232, R232, 0x5410, R107 ;  /* 0x00005410e8e87816 */ /* 0x000fe2000000006b */
[----:B------:R-:W-:Y:S01]  /*b2c0*/  FMUL.FTZ R97, R97, R160 ;  /* 0x000000a061617220 */ /* 0x000fe20000410000 */
[----:B------:R-:W-:Y:S01]  /*b2d0*/  SHF.R.U32.HI R108, RZ, 0x18, R166 ;  /* 0x00000018ff6c7819 */ /* 0x000fe200000116a6 */
[-C--:B------:R-:W-:Y:S01]  /*b2e0*/  FMUL.FTZ R98, R98, R3.reuse ;  /* 0x0000000362627220 */ /* 0x080fe20000410000 */
[----:B------:R-:W-:Y:S01]  /*b2f0*/  LOP3.LUT R105, R105, 0xff, RZ, 0xc0, !PT ;  /* 0x000000ff69697812 */ /* 0x000fe200078ec0ff */
[----:B------:R-:W-:Y:S01]  /*b300*/  FMUL.FTZ R99, R99, R3 ;  /* 0x0000000363637220 */ /* 0x000fe20000410000 */
[C---:B------:R-:W-:Y:S01]  /*b310*/  HMMA.16816.F32.BF16 R20, R4.reuse, R22, R116 ;  /* 0x000000160414723c */ /* 0x040fe20000041874 */
[----:B------:R-:W-:Y:S01]  /*b320*/  FFMA.FTZ R164, R171, c[0x0][0x23c], -R150 ;  /* 0x00008f00aba47a23 */ /* 0x000fe20000010896 */
[----:B------:R-:W-:Y:S01]  /*b330*/  LOP3.LUT R107, R166, 0xffff, RZ, 0xc0, !PT ;  /* 0x0000ffffa66b7812 */ /* 0x000fe200078ec0ff */
[--C-:B------:R-:W-:Y:S01]  /*b340*/  FFMA.FTZ R171, R220, c[0x0][0x23c], -R147.reuse ;  /* 0x00008f00dcab7a23 */ /* 0x100fe20000010893 */
[----:B------:R-:W-:Y:S01]  /*b350*/  PRMT R220, R105, 0x5410, R108 ;  /* 0x0000541069dc7816 */ /* 0x000fe2000000006c */
[--C-:B------:R-:W-:Y:S01]  /*b360*/  FFMA.FTZ R167, R135, c[0x0][0x23c], -R150.reuse ;  /* 0x00008f0087a77a23 */ /* 0x100fe20000010896 */
[----:B------:R-:W-:Y:S01]  /*b370*/  LOP3.LUT R104, R166, 0xff, RZ, 0xc0, !PT ;  /* 0x000000ffa6687812 */ /* 0x000fe200078ec0ff */
[--C-:B------:R-:W-:Y:S01]  /*b380*/  FFMA.FTZ R162, R133, c[0x0][0x23c], -R150.reuse ;  /* 0x00008f0085a27a23 */ /* 0x100fe20000010896 */
[C---:B------:R-:W-:Y:S01]  /*b390*/  HMMA.16816.F32.BF16 R32, R4.reuse, R120, R32 ;  /* 0x000000780420723c */ /* 0x040fe20000041820 */
[----:B------:R-:W-:Y:S01]  /*b3a0*/  MUFU.EX2 R164, R164 ;  /* 0x000000a400a47308 */ /* 0x000fe20000000800 */
[----:B------:R-:W-:Y:S01]  /*b3b0*/  FFMA.FTZ R168, R168, c[0x0][0x23c], -R147 ;  /* 0x00008f00a8a87a23 */ /* 0x000fe20000010893 */
[----:B------:R-:W-:Y:S01]  /*b3c0*/  SHF.R.U32.HI R107, RZ, 0x8, R107 ;  /* 0x00000008ff6b7819 */ /* 0x000fe2000001166b */
[--C-:B------:R-:W-:Y:S01]  /*b3d0*/  FFMA.FTZ R211, R218, c[0x0][0x23c], -R147.reuse ;  /* 0x00008f00dad37a23 */ /* 0x100fe20000010893 */
[--C-:B------:R-:W-:Y:S01]  /*b3e0*/  HSET2.LE.AND R232, R232, R161.reuse, PT ;  /* 0x000000a1e8e87233 */ /* 0x100fe20003803000 */
[----:B------:R-:W-:Y:S01]  /*b3f0*/  FFMA.FTZ R134, R134, c[0x0][0x23c], -R147 ;  /* 0x00008f0086867a23 */ /* 0x000fe20000010893 */
[----:B------:R-:W-:Y:S01]  /*b400*/  PRMT R104, R104, 0x5410, R107 ;  /* 0x0000541068687816 */ /* 0x000fe2000000006b */
[----:B------:R-:W-:Y:S01]  /*b410*/  HMMA.16816.F32.BF16 R100, R4, R122, R100 ;  /* 0x0000007a0464723c */ /* 0x000fe20000041864 */
[----:B------:R-:W-:Y:S01]  /*b420*/  MUFU.EX2 R167, R167 ;  /* 0x000000a700a77308 */ /* 0x000fe20000000800 */
[--C-:B------:R-:W-:Y:S01]  /*b430*/  HSET2.LE.AND R107, R106, R161.reuse, PT ;  /* 0x000000a16a6b7233 */ /* 0x100fe20003803000 */
[----:B------:R-:W-:Y:S01]  /*b440*/  LDSM.16.MT88.4 R120, [R184+0xc800] ;  /* 0x00c80000b878783b */ /* 0x000fe20000004200 */
[----:B------:R-:W-:Y:S01]  /*b450*/  HSET2.LE.AND R104, R104, R161, PT ;  /* 0x000000a168687233 */ /* 0x000fe20003803000 */
[----:B------:R-:W-:-:S02]  /*b460*/  FFMA.FTZ R219, R219, c[0x0][0x23c], -R150 ;  /* 0x00008f00dbdb7a23 */ /* 0x000fc40000010896 */
[----:B------:R-:W-:Y:S01]  /*b470*/  LDSM.16.MT88.4 R116, [R188+0xe800] ;  /* 0x00e80000bc74783b */ /* 0x000fe20000004200 */
[C---:B------:R-:W-:Y:S01]  /*b480*/  HMMA.16816.F32.BF16 R72, R4.reuse, R114, R72 ;  /* 0x000000720448723c */ /* 0x040fe20000041848 */
[----:B------:R-:W1:Y:S01]  /*b490*/  MUFU.EX2 R162, R162 ;  /* 0x000000a200a27308 */ /* 0x000e620000000800 */
[----:B------:R-:W-:Y:S01]  /*b4a0*/  FFMA.FTZ R216, R216, c[0x0][0x23c], -R147 ;  /* 0x00008f00d8d87a23 */ /* 0x000fe20000010893 */
[----:B------:R-:W-:Y:S01]  /*b4b0*/  LDSM.16.MT88.4 R112, [R186+0xe800] ;  /* 0x00e80000ba70783b */ /* 0x000fe20000004200 */
[--C-:B------:R-:W-:Y:S02]  /*b4c0*/  FFMA.FTZ R165, R165, c[0x0][0x23c], -R150.reuse ;  /* 0x00008f00a5a57a23 */ /* 0x100fe40000010896 */
[----:B------:R-:W-:Y:S02]  /*b4d0*/  FFMA.FTZ R149, R149, c[0x0][0x23c], -R150 ;  /* 0x00008f0095957a23 */ /* 0x000fe40000010896 */
[----:B------:R-:W-:Y:S01]  /*b4e0*/  HMMA.16816.F32.BF16 R88, R4, R110, R88 ;  /* 0x0000006e0458723c */ /* 0x000fe20000041858 */
[----:B------:R-:W2:Y:S01]  /*b4f0*/  LDSM.16.MT88.4 R108, [R185+0xe800] ;  /* 0x00e80000b96c783b */ /* 0x000ea20000004200 */
[----:B------:R4:W-:Y:S01]  /*b500*/  MUFU.EX2 R166, R134 ;  /* 0x0000008600a67308 */ /* 0x0009e20000000800 */
[----:B------:R-:W-:-:S02]  /*b510*/  FFMA.FTZ R156, R217, R160, R156 ;  /* 0x000000a0d99c7223 */ /* 0x000fc4000001009c */
[----:B------:R-:W-:Y:S02]  /*b520*/  FFMA.FTZ R3, R213, R3, R152 ;  /* 0x00000003d5037223 */ /* 0x000fe40000010098 */
[----:B------:R-:W-:Y:S01]  /*b530*/  FADD.FTZ R155, R155, R156 ;  /* 0x0000009c9b9b7221 */ /* 0x000fe20000010000 */
[C---:B---3--:R-:W-:Y:S01]  /*b540*/  HMMA.16816.F32.BF16 R92, R4.reuse, R136, R92 ;  /* 0x00000088045c723c */ /* 0x048fe2000004185c */
[----:B-1----:R-:W-:Y:S01]  /*b550*/  F2FP.BF16.PACK_AB R105, R169, R162 ;  /* 0x000000a2a969723e */ /* 0x002fe200000010ff */
[----:B------:R-:W1:Y:S01]  /*b560*/  MUFU.EX2 R171, R171 ;  /* 0x000000ab00ab7308 */ /* 0x000e620000000800 */
[----:B------:R-:W-:Y:S02]  /*b570*/  FADD.FTZ R3, R2, R3 ;  /* 0x0000000302037221 */ /* 0x000fe40000010000 */
[----:B------:R-:W-:Y:S01]  /*b580*/  LOP3.LUT R104, R104, R105, RZ, 0xc0, !PT ;  /* 0x0000006968687212 */ /* 0x000fe200078ec0ff */
[----:B------:R-:W-:Y:S01]  /*b590*/  HSET2.LE.AND R105, R220, R161, PT ;  /* 0x000000a1dc697233 */ /* 0x000fe20003803000 */
[----:B------:R-:W-:Y:S01]  /*b5a0*/  F2FP.BF16.PACK_AB R137, R164, R167 ;  /* 0x000000a7a489723e */ /* 0x000fe200000010ff */
[----:B------:R-:W-:Y:S01]  /*b5b0*/  HMMA.16816.F32.BF16 R4, R4, R138, R96 ;  /* 0x0000008a0404723c */ /* 0x000fe20000041860 */
[----:B------:R-:W3:Y:S01]  /*b5c0*/  LDSM.16.MT88.4 R96, [R184+0xe800] ;  /* 0x00e80000b860783b */ /* 0x000ee20000004200 */
[----:B------:R-:W-:Y:S01]  /*b5d0*/  MUFU.EX2 R168, R168 ;  /* 0x000000a800a87308 */ /* 0x000fe20000000800 */
[----:B------:R-:W-:Y:S01]  /*b5e0*/  LOP3.LUT R106, R232, R137, RZ, 0xc0, !PT ;  /* 0x00000089e86a7212 */ /* 0x000fe200078ec0ff */
[----:B------:R-:W-:Y:S01]  /*b5f0*/  FFMA.FTZ R220, R221, c[0x0][0x23c], -R150 ;  /* 0x00008f00dddc7a23 */ /* 0x000fe20000010896 */
[----:B------:R-:W-:Y:S01]  /*b600*/  MOV R232, UR31 ;  /* 0x0000001f00e87c02 */ /* 0x000fe20008000f00 */
[----:B------:R-:W-:Y:S01]  /*b610*/  FFMA.FTZ R221, R140, c[0x0][0x23c], -R147 ;  /* 0x00008f008cdd7a23 */ /* 0x000fe20000010893 */
[----:B----4-:R-:W-:Y:S01]  /*b620*/  LDSM.16.MT88.4 R132, [R188+0xc800] ;  /* 0x00c80000bc84783b */ /* 0x010fe20000004200 */
[----:B------:R-:W-:Y:S01]  /*b630*/  FADD.FTZ R154, R154, R155 ;  /* 0x0000009b9a9a7221 */ /* 0x000fe20000010000 */
[----:B------:R-:W-:Y:S01]  /*b640*/  LOP3.LUT R232, R233, UR21, R232, 0x96, !PT ;  /* 0x00000015e9e87c12 */ /* 0x000fe2000f8e96e8 */
[----:B------:R-:W4:Y:S01]  /*b650*/  MUFU.EX2 R211, R211 ;  /* 0x000000d300d37308 */ /* 0x000f220000000800 */
[----:B-1----:R-:W-:Y:S01]  /*b660*/  F2FP.BF16.PACK_AB R218, R171, R166 ;  /* 0x000000a6abda723e */ /* 0x002fe200000010ff */
[----:B------:R-:W-:-:S02]  /*b670*/  FADD.FTZ R0, R0, R3 ;  /* 0x0000000300007221 */ /* 0x000fc40000010000 */
[----:B------:R-:W-:Y:S01]  /*b680*/  IMAD.WIDE.U32 R232, R232, -0x326172a9, RZ ;  /* 0xcd9e8d57e8e87825 */ /* 0x000fe200078e00ff */
[----:B------:R-:W-:-:S03]  /*b690*/  LOP3.LUT R105, R105, R218, RZ, 0xc0, !PT ;  /* 0x000000da69697212 */ /* 0x000fc600078ec0ff */
[----:B------:R-:W-:Y:S01]  /*b6a0*/  MUFU.EX2 R219, R219 ;  /* 0x000000db00db7308 */ /* 0x000fe20000000800 */
[----:B------:R-:W-:Y:S01]  /*b6b0*/  LOP3.LUT R226, R233, UR4, R226, 0x96, !PT ;  /* 0x00000004e9e27c12 */ /* 0x000fe2000f8e96e2 */
[----:B------:R-:W-:Y:S02]  /*b6c0*/  FFMA.FTZ R218, R141, c[0x0][0x23c], -R150 ;  /* 0x00008f008dda7a23 */ /* 0x000fe40000010896 */
[----:B------:R-:W-:Y:S02]  /*b6d0*/  FADD.FTZ R153, R153, R154 ;  /* 0x0000009a99997221 */ /* 0x000fe40000010000 */
[----:B------:R-:W-:Y:S01]  /*b6e0*/  IMAD.WIDE.U32 R226, R226, -0x2daee0ad, RZ ;  /* 0xd2511f53e2e27825 */ /* 0x000fe200078e00ff */
[----:B----4-:R-:W-:Y:S01]  /*b6f0*/  F2FP.BF16.PACK_AB R136, R211, R168 ;  /* 0x000000a8d388723e */ /* 0x010fe200000010ff */
[----:B------:R-:W-:Y:S02]  /*b700*/  MUFU.EX2 R220, R220 ;  /* 0x000000dc00dc7308 */ /* 0x000fe40000000800 */
[----:B------:R-:W-:Y:S01]  /*b710*/  FADD.FTZ R159, R159, R0 ;  /* 0x000000009f9f7221 */ /* 0x000fe20000010000 */
[----:B------:R-:W-:Y:S01]  /*b720*/  LOP3.LUT R225, R227, UR29, R224, 0x96, !PT ;  /* 0x0000001de3e17c12 */ /* 0x000fe2000f8e96e0 */
[----:B------:R-:W-:Y:S01]  /*b730*/  FADD.FTZ R0, R162, R153 ;  /* 0x00000099a2007221 */ /* 0x000fe20000010000 */
[----:B------:R-:W-:Y:S01]  /*b740*/  LOP3.LUT R107, R107, R136, RZ, 0xc0, !PT ;  /* 0x000000886b6b7212 */ /* 0x000fe200078ec0ff */
[----:B------:R-:W-:Y:S01]  /*b750*/  FADD.FTZ R166, R166, R159 ;  /* 0x0000009fa6a67221 */ /* 0x000fe20000010000 */
[----:B------:R-:W-:Y:S01]  /*b760*/  LDSM.16.MT88.4 R136, [R186+0xd000] ;  /* 0x00d00000ba88783b */ /* 0x000fe20000004200 */
[----:B------:R-:W-:Y:S01]  /*b770*/  FADD.FTZ R0, R169, R0 ;  /* 0x00000000a9007221 */ /* 0x000fe20000010000 */
[----:B------:R-:W-:Y:S01]  /*b780*/  MUFU.EX2 R221, R221 ;  /* 0x000000dd00dd7308 */ /* 0x000fe20000000800 */
[----:B------:R-:W-:-:S02]  /*b790*/  FADD.FTZ R171, R171, R166 ;  /* 0x000000a6abab7221 */ /* 0x000fc40000010000 */
[C---:B--2---:R-:W-:Y:S01]  /*b7a0*/  HMMA.16816.F32.BF16 R52, R104.reuse, R108, R52 ;  /* 0x0000006c6834723c */ /* 0x044fe20000041834 */
[----:B------:R-:W-:Y:S02]  /*b7b0*/  FADD.FTZ R3, R167, R0 ;  /* 0x00000000a7037221 */ /* 0x000fe40000010000 */
[----:B------:R-:W-:Y:S02]  /*b7c0*/  FADD.FTZ R168, R168, R171 ;  /* 0x000000aba8a87221 */ /* 0x000fe40000010000 */
[----:B------:R-:W1:Y:S01]  /*b7d0*/  MUFU.EX2 R218, R218 ;  /* 0x000000da00da7308 */ /* 0x000e620000000800 */
[----:B------:R-:W-:Y:S02]  /*b7e0*/  FADD.FTZ R3, R164, R3 ;  /* 0x00000003a4037221 */ /* 0x000fe40000010000 */
[----:B------:R-:W-:Y:S01]  /*b7f0*/  HMMA.16816.F32.BF16 R56, R104, R110, R56 ;  /* 0x0000006e6838723c */ /* 0x000fe20000041838 */
[----:B------:R-:W2:Y:S01]  /*b800*/  LDSM.16.MT88.4 R108, [R186+0x10800] ;  /* 0x01080000ba6c783b */ /* 0x000ea20000004200 */
[----:B------:R-:W-:-:S03]  /*b810*/  FADD.FTZ R211, R211, R168 ;  /* 0x000000a8d3d37221 */ /* 0x000fc60000010000 */
[----:B------:R-:W4:Y:S03]  /*b820*/  MUFU.EX2 R216, R216 ;  /* 0x000000d800d87308 */ /* 0x000f260000000800 */
[C---:B---3--:R-:W-:Y:S05]  /*b830*/  HMMA.16816.F32.BF16 R60, R104.reuse, R96, R60 ;  /* 0x00000060683c723c */ /* 0x048fea000004183c */
[----:B------:R-:W-:Y:S01]  /*b840*/  MUFU.EX2 R165, R165 ;  /* 0x000000a500a57308 */ /* 0x000fe20000000800 */
[----:B-1----:R-:W-:Y:S02]  /*b850*/  FADD.FTZ R0, R218, R3 ;  /* 0x00000003da007221 */ /* 0x002fe40000010000 */
[----:B------:R-:W-:Y:S01]  /*b860*/  HMMA.16816.F32.BF16 R64, R104, R98, R64 ;  /* 0x000000626840723c */ /* 0x000fe20000041840 */
[----:B------:R-:W1:Y:S01]  /*b870*/  LDSM.16.MT88.4 R96, [R185+0x10800] ;  /* 0x01080000b960783b */ /* 0x000e620000004200 */
[----:B----4-:R-:W-:-:S06]  /*b880*/  FADD.FTZ R2, R216, R211 ;  /* 0x000000d3d8027221 */ /* 0x010fcc0000010000 */
[C---:B------:R-:W-:Y:S07]  /*b890*/  HMMA.16816.F32.BF16 R44, R104.reuse, R112, R44 ;  /* 0x00000070682c723c */ /* 0x040fee000004182c */
[----:B------:R-:W-:Y:S01]  /*b8a0*/  LOP3.LUT R112, R223, UR30, R232, 0x96, !PT ;  /* 0x0000001edf707c12 */ /* 0x000fe2000f8e96e8 */
[----:B------:R-:W-:Y:S01]  /*b8b0*/  HMMA.16816.F32.BF16 R16, R104, R128, R16 ;  /* 0x000000806810723c */ /* 0x000fe20000041810 */
[----:B------:R-:W-:-:S03]  /*b8c0*/  FFMA.FTZ R223, R143, c[0x0][0x23c], -R150 ;  /* 0x00008f008fdf7a23 */ /* 0x000fc60000010896 */
[----:B------:R-:W-:-:S03]  /*b8d0*/  IMAD.WIDE.U32 R112, R112, -0x2daee0ad, RZ ;  /* 0xd2511f5370707825 */ /* 0x000fc600078e00ff */
[----:B------:R-:W3:Y:S01]  /*b8e0*/  MUFU.EX2 R223, R223 ;  /* 0x000000df00df7308 */ /* 0x000ee20000000800 */
[C---:B------:R-:W-:Y:S01]  /*b8f0*/  HMMA.16816.F32.BF16 R20, R104.reuse, R130, R20 ;  /* 0x000000826814723c */ /* 0x040fe20000041814 */
[----:B------:R-:W-:Y:S01]  /*b900*/  LOP3.LUT R224, R113, UR25, R226, 0x96, !PT ;  /* 0x0000001971e07c12 */ /* 0x000fe2000f8e96e2 */
[----:B------:R-:W-:Y:S01]  /*b910*/  IMAD.WIDE.U32 R226, R225, -0x326172a9, RZ ;  /* 0xcd9e8d57e1e27825 */ /* 0x000fe200078e00ff */
[----:B------:R-:W4:Y:S03]  /*b920*/  LDSM.16.MT88.4 R128, [R184+0x10800] ;  /* 0x01080000b880783b */ /* 0x000f260000004200 */
[----:B------:R-:W-:Y:S01]  /*b930*/  IMAD.WIDE.U32 R224, R224, -0x326172a9, RZ ;  /* 0xcd9e8d57e0e07825 */ /* 0x000fe200078e00ff */
[----:B------:R-:W-:Y:S01]  /*b940*/  LOP3.LUT R222, R227, UR26, R222, 0x96, !PT ;  /* 0x0000001ae3de7c12 */ /* 0x000fe2000f8e96de */
[----:B--2---:R-:W-:Y:S03]  /*b950*/  HMMA.16816.F32.BF16 R80, R104, R110, R80 ;  /* 0x0000006e6850723c */ /* 0x004fe60000041850 */
[----:B------:R-:W-:Y:S01]  /*b960*/  LOP3.LUT R226, R225, UR23, R226, 0x96, !PT ;  /* 0x00000017e1e27c12 */ /* 0x000fe2000f8e96e2 */
[----:B------:R-:W-:-:S04]  /*b970*/  IMAD.WIDE.U32 R232, R222, -0x2daee0ad, RZ ;  /* 0xd2511f53dee87825 */ /* 0x000fc800078e00ff */
[----:B------:R-:W-:Y:S01]  /*b980*/  IMAD.WIDE.U32 R226, R226, -0x2daee0ad, RZ ;  /* 0xd2511f53e2e27825 */ /* 0x000fe200078e00ff */
[C---:B-1----:R-:W-:Y:S03]  /*b990*/  HMMA.16816.F32.BF16 R84, R104.reuse, R96, R84 ;  /* 0x000000606854723c */ /* 0x042fe60000041854 */
[--C-:B------:R-:W-:Y:S01]  /*b9a0*/  FFMA.FTZ R222, R142, c[0x0][0x23c], -R147.reuse ;  /* 0x00008f008ede7a23 */ /* 0x100fe20000010893 */
[----:B------:R-:W-:Y:S01]  /*b9b0*/  LOP3.LUT R113, R227, UR15, R232, 0x96, !PT ;  /* 0x0000000fe3717c12 */ /* 0x000fe2000f8e96e8 */
[----:B------:R-:W-:Y:S01]  /*b9c0*/  LDSM.16.MT88.4 R140, [R188+0xd000] ;  /* 0x00d00000bc8c783b */ /* 0x000fe20000004200 */
[----:B------:R-:W-:Y:S01]  /*b9d0*/  LOP3.LUT R232, R233, UR22, R112, 0x96, !PT ;  /* 0x00000016e9e87c12 */ /* 0x000fe2000f8e9670 */
[----:B------:R-:W-:Y:S01]  /*b9e0*/  FFMA.FTZ R225, R170, c[0x0][0x23c], -R147 ;  /* 0x00008f00aae17a23 */ /* 0x000fe20000010893 */
[----:B------:R-:W-:Y:S01]  /*b9f0*/  HMMA.16816.F32.BF16 R76, R104, R108, R76 ;  /* 0x0000006c684c723c */ /* 0x000fe2000004184c */
[----:B------:R-:W-:Y:S01]  /*ba00*/  IMAD.WIDE.U32 R112, R113, -0x326172a9, RZ ;  /* 0xcd9e8d5771707825 */ /* 0x000fe200078e00ff */
[----:B------:R-:W1:Y:S01]  /*ba10*/  MUFU.EX2 R222, R222 ;  /* 0x000000de00de7308 */ /* 0x000e620000000800 */
[----:B---3--:R-:W-:-:S02]  /*ba20*/  F2FP.BF16.PACK_AB R170, R223, R218 ;  /* 0x000000dadfaa723e */ /* 0x008fc400000010ff */
[----:B------:R-:W-:Y:S01]  /*ba30*/  IMAD.WIDE.U32 R232, R232, -0x326172a9, RZ ;  /* 0xcd9e8d57e8e87825 */ /* 0x000fe200078e00ff */
[C---:B------:R-:W-:Y:S02]  /*ba40*/  LOP3.LUT R111, R112.reuse, 0xffff, RZ, 0xc0, !PT ;  /* 0x0000ffff706f7812 */ /* 0x040fe400078ec0ff */
[--C-:B------:R-:W-:Y:S01]  /*ba50*/  SHF.R.U32.HI R96, RZ, 0x10, R112.reuse ;  /* 0x00000010ff607819 */ /* 0x100fe20000011670 */
[C---:B------:R-:W-:Y:S01]  /*ba60*/  HMMA.16816.F32.BF16 R88, R104.reuse, R98, R88 ;  /* 0x000000626858723c */ /* 0x040fe20000041858 */
[----:B------:R-:W-:Y:S01]  /*ba70*/  LOP3.LUT R108, R112, 0xff, RZ, 0xc0, !PT ;  /* 0x000000ff706c7812 */ /* 0x000fe200078ec0ff */
[----:B------:R-:W2:Y:S01]  /*ba80*/  MUFU.EX2 R225, R225 ;  /* 0x000000e100e17308 */ /* 0x000ea20000000800 */
[----:B------:R-:W-:Y:S01]  /*ba90*/  SHF.R.U32.HI R109, RZ, 0x18, R112 ;  /* 0x00000018ff6d7819 */ /* 0x000fe20000011670 */
[----:B------:R-:W-:Y:S01]  /*baa0*/  FFMA.FTZ R227, R146, c[0x0][0x23c], -R147 ;  /* 0x00008f0092e37a23 */ /* 0x000fe20000010893 */
[----:B------:R-:W-:Y:S01]  /*bab0*/  SHF.R.U32.HI R111, RZ, 0x8, R111 ;  /* 0x00000008ff6f7819 */ /* 0x000fe2000001166f */
[----:B------:R-:W-:Y:S01]  /*bac0*/  FADD.FTZ R0, R223, R0 ;  /* 0x00000000df007221 */ /* 0x000fe20000010000 */
[----:B------:R-:W-:Y:S01]  /*bad0*/  LOP3.LUT R96, R96, 0xff, RZ, 0xc0, !PT ;  /* 0x000000ff60607812 */ /* 0x000fe200078ec0ff */
[----:B------:R-:W-:Y:S01]  /*bae0*/  HMMA.16816.F32.BF16 R48, R104, R114, R48 ;  /* 0x000000726830723c */ /* 0x000fe20000041830 */
[----:B------:R-:W-:Y:S01]  /*baf0*/  LOP3.LUT R97, R113, UR5, R232, 0x96, !PT ;  /* 0x0000000571617c12 */ /* 0x000fe2000f8e96e8 */
[----:B------:R-:W-:Y:S01]  /*bb00*/  FFMA.FTZ R232, R145, c[0x0][0x23c], -R147 ;  /* 0x00008f0091e87a23 */ /* 0x000fe20000010893 */
[----:B------:R-:W-:Y:S01]  /*bb10*/  PRMT R108, R108, 0x5410, R111 ;  /* 0x000054106c6c7816 */ /* 0x000fe2000000006f */
[----:B------:R-:W-:Y:S01]  /*bb20*/  MUFU.EX2 R227, R227 ;  /* 0x000000e300e37308 */ /* 0x000fe20000000800 */
[----:B------:R-:W-:-:S02]  /*bb30*/  PRMT R96, R96, 0x5410, R109 ;  /* 0x0000541060607816 */ /* 0x000fc4000000006d */
[C---:B------:R-:W-:Y:S01]  /*bb40*/  LOP3.LUT R111, R97.reuse, 0xffff, RZ, 0xc0, !PT ;  /* 0x0000ffff616f7812 */ /* 0x040fe200078ec0ff */
[C---:B------:R-:W-:Y:S01]  /*bb50*/  HMMA.16816.F32.BF16 R32, R104.reuse, R120, R32 ;  /* 0x000000786820723c */ /* 0x040fe20000041820 */
[----:B------:R-:W-:Y:S01]  /*bb60*/  LOP3.LUT R98, R97, 0xff, RZ, 0xc0, !PT ;  /* 0x000000ff61627812 */ /* 0x000fe200078ec0ff */
[--C-:B------:R-:W-:Y:S01]  /*bb70*/  HSET2.LE.AND R99, R96, R161.reuse, PT ;  /* 0x000000a160637233 */ /* 0x100fe20003803000 */
[--C-:B------:R-:W-:Y:S01]  /*bb80*/  SHF.R.U32.HI R109, RZ, 0x10, R97.reuse ;  /* 0x00000010ff6d7819 */ /* 0x100fe20000011661 */
[----:B------:R-:W-:Y:S01]  /*bb90*/  MUFU.EX2 R232, R232 ;  /* 0x000000e800e87308 */ /* 0x000fe20000000800 */
[----:B------:R-:W-:Y:S01]  /*bba0*/  SHF.R.U32.HI R110, RZ, 0x18, R97 ;  /* 0x00000018ff6e7819 */ /* 0x000fe20000011661 */
[----:B------:R-:W-:Y:S01]  /*bbb0*/  HSET2.LE.AND R97, R108, R161, PT ;  /* 0x000000a16c617233 */ /* 0x000fe20003803000 */
[----:B------:R-:W-:Y:S01]  /*bbc0*/  SHF.R.U32.HI R111, RZ, 0x8, R111 ;  /* 0x00000008ff6f7819 */ /* 0x000fe2000001166f */
[C---:B------:R-:W-:Y:S01]  /*bbd0*/  HMMA.16816.F32.BF16 R100, R104.reuse, R122, R100 ;  /* 0x0000007a6864723c */ /* 0x040fe20000041864 */
[----:B------:R-:W-:Y:S01]  /*bbe0*/  F2FP.BF16.PACK_AB R114, R220, R219 ;  /* 0x000000dbdc72723e */ /* 0x000fe200000010ff */
[----:B------:R-:W-:Y:S01]  /*bbf0*/  LDSM.16.MT88.4 R120, [R188+0xf000] ;  /* 0x00f00000bc78783b */ /* 0x000fe20000004200 */
[----:B-1----:R-:W-:Y:S01]  /*bc00*/  F2FP.BF16.PACK_AB R112, R222, R221 ;  /* 0x000000ddde70723e */ /* 0x002fe200000010ff */
[----:B--2---:R-:W-:Y:S01]  /*bc10*/  FADD.FTZ R2, R225, R2 ;  /* 0x00000002e1027221 */ /* 0x004fe20000010000 */
[----:B------:R-:W-:Y:S01]  /*bc20*/  PRMT R108, R98, 0x5410, R111 ;  /* 0x00005410626c7816 */ /* 0x000fe2000000006f */
[----:B------:R-:W-:Y:S01]  /*bc30*/  FADD.FTZ R219, R219, R0 ;  /* 0x00000000dbdb7221 */ /* 0x000fe20000010000 */
[----:B------:R-:W-:Y:S01]  /*bc40*/  LOP3.LUT R98, R97, R114, RZ, 0xc0, !PT ;  /* 0x0000007261627212 */ /* 0x000fe200078ec0ff */
[C---:B------:R-:W-:Y:S01]  /*bc50*/  HMMA.16816.F32.BF16 R36, R104.reuse, R116, R36 ;  /* 0x000000746824723c */ /* 0x040fe20000041824 */
[----:B------:R-:W-:Y:S01]  /*bc60*/  LOP3.LUT R99, R99, R112, RZ, 0xc0, !PT ;  /* 0x0000007063637212 */ /* 0x000fe200078ec0ff */
[----:B------:R-:W-:Y:S01]  /*bc70*/  FADD.FTZ R3, R221, R2 ;  /* 0x00000002dd037221 */ /* 0x000fe20000010000 */
[----:B------:R-:W-:Y:S01]  /*bc80*/  LDSM.16.MT88.4 R112, [R185+0xf000] ;  /* 0x00f00000b970783b */ /* 0x000fe20000004200 */
[----:B------:R-:W-:Y:S01]  /*bc90*/  LOP3.LUT R109, R109, 0xff, RZ, 0xc0, !PT ;  /* 0x000000ff6d6d7812 */ /* 0x000fe200078ec0ff */
[----:B------:R-:W-:Y:S01]  /*bca0*/  FADD.FTZ R220, R220, R219 ;  /* 0x000000dbdcdc7221 */ /* 0x000fe20000010000 */
[----:B------:R-:W-:Y:S01]  /*bcb0*/  LOP3.LUT R224, R233, UR16, R224, 0x96, !PT ;  /* 0x00000010e9e07c12 */ /* 0x000fe2000f8e96e0 */
[----:B------:R-:W-:Y:S01]  /*bcc0*/  FFMA.FTZ R233, R144, c[0x0][0x23c], -R147 ;  /* 0x00008f0090e97a23 */ /* 0x000fe20000010893 */
[----:B------:R-:W-:Y:S01]  /*bcd0*/  HMMA.16816.F32.BF16 R40, R104, R118, R40 ;  /* 0x000000766828723c */ /* 0x000fe20000041828 */
[----:B------:R-:W1:Y:S01]  /*bce0*/  LDSM.16.MT88.4 R116, [R188+0x10800] ;  /* 0x01080000bc74783b */ /* 0x000e620000004200 */
[----:B------:R-:W-:Y:S01]  /*bcf0*/  PRMT R96, R109, 0x5410, R110 ;  /* 0x000054106d607816 */ /* 0x000fe2000000006e */
[----:B------:R-:W-:-:S02]  /*bd00*/  FADD.FTZ R3, R222, R3 ;  /* 0x00000003de037221 */ /* 0x000fc40000010000 */
[----:B------:R-:W-:Y:S02]  /*bd10*/  MUFU.EX2 R233, R233 ;  /* 0x000000e900e97308 */ /* 0x000fe40000000800 */
[--C-:B------:R-:W-:Y:S01]  /*bd20*/  HSET2.LE.AND R97, R96, R161.reuse, PT ;  /* 0x000000a160617233 */ /* 0x100fe20003803000 */
[C---:B------:R-:W-:Y:S08]  /*bd30*/  HMMA.16816.F32.BF16 R8, R104.reuse, R132, R8 ;  /* 0x000000846808723c */ /* 0x040ff00000041808 */
[C---:B----4-:R-:W-:Y:S07]  /*bd40*/  HMMA.16816.F32.BF16 R92, R104.reuse, R128, R92 ;  /* 0x00000080685c723c */ /* 0x050fee000004185c */
[----:B------:R-:W-:Y:S01]  /*bd50*/  HSET2.LE.AND R129, R108, R161, PT ;  /* 0x000000a16c817233 */ /* 0x000fe20003803000 */
[----:B------:R-:W-:Y:S01]  /*bd60*/  F2FP.BF16.PACK_AB R128, R225, R216 ;  /* 0x000000d8e180723e */ /* 0x000fe200000010ff */
[----:B------:R-:W-:Y:S01]  /*bd70*/  HMMA.16816.F32.BF16 R4, R104, R130, R4 ;  /* 0x000000826804723c */ /* 0x000fe20000041804 */
[----:B------:R-:W-:Y:S02]  /*bd80*/  LDSM.16.MT88.4 R108, [R184+0xf000] ;  /* 0x00f00000b86c783b */ /* 0x000fe40000004200 */
[----:B------:R-:W-:Y:S01]  /*bd90*/  LOP3.LUT R96, R129, R170, RZ, 0xc0, !PT ;  /* 0x000000aa81607212 */ /* 0x000fe200078ec0ff */
[--C-:B------:R-:W-:Y:S01]  /*bda0*/  FFMA.FTZ R170, R163, c[0x0][0x23c], -R150.reuse ;  /* 0x00008f00a3aa7a23 */ /* 0x100fe20000010896 */
[----:B------:R-:W-:Y:S01]  /*bdb0*/  LOP3.LUT R97, R97, R128, RZ, 0xc0, !PT ;  /* 0x0000008061617212 */ /* 0x000fe200078ec0ff */
[----:B------:R-:W-:-:S02]  /*bdc0*/  FFMA.FTZ R163, R151, c[0x0][0x23c], -R150 ;  /* 0x00008f0097a37a23 */ /* 0x000fc40000010896 */
[C---:B------:R-:W-:Y:S01]  /*bdd0*/  HMMA.16816.F32.BF16 R12, R104.reuse, R134, R12 ;  /* 0x00000086680c723c */ /* 0x040fe2000004180c */
[----:B------:R-:W2:Y:S01]  /*bde0*/  LDSM.16.MT88.4 R132, [R185+0xd000] ;  /* 0x00d00000b984783b */ /* 0x000ea20000004200 */
[----:B------:R-:W3:Y:S06]  /*bdf0*/  MUFU.EX2 R170, R170 ;  /* 0x000000aa00aa7308 */ /* 0x000eec0000000800 */
[C---:B------:R-:W-:Y:S02]  /*be00*/  HMMA.16816.F32.BF16 R24, R104.reuse, R124, R24 ;  /* 0x0000007c6818723c */ /* 0x040fe40000041818 */
[----:B------:R-:W-:Y:S06]  /*be10*/  MUFU.EX2 R163, R163 ;  /* 0x000000a300a37308 */ /* 0x000fec0000000800 */
[C---:B------:R-:W-:Y:S01]  /*be20*/  HMMA.16816.F32.BF16 R28, R104.reuse, R126, R28 ;  /* 0x0000007e681c723c */ /* 0x040fe2000004181c */
[----:B------:R-:W4:Y:S07]  /*be30*/  LDSM.16.MT88.4 R124, [R184+0xd000] ;  /* 0x00d00000b87c783b */ /* 0x000f2e0000004200 */
[C---:B-1----:R-:W-:Y:S08]  /*be40*/  HMMA.16816.F32.BF16 R68, R104.reuse, R116, R68 ;  /* 0x000000746844723c */ /* 0x042ff00000041844 */
[----:B------:R-:W-:Y:S01]  /*be50*/  HMMA.16816.F32.BF16 R72, R104, R118, R72 ;  /* 0x000000766848723c */ /* 0x000fe20000041848 */
[----:B------:R-:W1:Y:S04]  /*be60*/  LDSM.16.MT88.4 R116, [R186+0xf000] ;  /* 0x00f00000ba74783b */ /* 0x000e680000004200 */
[----:B------:R-:W-:Y:S03]  /*be70*/  LDSM.16.MT88.4 R104, [R186+0x11000] ;  /* 0x01100000ba68783b */ /* 0x000fe60000004200 */
        /* <DEDUP_REMOVED lines=16> */
[C---:B----4-:R-:W-:Y:S08]  /*bf80*/  HMMA.16816.F32.BF16 R32, R96.reuse, R124, R32 ;  /* 0x0000007c6020723c */ /* 0x050ff00000041820 */
[C---:B------:R-:W-:Y:S01]  /*bf90*/  HMMA.16816.F32.BF16 R100, R96.reuse, R126, R100 ;  /* 0x0000007e6064723c */ /* 0x040fe20000041864 */
[----:B------:R-:W2:Y:S07]  /*bfa0*/  LDSM.16.MT88.4 R124, [R188+0xd800] ;  /* 0x00d80000bc7c783b */ /* 0x000eae0000004200 */
[C---:B-1----:R-:W-:Y:S08]  /*bfb0*/  HMMA.16816.F32.BF16 R44, R96.reuse, R116, R44 ;  /* 0x00000074602c723c */ /* 0x042ff0000004182c */
[C---:B------:R-:W-:Y:S01]  /*bfc0*/  HMMA.16816.F32.BF16 R48, R96.reuse, R118, R48 ;  /* 0x000000766030723c */ /* 0x040fe20000041830 */
[----:B------:R-:W-:Y:S07]  /*bfd0*/  LDSM.16.MT88.4 R116, [R186+0xd800] ;  /* 0x00d80000ba74783b */ /* 0x000fee0000004200 */
[C---:B------:R-:W-:Y:S08]  /*bfe0*/  HMMA.16816.F32.BF16 R60, R96.reuse, R108, R60 ;  /* 0x0000006c603c723c */ /* 0x040ff0000004183c */
[C---:B------:R-:W-:Y:S08]  /*bff0*/  HMMA.16816.F32.BF16 R64, R96.reuse, R110, R64 ;  /* 0x0000006e6040723c */ /* 0x040ff00000041840 */
[C---:B-----5:R-:W-:Y:S08]  /*c000*/  HMMA.16816.F32.BF16 R68, R96.reuse, R8, R68 ;  /* 0x000000086044723c */ /* 0x060ff00000041844 */
[C---:B------:R-:W-:Y:S08]  /*c010*/  HMMA.16816.F32.BF16 R72, R96.reuse, R10, R72 ;  /* 0x0000000a6048723c */ /* 0x040ff00000041848 */
[C---:B------:R-:W-:Y:S07]  /*c020*/  HMMA.16816.F32.BF16 R76, R96.reuse, R104, R76 ;  /* 0x00000068604c723c */ /* 0x040fee000004184c */
[----:B------:R-:W-:Y:S01]  /*c030*/  IMAD.WIDE.U32 R104, R224, -0x2daee0ad, RZ ;  /* 0xd2511f53e0687825 */ /* 0x000fe200078e00ff */
[C---:B------:R-:W-:Y:S01]  /*c040*/  HMMA.16816.F32.BF16 R80, R96.reuse, R106, R80 ;  /* 0x0000006a6050723c */ /* 0x040fe20000041850 */
[----:B------:R1:W4:Y:S03]  /*c050*/  MUFU.EX2 R224, R149 ;  /* 0x0000009500e07308 */ /* 0x0003260000000800 */
[----:B------:R-:W-:Y:S01]  /*c060*/  LOP3.LUT R8, R105, UR8, R226, 0x96, !PT ;  /* 0x0000000869087c12 */ /* 0x000fe2000f8e96e2 */
[----:B------:R-:W-:Y:S01]  /*c070*/  FFMA.FTZ R226, R148, c[0x0][0x23c], -R147 ;  /* 0x00008f0094e27a23 */ /* 0x000fe20000010893 */
[----:B------:R-:W-:Y:S01]  /*c080*/  LOP3.LUT R9, R104, 0xffff, RZ, 0xc0, !PT ;  /* 0x0000ffff68097812 */ /* 0x000fe200078ec0ff */
[----:B------:R-:W-:Y:S01]  /*c090*/  LDSM.16.MT88.4 R144, [R188+0xf800] ;  /* 0x00f80000bc90783b */ /* 0x000fe20000004200 */
[----:B------:R-:W-:Y:S01]  /*c0a0*/  HMMA.16816.F32.BF16 R84, R96, R120, R84 ;  /* 0x000000786054723c */ /* 0x000fe20000041854 */
[----:B------:R-:W-:-:S02]  /*c0b0*/  LOP3.LUT R105, R8, 0xffff, RZ, 0xc0, !PT ;  /* 0x0000ffff08697812 */ /* 0x000fc400078ec0ff */
[----:B------:R-:W-:Y:S01]  /*c0c0*/  LOP3.LUT R11, R104, 0xff, RZ, 0xc0, !PT ;  /* 0x000000ff680b7812 */ /* 0x000fe200078ec0ff */
[----:B------:R-:W5:Y:S01]  /*c0d0*/  MUFU.EX2 R226, R226 ;  /* 0x000000e200e27308 */ /* 0x000f620000000800 */
        /* <DEDUP_REMOVED lines=20> */
[----:B---3--:R-:W-:Y:S01]  /*c220*/  F2FP.BF16.PACK_AB R107, R170, R165 ;  /* 0x000000a5aa6b723e */ /* 0x008fe200000010ff */
[--C-:B------:R-:W-:Y:S01]  /*c230*/  HSET2.LE.AND R10, R10, R161.reuse, PT ;  /* 0x000000a10a0a7233 */ /* 0x100fe20003803000 */
[----:B----4-:R-:W-:Y:S01]  /*c240*/  F2FP.BF16.PACK_AB R105, R224, R163 ;  /* 0x000000a3e069723e */ /* 0x010fe200000010ff */
[----:B------:R-:W-:Y:S01]  /*c250*/  HSET2.LE.AND R11, R106, R161, PT ;  /* 0x000000a16a0b7233 */ /* 0x000fe20003803000 */
[----:B------:R-:W-:Y:S01]  /*c260*/  LOP3.LUT R8, R104, R107, RZ, 0xc0, !PT ;  /* 0x0000006b68087212 */ /* 0x000fe200078ec0ff */
[----:B------:R-:W3:Y:S01]  /*c270*/  LDSM.16.MT88.4 R108, [R185+0xd800] ;  /* 0x00d80000b96c783b */ /* 0x000ee20000004200 */
[----:B-----5:R-:W-:Y:S01]  /*c280*/  F2FP.BF16.PACK_AB R106, R227, R226 ;  /* 0x000000e2e36a723e */ /* 0x020fe200000010ff */
        /* <DEDUP_REMOVED lines=8> */
[----:B------:R-:W-:Y:S01]  /*c310*/  FADD.FTZ R163, R163, R170 ;  /* 0x000000aaa3a37221 */ /* 0x000fe20000010000 */
[----:B------:R-:W-:Y:S01]  /*c320*/  MOV R3, R157 ;  /* 0x0000009d00037202 */ /* 0x000fe20000000f00 */
[----:B------:R-:W-:-:S02]  /*c330*/  FADD.FTZ R232, R232, R227 ;  /* 0x000000e3e8e87221 */ /* 0x000fc40000010000 */
        /* <DEDUP_REMOVED lines=29> */
[----:B------:R-:W-:-:S02]  /*c510*/  MOV R132, R158 ;  /* 0x0000009e00847202 */ /* 0x000fc40000000f00 */
.L_x_1029:
[----:B------:R-:W-:-:S06]  /*c520*/  UISETP.GT.AND UP0, UPT, UR24, UR9, UPT ;  /* 0x000000091800728c */ /* 0x000fcc000bf04270 */
[----:B------:R-:W-:-:S13]  /*c530*/  PLOP3.LUT P0, PT, PT, PT, UP0, 0x80, 0x0 ;  /* 0x000000000000781c */ /* 0x000fda0003f0f008 */
[----:B------:R-:W-:Y:S05]  /*c540*/  @!P0 BRA `(.L_x_1033) ;  /* 0x000049f000008947 */ /* 0x000fea0003800000 */
[----:B------:R-:W1:Y:S01]  /*c550*/  LDC.U8 R211, c[0x0][0x2d8] ;  /* 0x0000b600ffd37b82 */ /* 0x000e620000000000 */
[----:B------:R-:W-:Y:S01]  /*c560*/  IMAD.WIDE.U32 R218, R214, -0x326172a9, RZ ;  /* 0xcd9e8d57d6da7825 */ /* 0x000fe200078e00ff */
[----:B------:R-:W-:Y:S02]  /*c570*/  ISETP.GE.AND P4, PT, R208, c[0x0][0x220], PT ;  /* 0x00008800d0007a0c */ /* 0x000fe40003f86270 */
[----:B------:R-:W-:Y:S01]  /*c580*/  ISETP.GE.AND P3, PT, R196, c[0x0][0x220], PT ;  /* 0x00008800c4007a0c */ /* 0x000fe20003f66270 */
[----:B------:R-:W-:Y:S01]  /*c590*/  IMAD.MOV.U32 R2, RZ, RZ, R3 ;  /* 0x000000ffff027224 */ /* 0x000fe200078e0003 */
[----:B------:R-:W-:Y:S01]  /*c5a0*/  LOP3.LUT R215, R219, R215, RZ, 0x3c, !PT ;  /* 0x000000d7dbd77212 */ /* 0x000fe200078e3cff */
[----:B------:R-:W-:Y:S01]  /*c5b0*/  IMAD.MOV.U32 R0, RZ, RZ, R132 ;  /* 0x000000ffff007224 */ /* 0x000fe200078e0084 */
[----:B------:R-:W-:Y:S01]  /*c5c0*/  ISETP.GE.AND P2, PT, R195, c[0x0][0x220], PT ;  /* 0x00008800c3007a0c */ /* 0x000fe20003f46270 */
[----:B------:R-:W-:Y:S01]  /*c5d0*/  IMAD.WIDE.U32 R220, R212, -0x2daee0ad, RZ ;  /* 0xd2511f53d4dc7825 */ /* 0x000fe200078e00ff */
[----:B------:R-:W-:-:S03]  /*c5e0*/  MOV R222, R228 ;  /* 0x000000e400de7202 */ /* 0x000fc60000000f00 */
[----:B------:R-:W-:-:S04]  /*c5f0*/  IMAD.WIDE.U32 R214, R215, -0x2daee0ad, RZ ;  /* 0xd2511f53d7d67825 */ /* 0x000fc800078e00ff */
[----:B------:R-:W-:Y:S01]  /*c600*/  IMAD.MOV.U32 R223, RZ, RZ, R231 ;  /* 0x000000ffffdf7224 */ /* 0x000fe200078e00e7 */
[----:B-1----:R-:W-:Y:S01]  /*c610*/  PRMT R211, R211, 0x7054, R211 ;  /* 0x00007054d3d37816 */ /* 0x002fe200000000d3 */
[----:B------:R-:W-:Y:S05]  /*c620*/  BRA `(.L_x_1034) ;  /* 0x0000068000007947 */ /* 0x000fea0003800000 */
.L_x_1036:
        /* <DEDUP_REMOVED lines=104> */
.L_x_1034:
        /* <DEDUP_REMOVED lines=261> */
.L_x_1035:
[----:B------:R-:W-:Y:S01]  /*dd00*/  IMAD.U32 R3, RZ, RZ, UR8 ;  /* 0x00000008ff037e24 */ /* 0x000fe2000f8e00ff */
[----:B------:R-:W-:Y:S02]  /*dd10*/  UIADD3 UR4, UR21, -0x4498517b, URZ ;  /* 0xbb67ae8515047890 */ /* 0x000fe4000fffe03f */
[----:B------:R-:W-:Y:S01]  /*dd20*/  USHF.L.U32 UR31, UR8, 0x1, URZ ;  /* 0x00000001081f7899 */ /* 0x000fe2000800063f */
[----:B------:R-:W-:Y:S01]  /*dd30*/  IMAD R3, R3, 0x40, R210 ;  /* 0x0000004003037824 */ /* 0x000fe200078e02d2 */
[----:B------:R-:W-:Y:S02]  /*dd40*/  UIADD3 UR24, UR20, -0x61c88647, URZ ;  /* 0x9e3779b914187890 */ /* 0x000fe4000fffe03f */
[----:B------:R-:W-:Y:S01]  /*dd50*/  LOP3.LUT R238, R215, UR4, R220, 0x96, !PT ;  /* 0x00000004d7ee7c12 */ /* 0x000fe2000f8e96dc */
[--C-:B------:R-:W-:Y:S01]  /*dd60*/  IMAD.IADD R132, R207, 0x1, -R3.reuse ;  /* 0x00000001cf847824 */ /* 0x100fe200078e0a03 */
[C---:B-1----:R-:W-:Y:S01]  /*dd70*/  IADD3 R147, R3.reuse, 0x1, RZ ;  /* 0x0000000103937810 */ /* 0x042fe20007ffe0ff */
[----:B------:R-:W-:Y:S01]  /*dd80*/  UIADD3 UR4, UR20, -0x4ab325aa, URZ ;  /* 0xb54cda5614047890 */ /* 0x000fe2000fffe03f */
[C---:B------:R-:W-:Y:S01]  /*dd90*/  IADD3 R153, R3.reuse, 0x8, RZ ;  /* 0x0000000803997810 */ /* 0x040fe20007ffe0ff */
[----:B------:R-:W-:Y:S01]  /*dda0*/  IMAD.WIDE.U32 R238, R238, -0x326172a9, RZ ;  /* 0xcd9e8d57eeee7825 */ /* 0x000fe200078e00ff */
[----:B------:R-:W-:Y:S01]  /*ddb0*/  IABS R145, R132 ;  /* 0x0000008400917213 */ /* 0x000fe20000000000 */
[----:B------:R-:W-:Y:S01]  /*ddc0*/  UIADD3 UR5, UR21, 0x646e171e, URZ ;  /* 0x646e171e15057890 */ /* 0x000fe2000fffe03f */
[C---:B------:R-:W-:Y:S01]  /*ddd0*/  IADD3 R152, R3.reuse, 0x9, RZ ;  /* 0x0000000903987810 */ /* 0x040fe20007ffe0ff */
[C---:B------:R-:W-:Y:S01]  /*dde0*/  IMAD.IADD R132, R204.reuse, 0x1, -R3 ;  /* 0x00000001cc847824 */ /* 0x040fe200078e0a03 */
[C---:B------:R-:W-:Y:S01]  /*ddf0*/  IADD3 R151, R3.reuse, 0x10, RZ ;  /* 0x0000001003977810 */ /* 0x040fe20007ffe0ff */
[----:B------:R-:W-:Y:S01]  /*de00*/  UISETP.GT.AND UP0, UPT, UR8, UR9, UPT ;  /* 0x000000090800728c */ /* 0x000fe2000bf04270 */
[----:B------:R-:W-:Y:S01]  /*de10*/  I2F R145, R145 ;  /* 0x0000009100917306 */ /* 0x000fe20000201400 */
[----:B------:R-:W-:Y:S02]  /*de20*/  ISETP.GE.AND P5, PT, R3, R206, PT ;  /* 0x000000ce0300720c */ /* 0x000fe40003fa6270 */
[----:B------:R-:W-:Y:S01]  /*de30*/  IABS R139, R132 ;  /* 0x00000084008b7213 */ /* 0x000fe20000000000 */
[----:B------:R-:W-:Y:S01]  /*de40*/  IMAD.IADD R132, R207, 0x1, -R147 ;  /* 0x00000001cf847824 */ /* 0x000fe200078e0a93 */
[C---:B------:R-:W-:Y:S02]  /*de50*/  ISETP.GE.AND P0, PT, R3.reuse, R203, PT ;  /* 0x000000cb0300720c */ /* 0x040fe40003f06270 */
[-C--:B------:R-:W-:Y:S02]  /*de60*/  ISETP.GE.OR P5, PT, R3, R205.reuse, !P5 ;  /* 0x000000cd0300720c */ /* 0x080fe40006fa6670 */
[----:B------:R-:W-:Y:S01]  /*de70*/  IABS R142, R132 ;  /* 0x00000084008e7213 */ /* 0x000fe20000000000 */
[----:B------:R-:W-:Y:S01]  /*de80*/  IMAD.IADD R132, R207, 0x1, -R153 ;  /* 0x00000001cf847824 */ /* 0x000fe200078e0a99 */
[----:B------:R-:W-:Y:S01]  /*de90*/  I2F R139, R139 ;  /* 0x0000008b008b7306 */ /* 0x000fe20000201400 */
[C---:B------:R-:W-:Y:S02]  /*dea0*/  ISETP.GE.OR P0, PT, R3.reuse, R202, !P0 ;  /* 0x000000ca0300720c */ /* 0x040fe40004706670 */
[----:B------:R-:W-:Y:S02]  /*deb0*/  IADD3 R138, R3, 0x11, RZ ;  /* 0x00000011038a7810 */ /* 0x000fe40007ffe0ff */
[----:B------:R-:W-:Y:S01]  /*dec0*/  IABS R137, R132 ;  /* 0x0000008400897213 */ /* 0x000fe20000000000 */
[----:B------:R-:W-:Y:S01]  /*ded0*/  IMAD.IADD R132, R207, 0x1, -R152 ;  /* 0x00000001cf847824 */ /* 0x000fe200078e0a98 */
[----:B------:R-:W-:Y:S02]  /*dee0*/  IADD3 R136, R3, 0x18, RZ ;  /* 0x0000001803887810 */ /* 0x000fe40007ffe0ff */
[----:B------:R-:W-:Y:S01]  /*def0*/  ISETP.GE.AND P6, PT, R147, R206, PT ;  /* 0x000000ce9300720c */ /* 0x000fe20003fc6270 */
[----:B------:R-:W-:Y:S01]  /*df00*/  I2F R142, R142 ;  /* 0x0000008e008e7306 */ /* 0x000fe20000201400 */
[----:B------:R-:W-:Y:S01]  /*df10*/  IABS R140, R132 ;  /* 0x00000084008c7213 */ /* 0x000fe20000000000 */
[----:B------:R-:W-:Y:S01]  /*df20*/  IMAD.IADD R132, R207, 0x1, -R151 ;  /* 0x00000001cf847824 */ /* 0x000fe200078e0a97 */
[----:B------:R-:W-:Y:S02]  /*df30*/  ISETP.GE.OR P6, PT, R147, R205, !P6 ;  /* 0x000000cd9300720c */ /* 0x000fe400077c6670 */
[----:B------:R-:W-:Y:S02]  /*df40*/  IADD3 R134, R3, 0x19, RZ ;  /* 0x0000001903867810 */ /* 0x000fe40007ffe0ff */
[----:B------:R-:W-:Y:S01]  /*df50*/  IABS R133, R132 ;  /* 0x0000008400857213 */ /* 0x000fe20000000000 */
[C---:B------:R-:W-:Y:S01]  /*df60*/  IMAD.IADD R132, R204.reuse, 0x1, -R147 ;  /* 0x00000001cc847824 */ /* 0x040fe200078e0a93 */
[----:B------:R-:W-:Y:S01]  /*df70*/  ISETP.GE.AND P1, PT, R147, R203, PT ;  /* 0x000000cb9300720c */ /* 0x000fe20003f26270 */
[----:B------:R-:W-:Y:S03]  /*df80*/  I2F R140, R140 ;  /* 0x0000008c008c7306 */ /* 0x000fe60000201400 */
[----:B------:R-:W-:Y:S01]  /*df90*/  IABS R148, R132 ;  /* 0x0000008400947213 */ /* 0x000fe20000000000 */
[----:B------:R-:W-:Y:S01]  /*dfa0*/  IMAD.IADD R132, R207, 0x1, -R138 ;  /* 0x00000001cf847824 */ /* 0x000fe200078e0a8a */
[----:B------:R-:W-:Y:S04]  /*dfb0*/  ISETP.GE.OR P1, PT, R147, R202, !P1 ;  /* 0x000000ca9300720c */ /* 0x000fe80004f26670 */
[----:B------:R-:W-:Y:S01]  /*dfc0*/  IABS R150, R132 ;  /* 0x0000008400967213 */ /* 0x000fe20000000000 */
[----:B------:R-:W-:Y:S01]  /*dfd0*/  I2F R137, R137 ;  /* 0x0000008900897306 */ /* 0x000fe20000201400 */
[C---:B------:R-:W-:Y:S05]  /*dfe0*/  IMAD.IADD R132, R204.reuse, 0x1, -R153 ;  /* 0x00000001cc847824 */ /* 0x040fea00078e0a99 */
[----:B------:R-:W-:Y:S01]  /*dff0*/  IABS R149, R132 ;  /* 0x0000008400957213 */ /* 0x000fe20000000000 */
[C---:B------:R-:W-:Y:S03]  /*e000*/  IMAD.IADD R132, R207.reuse, 0x1, -R136 ;  /* 0x00000001cf847824 */ /* 0x040fe600078e0a88 */
[----:B------:R-:W-:Y:S02]  /*e010*/  I2F R133, R133 ;  /* 0x0000008500857306 */ /* 0x000fe40000201400 */
[----:B------:R-:W-:Y:S01]  /*e020*/  IABS R143, R132 ;  /* 0x00000084008f7213 */ /* 0x000fe20000000000 */
[C---:B------:R-:W-:Y:S05]  /*e030*/  IMAD.IADD R132, R204.reuse, 0x1, -R152 ;  /* 0x00000001cc847824 */ /* 0x040fea00078e0a98 */
[----:B------:R-:W-:Y:S01]  /*e040*/  IABS R144, R132 ;  /* 0x0000008400907213 */ /* 0x000fe20000000000 */
[----:B------:R-:W-:Y:S01]  /*e050*/  IMAD.IADD R132, R207, 0x1, -R134 ;  /* 0x00000001cf847824 */ /* 0x000fe200078e0a86 */
[----:B------:R-:W-:Y:S04]  /*e060*/  I2F R148, R148 ;  /* 0x0000009400947306 */ /* 0x000fe80000201400 */
[----:B------:R-:W-:Y:S01]  /*e070*/  IABS R146, R132 ;  /* 0x0000008400927213 */ /* 0x000fe20000000000 */
[----:B------:R-:W-:Y:S05]  /*e080*/  IMAD.IADD R132, R204, 0x1, -R151 ;  /* 0x00000001cc847824 */ /* 0x000fea00078e0a97 */
[----:B------:R-:W-:Y:S01]  /*e090*/  I2F R144, R144 ;  /* 0x0000009000907306 */ /* 0x000fe20000201400 */
[----:B------:R-:W-:Y:S02]  /*e0a0*/  IABS R141, R132 ;  /* 0x00000084008d7213 */ /* 0x000fe40000000000 */
[----:B------:R-:W-:Y:S05]  /*e0b0*/  IADD3 R132, R3, 0x20, RZ ;  /* 0x0000002003847810 */ /* 0x000fea0007ffe0ff */
[----:B------:R-:W-:Y:S02]  /*e0c0*/  IMAD.IADD R135, R207, 0x1, -R132 ;  /* 0x00000001cf877824 */ /* 0x000fe400078e0a84 */
[----:B------:R-:W-:Y:S03]  /*e0d0*/  I2F R149, R149 ;  /* 0x0000009500957306 */ /* 0x000fe60000201400 */
[----:B------:R-:W-:Y:S07]  /*e0e0*/  IABS R135, R135 ;  /* 0x0000008700877213 */ /* 0x000fee0000000000 */
[----:B------:R-:W-:Y:S10]  /*e0f0*/  I2F R147, R135 ;  /* 0x0000008700937306 */ /* 0x000ff40000201400 */
[----:B------:R-:W-:Y:S10]  /*e100*/  I2F R146, R146 ;  /* 0x0000009200927306 */ /* 0x000ff40000201400 */
[----:B------:R-:W-:Y:S10]  /*e110*/  I2F R150, R150 ;  /* 0x0000009600967306 */ /* 0x000ff40000201400 */
[----:B------:R-:W-:Y:S10]  /*e120*/  I2F R143, R143 ;  /* 0x0000008f008f7306 */ /* 0x000ff40000201400 */
[----:B------:R-:W1:Y:S02]  /*e130*/  I2F R141, R141 ;  /* 0x0000008d008d7306 */ /* 0x000e640000201400 */
[----:B-1----:R-:W-:Y:S02]  /*e140*/  FFMA.FTZ R14, R141, -UR13, R14 ;  /* 0x8000000d8d0e7c23 */ /* 0x002fe4000801000e */
[----:B------:R-:W-:Y:S01]  /*e150*/  FFMA.FTZ R9, R140, -UR13, R9 ;  /* 0x8000000d8c097c23 */ /* 0x000fe20008010009 */
[----:B------:R-:W-:Y:S01]  /*e160*/  IADD3 R140, R3, 0x21, RZ ;  /* 0x00000021038c7810 */ /* 0x000fe20007ffe0ff */
[----:B------:R-:W-:Y:S02]  /*e170*/  FFMA.FTZ R8, R137, -UR13, R8 ;  /* 0x8000000d89087c23 */ /* 0x000fe40008010008 */
[----:B------:R-:W-:Y:S02]  /*e180*/  FFMA.FTZ R4, R145, -UR13, R4 ;  /* 0x8000000d91047c23 */ /* 0x000fe40008010004 */
[----:B------:R-:W-:Y:S02]  /*e190*/  IMAD.IADD R137, R207, 0x1, -R140 ;  /* 0x00000001cf897824 */ /* 0x000fe400078e0a8c */
[----:B------:R-:W-:Y:S01]  /*e1a0*/  FFMA.FTZ R6, R139, -UR13, R6 ;  /* 0x8000000d8b067c23 */ /* 0x000fe20008010006 */
[----:B------:R-:W-:Y:S01]  /*e1b0*/  FSEL R169, R4, -INF , !P5 ;  /* 0xff80000004a97808 */ /* 0x000fe20006800000 */
[----:B------:R-:W-:Y:S01]  /*e1c0*/  FFMA.FTZ R5, R142, -UR13, R5 ;  /* 0x8000000d8e057c23 */ /* 0x000fe20008010005 */
[----:B------:R-:W-:Y:S01]  /*e1d0*/  IABS R4, R137 ;  /* 0x0000008900047213 */ /* 0x000fe20000000000 */
[----:B------:R-:W-:Y:S01]  /*e1e0*/  FFMA.FTZ R12, R133, -UR13, R12 ;  /* 0x8000000d850c7c23 */ /* 0x000fe2000801000c */
[----:B------:R-:W-:Y:S01]  /*e1f0*/  FSEL R137, R6, -INF , !P0 ;  /* 0xff80000006897808 */ /* 0x000fe20004000000 */
[----:B------:R-:W-:Y:S01]  /*e200*/  FFMA.FTZ R7, R148, -UR13, R7 ;  /* 0x8000000d94077c23 */ /* 0x000fe20008010007 */
[----:B------:R1:W2:Y:S01]  /*e210*/  I2F R6, R4 ;  /* 0x0000000400067306 */ /* 0x0002a20000201400 */
[----:B------:R-:W-:Y:S01]  /*e220*/  IADD3 R133, R3, 0x28, RZ ;  /* 0x0000002803857810 */ /* 0x000fe20007ffe0ff */
[----:B------:R-:W-:Y:S01]  /*e230*/  FFMA.FTZ R11, R144, -UR13, R11 ;  /* 0x8000000d900b7c23 */ /* 0x000fe2000801000b */
[----:B------:R-:W-:Y:S01]  /*e240*/  FSEL R139, R5, -INF , !P6 ;  /* 0xff800000058b7808 */ /* 0x000fe20007000000 */
[----:B------:R-:W-:Y:S01]  /*e250*/  IMAD.IADD R5, R204, 0x1, -R134 ;  /* 0x00000001cc057824 */ /* 0x000fe200078e0a86 */
[-C--:B------:R-:W-:Y:S01]  /*e260*/  ISETP.GE.AND P6, PT, R151, R206.reuse, PT ;  /* 0x000000ce9700720c */ /* 0x080fe20003fc6270 */
[----:B------:R-:W-:Y:S01]  /*e270*/  FFMA.FTZ R10, R149, -UR13, R10 ;  /* 0x8000000d950a7c23 */ /* 0x000fe2000801000a */
[----:B------:R-:W-:Y:S01]  /*e280*/  ISETP.GE.AND P5, PT, R153, R206, PT ;  /* 0x000000ce9900720c */ /* 0x000fe20003fa6270 */
[----:B------:R-:W-:Y:S01]  /*e290*/  FFMA.FTZ R17, R146, -UR13, R17 ;  /* 0x8000000d92117c23 */ /* 0x000fe20008010011 */
[-C--:B------:R-:W-:Y:S01]  /*e2a0*/  ISETP.GE.OR P6, PT, R151, R205.reuse, !P6 ;  /* 0x000000cd9700720c */ /* 0x080fe200077c6670 */
[----:B------:R-:W-:Y:S01]  /*e2b0*/  FFMA.FTZ R13, R150, -UR13, R13 ;  /* 0x8000000d960d7c23 */ /* 0x000fe2000801000d */
[----:B------:R-:W-:Y:S01]  /*e2c0*/  ISETP.GE.OR P5, PT, R153, R205, !P5 ;  /* 0x000000cd9900720c */ /* 0x000fe20006fa6670 */
[----:B------:R-:W-:Y:S01]  /*e2d0*/  FFMA.FTZ R16, R143, -UR13, R16 ;  /* 0x8000000d8f107c23 */ /* 0x000fe20008010010 */
[----:B------:R-:W-:Y:S01]  /*e2e0*/  FSEL R233, R12, -INF , !P6 ;  /* 0xff8000000ce97808 */ /* 0x000fe20007000000 */
[C---:B------:R-:W-:Y:S01]  /*e2f0*/  IMAD.IADD R142, R204.reuse, 0x1, -R138 ;  /* 0x00000001cc8e7824 */ /* 0x040fe200078e0a8a */
[----:B------:R-:W-:Y:S01]  /*e300*/  ISETP.GE.AND P6, PT, R151, R203, PT ;  /* 0x000000cb9700720c */ /* 0x000fe20003fc6270 */
[----:B------:R-:W-:Y:S01]  /*e310*/  IMAD.IADD R145, R204, 0x1, -R136 ;  /* 0x00000001cc917824 */ /* 0x000fe200078e0a88 */
[----:B------:R-:W-:Y:S01]  /*e320*/  IABS R12, R5 ;  /* 0x00000005000c7213 */ /* 0x000fe20000000000 */
[----:B------:R-:W-:Y:S01]  /*e330*/  FFMA.FTZ R20, R147, -UR13, R20 ;  /* 0x8000000d93147c23 */ /* 0x000fe20008010014 */
[----:B------:R-:W-:Y:S02]  /*e340*/  ISETP.GE.OR P6, PT, R151, R202, !P6 ;  /* 0x000000ca9700720c */ /* 0x000fe400077c6670 */
[----:B------:R-:W-:Y:S02]  /*e350*/  FSEL R5, R7, -INF , !P1 ;  /* 0xff80000007057808 */ /* 0x000fe40004800000 */
[----:B------:R-:W-:Y:S01]  /*e360*/  FSEL R135, R8, -INF , !P5 ;  /* 0xff80000008877808 */ /* 0x000fe20006800000 */
[----:B-1----:R-:W-:Y:S01]  /*e370*/  IMAD.IADD R4, R207, 0x1, -R133 ;  /* 0x00000001cf047824 */ /* 0x002fe200078e0a85 */
[----:B------:R-:W-:Y:S01]  /*e380*/  ISETP.GE.AND P5, PT, R153, R203, PT ;  /* 0x000000cb9900720c */ /* 0x000fe20003fa6270 */
[----:B------:R-:W1:Y:S01]  /*e390*/  I2F R12, R12 ;  /* 0x0000000c000c7306 */ /* 0x000e620000201400 */
[----:B------:R-:W-:Y:S01]  /*e3a0*/  IADD3 R8, R3, 0x30, RZ ;  /* 0x0000003003087810 */ /* 0x000fe20007ffe0ff */
[----:B--2---:R-:W-:Y:S01]  /*e3b0*/  FFMA.FTZ R21, R6, -UR13, R21 ;  /* 0x8000000d06157c23 */ /* 0x004fe20008010015 */
[----:B------:R-:W-:Y:S02]  /*e3c0*/  IABS R4, R4 ;  /* 0x0000000400047213 */ /* 0x000fe40000000000 */
[----:B------:R-:W-:Y:S02]  /*e3d0*/  ISETP.GE.OR P5, PT, R153, R202, !P5 ;  /* 0x000000ca9900720c */ /* 0x000fe40006fa6670 */
[C---:B------:R-:W-:Y:S02]  /*e3e0*/  ISETP.GE.AND P1, PT, R138.reuse, R206, PT ;  /* 0x000000ce8a00720c */ /* 0x040fe40003f26270 */
[----:B------:R-:W-:Y:S01]  /*e3f0*/  IABS R142, R142 ;  /* 0x0000008e008e7213 */ /* 0x000fe20000000000 */
[----:B------:R-:W2:Y:S01]  /*e400*/  I2F R151, R4 ;  /* 0x0000000400977306 */ /* 0x000ea20000201400 */
[----:B------:R-:W-:Y:S02]  /*e410*/  ISETP.GE.OR P1, PT, R138, R205, !P1 ;  /* 0x000000cd8a00720c */ /* 0x000fe40004f26670 */
[----:B------:R-:W-:Y:S02]  /*e420*/  IABS R145, R145 ;  /* 0x0000009100917213 */ /* 0x000fe40000000000 */
[----:B------:R-:W-:Y:S01]  /*e430*/  FSEL R231, R13, -INF , !P1 ;  /* 0xff8000000de77808 */ /* 0x000fe20004800000 */
[----:B------:R-:W-:Y:S01]  /*e440*/  IMAD.IADD R13, R204, 0x1, -R132 ;  /* 0x00000001cc0d7824 */ /* 0x000fe200078e0a84 */
[-C--:B------:R-:W-:Y:S02]  /*e450*/  ISETP.GE.AND P1, PT, R136, R206.reuse, PT ;  /* 0x000000ce8800720c */ /* 0x080fe40003f26270 */
[----:B------:R-:W-:Y:S01]  /*e460*/  FSEL R143, R14, -INF , !P6 ;  /* 0xff8000000e8f7808 */ /* 0x000fe20007000000 */
[----:B------:R-:W3:Y:S01]  /*e470*/  I2F R142, R142 ;  /* 0x0000008e008e7306 */ /* 0x000ee20000201400 */
[----:B------:R-:W-:Y:S02]  /*e480*/  ISETP.GE.OR P1, PT, R136, R205, !P1 ;  /* 0x000000cd8800720c */ /* 0x000fe40004f26670 */
[----:B------:R-:W-:Y:S01]  /*e490*/  IABS R13, R13 ;  /* 0x0000000d000d7213 */ /* 0x000fe20000000000 */
[----:B-1----:R-:W-:Y:S01]  /*e4a0*/  FFMA.FTZ R19, R12, -UR13, R19 ;  /* 0x8000000d0c137c23 */ /* 0x002fe20008010013 */
[----:B------:R-:W-:Y:S01]  /*e4b0*/  FSEL R243, R16, -INF , !P1 ;  /* 0xff80000010f37808 */ /* 0x000fe20004800000 */
[----:B------:R-:W-:Y:S01]  /*e4c0*/  IMAD.IADD R16, R204, 0x1, -R140 ;  /* 0x00000001cc107824 */ /* 0x000fe200078e0a8c */
[-C--:B------:R-:W-:Y:S02]  /*e4d0*/  ISETP.GE.AND P0, PT, R152, R206.reuse, PT ;  /* 0x000000ce9800720c */ /* 0x080fe40003f06270 */
[----:B------:R-:W-:Y:S01]  /*e4e0*/  ISETP.GE.AND P6, PT, R132, R206, PT ;  /* 0x000000ce8400720c */ /* 0x000fe20003fc6270 */
[----:B------:R-:W1:Y:S01]  /*e4f0*/  I2F R145, R145 ;  /* 0x0000009100917306 */ /* 0x000e620000201400 */
[----:B------:R-:W-:Y:S02]  /*e500*/  IABS R16, R16 ;  /* 0x0000001000107213 */ /* 0x000fe40000000000 */
[C---:B------:R-:W-:Y:S01]  /*e510*/  ISETP.GE.OR P0, PT, R152.reuse, R205, !P0 ;  /* 0x000000cd9800720c */ /* 0x040fe20004706670 */
[----:B--2---:R-:W-:Y:S01]  /*e520*/  FFMA.FTZ R24, R151, -UR13, R24 ;  /* 0x8000000d97187c23 */ /* 0x004fe20008010018 */
[----:B------:R-:W-:Y:S01]  /*e530*/  IADD3 R4, R3, 0x29, RZ ;  /* 0x0000002903047810 */ /* 0x000fe20007ffe0ff */
[----:B------:R-:W-:Y:S01]  /*e540*/  IMAD.MOV.U32 R14, RZ, RZ, R16 ;  /* 0x000000ffff0e7224 */ /* 0x000fe200078e0010 */
[----:B------:R-:W-:Y:S02]  /*e550*/  FSEL R9, R9, -INF , !P0 ;  /* 0xff80000009097808 */ /* 0x000fe40004000000 */
[----:B------:R-:W-:Y:S01]  /*e560*/  ISETP.GE.AND P0, PT, R152, R203, PT ;  /* 0x000000cb9800720c */ /* 0x000fe20003f06270 */
[--C-:B------:R-:W-:Y:S01]  /*e570*/  IMAD.IADD R7, R207, 0x1, -R4.reuse ;  /* 0x00000001cf077824 */ /* 0x100fe200078e0a04 */
[----:B------:R-:W2:Y:S01]  /*e580*/  I2F R13, R13 ;  /* 0x0000000d000d7306 */ /* 0x000ea20000201400 */
[----:B------:R-:W-:Y:S01]  /*e590*/  ISETP.GE.OR P6, PT, R132, R205, !P6 ;  /* 0x000000cd8400720c */ /* 0x000fe200077c6670 */
[----:B------:R-:W-:Y:S01]  /*e5a0*/  IMAD.IADD R12, R204, 0x1, -R4 ;  /* 0x00000001cc0c7824 */ /* 0x000fe200078e0a04 */
[----:B------:R-:W-:Y:S01]  /*e5b0*/  ISETP.GE.OR P0, PT, R152, R202, !P0 ;  /* 0x000000ca9800720c */ /* 0x000fe20004706670 */
[----:B---3--:R-:W-:Y:S01]  /*e5c0*/  FFMA.FTZ R15, R142, -UR13, R15 ;  /* 0x8000000d8e0f7c23 */ /* 0x008fe2000801000f */
[----:B------:R-:W-:Y:S02]  /*e5d0*/  IABS R7, R7 ;  /* 0x0000000700077213 */ /* 0x000fe40000000000 */
[-C--:B------:R-:W-:Y:S02]  /*e5e0*/  ISETP.GE.AND P1, PT, R138, R203.reuse, PT ;  /* 0x000000cb8a00720c */ /* 0x080fe40003f26270 */
[----:B------:R-:W-:Y:S01]  /*e5f0*/  FSEL R11, R11, -INF , !P0 ;  /* 0xff8000000b0b7808 */ /* 0x000fe20004000000 */
[----:B------:R-:W3:Y:S01]  /*e600*/  I2F R144, R7 ;  /* 0x0000000700907306 */ /* 0x000ee20000201400 */
[-C--:B------:R-:W-:Y:S02]  /*e610*/  ISETP.GE.AND P0, PT, R136, R203.reuse, PT ;  /* 0x000000cb8800720c */ /* 0x080fe40003f06270 */
[----:B------:R-:W-:Y:S01]  /*e620*/  FSEL R163, R20, -INF , !P6 ;  /* 0xff80000014a37808 */ /* 0x000fe20007000000 */
[----:B------:R-:W-:Y:S01]  /*e630*/  IMAD.IADD R20, R204, 0x1, -R133 ;  /* 0x00000001cc147824 */ /* 0x000fe200078e0a85 */
[----:B------:R-:W-:Y:S01]  /*e640*/  IABS R12, R12 ;  /* 0x0000000c000c7213 */ /* 0x000fe20000000000 */
[----:B-1----:R-:W-:Y:S01]  /*e650*/  FFMA.FTZ R18, R145, -UR13, R18 ;  /* 0x8000000d91127c23 */ /* 0x002fe20008010012 */
[-C--:B------:R-:W-:Y:S02]  /*e660*/  ISETP.GE.OR P1, PT, R138, R202.reuse, !P1 ;  /* 0x000000ca8a00720c */ /* 0x080fe40004f26670 */
[----:B------:R-:W-:Y:S01]  /*e670*/  ISETP.GE.OR P0, PT, R136, R202, !P0 ;  /* 0x000000ca8800720c */ /* 0x000fe20004706670 */
[----:B------:R-:W1:Y:S01]  /*e680*/  I2F R14, R14 ;  /* 0x0000000e000e7306 */ /* 0x000e620000201400 */
[----:B------:R-:W-:Y:S02]  /*e690*/  ISETP.GE.AND P6, PT, R140, R206, PT ;  /* 0x000000ce8c00720c */ /* 0x000fe40003fc6270 */
[----:B------:R-:W-:Y:S01]  /*e6a0*/  IABS R20, R20 ;  /* 0x0000001400147213 */ /* 0x000fe20000000000 */
[----:B--2---:R-:W-:Y:S01]  /*e6b0*/  FFMA.FTZ R22, R13, -UR13, R22 ;  /* 0x8000000d0d167c23 */ /* 0x004fe20008010016 */
[----:B------:R-:W-:Y:S02]  /*e6c0*/  FSEL R141, R15, -INF , !P1 ;  /* 0xff8000000f8d7808 */ /* 0x000fe40004800000 */
[----:B------:R-:W-:Y:S02]  /*e6d0*/  ISETP.GE.AND P1, PT, R132, R203, PT ;  /* 0x000000cb8400720c */ /* 0x000fe40003f26270 */
[----:B------:R-:W-:Y:S01]  /*e6e0*/  FSEL R229, R18, -INF , !P0 ;  /* 0xff80000012e57808 */ /* 0x000fe20004000000 */
[----:B------:R-:W2:Y:S01]  /*e6f0*/  I2F R12, R12 ;  /* 0x0000000c000c7306 */ /* 0x000ea20000201400 */
[-C--:B------:R-:W-:Y:S02]  /*e700*/  ISETP.GE.AND P0, PT, R133, R206.reuse, PT ;  /* 0x000000ce8500720c */ /* 0x080fe40003f06270 */
[-C--:B------:R-:W-:Y:S01]  /*e710*/  ISETP.GE.OR P6, PT, R140, R205.reuse, !P6 ;  /* 0x000000cd8c00720c */ /* 0x080fe200077c6670 */
[----:B---3--:R-:W-:Y:S01]  /*e720*/  FFMA.FTZ R25, R144, -UR13, R25 ;  /* 0x8000000d90197c23 */ /* 0x008fe20008010019 */
[----:B------:R-:W-:Y:S01]  /*e730*/  FSEL R7, R10, -INF , !P5 ;  /* 0xff8000000a077808 */ /* 0x000fe20006800000 */
[----:B------:R-:W-:Y:S01]  /*e740*/  IMAD.IADD R10, R207, 0x1, -R8 ;  /* 0x00000001cf0a7824 */ /* 0x000fe200078e0a08 */
[----:B------:R-:W-:Y:S02]  /*e750*/  ISETP.GE.AND P5, PT, R134, R206, PT ;  /* 0x000000ce8600720c */ /* 0x000fe40003fa6270 */
[----:B------:R-:W-:Y:S01]  /*e760*/  ISETP.GE.OR P1, PT, R132, R202, !P1 ;  /* 0x000000ca8400720c */ /* 0x000fe20004f26670 */
[----:B------:R-:W3:Y:S01]  /*e770*/  I2F R15, R20 ;  /* 0x00000014000f7306 */ /* 0x000ee20000201400 */
[----:B------:R-:W-:Y:S02]  /*e780*/  ISETP.GE.OR P5, PT, R134, R205, !P5 ;  /* 0x000000cd8600720c */ /* 0x000fe40006fa6670 */
[----:B------:R-:W-:Y:S01]  /*e790*/  IABS R10, R10 ;  /* 0x0000000a000a7213 */ /* 0x000fe20000000000 */
[----:B-1----:R-:W-:Y:S01]  /*e7a0*/  FFMA.FTZ R23, R14, -UR13, R23 ;  /* 0x8000000d0e177c23 */ /* 0x002fe20008010017 */
[----:B------:R-:W-:Y:S02]  /*e7b0*/  FSEL R227, R17, -INF , !P5 ;  /* 0xff80000011e37808 */ /* 0x000fe40006800000 */
[C---:B------:R-:W-:Y:S02]  /*e7c0*/  ISETP.GE.AND P5, PT, R134.reuse, R203, PT ;  /* 0x000000cb8600720c */ /* 0x040fe40003fa6270 */
[----:B------:R-:W-:Y:S01]  /*e7d0*/  ISETP.GE.OR P0, PT, R133, R205, !P0 ;  /* 0x000000cd8500720c */ /* 0x000fe20004706670 */
[----:B------:R-:W1:Y:S01]  /*e7e0*/  I2F R17, R10 ;  /* 0x0000000a00117306 */ /* 0x000e620000201400 */
[----:B------:R-:W-:Y:S02]  /*e7f0*/  ISETP.GE.OR P5, PT, R134, R202, !P5 ;  /* 0x000000ca8600720c */ /* 0x000fe40006fa6670 */
[----:B------:R-:W-:Y:S01]  /*e800*/  FSEL R159, R21, -INF , !P6 ;  /* 0xff800000159f7808 */ /* 0x000fe20007000000 */
[----:B--2---:R-:W-:Y:S01]  /*e810*/  FFMA.FTZ R27, R12, -UR13, R27 ;  /* 0x8000000d0c1b7c23 */ /* 0x004fe2000801001b */
[----:B------:R-:W-:Y:S02]  /*e820*/  FSEL R241, R19, -INF , !P5 ;  /* 0xff80000013f17808 */ /* 0x000fe40006800000 */
[-C--:B------:R-:W-:Y:S02]  /*e830*/  ISETP.GE.AND P5, PT, R8, R206.reuse, PT ;  /* 0x000000ce0800720c */ /* 0x080fe40003fa6270 */
[----:B------:R-:W-:Y:S02]  /*e840*/  ISETP.GE.AND P6, PT, R140, R203, PT ;  /* 0x000000cb8c00720c */ /* 0x000fe40003fc6270 */
[----:B------:R-:W-:Y:S02]  /*e850*/  ISETP.GE.OR P5, PT, R8, R205, !P5 ;  /* 0x000000cd0800720c */ /* 0x000fe40006fa6670 */
[----:B------:R-:W-:Y:S01]  /*e860*/  FSEL R161, R22, -INF , !P1 ;  /* 0xff80000016a17808 */ /* 0x000fe20004800000 */
[----:B---3--:R-:W-:Y:S01]  /*e870*/  FFMA.FTZ R26, R15, -UR13, R26 ;  /* 0x8000000d0f1a7c23 */ /* 0x008fe2000801001a */
[----:B------:R-:W-:Y:S02]  /*e880*/  FSEL R237, R24, -INF , !P0 ;  /* 0xff80000018ed7808 */ /* 0x000fe40004000000 */
[C---:B------:R-:W-:Y:S02]  /*e890*/  ISETP.GE.AND P1, PT, R4.reuse, R203, PT ;  /* 0x000000cb0400720c */ /* 0x040fe40003f26270 */
[----:B------:R-:W-:Y:S02]  /*e8a0*/  ISETP.GE.AND P0, PT, R4, R206, PT ;  /* 0x000000ce0400720c */ /* 0x000fe40003f06270 */
[-C--:B------:R-:W-:Y:S02]  /*e8b0*/  ISETP.GE.OR P6, PT, R140, R202.reuse, !P6 ;  /* 0x000000ca8c00720c */ /* 0x080fe400077c6670 */
[C---:B------:R-:W-:Y:S01]  /*e8c0*/  ISETP.GE.OR P1, PT, R4.reuse, R202, !P1 ;  /* 0x000000ca0400720c */ /* 0x040fe20004f26670 */
[----:B-1----:R-:W-:Y:S01]  /*e8d0*/  FFMA.FTZ R28, R17, -UR13, R28 ;  /* 0x8000000d111c7c23 */ /* 0x002fe2000801001c */
[----:B------:R-:W-:Y:S02]  /*e8e0*/  IADD3 R10, R3, 0x31, RZ ;  /* 0x00000031030a7810 */ /* 0x000fe40007ffe0ff */
[-C--:B------:R-:W-:Y:S02]  /*e8f0*/  ISETP.GE.OR P0, PT, R4, R205.reuse, !P0 ;  /* 0x000000cd0400720c */ /* 0x080fe40004706670 */
[----:B------:R-:W-:Y:S01]  /*e900*/  FSEL R155, R28, -INF , !P5 ;  /* 0xff8000001c9b7808 */ /* 0x000fe20006800000 */
[----:B------:R-:W-:Y:S01]  /*e910*/  IMAD.IADD R16, R207, 0x1, -R10 ;  /* 0x00000001cf107824 */ /* 0x000fe200078e0a0a */
[C---:B------:R-:W-:Y:S02]  /*e920*/  ISETP.GE.AND P5, PT, R10.reuse, R206, PT ;  /* 0x000000ce0a00720c */ /* 0x040fe40003fa6270 */
[----:B------:R-:W-:Y:S02]  /*e930*/  FMNMX.FTZ R4, R169, R0, !PT ;  /* 0x00000000a9047209 */ /* 0x000fe40007810000 */
[----:B------:R-:W-:Y:S02]  /*e940*/  IABS R16, R16 ;  /* 0x0000001000107213 */ /* 0x000fe40000000000 */
[----:B------:R-:W-:Y:S02]  /*e950*/  ISETP.GE.OR P5, PT, R10, R205, !P5 ;  /* 0x000000cd0a00720c */ /* 0x000fe40006fa6670 */
[----:B------:R-:W-:Y:S02]  /*e960*/  FSEL R157, R23, -INF , !P6 ;  /* 0xff800000179d7808 */ /* 0x000fe40007000000 */
[----:B------:R-:W1:Y:S01]  /*e970*/  I2F R16, R16 ;  /* 0x0000001000107306 */ /* 0x000e620000201400 */
[C---:B------:R-:W-:Y:S02]  /*e980*/  ISETP.GE.AND P6, PT, R8.reuse, R203, PT ;  /* 0x000000cb0800720c */ /* 0x040fe40003fc6270 */
[----:B------:R-:W-:Y:S02]  /*e990*/  IADD3 R6, R3, 0x38, RZ ;  /* 0x0000003803067810 */ /* 0x000fe40007ffe0ff */
[----:B------:R-:W-:Y:S02]  /*e9a0*/  FMNMX.FTZ R4, R139, R4, !PT ;  /* 0x000000048b047209 */ /* 0x000fe40007810000 */
[----:B------:R-:W-:Y:S01]  /*e9b0*/  ISETP.GE.OR P6, PT, R8, R202, !P6 ;  /* 0x000000ca0800720c */ /* 0x000fe200077c6670 */
[C---:B------:R-:W-:Y:S01]  /*e9c0*/  IMAD.IADD R8, R204.reuse, 0x1, -R8 ;  /* 0x00000001cc087824 */ /* 0x040fe200078e0a08 */
[----:B------:R-:W-:Y:S01]  /*e9d0*/  FMNMX.FTZ R4, R135, R4, !PT ;  /* 0x0000000487047209 */ /* 0x000fe20007810000 */
[--C-:B------:R-:W-:Y:S01]  /*e9e0*/  IMAD.IADD R21, R207, 0x1, -R6.reuse ;  /* 0x00000001cf157824 */ /* 0x100fe200078e0a06 */
[----:B------:R-:W-:Y:S02]  /*e9f0*/  IADD3 R3, R3, 0x39, RZ ;  /* 0x0000003903037810 */ /* 0x000fe40007ffe0ff */
[----:B------:R-:W-:Y:S02]  /*ea00*/  IABS R8, R8 ;  /* 0x0000000800087213 */ /* 0x000fe40000000000 */
[----:B------:R-:W-:Y:S01]  /*ea10*/  FMNMX.FTZ R12, R9, R4, !PT ;  /* 0x00000004090c7209 */ /* 0x000fe20007810000 */
[--C-:B------:R-:W-:Y:S01]  /*ea20*/  IMAD.IADD R13, R207, 0x1, -R3.reuse ;  /* 0x00000001cf0d7824 */ /* 0x100fe200078e0a03 */
[----:B------:R-:W-:Y:S01]  /*ea30*/  IABS R21, R21 ;  /* 0x0000001500157213 */ /* 0x000fe20000000000 */
[----:B------:R-:W2:Y:S01]  /*ea40*/  I2F R15, R8 ;  /* 0x00000008000f7306 */ /* 0x000ea20000201400 */
[----:B------:R-:W-:Y:S01]  /*ea50*/  FMNMX.FTZ R12, R233, R12, !PT ;  /* 0x0000000ce90c7209 */ /* 0x000fe20007810000 */
[C---:B------:R-:W-:Y:S01]  /*ea60*/  IMAD.IADD R4, R204.reuse, 0x1, -R3 ;  /* 0x00000001cc047824 */ /* 0x040fe200078e0a03 */
[----:B------:R-:W-:Y:S01]  /*ea70*/  IABS R18, R13 ;  /* 0x0000000d00127213 */ /* 0x000fe20000000000 */
[----:B------:R-:W-:Y:S01]  /*ea80*/  IMAD.IADD R13, R204, 0x1, -R6 ;  /* 0x00000001cc0d7824 */ /* 0x000fe200078e0a06 */
[----:B------:R-:W-:Y:S01]  /*ea90*/  FMNMX.FTZ R12, R231, R12, !PT ;  /* 0x0000000ce70c7209 */ /* 0x000fe20007810000 */
[----:B-1----:R-:W-:Y:S01]  /*eaa0*/  FFMA.FTZ R29, R16, -UR13, R29 ;  /* 0x8000000d101d7c23 */ /* 0x002fe2000801001d */
[----:B------:R-:W-:Y:S02]  /*eab0*/  FSEL R235, R25, -INF , !P0 ;  /* 0xff80000019eb7808 */ /* 0x000fe40004000000 */
[----:B------:R-:W-:Y:S01]  /*eac0*/  FMNMX.FTZ R12, R243, R12, !PT ;  /* 0x0000000cf30c7209 */ /* 0x000fe20007810000 */
[----:B------:R-:W1:Y:S01]  /*ead0*/  I2F R21, R21 ;  /* 0x0000001500157306 */ /* 0x000e620000201400 */
[----:B------:R-:W-:Y:S02]  /*eae0*/  FSEL R153, R29, -INF , !P5 ;  /* 0xff8000001d997808 */ /* 0x000fe40006800000 */
[CC--:B------:R-:W-:Y:S02]  /*eaf0*/  ISETP.GE.AND P5, PT, R10.reuse, R203.reuse, PT ;  /* 0x000000cb0a00720c */ /* 0x0c0fe40003fa6270 */
[----:B------:R-:W-:Y:S02]  /*eb00*/  FMNMX.FTZ R12, R227, R12, !PT ;  /* 0x0000000ce30c7209 */ /* 0x000fe40007810000 */
[----:B------:R-:W-:Y:S01]  /*eb10*/  ISETP.GE.OR P5, PT, R10, R202, !P5 ;  /* 0x000000ca0a00720c */ /* 0x000fe20006fa6670 */
[----:B------:R-:W-:Y:S01]  /*eb20*/  IMAD.IADD R10, R204, 0x1, -R10 ;  /* 0x00000001cc0a7824 */ /* 0x000fe200078e0a0a */
[----:B------:R-:W-:Y:S01]  /*eb30*/  FMNMX.FTZ R12, R163, R12, !PT ;  /* 0x0000000ca30c7209 */ /* 0x000fe20007810000 */
[----:B------:R-:W3:Y:S01]  /*eb40*/  I2F R18, R18 ;  /* 0x0000001200127306 */ /* 0x000ee20000201400 */
[----:B------:R-:W-:Y:S02]  /*eb50*/  ISETP.GE.AND P0, PT, R133, R203, PT ;  /* 0x000000cb8500720c */ /* 0x000fe40003f06270 */
[----:B------:R-:W-:Y:S01]  /*eb60*/  IABS R14, R10 ;  /* 0x0000000a000e7213 */ /* 0x000fe20000000000 */
[----:B--2---:R-:W-:Y:S01]  /*eb70*/  FFMA.FTZ R30, R15, -UR13, R30 ;  /* 0x8000000d0f1e7c23 */ /* 0x004fe2000801001e */
[----:B------:R-:W-:Y:S02]  /*eb80*/  FMNMX.FTZ R10, R137, R2, !PT ;  /* 0x00000002890a7209 */ /* 0x000fe40007810000 */
[----:B------:R-:W-:Y:S02]  /*eb90*/  FMNMX.FTZ R12, R159, R12, !PT ;  /* 0x0000000c9f0c7209 */ /* 0x000fe40007810000 */
[----:B------:R-:W-:Y:S01]  /*eba0*/  FMNMX.FTZ R10, R5, R10, !PT ;  /* 0x0000000a050a7209 */ /* 0x000fe20007810000 */
[----:B------:R2:W4:Y:S01]  /*ebb0*/  I2F R8, R14 ;  /* 0x0000000e00087306 */ /* 0x0005220000201400 */
[----:B------:R-:W-:Y:S02]  /*ebc0*/  ISETP.GE.OR P0, PT, R133, R202, !P0 ;  /* 0x000000ca8500720c */ /* 0x000fe40004706670 */
[----:B------:R-:W-:Y:S01]  /*ebd0*/  FMNMX.FTZ R10, R7, R10, !PT ;  /* 0x0000000a070a7209 */ /* 0x000fe20007810000 */
[----:B-1----:R-:W-:Y:S01]  /*ebe0*/  FFMA.FTZ R32, R21, -UR13, R32 ;  /* 0x8000000d15207c23 */ /* 0x002fe20008010020 */
[----:B------:R-:W-:Y:S01]  /*ebf0*/  IABS R13, R13 ;  /* 0x0000000d000d7213 */ /* 0x000fe20000000000 */
[----:B------:R-:W-:Y:S01]  /*ec00*/  LDSM.16.MT88.4 R20, [R186+0xc000] ;  /* 0x00c00000ba14783b */ /* 0x000fe20000004200 */
[----:B------:R-:W-:Y:S02]  /*ec10*/  FMNMX.FTZ R10, R11, R10, !PT ;  /* 0x0000000a0b0a7209 */ /* 0x000fe40007810000 */
[----:B------:R-:W-:Y:S02]  /*ec20*/  FSEL R167, R26, -INF , !P0 ;  /* 0xff8000001aa77808 */ /* 0x000fe40004000000 */
[----:B------:R-:W-:Y:S01]  /*ec30*/  FMNMX.FTZ R10, R143, R10, !PT ;  /* 0x0000000a8f0a7209 */ /* 0x000fe20007810000 */
[----:B------:R-:W1:Y:S01]  /*ec40*/  I2F R13, R13 ;  /* 0x0000000d000d7306 */ /* 0x000e620000201400 */
[----:B------:R-:W-:Y:S01]  /*ec50*/  ISETP.GE.AND P0, PT, R6, R206, PT ;  /* 0x000000ce0600720c */ /* 0x000fe20003f06270 */
[----:B---3--:R-:W-:Y:S01]  /*ec60*/  FFMA.FTZ R33, R18, -UR13, R33 ;  /* 0x8000000d12217c23 */ /* 0x008fe20008010021 */
[----:B------:R-:W-:Y:S02]  /*ec70*/  FMNMX.FTZ R10, R141, R10, !PT ;  /* 0x0000000a8d0a7209 */ /* 0x000fe40007810000 */
[----:B------:R-:W-:Y:S02]  /*ec80*/  IABS R4, R4 ;  /* 0x0000000400047213 */ /* 0x000fe40000000000 */
[----:B------:R-:W-:Y:S02]  /*ec90*/  FMNMX.FTZ R10, R229, R10, !PT ;  /* 0x0000000ae50a7209 */ /* 0x000fe40007810000 */
[----:B------:R-:W-:Y:S02]  /*eca0*/  ISETP.GE.OR P0, PT, R6, R205, !P0 ;  /* 0x000000cd0600720c */ /* 0x000fe40004706670 */
[----:B------:R-:W3:Y:S01]  /*ecb0*/  I2F R4, R4 ;  /* 0x0000000400047306 */ /* 0x000ee20000201400 */
[----:B--2---:R-:W-:Y:S01]  /*ecc0*/  FMNMX.FTZ R14, R237, R12, !PT ;  /* 0x0000000ced0e7209 */ /* 0x004fe20007810000 */
[----:B----4-:R-:W-:Y:S01]  /*ecd0*/  FFMA.FTZ R31, R8, -UR13, R31 ;  /* 0x8000000d081f7c23 */ /* 0x010fe2000801001f */
[----:B------:R-:W-:Y:S02]  /*ece0*/  FMNMX.FTZ R12, R241, R10, !PT ;  /* 0x0000000af10c7209 */ /* 0x000fe40007810000 */
[----:B------:R-:W-:Y:S02]  /*ecf0*/  FMNMX.FTZ R10, R235, R14, !PT ;  /* 0x0000000eeb0a7209 */ /* 0x000fe40007810000 */
[----:B------:R-:W-:Y:S02]  /*ed00*/  FSEL R147, R32, -INF , !P0 ;  /* 0xff80000020937808 */ /* 0x000fe40004000000 */
[----:B------:R-:W-:Y:S02]  /*ed10*/  FMNMX.FTZ R10, R155, R10, !PT ;  /* 0x0000000a9b0a7209 */ /* 0x000fe40007810000 */
[----:B------:R-:W-:Y:S02]  /*ed20*/  ISETP.GE.AND P0, PT, R3, R206, PT ;  /* 0x000000ce0300720c */ /* 0x000fe40003f06270 */
[----:B------:R-:W-:Y:S01]  /*ed30*/  FSEL R165, R27, -INF , !P1 ;  /* 0xff8000001ba57808 */ /* 0x000fe20004800000 */
[----:B-1----:R-:W-:Y:S01]  /*ed40*/  FFMA.FTZ R34, R13, -UR13, R34 ;  /* 0x8000000d0d227c23 */ /* 0x002fe20008010022 */
[----:B------:R-:W-:Y:S02]  /*ed50*/  FMNMX.FTZ R12, R161, R12, !PT ;  /* 0x0000000ca10c7209 */ /* 0x000fe40007810000 */
[----:B------:R-:W-:Y:S02]  /*ed60*/  FMNMX.FTZ R10, R153, R10, !PT ;  /* 0x0000000a990a7209 */ /* 0x000fe40007810000 */
[----:B------:R-:W-:Y:S02]  /*ed70*/  ISETP.GE.AND P1, PT, R6, R203, PT ;  /* 0x000000cb0600720c */ /* 0x000fe40003f26270 */
[----:B------:R-:W-:Y:S02]  /*ed80*/  ISETP.GE.OR P0, PT, R3, R205, !P0 ;  /* 0x000000cd0300720c */ /* 0x000fe40004706670 */
[----:B------:R-:W-:Y:S01]  /*ed90*/  FMNMX.FTZ R12, R157, R12, !PT ;  /* 0x0000000c9d0c7209 */ /* 0x000fe20007810000 */
[----:B---3--:R-:W-:Y:S01]  /*eda0*/  FFMA.FTZ R35, R4, -UR13, R35 ;  /* 0x8000000d04237c23 */ /* 0x008fe20008010023 */
[----:B------:R-:W-:Y:S02]  /*edb0*/  FSEL R145, R33, -INF , !P0 ;  /* 0xff80000021917808 */ /* 0x000fe40004000000 */
[----:B------:R-:W-:Y:S02]  /*edc0*/  ISETP.GE.OR P1, PT, R6, R202, !P1 ;  /* 0x000000ca0600720c */ /* 0x000fe40004f26670 */
[----:B------:R-:W-:Y:S02]  /*edd0*/  FMNMX.FTZ R6, R147, R10, !PT ;  /* 0x0000000a93067209 */ /* 0x000fe40007810000 */
[----:B------:R-:W-:Y:S02]  /*ede0*/  FMNMX.FTZ R12, R167, R12, !PT ;  /* 0x0000000ca70c7209 */ /* 0x000fe40007810000 */
[----:B------:R-:W-:Y:S02]  /*edf0*/  FMNMX.FTZ R10, R145, R6, !PT ;  /* 0x00000006910a7209 */ /* 0x000fe40007810000 */
[----:B------:R-:W-:Y:S02]  /*ee00*/  FSEL R151, R30, -INF , !P6 ;  /* 0xff8000001e977808 */ /* 0x000fe40007000000 */
[----:B------:R-:W-:Y:S01]  /*ee10*/  FMNMX.FTZ R12, R165, R12, !PT ;  /* 0x0000000ca50c7209 */ /* 0x000fe20007810000 */
[----:B------:R-:W1:Y:S01]  /*ee20*/  SHFL.BFLY PT, R15, R10, 0x2, 0x1f ;  /* 0x0c401f000a0f7f89 */ /* 0x000e6200000e0000 */
[----:B------:R-:W-:Y:S02]  /*ee30*/  FSEL R149, R31, -INF , !P5 ;  /* 0xff8000001f957808 */ /* 0x000fe40006800000 */
[----:B------:R-:W-:Y:S02]  /*ee40*/  FMNMX.FTZ R12, R151, R12, !PT ;  /* 0x0000000c970c7209 */ /* 0x000fe40007810000 */
[C---:B------:R-:W-:Y:S02]  /*ee50*/  ISETP.GE.AND P0, PT, R3.reuse, R203, PT ;  /* 0x000000cb0300720c */ /* 0x040fe40003f06270 */
[----:B------:R-:W-:Y:S01]  /*ee60*/  FSEL R144, R34, -INF , !P1 ;  /* 0xff80000022907808 */ /* 0x000fe20004800000 */
[----:B------:R-:W-:Y:S01]  /*ee70*/  LDSM.16.MT88.4 R28, [R185+0xc000] ;  /* 0x00c00000b91c783b */ /* 0x000fe20000004200 */
[----:B------:R-:W-:Y:S02]  /*ee80*/  ISETP.GE.OR P0, PT, R3, R202, !P0 ;  /* 0x000000ca0300720c */ /* 0x000fe40004706670 */
[----:B------:R-:W-:Y:S02]  /*ee90*/  FMNMX.FTZ R3, R149, R12, !PT ;  /* 0x0000000c95037209 */ /* 0x000fe40007810000 */
[----:B------:R-:W-:Y:S02]  /*eea0*/  FSEL R133, R35, -INF , !P0 ;  /* 0xff80000023857808 */ /* 0x000fe40004000000 */
[----:B------:R-:W-:Y:S04]  /*eeb0*/  FMNMX.FTZ R8, R144, R3, !PT ;  /* 0x0000000390087209 */ /* 0x000fe80007810000 */
        /* <DEDUP_REMOVED lines=8> */
[----:B------:R-:W-:Y:S02]  /*ef40*/  FMUL.FTZ R148, R132, c[0x0][0x23c] ;  /* 0x00008f0084947a20 */ /* 0x000fe40000410000 */
[----:B------:R-:W1:Y:S03]  /*ef50*/  LDSM.16.MT88.4 R12, [R188+0xc000] ;  /* 0x00c00000bc0c783b */ /* 0x000e660000004200 */
[----:B------:R-:W-:Y:S05]  /*ef60*/  FSEL R148, R148, RZ, P1 ;  /* 0x000000ff94947208 */ /* 0x000fea0000800000 */
[--C-:B------:R-:W-:Y:S02]  /*ef70*/  FFMA.FTZ R171, R9, c[0x0][0x23c], -R148.reuse ;  /* 0x00008f0009ab7a23 */ /* 0x100fe40000010894 */
[----:B------:R-:W-:Y:S02]  /*ef80*/  IMAD.U32 R9, RZ, RZ, UR21 ;  /* 0x00000015ff097e24 */ /* 0x000fe4000f8e00ff */
[--C-:B------:R-:W-:Y:S01]  /*ef90*/  FFMA.FTZ R225, R169, c[0x0][0x23c], -R148.reuse ;  /* 0x00008f00a9e17a23 */ /* 0x100fe20000010894 */
[----:B--2---:R-:W-:Y:S01]  /*efa0*/  FMNMX.FTZ R3, R4, R3, !PT ;  /* 0x0000000304037209 */ /* 0x004fe20007810000 */
[--C-:B------:R-:W-:Y:S01]  /*efb0*/  FFMA.FTZ R212, R135, c[0x0][0x23c], -R148.reuse ;  /* 0x00008f0087d47a23 */ /* 0x100fe20000010894 */
[----:B------:R-:W-:Y:S01]  /*efc0*/  LOP3.LUT R4, R221, UR31, R9, 0x96, !PT ;  /* 0x0000001fdd047c12 */ /* 0x000fe2000f8e9609 */
[--C-:B------:R-:W-:Y:S01]  /*efd0*/  FFMA.FTZ R216, R139, c[0x0][0x23c], -R148.reuse ;  /* 0x00008f008bd87a23 */ /* 0x100fe20000010894 */
[C---:B------:R-:W-:Y:S01]  /*efe0*/  FSETP.NEU.FTZ.AND P0, PT, R3.reuse, -INF , PT ;  /* 0xff8000000300780b */ /* 0x040fe20003f1d000 */
[----:B------:R-:W-:Y:S01]  /*eff0*/  FMUL.FTZ R146, R3, c[0x0][0x23c] ;  /* 0x00008f0003927a20 */ /* 0x000fe20000410000 */
[----:B------:R-:W-:Y:S01]  /*f000*/  MUFU.EX2 R171, R171 ;  /* 0x000000ab00ab7308 */ /* 0x000fe20000000800 */
[----:B------:R-:W-:Y:S01]  /*f010*/  IMAD.WIDE.U32 R248, R4, -0x326172a9, RZ ;  /* 0xcd9e8d5704f87825 */ /* 0x000fe200078e00ff */
[----:B------:R-:W-:Y:S02]  /*f020*/  UIADD3 UR31, UR31, 0x1, URZ ;  /* 0x000000011f1f7890 */ /* 0x000fe4000fffe03f */
[----:B------:R-:W-:Y:S01]  /*f030*/  FSEL R146, R146, RZ, P0 ;  /* 0x000000ff92927208 */ /* 0x000fe20000000000 */
[----:B------:R-:W-:Y:S01]  /*f040*/  FFMA.FTZ R242, R147, c[0x0][0x23c], -R148 ;  /* 0x00008f0093f27a23 */ /* 0x000fe20000010894 */
[----:B------:R-:W-:Y:S01]  /*f050*/  LOP3.LUT R248, R239, UR30, R248, 0x96, !PT ;  /* 0x0000001eeff87c12 */ /* 0x000fe2000f8e96f8 */
[----:B------:R-:W-:Y:S01]  /*f060*/  FFMA.FTZ R224, R243, c[0x0][0x23c], -R148 ;  /* 0x00008f00f3e07a23 */ /* 0x000fe20000010894 */
[----:B------:R-:W-:Y:S01]  /*f070*/  LOP3.LUT R4, R249, UR24, R218, 0x96, !PT ;  /* 0x00000018f9047c12 */ /* 0x000fe2000f8e96da */
[--C-:B------:R-:W-:Y:S01]  /*f080*/  FFMA.FTZ R168, R7, c[0x0][0x23c], -R146.reuse ;  /* 0x00008f0007a87a23 */ /* 0x100fe20000010892 */
[----:B------:R-:W-:Y:S01]  /*f090*/  FSEL R7, R132, RZ, P1 ;  /* 0x000000ff84077208 */ /* 0x000fe20000800000 */
[----:B------:R-:W-:Y:S01]  /*f0a0*/  IMAD.WIDE.U32 R248, R248, -0x2daee0ad, RZ ;  /* 0xd2511f53f8f87825 */ /* 0x000fe200078e00ff */
[----:B------:R-:W2:Y:S03]  /*f0b0*/  MUFU.EX2 R212, R212 ;  /* 0x000000d400d47308 */ /* 0x000ea60000000800 */
[----:B------:R-:W-:Y:S04]  /*f0c0*/  IMAD.WIDE.U32 R246, R4, -0x2daee0ad, RZ ;  /* 0xd2511f5304f67825 */ /* 0x000fe800078e00ff */
[----:B------:R-:W-:Y:S01]  /*f0d0*/  FFMA.FTZ R169, R5, c[0x0][0x23c], -R146 ;  /* 0x00008f0005a97a23 */ /* 0x000fe20000010892 */
[----:B------:R-:W-:Y:S01]  /*f0e0*/  LOP3.LUT R4, R247, UR29, R214, 0x96, !PT ;  /* 0x0000001df7047c12 */ /* 0x000fe2000f8e96d6 */
[----:B------:R-:W-:Y:S01]  /*f0f0*/  FFMA.FTZ R135, R11, c[0x0][0x23c], -R146 ;  /* 0x00008f000b877a23 */ /* 0x000fe20000010892 */
[----:B------:R-:W-:Y:S01]  /*f100*/  LOP3.LUT R246, R249, UR25, R246, 0x96, !PT ;  /* 0x00000019f9f67c12 */ /* 0x000fe2000f8e96f6 */
[----:B------:R-:W-:Y:S01]  /*f110*/  FFMA.FTZ R170, R137, c[0x0][0x23c], -R146 ;  /* 0x00008f0089aa7a23 */ /* 0x000fe20000010892 */
[----:B------:R-:W-:Y:S01]  /*f120*/  FSEL R5, R3, RZ, P0 ;  /* 0x000000ff03057208 */ /* 0x000fe20000000000 */
[----:B------:R-:W-:Y:S01]  /*f130*/  IMAD.WIDE.U32 R244, R4, -0x326172a9, RZ ;  /* 0xcd9e8d5704f47825 */ /* 0x000fe200078e00ff */
[----:B------:R-:W-:Y:S01]  /*f140*/  MUFU.EX2 R168, R168 ;  /* 0x000000a800a87308 */ /* 0x000fe20000000800 */
[----:B------:R-:W-:Y:S02]  /*f150*/  PLOP3.LUT P0, PT, PT, PT, UP0, 0x80, 0x0 ;  /* 0x000000000000781c */ /* 0x000fe40003f0f008 */
[----:B------:R-:W-:Y:S01]  /*f160*/  IMAD.WIDE.U32 R246, R246, -0x326172a9, RZ ;  /* 0xcd9e8d57f6f67825 */ /* 0x000fe200078e00ff */
[----:B------:R-:W-:Y:S03]  /*f170*/  LOP3.LUT R4, R245, UR26, R238, 0x96, !PT ;  /* 0x0000001af5047c12 */ /* 0x000fe6000f8e96ee */
[----:B------:R-:W-:Y:S01]  /*f180*/  FADD.FTZ R7, -R7, R0 ;  /* 0x0000000007077221 */ /* 0x000fe20000010100 */
[----:B------:R-:W-:Y:S01]  /*f190*/  LOP3.LUT R244, R247, UR23, R244, 0x96, !PT ;  /* 0x00000017f7f47c12 */ /* 0x000fe2000f8e96f4 */
[----:B------:R-:W-:Y:S01]  /*f1a0*/  IMAD.WIDE.U32 R8, R4, -0x2daee0ad, RZ ;  /* 0xd2511f5304087825 */ /* 0x000fe200078e00ff */
[----:B------:R-:W3:Y:S03]  /*f1b0*/  MUFU.EX2 R135, R135 ;  /* 0x0000008700877308 */ /* 0x000ee60000000800 */
[----:B------:R-:W-:Y:S01]  /*f1c0*/  IMAD.WIDE.U32 R244, R244, -0x2daee0ad, RZ ;  /* 0xd2511f53f4f47825 */ /* 0x000fe200078e00ff */
[----:B------:R-:W-:Y:S03]  /*f1d0*/  LOP3.LUT R248, R9, UR22, R248, 0x96, !PT ;  /* 0x0000001609f87c12 */ /* 0x000fe6000f8e96f8 */
[----:B------:R-:W-:Y:S01]  /*f1e0*/  FADD.FTZ R0, -R5, R2 ;  /* 0x0000000205007221 */ /* 0x000fe20000010100 */
[----:B------:R-:W-:Y:S01]  /*f1f0*/  LOP3.LUT R4, R245, UR15, R8, 0x96, !PT ;  /* 0x0000000ff5047c12 */ /* 0x000fe2000f8e9608 */
[----:B------:R-:W-:Y:S01]  /*f200*/  FMUL.FTZ R2, R7, c[0x0][0x23c] ;  /* 0x00008f0007027a20 */ /* 0x000fe20000410000 */
[----:B------:R-:W-:Y:S01]  /*f210*/  MUFU.EX2 R225, R225 ;  /* 0x000000e100e17308 */ /* 0x000fe20000000800 */
[----:B------:R-:W-:Y:S02]  /*f220*/  FMUL.FTZ R0, R0, c[0x0][0x23c] ;  /* 0x00008f0000007a20 */ /* 0x000fe40000410000 */
[----:B------:R-:W-:Y:S04]  /*f230*/  IMAD.WIDE.U32 R4, R4, -0x326172a9, RZ ;  /* 0xcd9e8d5704047825 */ /* 0x000fe800078e00ff */
[----:B------:R-:W-:Y:S01]  /*f240*/  IMAD.WIDE.U32 R248, R248, -0x326172a9, RZ ;  /* 0xcd9e8d57f8f87825 */ /* 0x000fe200078e00ff */
[C---:B------:R-:W-:Y:S02]  /*f250*/  LOP3.LUT R9, R4.reuse, 0xffff, RZ, 0xc0, !PT ;  /* 0x0000ffff04097812 */ /* 0x040fe400078ec0ff */
[----:B------:R-:W4:Y:S01]  /*f260*/  MUFU.EX2 R216, R216 ;  /* 0x000000d800d87308 */ /* 0x000f220000000800 */
[----:B------:R-:W-:Y:S01]  /*f270*/  LOP3.LUT R138, R4, 0xff, RZ, 0xc0, !PT ;  /* 0x000000ff048a7812 */ /* 0x000fe200078ec0ff */
[----:B------:R-:W-:Y:S01]  /*f280*/  FFMA.FTZ R230, R143, c[0x0][0x23c], -R146 ;  /* 0x00008f008fe67a23 */ /* 0x000fe20000010892 */
[----:B------:R-:W-:Y:S01]  /*f290*/  LOP3.LUT R7, R5, UR4, R248, 0x96, !PT ;  /* 0x0000000405077c12 */ /* 0x000fe2000f8e96f8 */
[----:B------:R-:W-:Y:S01]  /*f2a0*/  FFMA.FTZ R243, R153, c[0x0][0x23c], -R148 ;  /* 0x00008f0099f37a23 */ /* 0x000fe20000010894 */
[----:B------:R-:W-:Y:S01]  /*f2b0*/  SHF.R.U32.HI R5, RZ, 0x18, R4 ;  /* 0x00000018ff057819 */ /* 0x000fe20000011604 */
[--C-:B------:R-:W-:Y:S01]  /*f2c0*/  FFMA.FTZ R240, R151, c[0x0][0x23c], -R146.reuse ;  /* 0x00008f0097f07a23 */ /* 0x100fe20000010892 */
[----:B------:R-:W-:Y:S01]  /*f2d0*/  LOP3.LUT R11, R7, 0xffff, RZ, 0xc0, !PT ;  /* 0x0000ffff070b7812 */ /* 0x000fe200078ec0ff */
[----:B------:R-:W-:Y:S01]  /*f2e0*/  FFMA.FTZ R245, R149, c[0x0][0x23c], -R146 ;  /* 0x00008f0095f57a23 */ /* 0x000fe20000010892 */
[----:B------:R-:W-:Y:S01]  /*f2f0*/  SHF.R.U32.HI R6, RZ, 0x10, R4 ;  /* 0x00000010ff067819 */ /* 0x000fe20000011604 */
[----:B------:R-:W-:Y:S01]  /*f300*/  MUFU.EX2 R170, R170 ;  /* 0x000000aa00aa7308 */ /* 0x000fe20000000800 */
[----:B------:R-:W-:Y:S01]  /*f310*/  SHF.R.U32.HI R4, RZ, 0x10, R7 ;  /* 0x00000010ff047819 */ /* 0x000fe20000011607 */
[----:B------:R-:W-:Y:S01]  /*f320*/  FFMA.FTZ R227, R227, c[0x0][0x23c], -R148 ;  /* 0x00008f00e3e37a23 */ /* 0x000fe20000010894 */
[----:B------:R-:W-:Y:S01]  /*f330*/  SHF.R.U32.HI R9, RZ, 0x8, R9 ;  /* 0x00000008ff097819 */ /* 0x000fe20000011609 */
[--C-:B------:R-:W-:Y:S01]  /*f340*/  FFMA.FTZ R229, R229, c[0x0][0x23c], -R146.reuse ;  /* 0x00008f00e5e57a23 */ /* 0x100fe20000010892 */
[----:B------:R-:W-:Y:S01]  /*f350*/  SHF.R.U32.HI R11, RZ, 0x8, R11 ;  /* 0x00000008ff0b7819 */ /* 0x000fe2000001160b */
[--C-:B------:R-:W-:Y:S01]  /*f360*/  FFMA.FTZ R226, R241, c[0x0][0x23c], -R146.reuse ;  /* 0x00008f00f1e27a23 */ /* 0x100fe20000010892 */
[----:B------:R-:W-:Y:S01]  /*f370*/  LOP3.LUT R136, R7, 0xff, RZ, 0xc0, !PT ;  /* 0x000000ff07887812 */ /* 0x000fe200078ec0ff */
[----:B------:R-:W-:Y:S01]  /*f380*/  FFMA.FTZ R241, R157, c[0x0][0x23c], -R146 ;  /* 0x00008f009df17a23 */ /* 0x000fe20000010892 */
[----:B------:R-:W-:Y:S01]  /*f390*/  SHF.R.U32.HI R7, RZ, 0x18, R7 ;  /* 0x00000018ff077819 */ /* 0x000fe20000011607 */
[----:B------:R-:W5:Y:S01]  /*f3a0*/  MUFU.EX2 R169, R169 ;  /* 0x000000a900a97308 */ /* 0x000f620000000800 */
[----:B------:R-:W-:Y:S01]  /*f3b0*/  LOP3.LUT R6, R6, 0xff, RZ, 0xc0, !PT ;  /* 0x000000ff06067812 */ /* 0x000fe200078ec0ff */
[----:B------:R-:W-:Y:S01]  /*f3c0*/  FFMA.FTZ R228, R233, c[0x0][0x23c], -R148 ;  /* 0x00008f00e9e47a23 */ /* 0x000fe20000010894 */
[----:B------:R-:W-:Y:S01]  /*f3d0*/  LOP3.LUT R4, R4, 0xff, RZ, 0xc0, !PT ;  /* 0x000000ff04047812 */ /* 0x000fe200078ec0ff */
[----:B------:R-:W-:Y:S01]  /*f3e0*/  FFMA.FTZ R233, R141, c[0x0][0x23c], -R146 ;  /* 0x00008f008de97a23 */ /* 0x000fe20000010892 */
[----:B------:R-:W-:Y:S01]  /*f3f0*/  PRMT R138, R138, 0x5410, R9 ;  /* 0x000054108a8a7816 */ /* 0x000fe20000000009 */
[----:B------:R-:W-:Y:S01]  /*f400*/  LDSM.16.MT88.4 R140, [R185+0xe800] ;  /* 0x00e80000b98c783b */ /* 0x000fe20000004200 */
[----:B------:R-:W-:Y:S01]  /*f410*/  PRMT R136, R136, 0x5410, R11 ;  /* 0x0000541088887816 */ /* 0x000fe2000000000b */
[----:B------:R-:W-:Y:S01]  /*f420*/  FFMA.FTZ R231, R231, c[0x0][0x23c], -R148 ;  /* 0x00008f00e7e77a23 */ /* 0x000fe20000010894 */
[----:B------:R-:W-:Y:S01]  /*f430*/  PRMT R6, R6, 0x5410, R5 ;  /* 0x0000541006067816 */ /* 0x000fe20000000005 */
[----:B------:R-:W1:Y:S01]  /*f440*/  MUFU.EX2 R2, R2 ;  /* 0x0000000200027308 */ /* 0x000e620000000800 */
[----:B------:R-:W-:Y:S01]  /*f450*/  PRMT R4, R4, 0x5410, R7 ;  /* 0x0000541004047816 */ /* 0x000fe20000000007 */
[--C-:B------:R-:W-:Y:S01]  /*f460*/  HSET2.LE.AND R138, R138, R211.reuse, PT ;  /* 0x000000d38a8a7233 */ /* 0x100fe20003803000 */
[----:B--2---:R-:W-:Y:S01]  /*f470*/  F2FP.BF16.PACK_AB R7, R171, R212 ;  /* 0x000000d4ab07723e */ /* 0x004fe200000010ff */
[--C-:B------:R-:W-:Y:S01]  /*f480*/  HSET2.LE.AND R139, R6, R211.reuse, PT ;  /* 0x000000d3068b7233 */ /* 0x100fe20003803000 */
[----:B---3--:R-:W-:Y:S01]  /*f490*/  F2FP.BF16.PACK_AB R6, R135, R168 ;  /* 0x000000a88706723e */ /* 0x008fe200000010ff */
[--C-:B------:R-:W-:Y:S01]  /*f4a0*/  HSET2.LE.AND R136, R136, R211.reuse, PT ;  /* 0x000000d388887233 */ /* 0x100fe20003803000 */
[----:B----4-:R-:W-:Y:S01]  /*f4b0*/  F2FP.BF16.PACK_AB R5, R216, R225 ;  /* 0x000000e1d805723e */ /* 0x010fe200000010ff */
[--C-:B------:R-:W-:Y:S01]  /*f4c0*/  HSET2.LE.AND R137, R4, R211.reuse, PT ;  /* 0x000000d304897233 */ /* 0x100fe20003803000 */
[----:B------:R-:W-:Y:S01]  /*f4d0*/  LOP3.LUT R138, R138, R7, RZ, 0xc0, !PT ;  /* 0x000000078a8a7212 */ /* 0x000fe200078ec0ff */
[----:B------:R-:W2:Y:S01]  /*f4e0*/  MUFU.EX2 R0, R0 ;  /* 0x0000000000007308 */ /* 0x000ea20000000800 */
[----:B------:R-:W-:Y:S01]  /*f4f0*/  LOP3.LUT R139, R139, R6, RZ, 0xc0, !PT ;  /* 0x000000068b8b7212 */ /* 0x000fe200078ec0ff */
[----:B------:R-:W-:Y:S01]  /*f500*/  FFMA.FTZ R234, R167, c[0x0][0x23c], -R146 ;  /* 0x00008f00a7ea7a23 */ /* 0x000fe20000010892 */
[----:B------:R-:W-:Y:S01]  /*f510*/  LOP3.LUT R136, R136, R5, RZ, 0xc0, !PT ;  /* 0x0000000588887212 */ /* 0x000fe200078ec0ff */
[--C-:B------:R-:W-:Y:S01]  /*f520*/  FFMA.FTZ R236, R163, c[0x0][0x23c], -R148.reuse ;  /* 0x00008f00a3ec7a23 */ /* 0x100fe20000010894 */
[----:B-----5:R-:W-:Y:S01]  /*f530*/  F2FP.BF16.PACK_AB R4, R169, R170 ;  /* 0x000000aaa904723e */ /* 0x020fe200000010ff */
[----:B------:R-:W-:Y:S02]  /*f540*/  FFMA.FTZ R232, R237, c[0x0][0x23c], -R148 ;  /* 0x00008f00ede87a23 */ /* 0x000fe40000010894 */
[----:B------:R-:W-:Y:S01]  /*f550*/  FFMA.FTZ R237, R165, c[0x0][0x23c], -R146 ;  /* 0x00008f00a5ed7a23 */ /* 0x000fe20000010892 */
[----:B------:R-:W-:Y:S01]  /*f560*/  LOP3.LUT R137, R137, R4, RZ, 0xc0, !PT ;  /* 0x0000000489897212 */ /* 0x000fe200078ec0ff */
[----:B------:R-:W-:Y:S01]  /*f570*/  MUFU.EX2 R228, R228 ;  /* 0x000000e400e47308 */ /* 0x000fe20000000800 */
[----:B------:R-:W-:Y:S02]  /*f580*/  FFMA.FTZ R235, R235, c[0x0][0x23c], -R148 ;  /* 0x00008f00ebeb7a23 */ /* 0x000fe40000010894 */
[C---:B-1----:R-:W-:Y:S02]  /*f590*/  FMUL.FTZ R4, R2.reuse, R128 ;  /* 0x0000008002047220 */ /* 0x042fe40000410000 */
[C---:B------:R-:W-:Y:S02]  /*f5a0*/  FMUL.FTZ R5, R2.reuse, R129 ;  /* 0x0000008102057220 */ /* 0x040fe40000410000 */
[C---:B------:R-:W-:Y:S02]  /*f5b0*/  FMUL.FTZ R8, R2.reuse, R124 ;  /* 0x0000007c02087220 */ /* 0x040fe40000410000 */
[C---:B------:R-:W-:Y:S01]  /*f5c0*/  FMUL.FTZ R9, R2.reuse, R125 ;  /* 0x0000007d02097220 */ /* 0x040fe20000410000 */
[----:B------:R-:W-:Y:S01]  /*f5d0*/  MUFU.EX2 R231, R231 ;  /* 0x000000e700e77308 */ /* 0x000fe20000000800 */
[----:B------:R-:W-:Y:S02]  /*f5e0*/  FMUL.FTZ R16, R2, R116 ;  /* 0x0000007402107220 */ /* 0x000fe40000410000 */
[C---:B--2---:R-:W-:Y:S02]  /*f5f0*/  FMUL.FTZ R6, R0.reuse, R130 ;  /* 0x0000008200067220 */ /* 0x044fe40000410000 */
        /* <DEDUP_REMOVED lines=12> */
[----:B------:R-:W-:Y:S01]  /*f6c0*/  MUFU.EX2 R233, R233 ;  /* 0x000000e900e97308 */ /* 0x000fe20000000800 */
[----:B------:R-:W-:Y:S01]  /*f6d0*/  LDSM.16.MT88.4 R116, [R185+0xc800] ;  /* 0x00c80000b974783b */ /* 0x000fe20000004200 */
[C---:B------:R-:W-:Y:S02]  /*f6e0*/  FMUL.FTZ R13, R2.reuse, R121 ;  /* 0x00000079020d7220 */ /* 0x040fe40000410000 */
[----:B------:R-:W-:Y:S02]  /*f6f0*/  FMUL.FTZ R24, R2, R108 ;  /* 0x0000006c02187220 */ /* 0x000fe40000410000 */
[C---:B------:R-:W-:Y:S04]  /*f700*/  FMUL.FTZ R14, R0.reuse, R122 ;  /* 0x0000007a000e7220 */ /* 0x040fe80000410000 */
[----:B------:R-:W-:Y:S01]  /*f710*/  FMUL.FTZ R15, R0, R123 ;  /* 0x0000007b000f7220 */ /* 0x000fe20000410000 */
[----:B------:R-:W-:Y:S01]  /*f720*/  MUFU.EX2 R236, R236 ;  /* 0x000000ec00ec7308 */ /* 0x000fe20000000800 */
[----:B------:R-:W1:Y:S01]  /*f730*/  LDSM.16.MT88.4 R120, [R184+0xc000] ;  /* 0x00c00000b878783b */ /* 0x000e620000004200 */
[----:B------:R-:W-:Y:S02]  /*f740*/  FMUL.FTZ R25, R2, R109 ;  /* 0x0000006d02197220 */ /* 0x000fe40000410000 */
[C---:B------:R-:W-:Y:S02]  /*f750*/  FMUL.FTZ R26, R0.reuse, R110 ;  /* 0x0000006e001a7220 */ /* 0x040fe40000410000 */
[C---:B------:R-:W-:Y:S01]  /*f760*/  HMMA.16816.F32.BF16 R12, R136.reuse, R20, R12 ;  /* 0x00000014880c723c */ /* 0x040fe2000004180c */
[----:B------:R-:W-:Y:S02]  /*f770*/  FMUL.FTZ R27, R0, R111 ;  /* 0x0000006f001b7220 */ /* 0x000fe40000410000 */
[----:B------:R-:W-:Y:S01]  /*f780*/  LDSM.16.MT88.4 R108, [R184+0xe000] ;  /* 0x00e00000b86c783b */ /* 0x000fe20000004200 */
[C---:B------:R-:W-:Y:S01]  /*f790*/  FMUL.FTZ R32, R2.reuse, R100 ;  /* 0x0000006402207220 */ /* 0x040fe20000410000 */
[----:B------:R-:W-:Y:S01]  /*f7a0*/  MUFU.EX2 R241, R241 ;  /* 0x000000f100f17308 */ /* 0x000fe20000000800 */
[C---:B------:R-:W-:Y:S02]  /*f7b0*/  FMUL.FTZ R33, R2.reuse, R101 ;  /* 0x0000006502217220 */ /* 0x040fe40000410000 */
[C---:B------:R-:W-:Y:S01]  /*f7c0*/  HMMA.16816.F32.BF16 R16, R136.reuse, R22, R16 ;  /* 0x000000168810723c */ /* 0x040fe20000041810 */
[C---:B------:R-:W-:Y:S03]  /*f7d0*/  FMUL.FTZ R20, R2.reuse, R112 ;  /* 0x0000007002147220 */ /* 0x040fe60000410000 */
[----:B------:R-:W-:Y:S02]  /*f7e0*/  FMUL.FTZ R21, R2, R113 ;  /* 0x0000007102157220 */ /* 0x000fe40000410000 */
[C---:B------:R-:W-:Y:S01]  /*f7f0*/  FMUL.FTZ R34, R0.reuse, R102 ;  /* 0x0000006600227220 */ /* 0x040fe20000410000 */
[----:B------:R-:W-:Y:S01]  /*f800*/  MUFU.EX2 R224, R224 ;  /* 0x000000e000e07308 */ /* 0x000fe20000000800 */
[C---:B------:R-:W-:Y:S04]  /*f810*/  FMUL.FTZ R22, R0.reuse, R114 ;  /* 0x0000007200167220 */ /* 0x040fe80000410000 */
[C---:B------:R-:W-:Y:S02]  /*f820*/  FMUL.FTZ R23, R0.reuse, R115 ;  /* 0x0000007300177220 */ /* 0x040fe40000410000 */
[----:B------:R-:W2:Y:S01]  /*f830*/  LDSM.16.MT88.4 R112, [R188+0xe000] ;  /* 0x00e00000bc70783b */ /* 0x000ea20000004200 */
[----:B------:R-:W-:Y:S02]  /*f840*/  FMUL.FTZ R35, R0, R103 ;  /* 0x0000006700237220 */ /* 0x000fe40000410000 */
[C---:B------:R-:W-:Y:S01]  /*f850*/  FMUL.FTZ R36, R2.reuse, R36 ;  /* 0x0000002402247220 */ /* 0x040fe20000410000 */
[----:B------:R-:W3:Y:S01]  /*f860*/  MUFU.EX2 R227, R227 ;  /* 0x000000e300e37308 */ /* 0x000ee20000000800 */
[C---:B------:R-:W-:Y:S01]  /*f870*/  HMMA.16816.F32.BF16 R20, R136.reuse, R28, R20 ;  /* 0x0000001c8814723c */ /* 0x040fe20000041814 */
[----:B------:R-:W-:Y:S02]  /*f880*/  FMUL.FTZ R37, R2, R37 ;  /* 0x0000002502257220 */ /* 0x000fe40000410000 */
[----:B------:R-:W-:Y:S01]  /*f890*/  LDSM.16.MT88.4 R100, [R185+0xe000] ;  /* 0x00e00000b964783b */ /* 0x000fe20000004200 */
[C---:B------:R-:W-:Y:S02]  /*f8a0*/  FMUL.FTZ R38, R0.reuse, R38 ;  /* 0x0000002600267220 */ /* 0x040fe40000410000 */
[----:B------:R-:W-:Y:S02]  /*f8b0*/  FMUL.FTZ R39, R0, R39 ;  /* 0x0000002700277220 */ /* 0x000fe40000410000 */
[C---:B------:R-:W-:Y:S01]  /*f8c0*/  HMMA.16816.F32.BF16 R24, R136.reuse, R30, R24 ;  /* 0x0000001e8818723c */ /* 0x040fe20000041818 */
[C---:B------:R-:W-:Y:S01]  /*f8d0*/  FMUL.FTZ R28, R2.reuse, R104 ;  /* 0x00000068021c7220 */ /* 0x040fe20000410000 */
[----:B------:R-:W-:Y:S02]  /*f8e0*/  MUFU.EX2 R229, R229 ;  /* 0x000000e500e57308 */ /* 0x000fe40000000800 */
[C---:B------:R-:W-:Y:S02]  /*f8f0*/  FMUL.FTZ R29, R2.reuse, R105 ;  /* 0x00000069021d7220 */ /* 0x040fe40000410000 */
[----:B------:R-:W-:Y:S02]  /*f900*/  FMUL.FTZ R40, R2, R40 ;  /* 0x0000002802287220 */ /* 0x000fe40000410000 */
[C---:B------:R-:W-:Y:S04]  /*f910*/  FMUL.FTZ R30, R0.reuse, R106 ;  /* 0x0000006a001e7220 */ /* 0x040fe80000410000 */
[----:B------:R-:W-:Y:S01]  /*f920*/  FMUL.FTZ R31, R0, R107 ;  /* 0x0000006b001f7220 */ /* 0x000fe20000410000 */
[----:B------:R-:W4:Y:S01]  /*f930*/  MUFU.EX2 R226, R226 ;  /* 0x000000e200e27308 */ /* 0x000f220000000800 */
[----:B------:R-:W5:Y:S01]  /*f940*/  LDSM.16.MT88.4 R104, [R186+0xe000] ;  /* 0x00e00000ba68783b */ /* 0x000f620000004200 */
[----:B------:R-:W-:Y:S02]  /*f950*/  FMUL.FTZ R41, R2, R41 ;  /* 0x0000002902297220 */ /* 0x000fe40000410000 */
[C---:B------:R-:W-:Y:S02]  /*f960*/  FMUL.FTZ R42, R0.reuse, R42 ;  /* 0x0000002a002a7220 */ /* 0x040fe40000410000 */
[C---:B-1----:R-:W-:Y:S01]  /*f970*/  HMMA.16816.F32.BF16 R28, R136.reuse, R120, R28 ;  /* 0x00000078881c723c */ /* 0x042fe2000004181c */
[----:B------:R-:W-:Y:S02]  /*f980*/  FMUL.FTZ R43, R0, R43 ;  /* 0x0000002b002b7220 */ /* 0x000fe40000410000 */
[C---:B------:R-:W-:Y:S01]  /*f990*/  FMUL.FTZ R44, R2.reuse, R44 ;  /* 0x0000002c022c7220 */ /* 0x040fe20000410000 */
[----:B------:R-:W-:Y:S01]  /*f9a0*/  MUFU.EX2 R232, R232 ;  /* 0x000000e800e87308 */ /* 0x000fe20000000800 */
[----:B------:R-:W-:Y:S02]  /*f9b0*/  FMUL.FTZ R45, R2, R45 ;  /* 0x0000002d022d7220 */ /* 0x000fe40000410000 */
[C---:B------:R-:W-:Y:S01]  /*f9c0*/  FMUL.FTZ R46, R0.reuse, R46 ;  /* 0x0000002e002e7220 */ /* 0x040fe20000410000 */
[C---:B------:R-:W-:Y:S01]  /*f9d0*/  HMMA.16816.F32.BF16 R32, R136.reuse, R122, R32 ;  /* 0x0000007a8820723c */ /* 0x040fe20000041820 */
[----:B------:R-:W-:Y:S03]  /*f9e0*/  LDSM.16.MT88.4 R120, [R184+0xc800] ;  /* 0x00c80000b878783b */ /* 0x000fe60000004200 */
[----:B------:R-:W-:Y:S02]  /*f9f0*/  FMUL.FTZ R47, R0, R47 ;  /* 0x0000002f002f7220 */ /* 0x000fe40000410000 */
[C---:B------:R-:W-:Y:S01]  /*fa00*/  FMUL.FTZ R48, R2.reuse, R48 ;  /* 0x0000003002307220 */ /* 0x040fe20000410000 */
[----:B------:R-:W1:Y:S01]  /*fa10*/  MUFU.EX2 R235, R235 ;  /* 0x000000eb00eb7308 */ /* 0x000e620000000800 */
[C---:B--2---:R-:W-:Y:S01]  /*fa20*/  HMMA.16816.F32.BF16 R36, R136.reuse, R112, R36 ;  /* 0x000000708824723c */ /* 0x044fe20000041824 */
[----:B------:R-:W-:Y:S03]  /*fa30*/  FMUL.FTZ R49, R2, R49 ;  /* 0x0000003102317220 */ /* 0x000fe60000410000 */
        /* <DEDUP_REMOVED lines=8> */
[C---:B-----5:R-:W-:Y:S03]  /*fac0*/  HMMA.16816.F32.BF16 R44, R136.reuse, R104, R44 ;  /* 0x00000068882c723c */ /* 0x060fe6000004182c */
[----:B------:R-:W-:Y:S01]  /*fad0*/  FMUL.FTZ R55, R0, R55 ;  /* 0x0000003700377220 */ /* 0x000fe20000410000 */
[----:B------:R-:W-:Y:S01]  /*fae0*/  MUFU.EX2 R237, R237 ;  /* 0x000000ed00ed7308 */ /* 0x000fe20000000800 */
[C---:B------:R-:W-:Y:S02]  /*faf0*/  FMUL.FTZ R56, R2.reuse, R56 ;  /* 0x0000003802387220 */ /* 0x040fe40000410000 */
[----:B------:R-:W-:Y:S02]  /*fb00*/  FMUL.FTZ R57, R2, R57 ;  /* 0x0000003902397220 */ /* 0x000fe40000410000 */
[C---:B------:R-:W-:Y:S01]  /*fb10*/  FMUL.FTZ R58, R0.reuse, R58 ;  /* 0x0000003a003a7220 */ /* 0x040fe20000410000 */
[C---:B------:R-:W-:Y:S01]  /*fb20*/  HMMA.16816.F32.BF16 R48, R136.reuse, R106, R48 ;  /* 0x0000006a8830723c */ /* 0x040fe20000041830 */
[----:B------:R-:W2:Y:S01]  /*fb30*/  LDSM.16.MT88.4 R104, [R188+0x10000] ;  /* 0x01000000bc68783b */ /* 0x000ea20000004200 */
[----:B------:R-:W-:Y:S02]  /*fb40*/  FMUL.FTZ R59, R0, R59 ;  /* 0x0000003b003b7220 */ /* 0x000fe40000410000 */
[----:B------:R-:W-:Y:S01]  /*fb50*/  MUFU.EX2 R243, R243 ;  /* 0x000000f300f37308 */ /* 0x000fe20000000800 */
[C---:B------:R-:W-:Y:S03]  /*fb60*/  FMUL.FTZ R60, R2.reuse, R60 ;  /* 0x0000003c023c7220 */ /* 0x040fe60000410000 */
[C---:B------:R-:W-:Y:S01]  /*fb70*/  HMMA.16816.F32.BF16 R52, R136.reuse, R100, R52 ;  /* 0x000000648834723c */ /* 0x040fe20000041834 */
[----:B------:R-:W-:Y:S03]  /*fb80*/  FMUL.FTZ R61, R2, R61 ;  /* 0x0000003d023d7220 */ /* 0x000fe60000410000 */
[C---:B------:R-:W-:Y:S02]  /*fb90*/  FMUL.FTZ R62, R0.reuse, R62 ;  /* 0x0000003e003e7220 */ /* 0x040fe40000410000 */
[----:B------:R-:W-:Y:S01]  /*fba0*/  FMUL.FTZ R63, R0, R63 ;  /* 0x0000003f003f7220 */ /* 0x000fe20000410000 */
[----:B------:R-:W-:Y:S01]  /*fbb0*/  MUFU.EX2 R240, R240 ;  /* 0x000000f000f07308 */ /* 0x000fe20000000800 */
[C---:B------:R-:W-:Y:S01]  /*fbc0*/  HMMA.16816.F32.BF16 R56, R136.reuse, R102, R56 ;  /* 0x000000668838723c */ /* 0x040fe20000041838 */
[----:B------:R-:W5:Y:S03]  /*fbd0*/  LDSM.16.MT88.4 R100, [R186+0x10000] ;  /* 0x01000000ba64783b */ /* 0x000f660000004200 */
[C---:B------:R-:W-:Y:S02]  /*fbe0*/  FMUL.FTZ R64, R2.reuse, R64 ;  /* 0x0000004002407220 */ /* 0x040fe40000410000 */
[----:B------:R-:W-:Y:S02]  /*fbf0*/  FMUL.FTZ R65, R2, R65 ;  /* 0x0000004102417220 */ /* 0x000fe40000410000 */
[C---:B------:R-:W-:Y:S01]  /*fc00*/  HMMA.16816.F32.BF16 R60, R136.reuse, R108, R60 ;  /* 0x0000006c883c723c */ /* 0x040fe2000004183c */
[C---:B------:R-:W-:Y:S01]  /*fc10*/  FMUL.FTZ R66, R0.reuse, R66 ;  /* 0x0000004200427220 */ /* 0x040fe20000410000 */
[----:B------:R-:W-:Y:S02]  /*fc20*/  MUFU.EX2 R245, R245 ;  /* 0x000000f500f57308 */ /* 0x000fe40000000800 */
[----:B------:R-:W-:Y:S02]  /*fc30*/  FMUL.FTZ R67, R0, R67 ;  /* 0x0000004300437220 */ /* 0x000fe40000410000 */
[C---:B------:R-:W-:Y:S02]  /*fc40*/  FMUL.FTZ R68, R2.reuse, R68 ;  /* 0x0000004402447220 */ /* 0x040fe40000410000 */
[----:B------:R-:W-:Y:S03]  /*fc50*/  FMUL.FTZ R69, R2, R69 ;  /* 0x0000004502457220 */ /* 0x000fe60000410000 */
[C---:B------:R-:W-:Y:S01]  /*fc60*/  HMMA.16816.F32.BF16 R64, R136.reuse, R110, R64 ;  /* 0x0000006e8840723c */ /* 0x040fe20000041840 */
[----:B------:R-:W1:Y:S01]  /*fc70*/  LDSM.16.MT88.4 R108, [R185+0x10000] ;  /* 0x01000000b96c783b */ /* 0x000e620000004200 */
[C---:B------:R-:W-:Y:S01]  /*fc80*/  FMUL.FTZ R70, R0.reuse, R70 ;  /* 0x0000004600467220 */ /* 0x040fe20000410000 */
[----:B------:R-:W-:Y:S01]  /*fc90*/  MUFU.EX2 R242, R242 ;  /* 0x000000f200f27308 */ /* 0x000fe20000000800 */
[----:B------:R-:W-:Y:S02]  /*fca0*/  FMUL.FTZ R71, R0, R71 ;  /* 0x0000004700477220 */ /* 0x000fe40000410000 */
[C---:B------:R-:W-:Y:S02]  /*fcb0*/  FMUL.FTZ R72, R2.reuse, R72 ;  /* 0x0000004802487220 */ /* 0x040fe40000410000 */
        /* <DEDUP_REMOVED lines=13> */
[C---:B-----5:R-:W-:Y:S03]  /*fd90*/  HMMA.16816.F32.BF16 R76, R136.reuse, R100, R76 ;  /* 0x00000064884c723c */ /* 0x060fe6000004184c */
        /* <DEDUP_REMOVED lines=9> */
[C---:B-1----:R-:W-:Y:S03]  /*fe30*/  HMMA.16816.F32.BF16 R84, R136.reuse, R108, R84 ;  /* 0x0000006c8854723c */ /* 0x042fe60000041854 */
        /* <DEDUP_REMOVED lines=19> */
[----:B------:R-:W1:Y:S03]  /*ff70*/  LDSM.16.MT88.4 R108, [R188+0xc800] ;  /* 0x00c80000bc6c783b */ /* 0x000e660000004200 */
        /* <DEDUP_REMOVED lines=19> */
[----:B------:R-:W-:Y:S01]  /*100b0*/  MUFU.EX2 R244, R244 ;  /* 0x000000f400f47308 */ /* 0x000fe20000000800 */
[----:B------:R-:W-:Y:S01]  /*100c0*/  F2FP.BF16.PACK_AB R101, R231, R228 ;  /* 0x000000e4e765723e */ /* 0x000fe200000010ff */
[--C-:B------:R-:W-:Y:S01]  /*100d0*/  HSET2.LE.AND R105, R150, R211.reuse, PT ;  /* 0x000000d396697233 */ /* 0x100fe20003803000 */
[----:B------:R-:W-:Y:S03]  /*100e0*/  F2FP.BF16.PACK_AB R100, R233, R230 ;  /* 0x000000e6e964723e */ /* 0x000fe600000010ff */
[----:B----4-:R-:W-:Y:S01]  /*100f0*/  F2FP.BF16.PACK_AB R134, R226, R229 ;  /* 0x000000e5e286723e */ /* 0x010fe200000010ff */
[----:B------:R-:W-:Y:S01]  /*10100*/  FFMA.FTZ R225, R2, R217, R225 ;  /* 0x000000d902e17223 */ /* 0x000fe200000100e1 */
[----:B------:R-:W-:Y:S01]  /*10110*/  LOP3.LUT R104, R104, R101, RZ, 0xc0, !PT ;  /* 0x0000006568687212 */ /* 0x000fe200078ec0ff */
[----:B------:R-:W-:Y:S01]  /*10120*/  FFMA.FTZ R170, R0, R213, R170 ;  /* 0x000000d500aa7223 */ /* 0x000fe200000100aa */
[----:B------:R-:W-:Y:S01]  /*10130*/  LOP3.LUT R107, R107, R134, RZ, 0xc0, !PT ;  /* 0x000000866b6b7212 */ /* 0x000fe200078ec0ff */
[----:B------:R-:W-:Y:S01]  /*10140*/  FADD.FTZ R225, R216, R225 ;  /* 0x000000e1d8e17221 */ /* 0x000fe20000010000 */
[----:B------:R-:W-:Y:S01]  /*10150*/  LOP3.LUT R105, R105, R100, RZ, 0xc0, !PT ;  /* 0x0000006469697212 */ /* 0x000fe200078ec0ff */
[----:B------:R-:W-:Y:S01]  /*10160*/  FADD.FTZ R169, R169, R170 ;  /* 0x000000aaa9a97221 */ /* 0x000fe20000010000 */
[----:B------:R-:W2:Y:S01]  /*10170*/  LDSM.16.MT88.4 R100, [R184+0xe800] ;  /* 0x00e80000b864783b */ /* 0x000ea20000004200 */
[----:B------:R-:W-:Y:S02]  /*10180*/  FADD.FTZ R212, R212, R225 ;  /* 0x000000e1d4d47221 */ /* 0x000fe40000010000 */
[----:B------:R-:W-:Y:S02]  /*10190*/  FADD.FTZ R168, R168, R169 ;  /* 0x000000a9a8a87221 */ /* 0x000fe40000010000 */
[C---:B-1----:R-:W-:Y:S01]  /*101a0*/  HMMA.16816.F32.BF16 R4, R104.reuse, R108, R4 ;  /* 0x0000006c6804723c */ /* 0x042fe20000041804 */
[----:B------:R-:W-:Y:S02]  /*101b0*/  FADD.FTZ R171, R171, R212 ;  /* 0x000000d4abab7221 */ /* 0x000fe40000010000 */
[----:B------:R-:W-:Y:S02]  /*101c0*/  FADD.FTZ R135, R135, R168 ;  /* 0x000000a887877221 */ /* 0x000fe40000010000 */
[----:B------:R-:W-:Y:S02]  /*101d0*/  FADD.FTZ R228, R228, R171 ;  /* 0x000000abe4e47221 */ /* 0x000fe40000010000 */
[----:B------:R-:W-:Y:S01]  /*101e0*/  FADD.FTZ R0, R230, R135 ;  /* 0x00000087e6007221 */ /* 0x000fe20000010000 */
[C---:B------:R-:W-:Y:S01]  /*101f0*/  HMMA.16816.F32.BF16 R8, R104.reuse, R110, R8 ;  /* 0x0000006e6808723c */ /* 0x040fe20000041808 */
[----:B------:R-:W1:Y:S03]  /*10200*/  LDSM.16.MT88.4 R108, [R188+0x10800] ;  /* 0x01080000bc6c783b */ /* 0x000e660000004200 */
[----:B------:R-:W-:Y:S02]  /*10210*/  FADD.FTZ R231, R231, R228 ;  /* 0x000000e4e7e77221 */ /* 0x000fe40000010000 */
[----:B------:R-:W-:Y:S02]  /*10220*/  FADD.FTZ R0, R233, R0 ;  /* 0x00000000e9007221 */ /* 0x000fe40000010000 */
[C---:B------:R-:W-:Y:S01]  /*10230*/  HMMA.16816.F32.BF16 R12, R104.reuse, R112, R12 ;  /* 0x00000070680c723c */ /* 0x040fe2000004180c */
[----:B------:R-:W-:Y:S03]  /*10240*/  FADD.FTZ R224, R224, R231 ;  /* 0x000000e7e0e07221 */ /* 0x000fe60000010000 */
[----:B------:R-:W-:Y:S02]  /*10250*/  IMAD.MOV.U32 R2, RZ, RZ, R3 ;  /* 0x000000ffff027224 */ /* 0x000fe400078e0003 */
[----:B------:R-:W-:Y:S02]  /*10260*/  FADD.FTZ R227, R227, R224 ;  /* 0x000000e0e3e37221 */ /* 0x000fe40000010000 */
[C---:B------:R-:W-:Y:S01]  /*10270*/  HMMA.16816.F32.BF16 R16, R104.reuse, R114, R16 ;  /* 0x000000726810723c */ /* 0x040fe20000041810 */
[----:B------:R-:W3:Y:S07]  /*10280*/  LDSM.16.MT88.4 R112, [R186+0x10800] ;  /* 0x01080000ba70783b */ /* 0x000eee0000004200 */
        /* <DEDUP_REMOVED lines=15> */
[C---:B--2---:R-:W-:Y:S07]  /*10380*/  HMMA.16816.F32.BF16 R60, R104.reuse, R100, R60 ;  /* 0x00000064683c723c */ /* 0x044fee000004183c */
[----:B------:R-:W-:Y:S01]  /*10390*/  IMAD.WIDE.U32 R100, R116, -0x326172a9, RZ ;  /* 0xcd9e8d5774647825 */ /* 0x000fe200078e00ff */
[C---:B------:R-:W-:Y:S04]  /*103a0*/  HMMA.16816.F32.BF16 R64, R104.reuse, R102, R64 ;  /* 0x000000666840723c */ /* 0x040fe80000041840 */
[----:B------:R-:W-:Y:S01]  /*103b0*/  LOP3.LUT R116, R101, UR24, R218, 0x96, !PT ;  /* 0x0000001865747c12 */ /* 0x000fe2000f8e96da */
[----:B------:R-:W-:Y:S01]  /*103c0*/  UMOV UR24, UR8 ;  /* 0x0000000800187c82 */ /* 0x000fe20008000000 */
[----:B------:R-:W-:Y:S01]  /*103d0*/  LOP3.LUT R117, R239, UR30, R100, 0x96, !PT ;  /* 0x0000001eef757c12 */ /* 0x000fe2000f8e9664 */
[----:B------:R-:W-:Y:S01]  /*103e0*/  FFMA.FTZ R239, R159, c[0x0][0x23c], -R148 ;  /* 0x00008f009fef7a23 */ /* 0x000fe20000010894 */
[C---:B-1----:R-:W-:Y:S01]  /*103f0*/  HMMA.16816.F32.BF16 R68, R104.reuse, R108, R68 ;  /* 0x0000006c6844723c */ /* 0x042fe20000041844 */
[----:B------:R-:W1:Y:S03]  /*10400*/  LDSM.16.MT88.4 R100, [R185+0x10800] ;  /* 0x01080000b964783b */ /* 0x000e660000004200 */
[----:B------:R-:W-:Y:S01]  /*10410*/  IMAD.WIDE.U32 R118, R116, -0x2daee0ad, RZ ;  /* 0xd2511f5374767825 */ /* 0x000fe200078e00ff */
[----:B------:R-:W2:Y:S03]  /*10420*/  MUFU.EX2 R239, R239 ;  /* 0x000000ef00ef7308 */ /* 0x000ea60000000800 */
[C---:B------:R-:W-:Y:S01]  /*10430*/  HMMA.16816.F32.BF16 R72, R104.reuse, R110, R72 ;  /* 0x0000006e6848723c */ /* 0x040fe20000041848 */
[----:B------:R-:W-:Y:S03]  /*10440*/  IMAD.WIDE.U32 R116, R117, -0x2daee0ad, RZ ;  /* 0xd2511f5375747825 */ /* 0x000fe600078e00ff */
[----:B------:R-:W-:Y:S02]  /*10450*/  LOP3.LUT R108, R119, UR29, R214, 0x96, !PT ;  /* 0x0000001d776c7c12 */ /* 0x000fe4000f8e96d6 */
[----:B------:R-:W-:Y:S02]  /*10460*/  LOP3.LUT R166, R117, UR25, R118, 0x96, !PT ;  /* 0x0000001975a67c12 */ /* 0x000fe4000f8e9676 */
[C---:B---3--:R-:W-:Y:S01]  /*10470*/  HMMA.16816.F32.BF16 R76, R104.reuse, R112, R76 ;  /* 0x00000070684c723c */ /* 0x048fe2000004184c */
[----:B------:R-:W-:Y:S04]  /*10480*/  IMAD.WIDE.U32 R108, R108, -0x326172a9, RZ ;  /* 0xcd9e8d576c6c7825 */ /* 0x000fe800078e00ff */
[----:B------:R-:W-:Y:S01]  /*10490*/  IMAD.WIDE.U32 R166, R166, -0x326172a9, RZ ;  /* 0xcd9e8d57a6a67825 */ /* 0x000fe200078e00ff */
[----:B------:R-:W-:Y:S02]  /*104a0*/  LOP3.LUT R238, R109, UR26, R238, 0x96, !PT ;  /* 0x0000001a6dee7c12 */ /* 0x000fe4000f8e96ee */
[C---:B------:R-:W-:Y:S04]  /*104b0*/  HMMA.16816.F32.BF16 R80, R104.reuse, R114, R80 ;  /* 0x000000726850723c */ /* 0x040fe80000041850 */
[----:B------:R-:W-:Y:S01]  /*104c0*/  LOP3.LUT R162, R167, UR23, R108, 0x96, !PT ;  /* 0x00000017a7a27c12 */ /* 0x000fe2000f8e966c */
[----:B------:R-:W-:Y:S01]  /*104d0*/  IMAD.WIDE.U32 R112, R238, -0x2daee0ad, RZ ;  /* 0xd2511f53ee707825 */ /* 0x000fe200078e00ff */
[----:B------:R-:W3:Y:S03]  /*104e0*/  LDSM.16.MT88.4 R108, [R184+0x10800] ;  /* 0x01080000b86c783b */ /* 0x000ee60000004200 */
        /* <DEDUP_REMOVED lines=20> */
[C---:B---3--:R-:W-:Y:S01]  /*10630*/  HMMA.16816.F32.BF16 R92, R104.reuse, R108, R92 ;  /* 0x0000006c685c723c */ /* 0x048fe2000004185c */
        /* <DEDUP_REMOVED lines=14> */
[----:B------:R-:W-:Y:S01]  /*10720*/  F2FP.BF16.PACK_AB R101, R235, R232 ;  /* 0x000000e8eb65723e */ /* 0x000fe200000010ff */
[--C-:B------:R-:W-:Y:S01]  /*10730*/  HSET2.LE.AND R100, R100, R211.reuse, PT ;  /* 0x000000d364647233 */ /* 0x100fe20003803000 */
[----:B--2---:R-:W-:Y:S01]  /*10740*/  F2FP.BF16.PACK_AB R109, R239, R236 ;  /* 0x000000ecef6d723e */ /* 0x004fe200000010ff */
        /* <DEDUP_REMOVED lines=17> */
[----:B----4-:R-:W-:Y:S01]  /*10860*/  LDSM.16.MT88.4 R144, [R184+0xd800] ;  /* 0x00d80000b890783b */ /* 0x010fe20000004200 */
        /* <DEDUP_REMOVED lines=109> */
.L_x_1033:
        /* <DEDUP_REMOVED lines=341> */
.L_x_1038:
[----:B----4-:R-:W-:Y:S05]  /*12490*/  BSYNC B0 ;  /* 0x0000000000007941 */ /* 0x010fea0003800000 */
.L_x_1037:
        /* <DEDUP_REMOVED lines=34> */
.L_x_1040:
[----:B------:R-:W-:Y:S05]  /*126c0*/  BSYNC B0 ;  /* 0x0000000000007941 */ /* 0x000fea0003800000 */
.L_x_1039:
        /* <DEDUP_REMOVED lines=20> */
.L_x_1042:
[----:B------:R-:W-:Y:S05]  /*12810*/  BSYNC B0 ;  /* 0x0000000000007941 */ /* 0x000fea0003800000 */
.L_x_1041:
        /* <DEDUP_REMOVED lines=20> */
.L_x_1044:
[----:B------:R-:W-:Y:S05]  /*12960*/  BSYNC B0 ;  /* 0x0000000000007941 */ /* 0x000fea0003800000 */
.L_x_1043:
        /* <DEDUP_REMOVED lines=21> */
.L_x_1045:
        /* <DEDUP_REMOVED lines=12> */
.L_x_1297:


//--------------------- .text._ZN5flash16flash_fwd_kernelI23Flash_fwd_kernel_traitsILi192ELi64ELi64ELi4ELb0ELb0EN7cutlass10bfloat16_tE19Flash_kernel_traitsILi192ELi64ELi64ELi4ES3_EELb1ELb0ELb1ELb0ELb0ELb0ELb0ELb1EEEvNS_16Flash_fwd_paramsE --------------------------
	.section	.text._ZN5flash16flash_fwd_kernelI23Flash_fwd_kernel_traitsILi192ELi64ELi64ELi4ELb0ELb0EN7cutlass10bfloat16_tE19Flash_kernel_traitsILi192ELi64ELi64ELi4ES3_EELb1ELb0ELb1ELb0ELb0ELb0ELb0ELb1EEEvNS_16Flash_fwd_paramsE,"ax",@progbits
	.sectioninfo	@"SHI_REGISTERS=255"
	.align	128
        .global         _ZN5flash16flash_fwd_kernelI23Flash_fwd_kernel_traitsILi192ELi64ELi64ELi4ELb0ELb0EN7cutlass10bfloat16_tE19Flash_kernel_traitsILi192ELi64ELi64ELi4ES3_EELb1ELb0ELb1ELb0ELb0ELb0ELb0ELb1EEEvNS_16Flash_fwd_paramsE
        .type           _ZN5flash16flash_fwd_kernelI23Flash_fwd_kernel_traitsILi192ELi64ELi64ELi4ELb0ELb0EN7cutlass10bfloat16_tE19Flash_kernel_traitsILi192ELi64ELi64ELi4ES3_EELb1ELb0ELb1ELb0ELb0ELb0ELb0ELb1EEEvNS_16Flash_fwd_paramsE,@function
        .size           _ZN5flash16flash_fwd_kernelI23Flash_fwd_kernel_traitsILi192ELi64ELi64ELi4ELb0ELb0EN7cutlass10bfloat16_tE19Flash_kernel_traitsILi192ELi64ELi64ELi4ES3_EELb1ELb0ELb1ELb0ELb0ELb0ELb0ELb1EEEvNS_16Flash_fwd_paramsE,(.L_x_1298 - _ZN5flash16flash_fwd_kernelI23Flash_fwd_kernel_traitsILi192ELi64ELi64ELi4ELb0ELb0EN7cutlass10bfloat16_tE19Flash_kernel_traitsILi192ELi64ELi64ELi4ES3_EELb1ELb0ELb1ELb0ELb0ELb0ELb0ELb1EEEvNS_16Flash_fwd_paramsE)
        .other          _ZN5flash16flash_fwd_kernelI23Flash_fwd_kernel_traitsILi192ELi64ELi64ELi4ELb0ELb0EN7cutlass10bfloat16_tE19Flash_kernel_traitsILi192ELi64ELi64ELi4ES3_EELb1ELb0ELb1ELb0ELb0ELb0ELb0ELb1EEEvNS_16Flash_fwd_paramsE,@"STO_CUDA_ENTRY STV_DEFAULT"
_ZN5flash16flash_fwd_kernelI23Flash_fwd_kernel_traitsILi192ELi64ELi64ELi4ELb0ELb0EN7cutlass10bfloat16_tE19Flash_kernel_traitsILi192ELi64ELi64ELi4ES3_EELb1ELb0ELb1ELb0ELb0ELb0ELb0ELb1EEEvNS_16Flash_fwd_paramsE:
.text._ZN5flash16flash_fwd_kernelI23Flash_fwd_kernel_traitsILi192ELi64ELi64ELi4ELb0ELb0EN7cutlass10bfloat16_tE19Flash_kernel_traitsILi192ELi64ELi64ELi4ES3_EELb1ELb0ELb1ELb0ELb0ELb0ELb0ELb1EEEvNS_16Flash_fwd_paramsE:
        /* <DEDUP_REMOVED lines=65> */
[----:B------:R-:W-:Y:S01]  /*0410*/  UMOV UR21, URZ ;  /* 0x0000003f00157c82 */ /* 0x000fe20008000000 */
[----:B------:R-:W-:Y:S01]  /*0420*/  SHF.R.S32.HI R14, RZ, 0x1f, R25 ;  /* 0x0000001fff0e7819 */ /* 0x000fe20000011419 */
[----:B------:R-:W-:-:S03]  /*0430*/  UMOV UR25, 0xffffffff ;  /* 0xffffffff00197882 */ /* 0x000fc60000000000 */
[----:B------:R-:W-:Y:S02]  /*0440*/  LEA.HI R16, R14, R25, RZ, 0x5 ;  /* 0x000000190e107211 */ /* 0x000fe400078f28ff */
[----:B---3--:R-:W3:Y:S08]  /*0450*/  @P0 R2UR UR11, R9 ;  /* 0x00000000090b03c2 */ /* 0x008ef000000e0000 */
[----:B----4-:R-:W3:Y:S01]  /*0460*/  @P0 R2UR UR17, R6 ;  /* 0x00000000061103c2 */ /* 0x010ee200000e0000 */
[----:B------:R-:W-:-:S04]  /*0470*/  ISETP.NE.U32.AND P0, PT, RZ, c[0x0][0x248], PT ;  /* 0x00009200ff007a0c */ /* 0x000fc80003f05070 */
[----:B------:R-:W-:Y:S01]  /*0480*/  ISETP.NE.AND.EX P0, PT, RZ, c[0x0][0x24c], PT, P0 ;  /* 0x00009300ff007a0c */ /* 0x000fe20003f05300 */
[----:B---3--:R-:W-:Y:S02]  /*0490*/  @UP2 UIADD3 UR17, UR17, -UR11, URZ ;  /* 0x8000000b11112290 */ /* 0x008fe4000fffe03f */
[----:B--2---:R2:W3:Y:S05]  /*04a0*/  @P1 R2UR UR21, R4 ;  /* 0x00000000041513c2 */ /* 0x0044ea00000e0000 */
[----:B------:R-:W-:-:S03]  /*04b0*/  @!UP2 ULDC UR17, c[0x0][0x214] ;  /* 0x000085000011aab9 */ /* 0x000fc60000000800 */
[----:B-----5:R2:W4:Y:S02]  /*04c0*/  @!P2 R2UR UR25, R0 ;  /* 0x000000000019a3c2 */ /* 0x02052400000e0000 */
[----:B--234-:R-:W-:Y:S05]  /*04d0*/  @!P0 BRA `(.L_x_1046) ;  /* 0x0000007000008947 */ /* 0x01cfea0003800000 */
[----:B-1----:R-:W-:-:S13]  /*04e0*/  PLOP3.LUT P0, PT, PT, PT, UP3, 0x80, 0x0 ;  /* 0x000000000000781c */ /* 0x002fda0003f0f038 */
[----:B------:R-:W2:Y:S04]  /*04f0*/  @P0 LDG.E R0, [R2.64+0x4] ;  /* 0x0000041202000981 */ /* 0x000ea8000c1e1900 */
[----:B------:R-:W3:Y:S01]  /*0500*/  @!P0 LDG.E R2, [R2.64] ;  /* 0x0000001202028981 */ /* 0x000ee2000c1e1900 */
[----:B--2---:R-:W1:Y:S02]  /*0510*/  @P0 R2UR UR6, R0 ;  /* 0x00000000000603c2 */ /* 0x004e6400000e0000 */
[----:B-1----:R-:W-:-:S11]  /*0520*/  @UP3 UIADD3 UR6, UR6, -UR25, URZ ;  /* 0x8000001906063290 */ /* 0x002fd6000fffe03f */
[----:B---3--:R1:W2:Y:S02]  /*0530*/  @!P0 R2UR UR6, R2 ;  /* 0x00000000020683c2 */ /* 0x0082a400000e0000 */
[----:B-12---:R-:W-:Y:S05]  /*0540*/  BRA `(.L_x_1047) ;  /* 0x0000001000007947 */ /* 0x006fea0003800000 */
.L_x_1046:
[----:B-1----:R-:W-:Y:S02]  /*0550*/  ULDC UR6, c[0x0][0x218] ;  /* 0x0000860000067ab9 */ /* 0x002fe40000000800 */
.L_x_1047:
        /* <DEDUP_REMOVED lines=22> */
[----:B------:R-:W-:Y:S01]  /*06c0*/  LOP3.LUT R0, R16, 0xffffffe0, RZ, 0xc0, !PT ;  /* 0xffffffe010007812 */ /* 0x000fe200078ec0ff */
[----:B------:R-:W-:Y:S02]  /*06d0*/  UIADD3 UR4, -UR17, 0x7f, UR15 ;  /* 0x0000007f11047890 */ /* 0x000fe4000fffe10f */
[----:B------:R-:W-:Y:S02]  /*06e0*/  ULDC UR9, c[0x0][0x2e4] ;  /* 0x0000b90000097ab9 */ /* 0x000fe40000000800 */
[----:B------:R-:W-:Y:S01]  /*06f0*/  ULDC UR5, c[0x0][0x2e8] ;  /* 0x0000ba0000057ab9 */ /* 0x000fe20000000800 */
[----:B------:R-:W-:Y:S01]  /*0700*/  IMAD.IADD R20, R25, 0x1, -R0 ;  /* 0x0000000119147824 */ /* 0x000fe200078e0a00 */
        /* <DEDUP_REMOVED lines=28> */
[----:B------:R-:W-:Y:S01]  /*08d0*/  BSSY B0, `(.L_x_1049) ;  /* 0x0000044000007945 */ /* 0x000fe20003800000 */
[----:B------:R-:W-:Y:S01]  /*08e0*/  UISETP.NE.AND UP3, UPT, UR20, URZ, UPT ;  /* 0x0000003f1400728c */ /* 0x000fe2000bf65270 */
[----:B------:R-:W-:Y:S01]  /*08f0*/  IMAD.IADD R15, R25, 0x1, -R0 ;  /* 0x00000001190f7824 */ /* 0x000fe200078e0a00 */
[----:B------:R-:W-:Y:S01]  /*0900*/  @!UP0 USHF.R.S32.HI UR21, URZ, 0x1f, UR13 ;  /* 0x0000001f3f158899 */ /* 0x000fe2000801140d */
[----:B------:R-:W-:Y:S01]  /*0910*/  SHF.R.S32.HI R7, RZ, 0x1f, R6 ;  /* 0x0000001fff077819 */ /* 0x000fe20000011406 */
[----:B------:R-:W-:Y:S01]  /*0920*/  @UP0 UIMAD.WIDE.U32 UR8, UR11, UR6, URZ ;  /* 0x000000060b0802a5 */ /* 0x000fe2000f8e003f */
[----:B------:R-:W-:Y:S01]  /*0930*/  IMAD.SHL.U32 R0, R15, 0x8, RZ ;  /* 0x000000080f007824 */ /* 0x000fe200078e00ff */
[----:B------:R-:W-:-:S02]  /*0940*/  ULDC.64 UR4, c[0x0][0x1e0] ;  /* 0x0000780000047ab9 */ /* 0x000fc40000000a00 */
[----:B------:R-:W-:Y:S02]  /*0950*/  @!UP0 UIMAD UR21, UR21, UR4, URZ ;  /* 0x00000004151582a4 */ /* 0x000fe4000f8e023f */
[----:B------:R-:W-:Y:S01]  /*0960*/  USHF.R.S32.HI UR22, URZ, 0x1f, UR12 ;  /* 0x0000001f3f167899 */ /* 0x000fe2000801140c */
[C---:B------:R-:W-:Y:S01]  /*0970*/  IADD3 R18, R0.reuse, 0x40, RZ ;  /* 0x0000004000127810 */ /* 0x040fe20007ffe0ff */
[----:B------:R-:W-:Y:S01]  /*0980*/  UISETP.EQ.AND UP3, UPT, UR16, URZ, UP3 ;  /* 0x0000003f1000728c */ /* 0x000fe20009f62270 */
[----:B------:R-:W-:Y:S01]  /*0990*/  IADD3 R17, R0, 0x80, RZ ;  /* 0x0000008000117810 */ /* 0x000fe20007ffe0ff */
[----:B------:R-:W-:Y:S02]  /*09a0*/  @!UP2 UISETP.NE.AND UP1, UPT, UR20, URZ, UPT ;  /* 0x0000003f1400a28c */ /* 0x000fe4000bf25270 */
[----:B------:R-:W-:Y:S02]  /*09b0*/  @UP0 UIMAD UR7, UR11, UR7, UR9 ;  /* 0x000000070b0702a4 */ /* 0x000fe4000f8e0209 */
[----:B------:R-:W-:-:S02]  /*09c0*/  ULDC UR10, c[0x0][0x214] ;  /* 0x00008500000a7ab9 */ /* 0x000fc40000000800 */
[----:B------:R-:W-:Y:S02]  /*09d0*/  @UP2 ULDC UR16, c[0x0][0x210] ;  /* 0x0000840000102ab9 */ /* 0x000fe40000000800 */
[----:B------:R-:W-:Y:S02]  /*09e0*/  @!UP0 UIMAD.WIDE.U32 UR24, UR13, UR4, URZ ;  /* 0x000000040d1882a5 */ /* 0x000fe4000f8e003f */
[----:B------:R-:W-:Y:S02]  /*09f0*/  ULDC UR9, c[0x0][0x234] ;  /* 0x00008d0000097ab9 */ /* 0x000fe40000000800 */
[----:B------:R-:W-:Y:S02]  /*0a00*/  @!UP0 UIMAD UR21, UR13, UR5, UR21 ;  /* 0x000000050d1582a4 */ /* 0x000fe4000f8e0215 */
[----:B------:R-:W-:Y:S02]  /*0a10*/  @UP2 UIMAD UR16, UR16, UR10, URZ ;  /* 0x0000000a101022a4 */ /* 0x000fe4000f8e023f */
[----:B------:R-:W-:-:S02]  /*0a20*/  ULDC.64 UR4, c[0x0][0x1f0] ;  /* 0x00007c0000047ab9 */ /* 0x000fc40000000a00 */
[----:B------:R-:W-:Y:S02]  /*0a30*/  @!UP2 USEL UR16, UR10, UR9, !UP1 ;  /* 0x000000090a10a287 */ /* 0x000fe4000c800000 */
        /* <DEDUP_REMOVED lines=17> */
[----:B------:R-:W-:Y:S01]  /*0b50*/  UIMAD UR15, UR15, UR23, URZ ;  /* 0x000000170f0f72a4 */ /* 0x000fe2000f8e023f */
[----:B------:R-:W-:Y:S01]  /*0b60*/  IMAD.U32 R2, RZ, RZ, UR14 ;  /* 0x0000000eff027e24 */ /* 0x000fe2000f8e00ff */
[----:B------:R-:W-:Y:S02]  /*0b70*/  UIMAD UR16, UR12, UR16, UR22 ;  /* 0x000000100c1072a4 */ /* 0x000fe4000f8e0216 */
[----:B------:R-:W-:Y:S01]  /*0b80*/  @!UP3 UMOV UR26, URZ ;  /* 0x0000003f001abc82 */ /* 0x000fe20008000000 */
[----:B------:R-:W-:Y:S01]  /*0b90*/  IMAD.WIDE R2, R2, 0x40, R6 ;  /* 0x0000004002027825 */ /* 0x000fe200078e0206 */
        /* <DEDUP_REMOVED lines=23> */
.L_x_1050:
[----:B------:R-:W-:Y:S05]  /*0d10*/  BSYNC B0 ;  /* 0x0000000000007941 */ /* 0x000fea0003800000 */
.L_x_1049:
        /* <DEDUP_REMOVED lines=20> */
.L_x_1052:
[----:B------:R-:W-:Y:S05]  /*0e60*/  BSYNC B0 ;  /* 0x0000000000007941 */ /* 0x000fea0003800000 */
.L_x_1051:
        /* <DEDUP_REMOVED lines=20> */
.L_x_1054:
[----:B------:R-:W-:Y:S05]  /*0fb0*/  BSYNC B0 ;  /* 0x0000000000007941 */ /* 0x000fea0003800000 */
.L_x_1053:
        /* <DEDUP_REMOVED lines=19> */
.L_x_1056:
[----:B------:R-:W-:Y:S05]  /*10f0*/  BSYNC B0 ;  /* 0x0000000000007941 */ /* 0x000fea0003800000 */
.L_x_1055:
        /* <DEDUP_REMOVED lines=35> */
.L_x_1048:
[----:B------:R-:W-:Y:S01]  /*1330*/  UISETP.NE.AND UP0, UPT, UR11, -0x1, UPT ;  /* 0xffffffff0b00788c */ /* 0x000fe2000bf05270 */
[----:B------:R-:W-:Y:S01]  /*1340*/  SHF.R.S32.HI R0, RZ, 0x1f, R20 ;  /* 0x0000001fff007819 */ /* 0x000fe20000011414 */
        /* <DEDUP_REMOVED lines=11> */
[----:B------:R-:W-:Y:S02]  /*1400*/  @!UP0 UIMAD UR24, UR13, UR7, UR24 ;  /* 0x000000070d1882a4 */ /* 0x000fe4000f8e0218 */
[----:B------:R-:W-:Y:S02]  /*1410*/  @UP1 UIMAD UR7, UR27, UR5, UR29 ;  /* 0x000000051b0712a4 */ /* 0x000fe4000f8e021d */
[----:B------:R-:W-:Y:S02]  /*1420*/  ULDC UR4, c[0x0][0x224] ;  /* 0x0000890000047ab9 */ /* 0x000fe40000000800 */
[----:B------:R-:W-:Y:S02]  /*1430*/  ULDC UR5, c[0x0][0x1c0] ;  /* 0x0000700000057ab9 */ /* 0x000fe40000000800 */
[----:B------:R-:W-:-:S02]  /*1440*/  UIMAD UR5, UR13, UR5, UR12 ;  /* 0x000000050d0572a4 */ /* 0x000fc4000f8e020c */
[----:B------:R-:W-:Y:S02]  /*1450*/  @!UP0 UIMAD.WIDE.U32 UR30, UR13, UR6, URZ ;  /* 0x000000060d1e82a5 */ /* 0x000fe4000f8e003f */
[----:B------:R-:W-:Y:S02]  /*1460*/  UIMAD UR4, UR5, UR4, UR15 ;  /* 0x00000004050472a4 */ /* 0x000fe4000f8e020f */
[----:B------:R-:W-:Y:S02]  /*1470*/  USHF.L.U32 UR5, UR5, 0x5, URZ ;  /* 0x0000000505057899 */ /* 0x000fe4000800063f */
[----:B------:R-:W-:Y:S02]  /*1480*/  ULDC UR6, c[0x0][0x228] ;  /* 0x00008a0000067ab9 */ /* 0x000fe40000000800 */
[----:B------:R-:W-:Y:S02]  /*1490*/  UIMAD UR6, UR4, UR6, URZ ;  /* 0x00000006040672a4 */ /* 0x000fe4000f8e023f */
[----:B------:R-:W-:Y:S01]  /*14a0*/  IADD3 R107, P2, P1, R7, UR5, R20 ;  /* 0x00000005076b7c10 */ /* 0x000fe2000f95e014 */
[----:B------:R-:W-:-:S02]  /*14b0*/  USHF.R.S32.HI UR4, URZ, 0x1f, UR5 ;  /* 0x0000001f3f047899 */ /* 0x000fc40008011405 */
[----:B------:R-:W-:Y:S02]  /*14c0*/  @!UP0 UIADD3 UR20, UR31, UR24, URZ ;  /* 0x000000181f148290 */ /* 0x000fe4000fffe03f */
[----:B------:R1:W-:Y:S01]  /*14d0*/  STL [R1+0xc0], R107 ;  /* 0x0000c06b01007387 */ /* 0x0003e20000100800 */
[----:B------:R-:W-:Y:S01]  /*14e0*/  @UP0 UMOV UR24, UR26 ;  /* 0x0000001a00180c82 */ /* 0x000fe20008000000 */
[----:B------:R-:W-:Y:S01]  /*14f0*/  IADD3.X R104, R8, UR4, R0, P2, P1 ;  /* 0x0000000408687c10 */ /* 0x000fe200097e2400 */
[----:B------:R-:W-:Y:S01]  /*1500*/  @!UP0 UMOV UR24, UR30 ;  /* 0x0000001e00188c82 */ /* 0x000fe20008000000 */
[----:B------:R-:W-:Y:S05]  /*1510*/  @P0 BRA `(.L_x_1057) ;  /* 0x000000d000000947 */ /* 0x000fea0003800000 */
[----:B------:R-:W-:Y:S02]  /*1520*/  USHF.R.S32.HI UR26, URZ, 0x1f, UR21 ;  /* 0x0000001f3f1a7899 */ /* 0x000fe40008011415 */
[----:B------:R-:W-:Y:S02]  /*1530*/  ULDC.64 UR4, c[0x0][0x198] ;  /* 0x0000660000047ab9 */ /* 0x000fe40000000a00 */
[----:B------:R-:W-:-:S02]  /*1540*/  UIMAD UR26, UR26, UR4, URZ ;  /* 0x000000041a1a72a4 */ /* 0x000fc4000f8e023f */
[----:B------:R-:W-:Y:S02]  /*1550*/  UIMAD.WIDE.U32 UR28, UR21, UR4, URZ ;  /* 0x00000004151c72a5 */ /* 0x000fe4000f8e003f */
[----:B------:R-:W-:Y:S02]  /*1560*/  UIMAD UR26, UR21, UR5, UR26 ;  /* 0x00000005151a72a4 */ /* 0x000fe4000f8e021a */
[----:B------:R-:W-:Y:S02]  /*1570*/  USHF.R.S32.HI UR7, URZ, 0x1f, UR13 ;  /* 0x0000001f3f077899 */ /* 0x000fe4000801140d */
[----:B------:R-:W-:Y:S02]  /*1580*/  ULDC.64 UR4, c[0x0][0x180] ;  /* 0x0000600000047ab9 */ /* 0x000fe40000000a00 */
[----:B------:R-:W-:Y:S02]  /*1590*/  UIADD3 UR27, UR29, UR26, URZ ;  /* 0x0000001a1d1b7290 */ /* 0x000fe4000fffe03f */
[----:B------:R-:W-:-:S02]  /*15a0*/  UIMAD UR7, UR7, UR4, URZ ;  /* 0x00000004070772a4 */ /* 0x000fc4000f8e023f */
[----:B------:R-:W-:Y:S02]  /*15b0*/  UMOV UR26, UR28 ;  /* 0x0000001c001a7c82 */ /* 0x000fe40008000000 */
[----:B------:R-:W-:Y:S02]  /*15c0*/  UIMAD UR7, UR13, UR5, UR7 ;  /* 0x000000050d0772a4 */ /* 0x000fe4000f8e0207 */
[----:B------:R-:W-:-:S04]  /*15d0*/  UIMAD.WIDE.U32 UR28, UR13, UR4, UR26 ;  /* 0x000000040d1c72a5 */ /* 0x000fc8000f8e001a */
[----:B------:R-:W-:Y:S02]  /*15e0*/  UIADD3 UR7, UR29, UR7, URZ ;  /* 0x000000071d077290 */ /* 0x000fe4000fffe03f */
.L_x_1057:
        /* <DEDUP_REMOVED lines=11> */
[----:B------:R-:W-:Y:S01]  /*16a0*/  USHF.R.S32.HI UR25, URZ, 0x1f, UR12 ;  /* 0x0000001f3f197899 */ /* 0x000fe2000801140c */
[----:B--2---:R-:W-:Y:S02]  /*16b0*/  IABS R5, R5 ;  /* 0x0000000500057213 */ /* 0x004fe40000000000 */
[----:B---3--:R-:W-:-:S04]  /*16c0*/  IADD3 R2, R2, 0xffffffe, RZ ;  /* 0x0ffffffe02027810 */ /* 0x008fc80007ffe0ff */
[----:B------:R-:W2:Y:S02]  /*16d0*/  F2I.FTZ.U32.TRUNC.NTZ R3, R2 ;  /* 0x0000000200037305 */ /* 0x000ea4000021f000 */
[----:B--2---:R-:W-:Y:S02]  /*16e0*/  IMAD.MOV R0, RZ, RZ, -R3 ;  /* 0x000000ffff007224 */ /* 0x004fe400078e0a03 */
        /* <DEDUP_REMOVED lines=29> */
.L_x_1058:
[CC--:B------:R-:W-:Y:S01]  /*18c0*/  LEA.HI R6, R14.reuse, R25.reuse, RZ, 0x3 ;  /* 0x000000190e067211 */ /* 0x0c0fe200078f18ff */
[----:B------:R-:W2:Y:S01]  /*18d0*/  S2R R18, SR_CTAID.Z ;  /* 0x0000000000127919 */ /* 0x000ea20000002700 */
[----:B------:R-:W-:Y:S01]  /*18e0*/  LEA.HI R5, R14, R25, RZ, 0x4 ;  /* 0x000000190e057211 */ /* 0x000fe200078f20ff */
[----:B------:R-:W-:Y:S01]  /*18f0*/  UIADD3 UR13, -UR15, UR17, URZ ;  /* 0x000000110f0d7290 */ /* 0x000fe2000fffe13f */
[----:B------:R-:W-:Y:S01]  /*1900*/  LOP3.LUT R3, R6, 0xfffffff8, RZ, 0xc0, !PT ;  /* 0xfffffff806037812 */ /* 0x000fe200078ec0ff */
[----:B------:R-:W-:Y:S01]  /*1910*/  IMAD.MOV.U32 R26, RZ, RZ, 0x20 ;  /* 0x00000020ff1a7424 */ /* 0x000fe200078e00ff */
[----:B------:R-:W-:Y:S01]  /*1920*/  SHF.R.S32.HI R7, RZ, 0x4, R5 ;  /* 0x00000004ff077819 */ /* 0x000fe20000011405 */
[----:B------:R-:W-:Y:S01]  /*1930*/  IMAD.U32 R10, RZ, RZ, UR14 ;  /* 0x0000000eff0a7e24 */ /* 0x000fe2000f8e00ff */
[----:B------:R-:W-:Y:S01]  /*1940*/  SHF.R.S32.HI R6, RZ, 0x3, R6 ;  /* 0x00000003ff067819 */ /* 0x000fe20000011406 */
[----:B------:R-:W-:Y:S01]  /*1950*/  IMAD.IADD R28, R25, 0x1, -R3 ;  /* 0x00000001191c7824 */ /* 0x000fe200078e0a03 */
[C---:B------:R-:W-:Y:S01]  /*1960*/  LEA.HI R2, R5.reuse, R7, RZ, 0x1 ;  /* 0x0000000705027211 */ /* 0x040fe200078f08ff */
[----:B------:R-:W-:Y:S01]  /*1970*/  BSSY B0, `(.L_x_1059) ;  /* 0x0000070000007945 */ /* 0x000fe20003800000 */
[----:B------:R-:W-:Y:S01]  /*1980*/  LOP3.LUT R3, R5, 0xfffffff0, RZ, 0xc0, !PT ;  /* 0xfffffff005037812 */ /* 0x000fe200078ec0ff */
[----:B------:R-:W-:Y:S01]  /*1990*/  IMAD.SHL.U32 R4, R6, 0x40, RZ ;  /* 0x0000004006047824 */ /* 0x000fe200078e00ff */
[----:B------:R-:W-:Y:S01]  /*19a0*/  LOP3.LUT R2, R2, 0xfffffffe, RZ, 0xc0, !PT ;  /* 0xfffffffe02027812 */ /* 0x000fe200078ec0ff */
[----:B------:R-:W-:Y:S01]  /*19b0*/  IMAD.SHL.U32 R114, R28, 0x8, RZ ;  /* 0x000000081c727824 */ /* 0x000fe200078e00ff */
[----:B------:R-:W-:Y:S01]  /*19c0*/  LEA.HI R14, R14, R25, RZ, 0x6 ;  /* 0x000000190e0e7211 */ /* 0x000fe200078f30ff */
[----:B------:R-:W-:Y:S01]  /*19d0*/  IMAD.IADD R8, R25, 0x1, -R3 ;  /* 0x0000000119087824 */ /* 0x000fe200078e0a03 */
[----:B------:R-:W-:Y:S01]  /*19e0*/  SHF.R.S32.HI R22, RZ, 0x5, R16 ;  /* 0x00000005ff167819 */ /* 0x000fe20000011410 */
[----:B------:R-:W-:Y:S01]  /*19f0*/  IMAD.IADD R24, R7, 0x1, -R2 ;  /* 0x0000000107187824 */ /* 0x000fe200078e0a02 */
[----:B------:R-:W-:Y:S01]  /*1a00*/  LOP3.LUT R2, R4, 0x1c0, RZ, 0xc0, !PT ;  /* 0x000001c004027812 */ /* 0x000fe200078ec0ff */
[----:B------:R-:W-:Y:S01]  /*1a10*/  IMAD.SHL.U32 R14, R14, 0x8, RZ ;  /* 0x000000080e0e7824 */ /* 0x000fe200078e00ff */
[----:B------:R-:W-:-:S02]  /*1a20*/  SHF.R.S32.HI R4, RZ, 0x1f, R8 ;  /* 0x0000001fff047819 */ /* 0x000fc40000011408 */
[----:B------:R-:W-:Y:S02]  /*1a30*/  LOP3.LUT R3, R2, 0x38, R114, 0xf8, !PT ;  /* 0x0000003802037812 */ /* 0x000fe400078ef872 */
[----:B------:R-:W-:Y:S02]  /*1a40*/  LEA.HI R15, R4, R8, RZ, 0x3 ;  /* 0x00000008040f7211 */ /* 0x000fe400078f18ff */
[----:B------:R-:W-:Y:S02]  /*1a50*/  SHF.R.S32.HI R7, RZ, 0x1f, R6 ;  /* 0x0000001fff077819 */ /* 0x000fe40000011406 */
[----:B------:R-:W-:Y:S02]  /*1a60*/  SHF.R.U32.HI R2, RZ, 0x3, R2 ;  /* 0x00000003ff027819 */ /* 0x000fe40000011602 */
[----:B------:R-:W-:Y:S01]  /*1a70*/  SHF.R.S32.HI R115, RZ, 0x1f, R114 ;  /* 0x0000001fff737819 */ /* 0x000fe20000011472 */
[----:B------:R-:W-:Y:S01]  /*1a80*/  IMAD R12, R7, c[0x0][0x198], RZ ;  /* 0x00006600070c7a24 */ /* 0x000fe200078e02ff */
[----:B------:R-:W-:Y:S01]  /*1a90*/  LOP3.LUT R9, R15, 0xfffffff8, RZ, 0xc0, !PT ;  /* 0xfffffff80f097812 */ /* 0x000fe200078ec0ff */
[----:B------:R-:W-:Y:S01]  /*1aa0*/  IMAD.WIDE R10, R10, 0x40, R6 ;  /* 0x000000400a0a7825 */ /* 0x000fe200078e0206 */
[----:B------:R-:W-:Y:S01]  /*1ab0*/  LOP3.LUT R13, R3, R2, RZ, 0x3c, !PT ;  /* 0x00000002030d7212 */ /* 0x000fe200078e3cff */
[----:B------:R3:W-:Y:S01]  /*1ac0*/  STL.64 [R1+0x88], R114 ;  /* 0x0000887201007387 */ /* 0x0007e20000100a00 */
[----:B------:R-:W-:Y:S01]  /*1ad0*/  IADD3 R2, P0, R114, UR24, RZ ;  /* 0x0000001872027c10 */ /* 0x000fe2000ff1e0ff */
[----:B------:R-:W-:Y:S01]  /*1ae0*/  IMAD.WIDE.U32 R4, R6, c[0x0][0x198], R114 ;  /* 0x0000660006047a25 */ /* 0x000fe200078e0072 */
[----:B------:R-:W-:-:S02]  /*1af0*/  LOP3.LUT R199, R13, 0xfffffe00, R14, 0xf8, !PT ;  /* 0xfffffe000dc77812 */ /* 0x000fc400078ef80e */
[----:B------:R-:W-:Y:S01]  /*1b00*/  IADD3.X R3, R115, UR20, RZ, P0, !PT ;  /* 0x0000001473037c10 */ /* 0x000fe200087fe4ff */
[----:B------:R-:W-:Y:S01]  /*1b10*/  IMAD.IADD R8, R8, 0x1, -R9 ;  /* 0x0000000108087824 */ /* 0x000fe200078e0a09 */
[----:B------:R-:W-:Y:S01]  /*1b20*/  IADD3 R4, P0, R4, UR28, RZ ;  /* 0x0000001c04047c10 */ /* 0x000fe2000ff1e0ff */
[----:B------:R-:W-:Y:S01]  /*1b30*/  IMAD R9, R6, c[0x0][0x19c], R12 ;  /* 0x0000670006097a24 */ /* 0x000fe200078e020c */
[----:B------:R-:W-:Y:S01]  /*1b40*/  IADD3 R112, R114, 0x40, RZ ;  /* 0x0000004072707810 */ /* 0x000fe20007ffe0ff */
[----:B--2---:R-:W-:Y:S01]  /*1b50*/  IMAD.WIDE.U32 R18, R18, c[0x0][0x1a8], R2 ;  /* 0x00006a0012127a25 */ /* 0x004fe200078e0002 */
[C---:B------:R-:W-:Y:S02]  /*1b60*/  LOP3.LUT P2, RZ, R8.reuse, 0x4, RZ, 0xc0, !PT ;  /* 0x0000000408ff7812 */ /* 0x040fe4000784c0ff */
[----:B------:R-:W-:Y:S01]  /*1b70*/  IADD3.X R5, R5, UR7, R9, P0, !PT ;  /* 0x0000000705057c10 */ /* 0x000fe200087fe409 */
[C---:B------:R-:W-:Y:S01]  /*1b80*/  IMAD.SHL.U32 R9, R8.reuse, 0x40, RZ ;  /* 0x0000004008097824 */ /* 0x040fe200078e00ff */
[----:B------:R-:W-:Y:S01]  /*1b90*/  LOP3.LUT P1, RZ, R8, 0x2, RZ, 0xc0, !PT ;  /* 0x0000000208ff7812 */ /* 0x000fe2000782c0ff */
[----:B------:R-:W-:Y:S01]  /*1ba0*/  IMAD R12, R7, c[0x0][0x1a0], RZ ;  /* 0x00006800070c7a24 */ /* 0x000fe200078e02ff */
[----:B------:R-:W-:Y:S01]  /*1bb0*/  SHF.R.S32.HI R8, RZ, 0x1f, R0 ;  /* 0x0000001fff087819 */ /* 0x000fe20000011400 */
[----:B------:R-:W-:Y:S01]  /*1bc0*/  IMAD.WIDE.U32 R2, R6, c[0x0][0x1a0], R114 ;  /* 0x0000680006027a25 */ /* 0x000fe200078e0072 */
[----:B------:R-:W-:-:S02]  /*1bd0*/  LOP3.LUT R9, R9, 0x1c0, RZ, 0xc0, !PT ;  /* 0x000001c009097812 */ /* 0x000fc400078ec0ff */
[----:B------:R-:W-:Y:S01]  /*1be0*/  IADD3 R109, R114, 0x80, RZ ;  /* 0x00000080726d7810 */ /* 0x000fe20007ffe0ff */
[----:B------:R-:W-:Y:S01]  /*1bf0*/  IMAD.SHL.U32 R13, R24, 0x8, RZ ;  /* 0x00000008180d7824 */ /* 0x000fe200078e00ff */
[----:B------:R-:W-:Y:S01]  /*1c00*/  IADD3 R2, P0, R2, UR26, RZ ;  /* 0x0000001a02027c10 */ /* 0x000fe2000ff1e0ff */
[----:B------:R-:W-:Y:S01]  /*1c10*/  IMAD R14, R6, c[0x0][0x1a4], R12 ;  /* 0x00006900060e7a24 */ /* 0x000fe200078e020c */
[----:B------:R-:W-:Y:S01]  /*1c20*/  SHF.R.U32.HI R12, RZ, 0x3, R9 ;  /* 0x00000003ff0c7819 */ /* 0x000fe20000011609 */
[----:B------:R-:W-:Y:S01]  /*1c30*/  IMAD.WIDE.U32 R34, R0, c[0x0][0x1b0], R4 ;  /* 0x00006c0000227a25 */ /* 0x000fe200078e0004 */
[----:B------:R-:W-:Y:S02]  /*1c40*/  LOP3.LUT R13, R9, 0x8, R13, 0xf8, !PT ;  /* 0x00000008090d7812 */ /* 0x000fe400078ef80d */
[----:B------:R-:W-:Y:S01]  /*1c50*/  IADD3.X R3, R3, UR5, R14, P0, !PT ;  /* 0x0000000503037c10 */ /* 0x000fe200087fe40e */
[C---:B------:R-:W-:Y:S01]  /*1c60*/  IMAD R9, R8.reuse, c[0x0][0x1b0], RZ ;  /* 0x00006c0008097a24 */ /* 0x040fe200078e02ff */
[----:B------:R-:W-:Y:S01]  /*1c70*/  SHF.R.S32.HI R5, RZ, 0x1f, R20 ;  /* 0x0000001fff057819 */ /* 0x000fe20000011414 */
[----:B------:R-:W-:Y:S01]  /*1c80*/  IMAD R8, R8, c[0x0][0x1b8], RZ ;  /* 0x00006e0008087a24 */ /* 0x000fe200078e02ff */
[----:B------:R3:W-:Y:S01]  /*1c90*/  STL.64 [R1+0xa0], R34 ;  /* 0x0000a02201007387 */ /* 0x0007e20000100a00 */
[C---:B------:R-:W-:Y:S01]  /*1ca0*/  IMAD R9, R0.reuse, c[0x0][0x1b4], R9 ;  /* 0x00006d0000097a24 */ /* 0x040fe200078e0209 */
[----:B------:R-:W-:Y:S01]  /*1cb0*/  LEA.HI R5, R5, R20, RZ, 0x2 ;  /* 0x0000001405057211 */ /* 0x000fe200078f10ff */
[C---:B------:R-:W-:Y:S01]  /*1cc0*/  IMAD R8, R0.reuse, c[0x0][0x1bc], R8 ;  /* 0x00006f0000087a24 */ /* 0x040fe200078e0208 */
[----:B------:R-:W-:Y:S01]  /*1cd0*/  ULDC.64 UR4, c[0x0][0x1a8] ;  /* 0x00006a0000047ab9 */ /* 0x000fe20000000a00 */
[----:B------:R-:W-:Y:S01]  /*1ce0*/  IMAD.WIDE.U32 R30, R0, c[0x0][0x1b8], R2 ;  /* 0x00006e00001e7a25 */ /* 0x000fe200078e0002 */
[----:B------:R-:W-:Y:S01]  /*1cf0*/  SHF.R.S32.HI R0, RZ, 0x1f, R16 ;  /* 0x0000001fff007819 */ /* 0x000fe20000011410 */
[----:B------:R-:W-:Y:S01]  /*1d00*/  UIMAD UR4, UR25, UR4, URZ ;  /* 0x00000004190472a4 */ /* 0x000fe2000f8e023f */
[----:B------:R-:W-:Y:S01]  /*1d10*/  SHF.R.S32.HI R23, RZ, 0x2, R5 ;  /* 0x00000002ff177819 */ /* 0x000fe20000011405 */
[----:B------:R-:W-:Y:S01]  /*1d20*/  IMAD.IADD R33, R31, 0x1, R8 ;  /* 0x000000011f217824 */ /* 0x000fe200078e0208 */
[----:B------:R-:W-:Y:S01]  /*1d30*/  LEA.HI R0, R0, R22, RZ, 0x2 ;  /* 0x0000001600007211 */ /* 0x000fe200078f10ff */
[----:B------:R3:W-:Y:S01]  /*1d40*/  STL.64 [R1+0xb8], R30 ;  /* 0x0000b81e01007387 */ /* 0x0007e20000100a00 */
[----:B------:R-:W-:Y:S01]  /*1d50*/  IMAD.IADD R37, R35, 0x1, R9 ;  /* 0x0000000123257824 */ /* 0x000fe200078e0209 */
[----:B------:R-:W-:Y:S01]  /*1d60*/  ISETP.GE.AND P0, PT, R6, UR13, PT ;  /* 0x0000000d06007c0c */ /* 0x000fe2000bf06270 */
[----:B------:R-:W-:Y:S01]  /*1d70*/  UIMAD UR4, UR12, UR5, UR4 ;  /* 0x000000050c0472a4 */ /* 0x000fe2000f8e0204 */
[----:B------:R-:W-:Y:S01]  /*1d80*/  LOP3.LUT R0, R0, 0xffffffc, RZ, 0xc0, !PT ;  /* 0x0ffffffc00007812 */ /* 0x000fe200078ec0ff */
[----:B------:R-:W-:Y:S01]  /*1d90*/  IMAD.SHL.U32 R4, R15, 0x40, RZ ;  /* 0x000000400f047824 */ /* 0x000fe200078e00ff */
[----:B------:R-:W-:Y:S01]  /*1da0*/  LOP3.LUT R12, R13, R12, RZ, 0x3c, !PT ;  /* 0x0000000c0d0c7212 */ /* 0x000fe200078e3cff */
[----:B------:R-:W-:Y:S01]  /*1db0*/  IMAD.MOV.U32 R3, RZ, RZ, 0x10 ;  /* 0x00000010ff037424 */ /* 0x000fe200078e00ff */
[----:B------:R-:W-:Y:S01]  /*1dc0*/  SEL R2, R26, 0xffffffe0, !P2 ;  /* 0xffffffe01a027807 */ /* 0x000fe20005000000 */
[----:B------:R-:W-:Y:S01]  /*1dd0*/  IMAD.IADD R0, R22, 0x1, -R0 ;  /* 0x0000000116007824 */ /* 0x000fe200078e0a00 */
[----:B------:R-:W-:Y:S01]  /*1de0*/  IADD3 R13, R19, UR4, RZ ;  /* 0x00000004130d7c10 */ /* 0x000fe2000fffe0ff */
[----:B------:R-:W-:Y:S01]  /*1df0*/  IMAD.SHL.U32 R199, R199, 0x2, RZ ;  /* 0x00000002c7c77824 */ /* 0x000fe200078e00ff */
[----:B------:R-:W-:Y:S01]  /*1e00*/  LOP3.LUT R4, R12, 0xfffffe00, R4, 0xf8, !PT ;  /* 0xfffffe000c047812 */ /* 0x000fe200078ef804 */
[----:B------:R-:W-:Y:S01]  /*1e10*/  IMAD R27, R0, 0x10, R23 ;  /* 0x00000010001b7824 */ /* 0x000fe200078e0217 */
[----:B------:R-:W-:-:S04]  /*1e20*/  SEL R3, R3, 0xfffffff0, !P1 ;  /* 0xfffffff003037807 */ /* 0x000fc80004800000 */
[----:B------:R3:W-:Y:S04]  /*1e30*/  STL [R1+0xc4], R27 ;  /* 0x0000c41b01007387 */ /* 0x0007e80000100800 */
        /* <DEDUP_REMOVED lines=35> */
.L_x_1060:
[----:B------:R-:W-:Y:S05]  /*2070*/  BSYNC B0 ;  /* 0x0000000000007941 */ /* 0x000fea0003800000 */
.L_x_1059:
        /* <DEDUP_REMOVED lines=47> */
.L_x_1062:
[----:B------:R-:W-:Y:S05]  /*2370*/  BSYNC B0 ;  /* 0x0000000000007941 */ /* 0x000fea0003800000 */
.L_x_1061:
[----:B------:R-:W-:Y:S01]  /*2380*/  IADD3 R20, R6, 0x20, RZ ;  /* 0x0000002006147810 */ /* 0x000fe20007ffe0ff */
        /* <DEDUP_REMOVED lines=36> */
.L_x_1064:
[----:B------:R-:W-:Y:S05]  /*25d0*/  BSYNC B0 ;  /* 0x0000000000007941 */ /* 0x000fea0003800000 */
.L_x_1063:
[----:B--2---:R-:W-:Y:S01]  /*25e0*/  IADD3 R16, R6, 0x30, RZ ;  /* 0x0000003006107810 */ /* 0x004fe20007ffe0ff */
        /* <DEDUP_REMOVED lines=39> */
.L_x_1066:
[----:B------:R-:W-:Y:S05]  /*2860*/  BSYNC B0 ;  /* 0x0000000000007941 */ /* 0x000fea0003800000 */
.L_x_1065:
        /* <DEDUP_REMOVED lines=40> */
.L_x_1068:
[----:B------:R-:W-:Y:S05]  /*2af0*/  BSYNC B0 ;  /* 0x0000000000007941 */ /* 0x000fea0003800000 */
.L_x_1067:
        /* <DEDUP_REMOVED lines=33> */
.L_x_1070:
[----:B------:R-:W-:Y:S05]  /*2d10*/  BSYNC B0 ;  /* 0x0000000000007941 */ /* 0x000fea0003800000 */
.L_x_1069:
        /* <DEDUP_REMOVED lines=32> */
.L_x_1072:
[----:B------:R-:W-:Y:S05]  /*2f20*/  BSYNC B0 ;  /* 0x0000000000007941 */ /* 0x000fea0003800000 */
.L_x_1071:
        /* <DEDUP_REMOVED lines=37> */
.L_x_1074:
[----:B------:R-:W-:Y:S05]  /*3180*/  BSYNC B0 ;  /* 0x0000000000007941 */ /* 0x000fea0003800000 */
.L_x_1073:
[----:B------:R-:W0:Y:S01]  /*3190*/  LDGDEPBAR ;  /* 0x00000000000079af */ /* 0x000e220000000000 */
[----:B------:R-:W-:Y:S01]  /*31a0*/  SHF.L.U32 R0, R28, 0x6, RZ ;  /* 0x000000061c007819 */ /* 0x000fe200000006ff */
[----:B--2---:R-:W-:Y:S01]  /*31b0*/  IMAD.MOV.U32 R12, RZ, RZ, R32 ;  /* 0x000000ffff0c7224 */ /* 0x004fe200078e0020 */
[C---:B------:R-:W-:Y:S01]  /*31c0*/  ISETP.GE.AND P0, PT, R6.reuse, UR20, PT ;  /* 0x0000001406007c0c */ /* 0x040fe2000bf06270 */
[----:B------:R-:W-:Y:S01]  /*31d0*/  IMAD.SHL.U32 R6, R6, 0x8, RZ ;  /* 0x0000000806067824 */ /* 0x000fe200078e00ff */
[----:B------:R-:W-:Y:S01]  /*31e0*/  LOP3.LUT R0, R0, 0x1c0, RZ, 0xc0, !PT ;  /* 0x000001c000007812 */ /* 0x000fe200078ec0ff */
[----:B------:R-:W-:Y:S01]  /*31f0*/  IMAD.MOV.U32 R13, RZ, RZ, R33 ;  /* 0x000000ffff0d7224 */ /* 0x000fe200078e0021 */
[----:B------:R-:W-:Y:S01]  /*3200*/  UIMAD UR28, UR12, UR25, URZ ;  /* 0x000000190c1c72a4 */ /* 0x000fe2000f8e023f */
[----:B------:R-:W-:Y:S01]  /*3210*/  IMAD.MOV.U32 R12, RZ, RZ, R30 ;  /* 0x000000ffff0c7224 */ /* 0x000fe200078e001e */
[----:B------:R-:W-:Y:S01]  /*3220*/  LOP3.LUT R5, R0, 0x8, R6, 0xf8, !PT ;  /* 0x0000000800057812 */ /* 0x000fe200078ef806 */
[----:B------:R-:W-:Y:S01]  /*3230*/  IMAD.U32 R8, RZ, RZ, UR25 ;  /* 0x00000019ff087e24 */ /* 0x000fe2000f8e00ff */
[----:B------:R-:W-:Y:S01]  /*3240*/  SHF.R.U32.HI R6, RZ, 0x3, R0 ;  /* 0x00000003ff067819 */ /* 0x000fe20000011600 */
[----:B------:R-:W-:Y:S01]  /*3250*/  UIMAD UR28, UR27, UR13, UR28 ;  /* 0x0000000d1b1c72a4 */ /* 0x000fe2000f8e021c */
[----:B------:R2:W-:Y:S01]  /*3260*/  STL.64 [R1+0xb0], R12 ;  /* 0x0000b00c01007387 */ /* 0x0005e20000100a00 */
[----:B------:R-:W-:Y:S01]  /*3270*/  IMAD.WIDE.U32 R8, R8, UR13, R12 ;  /* 0x0000000d08087c25 */ /* 0x000fe2000f8e000c */
[----:B------:R-:W-:Y:S01]  /*3280*/  LOP3.LUT R6, R5, R6, RZ, 0x3c, !PT ;  /* 0x0000000605067212 */ /* 0x000fe200078e3cff */
[----:B------:R-:W-:Y:S01]  /*3290*/  UIADD3 UR21, UR22, -0x4ab325aa, URZ ;  /* 0xb54cda5616157890 */ /* 0x000fe2000fffe03f */
[----:B------:R-:W-:Y:S01]  /*32a0*/  LEA R0, R22, UR15, 0x4 ;  /* 0x0000000f16007c11 */ /* 0x000fe2000f8e20ff */
[----:B------:R-:W-:Y:S01]  /*32b0*/  IMAD.U32 R5, RZ, RZ, UR14 ;  /* 0x0000000eff057e24 */ /* 0x000fe2000f8e00ff */
[----:B------:R-:W-:Y:S01]  /*32c0*/  SHF.L.U32 R25, R25, 0x1, RZ ;  /* 0x0000000119197819 */ /* 0x000fe200000006ff */
[----:B------:R-:W-:Y:S01]  /*32d0*/  UIADD3 UR5, UR23, 0x646e171e, URZ ;  /* 0x646e171e17057890 */ /* 0x000fe2000fffe03f */
[----:B------:R-:W-:Y:S01]  /*32e0*/  IADD3 R11, R9, UR28, RZ ;  /* 0x0000001c090b7c10 */ /* 0x000fe2000fffe0ff */
[----:B------:R-:W-:Y:S01]  /*32f0*/  IMAD R108, R5, 0x4, R22 ;  /* 0x00000004056c7824 */ /* 0x000fe200078e0216 */
[----:B------:R-:W-:Y:S01]  /*3300*/  BSSY B0, `(.L_x_1075) ;  /* 0x0000024000007945 */ /* 0x000fe20003800000 */
[----:B------:R-:W-:-:S04]  /*3310*/  DEPBAR.LE SB0, 0x0 ;  /* 0x000080000000791a */ /* 0x000fc80000000000 */
[----:B------:R-:W-:Y:S01]  /*3320*/  BAR.SYNC.DEFER_BLOCKING 0x0 ;  /* 0x0000000000007b1d */ /* 0x000fe20000010000 */
[----:B------:R-:W-:Y:S01]  /*3330*/  IMAD.IADD R7, R23, 0x1, R0 ;  /* 0x0000000117077824 */ /* 0x000fe200078e0200 */
[----:B------:R-:W-:Y:S02]  /*3340*/  LEA R6, R24, R6, 0x9 ;  /* 0x0000000618067211 */ /* 0x000fe400078e48ff */
[----:B------:R-:W-:Y:S02]  /*3350*/  LOP3.LUT R113, R25, 0x6, RZ, 0xc0, !PT ;  /* 0x0000000619717812 */ /* 0x000fe400078ec0ff */
[----:B------:R2:W-:Y:S04]  /*3360*/  STL [R1+0xa8], R108 ;  /* 0x0000a86c01007387 */ /* 0x0005e80000100800 */
        /* <DEDUP_REMOVED lines=9> */
[C---:B--2---:R-:W-:Y:S02]  /*3400*/  @!P2 LEA R12, P1, R8.reuse, c[0x0][0x170], 0x1 ;  /* 0x00005c00080caa11 */ /* 0x044fe400078208ff */
        /* <DEDUP_REMOVED lines=19> */
.L_x_1076:
[----:B------:R-:W-:Y:S05]  /*3540*/  BSYNC B0 ;  /* 0x0000000000007941 */ /* 0x000fea0003800000 */
.L_x_1075:
        /* <DEDUP_REMOVED lines=36> */
.L_x_1078:
[----:B------:R-:W-:Y:S05]  /*3790*/  BSYNC B0 ;  /* 0x0000000000007941 */ /* 0x000fea0003800000 */
.L_x_1077:
        /* <DEDUP_REMOVED lines=9> */
[----:B-12---:R-:W-:-:S03]  /*3830*/  IMAD.MOV.U32 R12, RZ, RZ, c[0x0][0x1a4] ;  /* 0x00006900ff0c7624 */ /* 0x006fc600078e00ff */
        /* <DEDUP_REMOVED lines=25> */
.L_x_1080:
[----:B------:R-:W-:Y:S05]  /*39d0*/  BSYNC B0 ;  /* 0x0000000000007941 */ /* 0x000fea0003800000 */
.L_x_1079:
[----:B------:R-:W-:Y:S01]  /*39e0*/  ISETP.GE.AND P0, PT, R16, UR20, PT ;  /* 0x0000001410007c0c */ /* 0x000fe2000bf06270 */
[----:B------:R-:W-:Y:S01]  /*39f0*/  UIADD3 UR4, UR16, 0x1, -UR17 ;  /* 0x0000000110047890 */ /* 0x000fe2000fffe811 */
[----:B------:R-:W-:Y:S01]  /*3a00*/  LOP3.LUT P1, RZ, R28, 0x4, RZ, 0xc0, !PT ;  /* 0x000000041cff7812 */ /* 0x000fe2000782c0ff */
[----:B------:R-:W-:Y:S01]  /*3a10*/  ULDC UR27, c[0x0][0x2e8] ;  /* 0x0000ba00001b7ab9 */ /* 0x000fe20000000800 */
[----:B------:R-:W-:Y:S01]  /*3a20*/  IMAD R5, R22, 0x400, R4 ;  /* 0x0000040016057824 */ /* 0x000fe200078e0204 */
[----:B------:R-:W-:Y:S01]  /*3a30*/  ULDC UR20, c[0x0][0x2e4] ;  /* 0x0000b90000147ab9 */ /* 0x000fe20000000800 */
[----:B------:R-:W-:Y:S01]  /*3a40*/  BSSY B0, `(.L_x_1081) ;  /* 0x0000028000007945 */ /* 0x000fe20003800000 */
[----:B------:R-:W-:Y:S01]  /*3a50*/  UIADD3 UR27, UR4, UR27, URZ ;  /* 0x0000001b041b7290 */ /* 0x000fe2000fffe03f */
[----:B------:R-:W-:Y:S01]  /*3a60*/  SEL R0, R26, 0xffffffe0, !P1 ;  /* 0xffffffe01a007807 */ /* 0x000fe20004800000 */
[----:B------:R-:W-:Y:S01]  /*3a70*/  UIADD3 UR20, UR16, -UR20, -UR17 ;  /* 0x8000001410147290 */ /* 0x000fe2000fffe811 */
[----:B------:R-:W-:-:S03]  /*3a80*/  IMAD.SHL.U32 R183, R5, 0x2, RZ ;  /* 0x0000000205b77824 */ /* 0x000fc600078e00ff */
[----:B------:R1:W-:Y:S04]  /*3a90*/  @P0 STS.128 [R199+0xd800], RZ ;  /* 0x00d800ffc7000388 */ /* 0x0003e80000000c00 */
[----:B------:R1:W-:Y:S04]  /*3aa0*/  @P0 STS.128 [R199+0xf800], RZ ;  /* 0x00f800ffc7000388 */ /* 0x0003e80000000c00 */
[----:B------:R1:W-:Y:S01]  /*3ab0*/  @P0 STS.128 [R199+0x11800], RZ ;  /* 0x011800ffc7000388 */ /* 0x0003e20000000c00 */
[----:B------:R-:W-:Y:S05]  /*3ac0*/  @P0 BRA `(.L_x_1082) ;  /* 0x000001f000000947 */ /* 0x000fea0003800000 */
[----:B------:R-:W-:Y:S01]  /*3ad0*/  ISETP.GE.AND P3, PT, R114, c[0x0][0x220], PT ;  /* 0x0000880072007a0c */ /* 0x000fe20003f66270 */
[----:B-12---:R-:W-:Y:S01]  /*3ae0*/  IMAD.MOV.U32 R12, RZ, RZ, c[0x0][0x1a0] ;  /* 0x00006800ff0c7624 */ /* 0x006fe200078e00ff */
        /* <DEDUP_REMOVED lines=29> */
.L_x_1082:
[----:B------:R-:W-:Y:S05]  /*3cc0*/  BSYNC B0 ;  /* 0x0000000000007941 */ /* 0x000fea0003800000 */
.L_x_1081:
[----:B------:R-:W-:Y:S01]  /*3cd0*/  IMAD.SHL.U32 R176, R6, 0x2, RZ ;  /* 0x0000000206b07824 */ /* 0x000fe200078e00ff */
[----:B-1----:R-:W-:Y:S01]  /*3ce0*/  LDSM.16.M88.4 R8, [R183] ;  /* 0x00000000b708783b */ /* 0x002fe20000000200 */
[----:B------:R-:W-:Y:S01]  /*3cf0*/  LOP3.LUT P0, RZ, R28, 0x2, RZ, 0xc0, !PT ;  /* 0x000000021cff7812 */ /* 0x000fe2000780c0ff */
[--C-:B------:R-:W-:Y:S01]  /*3d00*/  IMAD R184, R3, 0x2, R183.reuse ;  /* 0x0000000203b87824 */ /* 0x100fe200078e02b7 */
[----:B------:R-:W-:Y:S01]  /*3d10*/  IADD3 R6, R7, UR27, RZ ;  /* 0x0000001b07067c10 */ /* 0x000fe2000fffe0ff */
[----:B---3--:R-:W1:Y:S01]  /*3d20*/  LDSM.16.M88.4 R24, [R176+0x6000] ;  /* 0x00600000b018783b */ /* 0x008e620000000200 */
[----:B------:R-:W-:Y:S01]  /*3d30*/  IADD3 R5, R176, 0x6000, RZ ;  /* 0x00006000b0057810 */ /* 0x000fe20007ffe0ff */
[----:B------:R-:W-:Y:S01]  /*3d40*/  IMAD R186, R2, 0x2, R183 ;  /* 0x0000000202ba7824 */ /* 0x000fe200078e02b7 */
[----:B------:R-:W-:Y:S01]  /*3d50*/  IADD3 R187, R176, 0x6020, RZ ;  /* 0x00006020b0bb7810 */ /* 0x000fe20007ffe0ff */
[----:B--2---:R-:W2:Y:S01]  /*3d60*/  LDSM.16.M88.4 R12, [R176+0x7000] ;  /* 0x00700000b00c783b */ /* 0x004ea20000000200 */
[----:B------:R-:W-:Y:S01]  /*3d70*/  IMAD R182, R0, 0x2, R176 ;  /* 0x0000000200b67824 */ /* 0x000fe200078e02b0 */
[----:B------:R-:W-:Y:S01]  /*3d80*/  IMNMX R203, R6, UR16, PT ;  /* 0x0000001006cb7c17 */ /* 0x000fe2000b800200 */
[----:B------:R-:W-:Y:S01]  /*3d90*/  IMAD R185, R2, 0x2, R184 ;  /* 0x0000000202b97824 */ /* 0x000fe200078e02b8 */
[----:B------:R-:W3:Y:S01]  /*3da0*/  LDSM.16.M88.4 R20, [R176+0x6800] ;  /* 0x00680000b014783b */ /* 0x000ee20000000200 */
[----:B------:R-:W-:Y:S01]  /*3db0*/  UISETP.GT.AND UP0, UPT, UR25, UR9, UPT ;  /* 0x000000091900728c */ /* 0x000fe2000bf04270 */
[----:B------:R-:W-:-:S02]  /*3dc0*/  @P0 IADD3 R187, R5, -0x20, RZ ;  /* 0xffffffe005bb0810 */ /* 0x000fc40007ffe0ff */
[----:B------:R-:W5:Y:S01]  /*3dd0*/  LDSM.16.M88.4 R44, [R176+0x7800] ;  /* 0x00780000b02c783b */ /* 0x000f620000000200 */
[----:B------:R-:W-:Y:S02]  /*3de0*/  IADD3 R5, R7, 0x8, RZ ;  /* 0x0000000807057810 */ /* 0x000fe40007ffe0ff */
[----:B------:R-:W-:Y:S01]  /*3df0*/  IMAD R181, R0, 0x2, R187 ;  /* 0x0000000200b57824 */ /* 0x000fe200078e02bb */
[----:B------:R-:W-:Y:S01]  /*3e00*/  LDSM.16.M88.4 R16, [R184] ;  /* 0x00000000b810783b */ /* 0x000fe20000000200 */
[----:B------:R-:W-:Y:S01]  /*3e10*/  IMAD.U32 R0, RZ, RZ, UR25 ;  /* 0x00000019ff007e24 */ /* 0x000fe2000f8e00ff */
[----:B------:R-:W-:Y:S02]  /*3e20*/  IADD3 R6, R5, UR20, RZ ;  /* 0x0000001405067c10 */ /* 0x000fe4000fffe0ff */
[----:B------:R-:W4:Y:S01]  /*3e30*/  LDSM.16.M88.4 R40, [R187] ;  /* 0x00000000bb28783b */ /* 0x000f220000000200 */
[----:B------:R-:W-:Y:S01]  /*3e40*/  IMAD R0, R0, 0x40, R113 ;  /* 0x0000004000007824 */ /* 0x000fe200078e0271 */
[----:B------:R-:W-:-:S02]  /*3e50*/  IMNMX R200, RZ, R6, !PT ;  /* 0x00000006ffc87217 */ /* 0x000fc40007800200 */
[----:B------:R-:W3:Y:S01]  /*3e60*/  LDSM.16.M88.4 R28, [R187+0x800] ;  /* 0x00080000bb1c783b */ /* 0x000ee20000000200 */
[C---:B------:R-:W-:Y:S02]  /*3e70*/  IADD3 R198, R187.reuse, 0x800, RZ ;  /* 0x00000800bbc67810 */ /* 0x040fe40007ffe0ff */
[CC--:B------:R-:W-:Y:S01]  /*3e80*/  ISETP.GE.AND P0, PT, R0.reuse, R203.reuse, PT ;  /* 0x000000cb0000720c */ /* 0x0c0fe20003f06270 */
[----:B------:R-:W3:Y:S01]  /*3e90*/  LDSM.16.M88.4 R56, [R187+0x1000] ;  /* 0x00100000bb38783b */ /* 0x000ee20000000200 */
[----:B------:R-:W-:Y:S02]  /*3ea0*/  IADD3 R6, R0, 0x8, RZ ;  /* 0x0000000800067810 */ /* 0x000fe40007ffe0ff */
[C---:B------:R-:W-:Y:S01]  /*3eb0*/  IADD3 R197, R187.reuse, 0x1000, RZ ;  /* 0x00001000bbc57810 */ /* 0x040fe20007ffe0ff */
[----:B------:R-:W3:Y:S01]  /*3ec0*/  LDSM.16.M88.4 R72, [R187+0x1800] ;  /* 0x00180000bb48783b */ /* 0x000ee20000000200 */
[----:B------:R-:W-:Y:S02]  /*3ed0*/  ISETP.GE.AND P1, PT, R6, R203, PT ;  /* 0x000000cb0600720c */ /* 0x000fe40003f26270 */
[C---:B------:R-:W-:Y:S01]  /*3ee0*/  IADD3 R196, R187.reuse, 0x1800, RZ ;  /* 0x00001800bbc47810 */ /* 0x040fe20007ffe0ff */
[----:B------:R-:W-:Y:S01]  /*3ef0*/  LDSM.16.M88.4 R80, [R182+0x6000] ;  /* 0x00600000b650783b */ /* 0x000fe20000000200 */
[----:B------:R-:W-:-:S02]  /*3f00*/  IADD3 R195, R187, 0x2000, RZ ;  /* 0x00002000bbc37810 */ /* 0x000fc40007ffe0ff */
[C---:B------:R-:W-:Y:S01]  /*3f10*/  IADD3 R194, R187.reuse, 0x2800, RZ ;  /* 0x00002800bbc27810 */ /* 0x040fe20007ffe0ff */
[C---:B-1----:R-:W-:Y:S01]  /*3f20*/  HMMA.16816.F32.BF16 R32, R8.reuse, R24, RZ ;  /* 0x000000180820723c */ /* 0x042fe200000418ff */
[----:B------:R-:W-:Y:S01]  /*3f30*/  LDSM.16.M88.4 R76, [R182+0x6800] ;  /* 0x00680000b64c783b */ /* 0x000fe20000000200 */
[C---:B------:R-:W-:Y:S02]  /*3f40*/  IADD3 R193, R187.reuse, 0x3000, RZ ;  /* 0x00003000bbc17810 */ /* 0x040fe40007ffe0ff */
[C---:B------:R-:W-:Y:S01]  /*3f50*/  IADD3 R192, R187.reuse, 0x3800, RZ ;  /* 0x00003800bbc07810 */ /* 0x040fe20007ffe0ff */
[----:B------:R-:W-:Y:S01]  /*3f60*/  LDSM.16.M88.4 R84, [R182+0x7000] ;  /* 0x00700000b654783b */ /* 0x000fe20000000200 */
[C---:B------:R-:W-:Y:S02]  /*3f70*/  IADD3 R191, R187.reuse, 0x4000, RZ ;  /* 0x00004000bbbf7810 */ /* 0x040fe40007ffe0ff */
[----:B--2---:R-:W-:Y:S01]  /*3f80*/  HMMA.16816.F32.BF16 R52, R8, R12, RZ ;  /* 0x0000000c0834723c */ /* 0x004fe200000418ff */
[----:B------:R-:W-:Y:S01]  /*3f90*/  LDSM.16.M88.4 R88, [R182+0x7800] ;  /* 0x00780000b658783b */ /* 0x000fe20000000200 */
[----:B------:R-:W-:-:S02]  /*3fa0*/  IADD3 R190, R187, 0x4800, RZ ;  /* 0x00004800bbbe7810 */ /* 0x000fc40007ffe0ff */
[C---:B------:R-:W-:Y:S01]  /*3fb0*/  IADD3 R189, R187.reuse, 0x5000, RZ ;  /* 0x00005000bbbd7810 */ /* 0x040fe20007ffe0ff */
[----:B------:R-:W-:Y:S01]  /*3fc0*/  LDSM.16.M88.4 R92, [R181] ;  /* 0x00000000b55c783b */ /* 0x000fe20000000200 */
[----:B------:R-:W-:Y:S02]  /*3fd0*/  IADD3 R188, R187, 0x5800, RZ ;  /* 0x00005800bbbc7810 */ /* 0x000fe40007ffe0ff */
[C---:B------:R-:W-:Y:S01]  /*3fe0*/  HMMA.16816.F32.BF16 R64, R8.reuse, R14, RZ ;  /* 0x0000000e0840723c */ /* 0x040fe200000418ff */
[----:B------:R-:W1:Y:S04]  /*3ff0*/  LDSM.16.M88.4 R12, [R186] ;  /* 0x00000000ba0c783b */ /* 0x000e680000000200 */
[----:B------:R-:W-:Y:S03]  /*4000*/  LDSM.16.M88.4 R96, [R187+0x4000] ;  /* 0x00400000bb60783b */ /* 0x000fe60000000200 */
[C---:B------:R-:W-:Y:S01]  /*4010*/  HMMA.16816.F32.BF16 R24, R8.reuse, R26, RZ ;  /* 0x0000001a0818723c */ /* 0x040fe200000418ff */
[----:B------:R-:W-:Y:S04]  /*4020*/  LDSM.16.M88.4 R100, [R187+0x4800] ;  /* 0x00480000bb64783b */ /* 0x000fe80000000200 */
[----:B------:R-:W0:Y:S03]  /*4030*/  LDGDEPBAR ;  /* 0x00000000000079af */ /* 0x000e260000000000 */
[C---:B---3--:R-:W-:Y:S08]  /*4040*/  HMMA.16816.F32.BF16 R36, R8.reuse, R20, RZ ;  /* 0x000000140824723c */ /* 0x048ff000000418ff */
[C---:B------:R-:W-:Y:S01]  /*4050*/  HMMA.16816.F32.BF16 R48, R8.reuse, R22, RZ ;  /* 0x000000160830723c */ /* 0x040fe200000418ff */
[----:B------:R-:W2:Y:S07]  /*4060*/  LDSM.16.M88.4 R20, [R185] ;  /* 0x00000000b914783b */ /* 0x000eae0000000200 */
[C---:B-----5:R-:W-:Y:S08]  /*4070*/  HMMA.16816.F32.BF16 R68, R8.reuse, R44, RZ ;  /* 0x0000002c0844723c */ /* 0x060ff000000418ff */
[----:B------:R-:W-:Y:S08]  /*4080*/  HMMA.16816.F32.BF16 R60, R8, R46, RZ ;  /* 0x0000002e083c723c */ /* 0x000ff000000418ff */
[C---:B----4-:R-:W-:Y:S08]  /*4090*/  HMMA.16816.F32.BF16 R8, R16.reuse, R40, R32 ;  /* 0x000000281008723c */ /* 0x050ff00000041820 */
[C---:B------:R-:W-:Y:S08]  /*40a0*/  HMMA.16816.F32.BF16 R44, R16.reuse, R42, R24 ;  /* 0x0000002a102c723c */ /* 0x040ff00000041818 */
[C---:B------:R-:W-:Y:S08]  /*40b0*/  HMMA.16816.F32.BF16 R40, R16.reuse, R28, R36 ;  /* 0x0000001c1028723c */ /* 0x040ff00000041824 */
[C---:B------:R-:W-:Y:S08]  /*40c0*/  HMMA.16816.F32.BF16 R36, R16.reuse, R30, R48 ;  /* 0x0000001e1024723c */ /* 0x040ff00000041830 */
[C---:B------:R-:W-:Y:S08]  /*40d0*/  HMMA.16816.F32.BF16 R32, R16.reuse, R56, R52 ;  /* 0x000000381020723c */ /* 0x040ff00000041834 */
[C---:B------:R-:W-:Y:S01]  /*40e0*/  HMMA.16816.F32.BF16 R28, R16.reuse, R58, R64 ;  /* 0x0000003a101c723c */ /* 0x040fe20000041840 */
[----:B------:R-:W-:Y:S07]  /*40f0*/  LDSM.16.M88.4 R64, [R176+0x8800] ;  /* 0x00880000b040783b */ /* 0x000fee0000000200 */
[C---:B------:R-:W-:Y:S01]  /*4100*/  HMMA.16816.F32.BF16 R24, R16.reuse, R72, R68 ;  /* 0x000000481018723c */ /* 0x040fe20000041844 */
[----:B------:R-:W-:Y:S07]  /*4110*/  LDSM.16.M88.4 R68, [R176+0x9000] ;  /* 0x00900000b044783b */ /* 0x000fee0000000200 */
[----:B------:R-:W-:Y:S01]  /*4120*/  HMMA.16816.F32.BF16 R16, R16, R74, R60 ;  /* 0x0000004a1010723c */ /* 0x000fe2000004183c */
        /* <DEDUP_REMOVED lines=8> */
[C---:B------:R-:W-:Y:S01]  /*41b0*/  HMMA.16816.F32.BF16 R28, R12.reuse, R90, R16 ;  /* 0x0000005a0c1c723c */ /* 0x040fe20000041810 */
[----:B------:R-:W4:Y:S07]  /*41c0*/  LDSM.16.M88.4 R16, [R181+0x1800] ;  /* 0x00180000b510783b */ /* 0x000f2e0000000200 */
[C---:B------:R-:W-:Y:S01]  /*41d0*/  HMMA.16816.F32.BF16 R60, R12.reuse, R88, R24 ;  /* 0x000000580c3c723c */ /* 0x040fe20000041818 */
[----:B------:R-:W-:Y:S07]  /*41e0*/  LDSM.16.M88.4 R88, [R176+0xb800] ;  /* 0x00b80000b058783b */ /* 0x000fee0000000200 */
[----:B------:R-:W-:Y:S01]  /*41f0*/  HMMA.16816.F32.BF16 R52, R12, R84, R32 ;  /* 0x000000540c34723c */ /* 0x000fe20000041820 */
[----:B------:R-:W-:Y:S04]  /*4200*/  LDSM.16.M88.4 R32, [R176+0x8000] ;  /* 0x00800000b020783b */ /* 0x000fe80000000200 */
[----:B------:R-:W-:Y:S03]  /*4210*/  LDSM.16.M88.4 R12, [R184+0x2000] ;  /* 0x00200000b80c783b */ /* 0x000fe60000000200 */
[C---:B--2---:R-:W-:Y:S01]  /*4220*/  HMMA.16816.F32.BF16 R24, R20.reuse, R92, R8 ;  /* 0x0000005c1418723c */ /* 0x044fe20000041808 */
[----:B------:R-:W2:Y:S04]  /*4230*/  LDSM.16.M88.4 R8, [R183+0x2000] ;  /* 0x00200000b708783b */ /* 0x000ea80000000200 */
[----:B------:R-:W-:Y:S03]  /*4240*/  LDSM.16.M88.4 R84, [R181+0x2000] ;  /* 0x00200000b554783b */ /* 0x000fe60000000200 */
[C---:B------:R-:W-:Y:S01]  /*4250*/  HMMA.16816.F32.BF16 R36, R20.reuse, R94, R48 ;  /* 0x0000005e1424723c */ /* 0x040fe20000041830 */
[----:B------:R-:W-:Y:S07]  /*4260*/  LDSM.16.M88.4 R92, [R176+0xb000] ;  /* 0x00b00000b05c783b */ /* 0x000fee0000000200 */
[C---:B---3--:R-:W-:Y:S08]  /*4270*/  HMMA.16816.F32.BF16 R40, R20.reuse, R72, R40 ;  /* 0x000000481428723c */ /* 0x048ff00000041828 */
[C---:B------:R-:W-:Y:S01]  /*4280*/  HMMA.16816.F32.BF16 R48, R20.reuse, R74, R56 ;  /* 0x0000004a1430723c */ /* 0x040fe20000041838 */
[----:B------:R-:W3:Y:S07]  /*4290*/  LDSM.16.M88.4 R72, [R176+0x9800] ;  /* 0x00980000b048783b */ /* 0x000eee0000000200 */
[C---:B-1----:R-:W-:Y:S08]  /*42a0*/  HMMA.16816.F32.BF16 R52, R20.reuse, R80, R52 ;  /* 0x000000501434723c */ /* 0x042ff00000041834 */
[C---:B------:R-:W-:Y:S01]  /*42b0*/  HMMA.16816.F32.BF16 R44, R20.reuse, R82, R44 ;  /* 0x00000052142c723c */ /* 0x040fe2000004182c */
[----:B------:R-:W1:Y:S07]  /*42c0*/  LDSM.16.M88.4 R80, [R187+0x2800] ;  /* 0x00280000bb50783b */ /* 0x000e6e0000000200 */
[C---:B----4-:R-:W-:Y:S08]  /*42d0*/  HMMA.16816.F32.BF16 R56, R20.reuse, R16, R60 ;  /* 0x000000101438723c */ /* 0x050ff0000004183c */
[----:B------:R-:W-:Y:S08]  /*42e0*/  HMMA.16816.F32.BF16 R20, R20, R18, R28 ;  /* 0x000000121414723c */ /* 0x000ff0000004181c */
[C---:B--2---:R-:W-:Y:S08]  /*42f0*/  HMMA.16816.F32.BF16 R24, R8.reuse, R32, R24 ;  /* 0x000000200818723c */ /* 0x044ff00000041818 */
[C---:B------:R-:W-:Y:S01]  /*4300*/  HMMA.16816.F32.BF16 R28, R8.reuse, R34, R36 ;  /* 0x00000022081c723c */ /* 0x040fe20000041824 */
[----:B------:R-:W-:Y:S07]  /*4310*/  LDSM.16.M88.4 R36, [R187+0x3800] ;  /* 0x00380000bb24783b */ /* 0x000fee0000000200 */
[C---:B------:R-:W-:Y:S08]  /*4320*/  HMMA.16816.F32.BF16 R32, R8.reuse, R64, R40 ;  /* 0x000000400820723c */ /* 0x040ff00000041828 */
[C---:B------:R-:W-:Y:S01]  /*4330*/  HMMA.16816.F32.BF16 R40, R8.reuse, R66, R48 ;  /* 0x000000420828723c */ /* 0x040fe20000041830 */
[----:B------:R-:W2:Y:S04]  /*4340*/  LDSM.16.M88.4 R48, [R187+0x3000] ;  /* 0x00300000bb30783b */ /* 0x000ea80000000200 */
[----:B------:R-:W-:Y:S03]  /*4350*/  LDSM.16.M88.4 R64, [R182+0x8000] ;  /* 0x00800000b640783b */ /* 0x000fe60000000200 */
[C---:B------:R-:W-:Y:S08]  /*4360*/  HMMA.16816.F32.BF16 R60, R8.reuse, R68, R52 ;  /* 0x00000044083c723c */ /* 0x040ff00000041834 */
[C---:B------:R-:W-:Y:S01]  /*4370*/  HMMA.16816.F32.BF16 R44, R8.reuse, R70, R44 ;  /* 0x00000046082c723c */ /* 0x040fe2000004182c */
[----:B------:R-:W-:Y:S07]  /*4380*/  LDSM.16.M88.4 R68, [R182+0x8800] ;  /* 0x00880000b644783b */ /* 0x000fee0000000200 */
[C---:B---3--:R-:W-:Y:S08]  /*4390*/  HMMA.16816.F32.BF16 R52, R8.reuse, R72, R56 ;  /* 0x000000480834723c */ /* 0x048ff00000041838 */
[----:B------:R-:W-:Y:S01]  /*43a0*/  HMMA.16816.F32.BF16 R16, R8, R74, R20 ;  /* 0x0000004a0810723c */ /* 0x000fe20000041814 */
[----:B------:R-:W3:Y:S04]  /*43b0*/  LDSM.16.M88.4 R8, [R186+0x2000] ;  /* 0x00200000ba08783b */ /* 0x000ee80000000200 */
[----:B------:R-:W-:Y:S03]  /*43c0*/  LDSM.16.M88.4 R20, [R185+0x2000] ;  /* 0x00200000b914783b */ /* 0x000fe60000000200 */
[C---:B------:R-:W-:Y:S01]  /*43d0*/  HMMA.16816.F32.BF16 R24, R12.reuse, R76, R24 ;  /* 0x0000004c0c18723c */ /* 0x040fe20000041818 */
[----:B------:R-:W-:Y:S07]  /*43e0*/  LDSM.16.M88.4 R72, [R181+0x3000] ;  /* 0x00300000b548783b */ /* 0x000fee0000000200 */
[C---:B------:R-:W-:Y:S01]  /*43f0*/  HMMA.16816.F32.BF16 R28, R12.reuse, R78, R28 ;  /* 0x0000004e0c1c723c */ /* 0x040fe2000004181c */
[----:B------:R-:W4:Y:S07]  /*4400*/  LDSM.16.M88.4 R76, [R182+0x9000] ;  /* 0x00900000b64c783b */ /* 0x000f2e0000000200 */
[C---:B-1----:R-:W-:Y:S08]  /*4410*/  HMMA.16816.F32.BF16 R32, R12.reuse, R80, R32 ;  /* 0x000000500c20723c */ /* 0x042ff00000041820 */
[C---:B------:R-:W-:Y:S01]  /*4420*/  HMMA.16816.F32.BF16 R40, R12.reuse, R82, R40 ;  /* 0x000000520c28723c */ /* 0x040fe20000041828 */
[----:B------:R-:W1:Y:S07]  /*4430*/  LDSM.16.M88.4 R80, [R182+0x9800] ;  /* 0x00980000b650783b */ /* 0x000e6e0000000200 */
[C---:B--2---:R-:W-:Y:S08]  /*4440*/  HMMA.16816.F32.BF16 R56, R12.reuse, R48, R60 ;  /* 0x000000300c38723c */ /* 0x044ff0000004183c */
[C---:B------:R-:W-:Y:S08]  /*4450*/  HMMA.16816.F32.BF16 R48, R12.reuse, R50, R44 ;  /* 0x000000320c30723c */ /* 0x040ff0000004182c */
[C---:B------:R-:W-:Y:S01]  /*4460*/  HMMA.16816.F32.BF16 R44, R12.reuse, R36, R52 ;  /* 0x000000240c2c723c */ /* 0x040fe20000041834 */
[----:B------:R-:W-:Y:S07]  /*4470*/  LDSM.16.M88.4 R52, [R181+0x3800] ;  /* 0x00380000b534783b */ /* 0x000fee0000000200 */
[----:B------:R-:W-:Y:S01]  /*4480*/  HMMA.16816.F32.BF16 R12, R12, R38, R16 ;  /* 0x000000260c0c723c */ /* 0x000fe20000041810 */
[----:B------:R-:W2:Y:S07]  /*4490*/  LDSM.16.M88.4 R36, [R181+0x2800] ;  /* 0x00280000b524783b */ /* 0x000eae0000000200 */
[C---:B---3--:R-:W-:Y:S08]  /*44a0*/  HMMA.16816.F32.BF16 R16, R8.reuse, R64, R24 ;  /* 0x000000400810723c */ /* 0x048ff00000041818 */
[C---:B------:R-:W-:Y:S08]  /*44b0*/  HMMA.16816.F32.BF16 R24, R8.reuse, R66, R28 ;  /* 0x000000420818723c */ /* 0x040ff0000004181c */
[C---:B------:R-:W-:Y:S08]  /*44c0*/  HMMA.16816.F32.BF16 R32, R8.reuse, R68, R32 ;  /* 0x000000440820723c */ /* 0x040ff00000041820 */
[C---:B----4-:R-:W-:Y:S08]  /*44d0*/  HMMA.16816.F32.BF16 R60, R8.reuse, R76, R56 ;  /* 0x0000004c083c723c */ /* 0x050ff00000041838 */
[C---:B------:R-:W-:Y:S01]  /*44e0*/  HMMA.16816.F32.BF16 R40, R8.reuse, R70, R40 ;  /* 0x000000460828723c */ /* 0x040fe20000041828 */
[----:B------:R-:W-:Y:S07]  /*44f0*/  LDSM.16.M88.4 R68, [R176+0xa000] ;  /* 0x00a00000b044783b */ /* 0x000fee0000000200 */
[C---:B------:R-:W-:Y:S01]  /*4500*/  HMMA.16816.F32.BF16 R64, R8.reuse, R78, R48 ;  /* 0x0000004e0840723c */ /* 0x040fe20000041830 */
[----:B------:R-:W-:Y:S07]  /*4510*/  LDSM.16.M88.4 R76, [R176+0xa800] ;  /* 0x00a80000b04c783b */ /* 0x000fee0000000200 */
[C---:B-1----:R-:W-:Y:S08]  /*4520*/  HMMA.16816.F32.BF16 R56, R8.reuse, R80, R44 ;  /* 0x000000500838723c */ /* 0x042ff0000004182c */
[----:B------:R-:W-:Y:S01]  /*4530*/  HMMA.16816.F32.BF16 R48, R8, R82, R12 ;  /* 0x000000520830723c */ /* 0x000fe2000004180c */
[----:B------:R-:W1:Y:S04]  /*4540*/  LDSM.16.M88.4 R8, [R183+0x4000] ;  /* 0x00400000b708783b */ /* 0x000e680000000200 */
[----:B------:R-:W-:Y:S03]  /*4550*/  LDSM.16.M88.4 R80, [R187+0x5800] ;  /* 0x00580000bb50783b */ /* 0x000fe60000000200 */
[C---:B------:R-:W-:Y:S01]  /*4560*/  HMMA.16816.F32.BF16 R28, R20.reuse, R84, R16 ;  /* 0x00000054141c723c */ /* 0x040fe20000041810 */
[----:B------:R-:W3:Y:S07]  /*4570*/  LDSM.16.M88.4 R16, [R184+0x4000] ;  /* 0x00400000b810783b */ /* 0x000eee0000000200 */
[C---:B------:R-:W-:Y:S01]  /*4580*/  HMMA.16816.F32.BF16 R24, R20.reuse, R86, R24 ;  /* 0x000000561418723c */ /* 0x040fe20000041818 */
[----:B------:R-:W-:Y:S07]  /*4590*/  LDSM.16.M88.4 R84, [R182+0xa000] ;  /* 0x00a00000b654783b */ /* 0x000fee0000000200 */
[C---:B--2---:R-:W-:Y:S08]  /*45a0*/  HMMA.16816.F32.BF16 R12, R20.reuse, R36, R32 ;  /* 0x00000024140c723c */ /* 0x044ff00000041820 */
[C---:B------:R-:W-:Y:S08]  /*45b0*/  HMMA.16816.F32.BF16 R36, R20.reuse, R38, R40 ;  /* 0x000000261424723c */ /* 0x040ff00000041828 */
[C---:B------:R-:W-:Y:S08]  /*45c0*/  HMMA.16816.F32.BF16 R44, R20.reuse, R72, R60 ;  /* 0x00000048142c723c */ /* 0x040ff0000004183c */
[C---:B------:R-:W-:Y:S08]  /*45d0*/  HMMA.16816.F32.BF16 R56, R20.reuse, R52, R56 ;  /* 0x000000341438723c */ /* 0x040ff00000041838 */
[C---:B------:R-:W-:Y:S01]  /*45e0*/  HMMA.16816.F32.BF16 R48, R20.reuse, R54, R48 ;  /* 0x000000361430723c */ /* 0x040fe20000041830 */
[----:B------:R-:W-:Y:S07]  /*45f0*/  LDSM.16.M88.4 R52, [R182+0xa800] ;  /* 0x00a80000b634783b */ /* 0x000fee0000000200 */
[----:B------:R-:W-:Y:S01]  /*4600*/  HMMA.16816.F32.BF16 R64, R20, R74, R64 ;  /* 0x0000004a1440723c */ /* 0x000fe20000041840 */
[----:B------:R-:W2:Y:S07]  /*4610*/  LDSM.16.M88.4 R72, [R187+0x5000] ;  /* 0x00500000bb48783b */ /* 0x000eae0000000200 */
[C---:B-1----:R-:W-:Y:S08]  /*4620*/  HMMA.16816.F32.BF16 R40, R8.reuse, R68, R28 ;  /* 0x000000440828723c */ /* 0x042ff0000004181c */
[C---:B------:R-:W-:Y:S01]  /*4630*/  HMMA.16816.F32.BF16 R32, R8.reuse, R70, R24 ;  /* 0x000000460820723c */ /* 0x040fe20000041818 */
[----:B------:R-:W-:Y:S07]  /*4640*/  LDSM.16.M88.4 R68, [R182+0xb000] ;  /* 0x00b00000b644783b */ /* 0x000fee0000000200 */
[C---:B------:R-:W-:Y:S08]  /*4650*/  HMMA.16816.F32.BF16 R20, R8.reuse, R78, R36 ;  /* 0x0000004e0814723c */ /* 0x040ff00000041824 */
[C---:B------:R-:W-:Y:S08]  /*4660*/  HMMA.16816.F32.BF16 R28, R8.reuse, R92, R44 ;  /* 0x0000005c081c723c */ /* 0x040ff0000004182c */
[C---:B------:R-:W-:Y:S08]  /*4670*/  HMMA.16816.F32.BF16 R60, R8.reuse, R88, R56 ;  /* 0x00000058083c723c */ /* 0x040ff00000041838 */
[C---:B------:R-:W-:Y:S01]  /*4680*/  HMMA.16816.F32.BF16 R56, R8.reuse, R90, R48 ;  /* 0x0000005a0838723c */ /* 0x040fe20000041830 */
[----:B------:R-:W-:Y:S07]  /*4690*/  LDSM.16.M88.4 R88, [R181+0x4000] ;  /* 0x00400000b558783b */ /* 0x000fee0000000200 */
[C---:B------:R-:W-:Y:S01]  /*46a0*/  HMMA.16816.F32.BF16 R24, R8.reuse, R76, R12 ;  /* 0x0000004c0818723c */ /* 0x040fe2000004180c */
[----:B------:R-:W1:Y:S04]  /*46b0*/  LDSM.16.M88.4 R12, [R186+0x4000] ;  /* 0x00400000ba0c783b */ /* 0x000e680000000200 */
[----:B------:R-:W4:Y:S03]  /*46c0*/  LDSM.16.M88.4 R76, [R182+0xb800] ;  /* 0x00b80000b64c783b */ /* 0x000f260000000200 */
[----:B------:R-:W-:Y:S01]  /*46d0*/  HMMA.16816.F32.BF16 R64, R8, R94, R64 ;  /* 0x0000005e0840723c */ /* 0x000fe20000041840 */
[----:B------:R-:W5:Y:S07]  /*46e0*/  LDSM.16.M88.4 R8, [R185+0x4000] ;  /* 0x00400000b908783b */ /* 0x000f6e0000000200 */
[C---:B---3--:R-:W-:Y:S08]  /*46f0*/  HMMA.16816.F32.BF16 R48, R16.reuse, R96, R40 ;  /* 0x000000601030723c */ /* 0x048ff00000041828 */
[C---:B------:R-:W-:Y:S08]  /*4700*/  HMMA.16816.F32.BF16 R44, R16.reuse, R98, R32 ;  /* 0x00000062102c723c */ /* 0x040ff00000041820 */
[C---:B------:R-:W-:Y:S08]  /*4710*/  HMMA.16816.F32.BF16 R36, R16.reuse, R102, R20 ;  /* 0x000000661024723c */ /* 0x040ff00000041814 */
[C---:B--2---:R-:W-:Y:S08]  /*4720*/  HMMA.16816.F32.BF16 R32, R16.reuse, R72, R28 ;  /* 0x000000481020723c */ /* 0x044ff0000004181c */
[C---:B------:R-:W-:Y:S08]  /*4730*/  HMMA.16816.F32.BF16 R20, R16.reuse, R82, R56 ;  /* 0x000000521014723c */ /* 0x040ff00000041838 */
[C---:B------:R-:W-:Y:S08]  /*4740*/  HMMA.16816.F32.BF16 R40, R16.reuse, R100, R24 ;  /* 0x000000641028723c */ /* 0x040ff00000041818 */
[C---:B------:R-:W-:Y:S08]  /*4750*/  HMMA.16816.F32.BF16 R28, R16.reuse, R74, R64 ;  /* 0x0000004a101c723c */ /* 0x040ff00000041840 */
[----:B------:R-:W-:Y:S08]  /*4760*/  HMMA.16816.F32.BF16 R24, R16, R80, R60 ;  /* 0x000000501018723c */ /* 0x000ff0000004183c */
[C---:B-1----:R-:W-:Y:S08]  /*4770*/  HMMA.16816.F32.BF16 R16, R12.reuse, R84, R48 ;  /* 0x000000540c10723c */ /* 0x042ff00000041830 */
[C---:B------:R-:W-:Y:S08]  /*4780*/  HMMA.16816.F32.BF16 R48, R12.reuse, R68, R32 ;  /* 0x000000440c30723c */ /* 0x040ff00000041820 */
[C---:B----4-:R-:W-:Y:S01]  /*4790*/  HMMA.16816.F32.BF16 R32, R12.reuse, R78, R20 ;  /* 0x0000004e0c20723c */ /* 0x050fe20000041814 */
[----:B------:R-:W1:Y:S07]  /*47a0*/  LDSM.16.M88.4 R20, [R181+0x4800] ;  /* 0x00480000b514783b */ /* 0x000e6e0000000200 */
[C---:B------:R-:W-:Y:S08]  /*47b0*/  HMMA.16816.F32.BF16 R44, R12.reuse, R86, R44 ;  /* 0x000000560c2c723c */ /* 0x040ff0000004182c */
[----:B------:R-:W-:Y:S08]  /*47c0*/  HMMA.16816.F32.BF16 R40, R12, R52, R40 ;  /* 0x000000340c28723c */ /* 0x000ff00000041828 */
[----:B-----5:R-:W-:Y:S08]  /*47d0*/  HMMA.16816.F32.BF16 R16, R8, R88, R16 ;  /* 0x000000580810723c */ /* 0x020ff00000041810 */
[C---:B------:R-:W-:Y:S08]  /*47e0*/  HMMA.16816.F32.BF16 R36, R12.reuse, R54, R36 ;  /* 0x000000360c24723c */ /* 0x040ff00000041824 */
[C---:B------:R-:W-:Y:S01]  /*47f0*/  HMMA.16816.F32.BF16 R68, R12.reuse, R70, R28 ;  /* 0x000000460c44723c */ /* 0x040fe2000004181c */
[----:B------:R-:W2:Y:S07]  /*4800*/  LDSM.16.M88.4 R28, [R181+0x5000] ;  /* 0x00500000b51c783b */ /* 0x000eae0000000200 */
[----:B------:R-:W-:Y:S07]  /*4810*/  HMMA.16816.F32.BF16 R52, R12, R76, R24 ;  /* 0x0000004c0c34723c */ /* 0x000fee0000041818 */
[----:B------:R-:W-:Y:S01]  /*4820*/  IADD3 R12, R7, UR20, RZ ;  /* 0x00000014070c7c10 */ /* 0x000fe2000fffe0ff */
[----:B-1----:R-:W-:Y:S01]  /*4830*/  HMMA.16816.F32.BF16 R24, R8, R20, R40 ;  /* 0x000000140818723c */ /* 0x002fe20000041828 */
[----:B------:R-:W-:-:S02]  /*4840*/  IADD3 R7, R5, UR27, RZ ;  /* 0x0000001b05077c10 */ /* 0x000fc4000fffe0ff */
[C---:B------:R-:W-:Y:S02]  /*4850*/  IADD3 R5, R0.reuse, 0x1, RZ ;  /* 0x0000000100057810 */ /* 0x040fe40007ffe0ff */
[----:B------:R-:W-:Y:S02]  /*4860*/  IMNMX R202, R7, UR16, PT ;  /* 0x0000001007ca7c17 */ /* 0x000fe4000b800200 */
[----:B------:R-:W-:Y:S02]  /*4870*/  IMNMX R201, RZ, R12, !PT ;  /* 0x0000000cffc97217 */ /* 0x000fe40007800200 */
[C---:B------:R-:W-:Y:S01]  /*4880*/  ISETP.GE.AND P6, PT, R5.reuse, R203, PT ;  /* 0x000000cb0500720c */ /* 0x040fe20003fc6270 */
[----:B------:R-:W-:Y:S01]  /*4890*/  HMMA.16816.F32.BF16 R12, R8, R90, R44 ;  /* 0x0000005a080c723c */ /* 0x000fe2000004182c */
[-C--:B------:R-:W-:Y:S02]  /*48a0*/  ISETP.GE.AND P2, PT, R5, R202.reuse, PT ;  /* 0x000000ca0500720c */ /* 0x080fe40003f46270 */
[----:B------:R-:W-:-:S02]  /*48b0*/  ISETP.GE.AND P3, PT, R0, R202, PT ;  /* 0x000000ca0000720c */ /* 0x000fc40003f66270 */
[CC--:B------:R-:W-:Y:S02]  /*48c0*/  ISETP.LT.OR P6, PT, R5.reuse, R201.reuse, P6 ;  /* 0x000000c90500720c */ /* 0x0c0fe400037c1670 */
[-C--:B------:R-:W-:Y:S02]  /*48d0*/  ISETP.LT.OR P2, PT, R5, R200.reuse, P2 ;  /* 0x000000c80500720c */ /* 0x080fe40001741670 */
[C---:B------:R-:W-:Y:S02]  /*48e0*/  ISETP.LT.OR P0, PT, R0.reuse, R201, P0 ;  /* 0x000000c90000720c */ /* 0x040fe40000701670 */
[----:B------:R-:W-:Y:S02]  /*48f0*/  ISETP.LT.OR P3, PT, R0, R200, P3 ;  /* 0x000000c80000720c */ /* 0x000fe40001f61670 */
[----:B------:R-:W-:Y:S02]  /*4900*/  FSEL R44, R16, -INF , !P0 ;  /* 0xff800000102c7808 */ /* 0x000fe40004000000 */
[----:B------:R-:W-:-:S02]  /*4910*/  FSEL R40, R18, -INF , !P3 ;  /* 0xff80000012287808 */ /* 0x000fc40005800000 */
[----:B------:R-:W-:Y:S02]  /*4920*/  FSEL R42, R17, -INF , !P6 ;  /* 0xff800000112a7808 */ /* 0x000fe40007000000 */
[----:B------:R-:W-:Y:S02]  /*4930*/  FSEL R41, R19, -INF , !P2 ;  /* 0xff80000013297808 */ /* 0x000fe40005000000 */
[----:B------:R-:W-:Y:S01]  /*4940*/  HMMA.16816.F32.BF16 R16, R8, R22, R36 ;  /* 0x000000160810723c */ /* 0x000fe20000041824 */
[----:B------:R-:W1:Y:S01]  /*4950*/  LDSM.16.M88.4 R20, [R181+0x5800] ;  /* 0x00580000b514783b */ /* 0x000e620000000200 */
[----:B------:R-:W-:Y:S01]  /*4960*/  IADD3 R5, R0, 0x9, RZ ;  /* 0x0000000900057810 */ /* 0x000fe20007ffe0ff */
[----:B------:R-:W-:-:S04]  /*4970*/  DEPBAR.LE SB0, 0x0 ;  /* 0x000080000000791a */ /* 0x000fc80000000000 */
[----:B------:R-:W-:Y:S01]  /*4980*/  BAR.SYNC.DEFER_BLOCKING 0x0 ;  /* 0x0000000000007b1d */ /* 0x000fe20000010000 */
[CC--:B------:R-:W-:Y:S02]  /*4990*/  ISETP.GE.AND P4, PT, R6.reuse, R202.reuse, PT ;  /* 0x000000ca0600720c */ /* 0x0c0fe40003f86270 */
[C---:B------:R-:W-:Y:S02]  /*49a0*/  ISETP.GE.AND P5, PT, R5.reuse, R203, PT ;  /* 0x000000cb0500720c */ /* 0x040fe40003fa6270 */
[C---:B------:R-:W-:Y:S02]  /*49b0*/  ISETP.GE.AND P0, PT, R5.reuse, R202, PT ;  /* 0x000000ca0500720c */ /* 0x040fe40003f06270 */
[CC--:B------:R-:W-:Y:S02]  /*49c0*/  ISETP.LT.OR P1, PT, R6.reuse, R201.reuse, P1 ;  /* 0x000000c90600720c */ /* 0x0c0fe40000f21670 */
[----:B------:R-:W-:Y:S02]  /*49d0*/  ISETP.LT.OR P4, PT, R6, R200, P4 ;  /* 0x000000c80600720c */ /* 0x000fe40002781670 */
[----:B------:R-:W-:-:S02]  /*49e0*/  ISETP.LT.OR P5, PT, R5, R201, P5 ;  /* 0x000000c90500720c */ /* 0x000fc40002fa1670 */
[----:B------:R-:W-:Y:S02]  /*49f0*/  ISETP.LT.OR P0, PT, R5, R200, P0 ;  /* 0x000000c80500720c */ /* 0x000fe40000701670 */
[C---:B------:R-:W-:Y:S02]  /*4a00*/  IADD3 R6, R0.reuse, 0x10, RZ ;  /* 0x0000001000067810 */ /* 0x040fe40007ffe0ff */
[----:B------:R-:W-:Y:S02]  /*4a10*/  IADD3 R5, R0, 0x11, RZ ;  /* 0x0000001100057810 */ /* 0x000fe40007ffe0ff */
[----:B------:R-:W-:Y:S02]  /*4a20*/  FSEL R45, R12, -INF , !P1 ;  /* 0xff8000000c2d7808 */ /* 0x000fe40004800000 */
[C---:B------:R-:W-:Y:S02]  /*4a30*/  ISETP.GE.AND P2, PT, R6.reuse, R203, PT ;  /* 0x000000cb0600720c */ /* 0x040fe40003f46270 */
[----:B------:R-:W-:-:S02]  /*4a40*/  ISETP.GE.AND P3, PT, R6, R202, PT ;  /* 0x000000ca0600720c */ /* 0x000fc40003f66270 */
[C---:B------:R-:W-:Y:S02]  /*4a50*/  ISETP.GE.AND P6, PT, R5.reuse, R203, PT ;  /* 0x000000cb0500720c */ /* 0x040fe40003fc6270 */
[----:B------:R-:W-:Y:S02]  /*4a60*/  ISETP.GE.AND P1, PT, R5, R202, PT ;  /* 0x000000ca0500720c */ /* 0x000fe40003f26270 */
[----:B------:R-:W-:Y:S02]  /*4a70*/  FSEL R46, R14, -INF , !P4 ;  /* 0xff8000000e2e7808 */ /* 0x000fe40006000000 */
[----:B------:R-:W-:Y:S02]  /*4a80*/  FSEL R43, R13, -INF , !P5 ;  /* 0xff8000000d2b7808 */ /* 0x000fe40006800000 */
[----:B------:R-:W-:Y:S02]  /*4a90*/  FSEL R47, R15, -INF , !P0 ;  /* 0xff8000000f2f7808 */ /* 0x000fe40004000000 */
[----:B--2---:R-:W-:Y:S01]  /*4aa0*/  HMMA.16816.F32.BF16 R12, R8, R28, R48 ;  /* 0x0000001c080c723c */ /* 0x004fe20000041830 */
[----:B------:R-:W-:-:S02]  /*4ab0*/  ISETP.LT.OR P2, PT, R6, R201, P2 ;  /* 0x000000c90600720c */ /* 0x000fc40001741670 */
[-C--:B------:R-:W-:Y:S02]  /*4ac0*/  ISETP.LT.OR P3, PT, R6, R200.reuse, P3 ;  /* 0x000000c80600720c */ /* 0x080fe40001f61670 */
[C---:B------:R-:W-:Y:S02]  /*4ad0*/  ISETP.LT.OR P6, PT, R5.reuse, R201, P6 ;  /* 0x000000c90500720c */ /* 0x040fe400037c1670 */
[----:B------:R-:W-:Y:S02]  /*4ae0*/  ISETP.LT.OR P1, PT, R5, R200, P1 ;  /* 0x000000c80500720c */ /* 0x000fe40000f21670 */
[C---:B------:R-:W-:Y:S02]  /*4af0*/  IADD3 R6, R0.reuse, 0x18, RZ ;  /* 0x0000001800067810 */ /* 0x040fe40007ffe0ff */
[----:B------:R-:W-:Y:S02]  /*4b00*/  IADD3 R5, R0, 0x19, RZ ;  /* 0x0000001900057810 */ /* 0x000fe40007ffe0ff */
[----:B------:R-:W-:-:S02]  /*4b10*/  FSEL R128, R24, -INF , !P2 ;  /* 0xff80000018807808 */ /* 0x000fc40005000000 */
[CC--:B------:R-:W-:Y:S02]  /*4b20*/  ISETP.GE.AND P0, PT, R6.reuse, R203.reuse, PT ;  /* 0x000000cb0600720c */ /* 0x0c0fe40003f06270 */
[-C--:B------:R-:W-:Y:S02]  /*4b30*/  ISETP.GE.AND P4, PT, R6, R202.reuse, PT ;  /* 0x000000ca0600720c */ /* 0x080fe40003f86270 */
[C---:B------:R-:W-:Y:S02]  /*4b40*/  ISETP.GE.AND P5, PT, R5.reuse, R203, PT ;  /* 0x000000cb0500720c */ /* 0x040fe40003fa6270 */
[----:B------:R-:W-:Y:S02]  /*4b50*/  ISETP.GE.AND P2, PT, R5, R202, PT ;  /* 0x000000ca0500720c */ /* 0x000fe40003f46270 */
[----:B------:R-:W-:Y:S02]  /*4b60*/  FSEL R58, R26, -INF , !P3 ;  /* 0xff8000001a3a7808 */ /* 0x000fe40005800000 */
[----:B------:R-:W-:-:S02]  /*4b70*/  FSEL R102, R25, -INF , !P6 ;  /* 0xff80000019667808 */ /* 0x000fc40007000000 */
[----:B------:R-:W-:Y:S02]  /*4b80*/  FSEL R59, R27, -INF , !P1 ;  /* 0xff8000001b3b7808 */ /* 0x000fe40004800000 */
[----:B------:R-:W-:Y:S01]  /*4b90*/  HMMA.16816.F32.BF16 R24, R8, R30, R68 ;  /* 0x0000001e0818723c */ /* 0x000fe20000041844 */
[CC--:B------:R-:W-:Y:S02]  /*4ba0*/  ISETP.LT.OR P0, PT, R6.reuse, R201.reuse, P0 ;  /* 0x000000c90600720c */ /* 0x0c0fe40000701670 */
[-C--:B------:R-:W-:Y:S02]  /*4bb0*/  ISETP.LT.OR P4, PT, R6, R200.reuse, P4 ;  /* 0x000000c80600720c */ /* 0x080fe40002781670 */
[C---:B------:R-:W-:Y:S02]  /*4bc0*/  ISETP.LT.OR P5, PT, R5.reuse, R201, P5 ;  /* 0x000000c90500720c */ /* 0x040fe40002fa1670 */
[----:B------:R-:W-:Y:S02]  /*4bd0*/  ISETP.LT.OR P2, PT, R5, R200, P2 ;  /* 0x000000c80500720c */ /* 0x000fe40001741670 */
[----:B------:R-:W-:-:S02]  /*4be0*/  IADD3 R6, R0, 0x20, RZ ;  /* 0x0000002000067810 */ /* 0x000fc40007ffe0ff */
[----:B------:R-:W-:Y:S02]  /*4bf0*/  IADD3 R5, R0, 0x21, RZ ;  /* 0x0000002100057810 */ /* 0x000fe40007ffe0ff */
[----:B------:R-:W-:Y:S02]  /*4c00*/  FSEL R129, R16, -INF , !P0 ;  /* 0xff80000010817808 */ /* 0x000fe40004000000 */
[CC--:B------:R-:W-:Y:S02]  /*4c10*/  ISETP.GE.AND P1, PT, R6.reuse, R203.reuse, PT ;  /* 0x000000cb0600720c */ /* 0x0c0fe40003f26270 */
[-C--:B------:R-:W-:Y:S02]  /*4c20*/  ISETP.GE.AND P3, PT, R6, R202.reuse, PT ;  /* 0x000000ca0600720c */ /* 0x080fe40003f66270 */
[C---:B------:R-:W-:Y:S02]  /*4c30*/  ISETP.GE.AND P6, PT, R5.reuse, R203, PT ;  /* 0x000000cb0500720c */ /* 0x040fe40003fc6270 */
[----:B------:R-:W-:-:S02]  /*4c40*/  ISETP.GE.AND P0, PT, R5, R202, PT ;  /* 0x000000ca0500720c */ /* 0x000fc40003f06270 */
[----:B------:R-:W-:Y:S02]  /*4c50*/  FSEL R132, R18, -INF , !P4 ;  /* 0xff80000012847808 */ /* 0x000fe40006000000 */
[----:B------:R-:W-:Y:S02]  /*4c60*/  FSEL R103, R17, -INF , !P5 ;  /* 0xff80000011677808 */ /* 0x000fe40006800000 */
[----:B------:R-:W-:Y:S02]  /*4c70*/  FSEL R133, R19, -INF , !P2 ;  /* 0xff80000013857808 */ /* 0x000fe40005000000 */
[----:B-1----:R-:W-:Y:S01]  /*4c80*/  HMMA.16816.F32.BF16 R16, R8, R20, R52 ;  /* 0x000000140810723c */ /* 0x002fe20000041834 */
[CC--:B------:R-:W-:Y:S02]  /*4c90*/  ISETP.LT.OR P1, PT, R6.reuse, R201.reuse, P1 ;  /* 0x000000c90600720c */ /* 0x0c0fe40000f21670 */
[----:B------:R-:W-:Y:S02]  /*4ca0*/  ISETP.LT.OR P3, PT, R6, R200, P3 ;  /* 0x000000c80600720c */ /* 0x000fe40001f61670 */
[----:B------:R-:W-:-:S02]  /*4cb0*/  ISETP.LT.OR P6, PT, R5, R201, P6 ;  /* 0x000000c90500720c */ /* 0x000fc400037c1670 */
[----:B------:R-:W-:Y:S01]  /*4cc0*/  ISETP.LT.OR P0, PT, R5, R200, P0 ;  /* 0x000000c80500720c */ /* 0x000fe20000701670 */
[----:B------:R-:W-:Y:S01]  /*4cd0*/  HMMA.16816.F32.BF16 R8, R8, R22, R32 ;  /* 0x000000160808723c */ /* 0x000fe20000041820 */
[C---:B------:R-:W-:Y:S02]  /*4ce0*/  IADD3 R6, R0.reuse, 0x28, RZ ;  /* 0x0000002800067810 */ /* 0x040fe40007ffe0ff */
[----:B------:R-:W-:Y:S02]  /*4cf0*/  IADD3 R5, R0, 0x29, RZ ;  /* 0x0000002900057810 */ /* 0x000fe40007ffe0ff */
[----:B------:R-:W-:Y:S02]  /*4d00*/  FSEL R137, R12, -INF , !P1 ;  /* 0xff8000000c897808 */ /* 0x000fe40004800000 */
[-C--:B------:R-:W-:Y:S02]  /*4d10*/  ISETP.GE.AND P2, PT, R6, R203.reuse, PT ;  /* 0x000000cb0600720c */ /* 0x080fe40003f46270 */
[----:B------:R-:W-:-:S02]  /*4d20*/  ISETP.GE.AND P5, PT, R5, R203, PT ;  /* 0x000000cb0500720c */ /* 0x000fc40003fa6270 */
[CC--:B------:R-:W-:Y:S02]  /*4d30*/  ISETP.GE.AND P1, PT, R5.reuse, R202.reuse, PT ;  /* 0x000000ca0500720c */ /* 0x0c0fe40003f26270 */
[C---:B------:R-:W-:Y:S02]  /*4d40*/  ISETP.GE.AND P4, PT, R6.reuse, R202, PT ;  /* 0x000000ca0600720c */ /* 0x040fe40003f86270 */
[CC--:B------:R-:W-:Y:S02]  /*4d50*/  ISETP.LT.OR P2, PT, R6.reuse, R201.reuse, P2 ;  /* 0x000000c90600720c */ /* 0x0c0fe40001741670 */
[C---:B------:R-:W-:Y:S02]  /*4d60*/  ISETP.LT.OR P5, PT, R5.reuse, R201, P5 ;  /* 0x000000c90500720c */ /* 0x040fe40002fa1670 */
[-C--:B------:R-:W-:Y:S02]  /*4d70*/  ISETP.LT.OR P1, PT, R5, R200.reuse, P1 ;  /* 0x000000c80500720c */ /* 0x080fe40000f21670 */
[----:B------:R-:W-:-:S02]  /*4d80*/  ISETP.LT.OR P4, PT, R6, R200, P4 ;  /* 0x000000c80600720c */ /* 0x000fc40002781670 */
[C---:B------:R-:W-:Y:S02]  /*4d90*/  IADD3 R5, R0.reuse, 0x31, RZ ;  /* 0x0000003100057810 */ /* 0x040fe40007ffe0ff */
[----:B------:R-:W-:Y:S02]  /*4da0*/  IADD3 R6, R0, 0x30, RZ ;  /* 0x0000003000067810 */ /* 0x000fe40007ffe0ff */
[----:B------:R-:W-:Y:S02]  /*4db0*/  FSEL R136, R13, -INF , !P6 ;  /* 0xff8000000d887808 */ /* 0x000fe40007000000 */
[----:B------:R-:W-:Y:S02]  /*4dc0*/  FSEL R173, R24, -INF , !P2 ;  /* 0xff80000018ad7808 */ /* 0x000fe40005000000 */
[----:B------:R-:W-:Y:S02]  /*4dd0*/  FSEL R162, R15, -INF , !P0 ;  /* 0xff8000000fa27808 */ /* 0x000fe40004000000 */
[----:B------:R-:W-:-:S02]  /*4de0*/  ISETP.GE.AND P6, PT, R5, R203, PT ;  /* 0x000000cb0500720c */ /* 0x000fc40003fc6270 */
[C---:B------:R-:W-:Y:S02]  /*4df0*/  ISETP.GE.AND P2, PT, R5.reuse, R202, PT ;  /* 0x000000ca0500720c */ /* 0x040fe40003f46270 */
[C---:B------:R-:W-:Y:S02]  /*4e00*/  ISETP.GE.AND P0, PT, R6.reuse, R203, PT ;  /* 0x000000cb0600720c */ /* 0x040fe40003f06270 */
[CC--:B------:R-:W-:Y:S02]  /*4e10*/  ISETP.LT.OR P6, PT, R5.reuse, R201.reuse, P6 ;  /* 0x000000c90500720c */ /* 0x0c0fe400037c1670 */
[----:B------:R-:W-:Y:S02]  /*4e20*/  ISETP.LT.OR P2, PT, R5, R200, P2 ;  /* 0x000000c80500720c */ /* 0x000fe40001741670 */
[----:B------:R-:W-:Y:S02]  /*4e30*/  ISETP.LT.OR P0, PT, R6, R201, P0 ;  /* 0x000000c90600720c */ /* 0x000fe40000701670 */
[----:B------:R-:W-:-:S02]  /*4e40*/  IADD3 R5, R0, 0x38, RZ ;  /* 0x0000003800057810 */ /* 0x000fc40007ffe0ff */
[----:B------:R-:W-:Y:S02]  /*4e50*/  IADD3 R0, R0, 0x39, RZ ;  /* 0x0000003900007810 */ /* 0x000fe40007ffe0ff */
[----:B------:R-:W-:Y:S02]  /*4e60*/  FSEL R165, R16, -INF , !P0 ;  /* 0xff80000010a57808 */ /* 0x000fe40004000000 */
[----:B------:R-:W-:Y:S02]  /*4e70*/  ISETP.GE.AND P0, PT, R0, R202, PT ;  /* 0x000000ca0000720c */ /* 0x000fe40003f06270 */
[----:B------:R-:W-:Y:S02]  /*4e80*/  FSEL R161, R14, -INF , !P3 ;  /* 0xff8000000ea17808 */ /* 0x000fe40005800000 */
[----:B------:R-:W-:Y:S02]  /*4e90*/  ISETP.LT.OR P0, PT, R0, R200, P0 ;  /* 0x000000c80000720c */ /* 0x000fe40000701670 */
[----:B------:R-:W-:-:S02]  /*4ea0*/  FSEL R148, R26, -INF , !P4 ;  /* 0xff8000001a947808 */ /* 0x000fc40006000000 */
[----:B------:R-:W-:Y:S02]  /*4eb0*/  FSEL R164, R11, -INF , !P0 ;  /* 0xff8000000ba47808 */ /* 0x000fe40004000000 */
[----:B------:R-:W-:Y:S02]  /*4ec0*/  PLOP3.LUT P0, PT, PT, PT, UP0, 0x80, 0x0 ;  /* 0x000000000000781c */ /* 0x000fe40003f0f008 */
[----:B------:R-:W-:Y:S02]  /*4ed0*/  FSEL R163, R25, -INF , !P5 ;  /* 0xff80000019a37808 */ /* 0x000fe40006800000 */
[----:B------:R-:W-:Y:S02]  /*4ee0*/  FSEL R150, R27, -INF , !P1 ;  /* 0xff8000001b967808 */ /* 0x000fe40004800000 */
[----:B------:R-:W-:Y:S02]  /*4ef0*/  ISETP.GE.AND P3, PT, R6, R202, PT ;  /* 0x000000ca0600720c */ /* 0x000fe40003f66270 */
[----:B------:R-:W-:-:S02]  /*4f00*/  ISETP.GE.AND P5, PT, R5, R203, PT ;  /* 0x000000cb0500720c */ /* 0x000fc40003fa6270 */
[C---:B------:R-:W-:Y:S02]  /*4f10*/  ISETP.GE.AND P1, PT, R5.reuse, R202, PT ;  /* 0x000000ca0500720c */ /* 0x040fe40003f26270 */
[----:B------:R-:W-:Y:S02]  /*4f20*/  ISETP.GE.AND P4, PT, R0, R203, PT ;  /* 0x000000cb0000720c */ /* 0x000fe40003f86270 */
[-C--:B------:R-:W-:Y:S02]  /*4f30*/  ISETP.LT.OR P3, PT, R6, R200.reuse, P3 ;  /* 0x000000c80600720c */ /* 0x080fe40001f61670 */
[CC--:B------:R-:W-:Y:S02]  /*4f40*/  ISETP.LT.OR P5, PT, R5.reuse, R201.reuse, P5 ;  /* 0x000000c90500720c */ /* 0x0c0fe40002fa1670 */
[----:B------:R-:W-:Y:S02]  /*4f50*/  ISETP.LT.OR P1, PT, R5, R200, P1 ;  /* 0x000000c80500720c */ /* 0x000fe40000f21670 */
        /* <DEDUP_REMOVED lines=109> */
.L_x_1085:
[----:B------:R-:W-:Y:S05]  /*5630*/  BSYNC B0 ;  /* 0x0000000000007941 */ /* 0x000fea0003800000 */
.L_x_1084:
[----:B------:R-:W0:Y:S02]  /*5640*/  LDGDEPBAR ;  /* 0x00000000000079af */ /* 0x000e240000000000 */
.L_x_1083:
[----:B------:R-:W-:Y:S01]  /*5650*/  FMNMX.FTZ R0, R40, R41, !PT ;  /* 0x0000002928007209 */ /* 0x000fe20007810000 */
[----:B------:R-:W-:Y:S01]  /*5660*/  IMAD.WIDE.U32 R138, R108, -0x326172a9, RZ ;  /* 0xcd9e8d576c8a7825 */ /* 0x000fe200078e00ff */
[----:B------:R-:W-:Y:S01]  /*5670*/  FMNMX.FTZ R5, R44, R42, !PT ;  /* 0x0000002a2c057209 */ /* 0x000fe20007810000 */
[----:B------:R-:W-:Y:S01]  /*5680*/  USHF.L.U32 UR4, UR25, 0x1, URZ ;  /* 0x0000000119047899 */ /* 0x000fe2000800063f */
[----:B------:R-:W-:Y:S01]  /*5690*/  FMNMX.FTZ R0, R46, R0, !PT ;  /* 0x000000002e007209 */ /* 0x000fe20007810000 */
[----:B------:R-:W-:Y:S01]  /*56a0*/  UIADD3 UR16, UR23, -0x4498517b, URZ ;  /* 0xbb67ae8517107890 */ /* 0x000fe2000fffe03f */
        /* <DEDUP_REMOVED lines=11> */
[----:B------:R-:W-:Y:S01]  /*5760*/  STL [R1+0xcc], R181 ;  /* 0x0000ccb501007387 */ /* 0x000fe20000100800 */
[----:B------:R-:W-:Y:S01]  /*5770*/  FMNMX.FTZ R5, R102, R5, !PT ;  /* 0x0000000566057209 */ /* 0x000fe20007810000 */
[----:B------:R-:W-:Y:S01]  /*5780*/  UIADD3 UR30, UR22, 0x3c6ef372, URZ ;  /* 0x3c6ef372161e7890 */ /* 0x000fe2000fffe03f */
[----:B------:R-:W-:Y:S01]  /*5790*/  FMNMX.FTZ R0, R132, R0, !PT ;  /* 0x0000000084007209 */ /* 0x000fe20007810000 */
[----:B------:R-:W-:Y:S01]  /*57a0*/  STL [R1+0xc8], R176 ;  /* 0x0000c8b001007387 */ /* 0x000fe20000100800 */
        /* <DEDUP_REMOVED lines=23> */
[----:B------:R-:W-:Y:S01]  /*5920*/  ULOP3.LUT UR4, UR4, UR23, URZ, 0x3c, !UPT ;  /* 0x0000001704047292 */ /* 0x000fe2000f8e3c3f */
[----:B------:R-:W-:Y:S01]  /*5930*/  FMNMX.FTZ R5, R165, R5, !PT ;  /* 0x00000005a5057209 */ /* 0x000fe20007810000 */
[----:B-1----:R-:W-:Y:S01]  /*5940*/  LDSM.16.MT88.4 R16, [R180+0xc000] ;  /* 0x00c00000b410783b */ /* 0x002fe20000004200 */
        /* <DEDUP_REMOVED lines=9> */
[----:B------:R-:W-:-:S03]  /*59e0*/  LOP3.LUT R8, R104, UR22, RZ, 0x3c, !PT ;  /* 0x0000001668087c12 */ /* 0x000fc6000f8e3cff */
[----:B------:R-:W1:Y:S04]  /*59f0*/  SHFL.BFLY PT, R6, R0, 0x2, 0x1f ;  /* 0x0c401f0000067f89 */ /* 0x000e6800000e0000 */
[----:B------:R-:W2:Y:S04]  /*5a00*/  SHFL.BFLY PT, R7, R5, 0x2, 0x1f ;  /* 0x0c401f0005077f89 */ /* 0x000ea800000e0000 */
[----:B------:R3:W-:Y:S04]  /*5a10*/  STL [R1+0xac], R8 ;  /* 0x0000ac0801007387 */ /* 0x0007e80000100800 */
[----:B------:R-:W-:Y:S01]  /*5a20*/  LDSM.16.MT88.4 R48, [R179+0xc000] ;  /* 0x00c00000b330783b */ /* 0x000fe20000004200 */
[----:B-1----:R-:W-:-:S02]  /*5a30*/  FMNMX.FTZ R0, R0, R6, !PT ;  /* 0x0000000600007209 */ /* 0x002fc40007810000 */
[----:B------:R-:W-:Y:S02]  /*5a40*/  LOP3.LUT R6, R139, R8, RZ, 0x3c, !PT ;  /* 0x000000088b067212 */ /* 0x000fe400078e3cff */
[----:B--2---:R-:W-:Y:S01]  /*5a50*/  FMNMX.FTZ R5, R5, R7, !PT ;  /* 0x0000000705057209 */ /* 0x004fe20007810000 */
[----:B------:R-:W1:Y:S02]  /*5a60*/  SHFL.BFLY PT, R100, R0, 0x1, 0x1f ;  /* 0x0c201f0000647f89 */ /* 0x000e6400000e0000 */
[----:B------:R-:W-:Y:S01]  /*5a70*/  IMAD.WIDE.U32 R54, R6, -0x2daee0ad, RZ ;  /* 0xd2511f5306367825 */ /* 0x000fe200078e00ff */
[----:B------:R-:W-:Y:S01]  /*5a80*/  LOP3.LUT R6, R135, UR20, RZ, 0x3c, !PT ;  /* 0x0000001487067c12 */ /* 0x000fe2000f8e3cff */
[----:B------:R-:W2:Y:S01]  /*5a90*/  SHFL.BFLY PT, R101, R5, 0x1, 0x1f ;  /* 0x0c201f0005657f89 */ /* 0x000ea200000e0000 */
[----:B------:R-:W-:Y:S02]  /*5aa0*/  UIADD3 UR20, UR22, 0x1715609d, URZ ;  /* 0x1715609d16147890 */ /* 0x000fe4000fffe03f */
[----:B---3--:R-:W-:Y:S01]  /*5ab0*/  LOP3.LUT R8, R55, UR16, R134, 0x96, !PT ;  /* 0x0000001037087c12 */ /* 0x008fe2000f8e9686 */
[----:B------:R-:W-:Y:S01]  /*5ac0*/  IMAD.WIDE.U32 R6, R6, -0x326172a9, RZ ;  /* 0xcd9e8d5706067825 */ /* 0x000fe200078e00ff */
[----:B------:R-:W-:-:S03]  /*5ad0*/  UIADD3 UR16, UR23, -0x56f99767, URZ ;  /* 0xa906689917107890 */ /* 0x000fc6000fffe03f */
[----:B------:R-:W-:Y:S01]  /*5ae0*/  IMAD.WIDE.U32 R36, R8, -0x326172a9, RZ ;  /* 0xcd9e8d5708247825 */ /* 0x000fe200078e00ff */
[----:B------:R-:W-:-:S04]  /*5af0*/  LOP3.LUT R7, R7, UR31, R138, 0x96, !PT ;  /* 0x0000001f07077c12 */ /* 0x000fc8000f8e968a */
[----:B------:R-:W-:Y:S01]  /*5b00*/  LOP3.LUT R8, R37, UR30, R6, 0x96, !PT ;  /* 0x0000001e25087c12 */ /* 0x000fe2000f8e9606 */
[----:B------:R-:W-:-:S04]  /*5b10*/  IMAD.WIDE.U32 R6, R7, -0x2daee0ad, RZ ;  /* 0xd2511f5307067825 */ /* 0x000fc800078e00ff */
[----:B------:R-:W-:Y:S01]  /*5b20*/  IMAD.WIDE.U32 R8, R8, -0x2daee0ad, RZ ;  /* 0xd2511f5308087825 */ /* 0x000fe200078e00ff */
[----:B------:R-:W-:Y:S02]  /*5b30*/  LOP3.LUT R7, R7, UR29, R54, 0x96, !PT ;  /* 0x0000001d07077c12 */ /* 0x000fe4000f8e9636 */
[----:B-1----:R-:W-:Y:S02]  /*5b40*/  FMNMX.FTZ R100, R0, R100, !PT ;  /* 0x0000006400647209 */ /* 0x002fe40007810000 */
[----:B------:R-:W-:Y:S01]  /*5b50*/  LOP3.LUT R9, R9, UR27, R6, 0x96, !PT ;  /* 0x0000001b09097c12 */ /* 0x000fe2000f8e9606 */
[----:B------:R-:W-:Y:S01]  /*5b60*/  IMAD.WIDE.U32 R6, R7, -0x326172a9, RZ ;  /* 0xcd9e8d5707067825 */ /* 0x000fe200078e00ff */
[----:B--2---:R-:W-:Y:S02]  /*5b70*/  FMNMX.FTZ R101, R5, R101, !PT ;  /* 0x0000006505657209 */ /* 0x004fe40007810000 */
[----:B------:R-:W-:Y:S01]  /*5b80*/  FSETP.NEU.FTZ.AND P1, PT, R100, -INF , PT ;  /* 0xff8000006400780b */ /* 0x000fe20003f3d000 */
[----:B------:R-:W-:Y:S01]  /*5b90*/  IMAD.WIDE.U32 R38, R9, -0x326172a9, RZ ;  /* 0xcd9e8d5709267825 */ /* 0x000fe200078e00ff */
[----:B------:R-:W-:-:S03]  /*5ba0*/  LOP3.LUT R7, R7, UR28, R36, 0x96, !PT ;  /* 0x0000001c07077c12 */ /* 0x000fc6000f8e9624 */
[----:B------:R-:W-:Y:S01]  /*5bb0*/  FMUL.FTZ R0, R100, c[0x0][0x23c] ;  /* 0x00008f0064007a20 */ /* 0x000fe20000410000 */
[----:B------:R-:W-:Y:S01]  /*5bc0*/  LOP3.LUT R5, R39, UR26, R6, 0x96, !PT ;  /* 0x0000001a27057c12 */ /* 0x000fe2000f8e9606 */
[----:B------:R-:W-:Y:S02]  /*5bd0*/  FMUL.FTZ R12, R101, c[0x0][0x23c] ;  /* 0x00008f00650c7a20 */ /* 0x000fe40000410000 */
[----:B------:R-:W-:Y:S01]  /*5be0*/  IMAD.WIDE.U32 R6, R7, -0x2daee0ad, RZ ;  /* 0xd2511f5307067825 */ /* 0x000fe200078e00ff */
[----:B------:R-:W-:Y:S02]  /*5bf0*/  FSEL R0, R0, RZ, P1 ;  /* 0x000000ff00007208 */ /* 0x000fe40000800000 */
[----:B------:R-:W-:Y:S01]  /*5c00*/  FSETP.NEU.FTZ.AND P1, PT, R101, -INF , PT ;  /* 0xff8000006500780b */ /* 0x000fe20003f3d000 */
[----:B------:R-:W-:Y:S01]  /*5c10*/  IMAD.WIDE.U32 R56, R5, -0x2daee0ad, RZ ;  /* 0xd2511f5305387825 */ /* 0x000fe200078e00ff */
[----:B------:R-:W-:Y:S02]  /*5c20*/  LOP3.LUT R7, R7, UR24, R8, 0x96, !PT ;  /* 0x0000001807077c12 */ /* 0x000fe4000f8e9608 */
[----:B------:R-:W-:Y:S01]  /*5c30*/  FSEL R12, R12, RZ, P1 ;  /* 0x000000ff0c0c7208 */ /* 0x000fe20000800000 */
[----:B------:R-:W-:Y:S01]  /*5c40*/  FFMA.FTZ R5, R41, c[0x0][0x23c], -R0 ;  /* 0x00008f0029057a23 */ /* 0x000fe20000010800 */
[----:B------:R-:W-:Y:S01]  /*5c50*/  LOP3.LUT R14, R57, UR16, R6, 0x96, !PT ;  /* 0x00000010390e7c12 */ /* 0x000fe2000f8e9606 */
[----:B------:R-:W-:-:S02]  /*5c60*/  FFMA.FTZ R9, R40, c[0x0][0x23c], -R0 ;  /* 0x00008f0028097a23 */ /* 0x000fc40000010800 */
[----:B------:R1:W-:Y:S01]  /*5c70*/  MUFU.EX2 R168, R5 ;  /* 0x0000000500a87308 */ /* 0x0003e20000000800 */
[----:B------:R-:W-:Y:S02]  /*5c80*/  FFMA.FTZ R8, R45, c[0x0][0x23c], -R12 ;  /* 0x00008f002d087a23 */ /* 0x000fe4000001080c */
[----:B------:R-:W-:-:S04]  /*5c90*/  IMAD.WIDE.U32 R14, R14, -0x326172a9, RZ ;  /* 0xcd9e8d570e0e7825 */ /* 0x000fc800078e00ff */
[----:B------:R-:W-:Y:S01]  /*5ca0*/  IMAD.WIDE.U32 R52, R7, -0x326172a9, RZ ;  /* 0xcd9e8d5707347825 */ /* 0x000fe200078e00ff */
[----:B------:R-:W-:Y:S01]  /*5cb0*/  LOP3.LUT R6, R14, 0xffff, RZ, 0xc0, !PT ;  /* 0x0000ffff0e067812 */ /* 0x000fe200078ec0ff */
[----:B------:R2:W3:Y:S01]  /*5cc0*/  MUFU.EX2 R211, R9 ;  /* 0x0000000900d37308 */ /* 0x0004e20000000800 */
[----:B------:R-:W-:Y:S01]  /*5cd0*/  SHF.R.U32.HI R11, RZ, 0x18, R14 ;  /* 0x00000018ff0b7819 */ /* 0x000fe2000001160e */
[----:B------:R-:W-:Y:S01]  /*5ce0*/  FFMA.FTZ R3, R47, c[0x0][0x23c], -R0 ;  /* 0x00008f002f037a23 */ /* 0x000fe20000010800 */
[----:B------:R-:W-:Y:S01]  /*5cf0*/  SHF.R.U32.HI R6, RZ, 0x8, R6 ;  /* 0x00000008ff067819 */ /* 0x000fe20000011606 */
[----:B------:R-:W-:Y:S01]  /*5d00*/  IMAD R39, R106, 0x10000, R106 ;  /* 0x000100006a277824 */ /* 0x000fe200078e026a */
[----:B------:R-:W-:Y:S01]  /*5d10*/  LOP3.LUT R4, R15, UR21, R52, 0x96, !PT ;  /* 0x000000150f047c12 */ /* 0x000fe2000f8e9634 */
[----:B-1----:R-:W-:Y:S02]  /*5d20*/  FFMA.FTZ R5, R44, c[0x0][0x23c], -R12 ;  /* 0x00008f002c057a23 */ /* 0x002fe4000001080c */
[----:B------:R1:W-:Y:S01]  /*5d30*/  MUFU.EX2 R174, R8 ;  /* 0x0000000800ae7308 */ /* 0x0003e20000000800 */
[----:B------:R-:W-:-:S07]  /*5d40*/  SHF.R.U32.HI R7, RZ, 0x18, R4 ;  /* 0x00000018ff077819 */ /* 0x000fce0000011604 */
[----:B------:R4:W-:Y:S01]  /*5d50*/  MUFU.EX2 R171, R5 ;  /* 0x0000000500ab7308 */ /* 0x0009e20000000800 */
[----:B--2---:R-:W-:Y:S02]  /*5d60*/  FFMA.FTZ R9, R46, c[0x0][0x23c], -R0 ;  /* 0x00008f002e097a23 */ /* 0x004fe40000010800 */
[----:B------:R-:W-:Y:S05]  /*5d70*/  LDSM.16.MT88.4 R44, [R177+0xc000] ;  /* 0x00c00000b12c783b */ /* 0x000fea0000004200 */
[----:B------:R-:W-:Y:S01]  /*5d80*/  MUFU.EX2 R182, R9 ;  /* 0x0000000900b67308 */ /* 0x000fe20000000800 */
[----:B-1----:R-:W-:Y:S01]  /*5d90*/  LOP3.LUT R8, R4, 0xff, RZ, 0xc0, !PT ;  /* 0x000000ff04087812 */ /* 0x002fe200078ec0ff */
[----:B----4-:R-:W-:-:S06]  /*5da0*/  FFMA.FTZ R5, R42, c[0x0][0x23c], -R12 ;  /* 0x00008f002a057a23 */ /* 0x010fcc000001080c */
[----:B------:R3:W1:Y:S08]  /*5db0*/  MUFU.EX2 R208, R3 ;  /* 0x0000000300d07308 */ /* 0x0006700000000800 */
[----:B------:R2:W-:Y:S01]  /*5dc0*/  MUFU.EX2 R170, R5 ;  /* 0x0000000500aa7308 */ /* 0x0005e20000000800 */
[----:B---3--:R-:W-:-:S04]  /*5dd0*/  F2FP.BF16.PACK_AB R3, R168, R211 ;  /* 0x000000d3a803723e */ /* 0x008fc800000010ff */
[C---:B------:R-:W-:Y:S02]  /*5de0*/  PRMT R157, R3.reuse, 0x7610, R157 ;  /* 0x00007610039d7816 */ /* 0x040fe4000000009d */
[----:B------:R-:W-:Y:S02]  /*5df0*/  PRMT R155, R3, 0x7632, R155 ;  /* 0x00007632039b7816 */ /* 0x000fe4000000009b */
[----:B--2---:R-:W-:Y:S02]  /*5e00*/  LOP3.LUT R5, R14, 0xff, RZ, 0xc0, !PT ;  /* 0x000000ff0e057812 */ /* 0x004fe400078ec0ff */
[----:B-1----:R-:W-:Y:S02]  /*5e10*/  F2FP.BF16.PACK_AB R3, R208, R182 ;  /* 0x000000b6d003723e */ /* 0x002fe400000010ff */
[----:B------:R-:W-:Y:S01]  /*5e20*/  PRMT R13, R5, 0x5410, R6 ;  /* 0x00005410050d7816 */ /* 0x000fe20000000006 */
[----:B------:R-:W-:Y:S01]  /*5e30*/  FFMA.FTZ R6, R43, c[0x0][0x23c], -R12 ;  /* 0x00008f002b067a23 */ /* 0x000fe2000001080c */
[----:B------:R-:W-:Y:S01]  /*5e40*/  SHF.R.U32.HI R5, RZ, 0x10, R14 ;  /* 0x00000010ff057819 */ /* 0x000fe2000001160e */
[----:B------:R-:W-:Y:S01]  /*5e50*/  LDSM.16.MT88.4 R40, [R178+0xc000] ;  /* 0x00c00000b228783b */ /* 0x000fe20000004200 */
[----:B------:R-:W-:Y:S01]  /*5e60*/  PRMT R159, R3, 0x7610, R159 ;  /* 0x00007610039f7816 */ /* 0x000fe2000000009f */
[----:B------:R1:W2:Y:S01]  /*5e70*/  MUFU.EX2 R183, R6 ;  /* 0x0000000600b77308 */ /* 0x0002a20000000800 */
[----:B------:R-:W-:-:S02]  /*5e80*/  LOP3.LUT R10, R5, 0xff, RZ, 0xc0, !PT ;  /* 0x000000ff050a7812 */ /* 0x000fc400078ec0ff */
[----:B------:R-:W-:Y:S02]  /*5e90*/  LOP3.LUT R5, R4, 0xffff, RZ, 0xc0, !PT ;  /* 0x0000ffff04057812 */ /* 0x000fe400078ec0ff */
[----:B------:R-:W-:Y:S02]  /*5ea0*/  PRMT R158, R3, 0x7632, R158 ;  /* 0x00007632039e7816 */ /* 0x000fe4000000009e */
[----:B------:R-:W-:Y:S02]  /*5eb0*/  SHF.R.U32.HI R5, RZ, 0x8, R5 ;  /* 0x00000008ff057819 */ /* 0x000fe40000011605 */
[----:B------:R-:W-:Y:S02]  /*5ec0*/  PRMT R10, R10, 0x5410, R11 ;  /* 0x000054100a0a7816 */ /* 0x000fe4000000000b */
[----:B------:R-:W-:Y:S02]  /*5ed0*/  PRMT R5, R8, 0x5410, R5 ;  /* 0x0000541008057816 */ /* 0x000fe40000000005 */
[----:B-1----:R-:W-:-:S02]  /*5ee0*/  SHF.R.U32.HI R6, RZ, 0x10, R4 ;  /* 0x00000010ff067819 */ /* 0x002fc40000011604 */
[----:B--2---:R-:W-:Y:S02]  /*5ef0*/  F2FP.BF16.PACK_AB R2, R183, R174 ;  /* 0x000000aeb702723e */ /* 0x004fe400000010ff */
[----:B------:R-:W-:Y:S01]  /*5f00*/  LOP3.LUT R4, R6, 0xff, RZ, 0xc0, !PT ;  /* 0x000000ff06047812 */ /* 0x000fe200078ec0ff */
[--C-:B------:R-:W-:Y:S01]  /*5f10*/  HSET2.LE.AND R6, R13, R39.reuse, PT ;  /* 0x000000270d067233 */ /* 0x100fe20003803000 */
[----:B------:R-:W-:Y:S02]  /*5f20*/  PRMT R156, R2, 0x7610, R156 ;  /* 0x00007610029c7816 */ /* 0x000fe4000000009c */
[----:B------:R-:W-:Y:S02]  /*5f30*/  PRMT R7, R4, 0x5410, R7 ;  /* 0x0000541004077816 */ /* 0x000fe40000000007 */
[----:B------:R-:W-:Y:S02]  /*5f40*/  F2FP.BF16.PACK_AB R4, R170, R171 ;  /* 0x000000abaa04723e */ /* 0x000fe400000010ff */
[----:B------:R-:W-:Y:S01]  /*5f50*/  PRMT R154, R2, 0x7632, R154 ;  /* 0x00007632029a7816 */ /* 0x000fe2000000009a */
[--C-:B------:R-:W-:Y:S01]  /*5f60*/  HSET2.LE.AND R2, R5, R39.reuse, PT ;  /* 0x0000002705027233 */ /* 0x100fe20003803000 */
[C---:B------:R-:W-:Y:S01]  /*5f70*/  PRMT R152, R4.reuse, 0x7610, R152 ;  /* 0x0000761004987816 */ /* 0x040fe20000000098 */
[----:B------:R-:W-:Y:S01]  /*5f80*/  HSET2.LE.AND R3, R7, R39, PT ;  /* 0x0000002707037233 */ /* 0x000fe20003803000 */
[----:B------:R-:W-:-:S04]  /*5f90*/  PRMT R153, R4, 0x7632, R153 ;  /* 0x0000763204997816 */ /* 0x000fc80000000099 */
[----:B------:R-:W-:-:S04]  /*5fa0*/  PRMT R4, R152, 0x5410, R153 ;  /* 0x0000541098047816 */ /* 0x000fc80000000099 */
[----:B------:R-:W-:Y:S02]  /*5fb0*/  LOP3.LUT R4, R2, R4, RZ, 0xc0, !PT ;  /* 0x0000000402047212 */ /* 0x000fe400078ec0ff */
[----:B------:R-:W-:-:S04]  /*5fc0*/  PRMT R2, R157, 0x5410, R155 ;  /* 0x000054109d027816 */ /* 0x000fc8000000009b */
[----:B------:R-:W-:Y:S01]  /*5fd0*/  LOP3.LUT R5, R3, R2, RZ, 0xc0, !PT ;  /* 0x0000000203057212 */ /* 0x000fe200078ec0ff */
[----:B------:R-:W-:Y:S01]  /*5fe0*/  HSET2.LE.AND R2, R10, R39, PT ;  /* 0x000000270a027233 */ /* 0x000fe20003803000 */
[----:B------:R-:W-:Y:S01]  /*5ff0*/  PRMT R3, R156, 0x5410, R154 ;  /* 0x000054109c037816 */ /* 0x000fe2000000009a */
[----:B------:R-:W1:Y:S03]  /*6000*/  LDSM.16.MT88.4 R8, [R177+0x10000] ;  /* 0x01000000b108783b */ /* 0x000e660000004200 */
[----:B------:R-:W-:Y:S02]  /*6010*/  LOP3.LUT R6, R6, R3, RZ, 0xc0, !PT ;  /* 0x0000000306067212 */ /* 0x000fe400078ec0ff */
[----:B------:R-:W-:-:S04]  /*6020*/  PRMT R3, R159, 0x5410, R158 ;  /* 0x000054109f037816 */ /* 0x000fc8000000009e */
[----:B------:R-:W-:Y:S01]  /*6030*/  LOP3.LUT R7, R2, R3, RZ, 0xc0, !PT ;  /* 0x0000000302077212 */ /* 0x000fe200078ec0ff */
[----:B------:R-:W-:Y:S02]  /*6040*/  FFMA.FTZ R2, R58, c[0x0][0x23c], -R0 ;  /* 0x00008f003a027a23 */ /* 0x000fe40000010800 */
[----:B------:R-:W-:Y:S02]  /*6050*/  FFMA.FTZ R3, R102, c[0x0][0x23c], -R12 ;  /* 0x00008f0066037a23 */ /* 0x000fe4000001080c */
[----:B------:R2:W-:Y:S02]  /*6060*/  MUFU.EX2 R210, R2 ;  /* 0x0000000200d27308 */ /* 0x0005e40000000800 */
[C---:B------:R-:W-:Y:S06]  /*6070*/  HMMA.16816.F32.BF16 R116, R4.reuse, R16, RZ ;  /* 0x000000100474723c */ /* 0x040fec00000418ff */
[----:B------:R3:W-:Y:S02]  /*6080*/  MUFU.EX2 R176, R3 ;  /* 0x0000000300b07308 */ /* 0x0007e40000000800 */
[----:B------:R-:W-:Y:S01]  /*6090*/  HMMA.16816.F32.BF16 R76, R4, R18, RZ ;  /* 0x00000012044c723c */ /* 0x000fe200000418ff */
[----:B------:R-:W4:Y:S01]  /*60a0*/  LDSM.16.MT88.4 R16, [R178+0x10000] ;  /* 0x01000000b210783b */ /* 0x000f220000004200 */
[----:B--2---:R-:W-:-:S06]  /*60b0*/  FFMA.FTZ R2, R59, c[0x0][0x23c], -R0 ;  /* 0x00008f003b027a23 */ /* 0x004fcc0000010800 */
[----:B------:R-:W-:Y:S01]  /*60c0*/  HMMA.16816.F32.BF16 R96, R4, R24, RZ ;  /* 0x000000180460723c */ /* 0x000fe200000418ff */
[----:B------:R2:W-:Y:S01]  /*60d0*/  MUFU.EX2 R181, R2 ;  /* 0x0000000200b57308 */ /* 0x0005e20000000800 */
[----:B---3--:R-:W-:-:S06]  /*60e0*/  FFMA.FTZ R3, R129, c[0x0][0x23c], -R12 ;  /* 0x00008f0081037a23 */ /* 0x008fcc000001080c */
[C---:B------:R-:W-:Y:S01]  /*60f0*/  HMMA.16816.F32.BF16 R60, R4.reuse, R26, RZ ;  /* 0x0000001a043c723c */ /* 0x040fe200000418ff */
[----:B------:R-:W3:Y:S01]  /*6100*/  LDSM.16.MT88.4 R24, [R180+0x10000] ;  /* 0x01000000b418783b */ /* 0x000ee20000004200 */
[----:B------:R1:W-:Y:S06]  /*6110*/  MUFU.EX2 R207, R3 ;  /* 0x0000000300cf7308 */ /* 0x0003ec0000000800 */
[----:B------:R-:W-:Y:S01]  /*6120*/  HMMA.16816.F32.BF16 R104, R4, R28, RZ ;  /* 0x0000001c0468723c */ /* 0x000fe200000418ff */
[----:B--2---:R-:W-:-:S04]  /*6130*/  FFMA.FTZ R2, R128, c[0x0][0x23c], -R12 ;  /* 0x00008f0080027a23 */ /* 0x004fc8000001080c */
[----:B------:R2:W2:Y:S03]  /*6140*/  MUFU.EX2 R209, R2 ;  /* 0x0000000200d17308 */ /* 0x0004a60000000800 */
[----:B------:R-:W-:Y:S01]  /*6150*/  HMMA.16816.F32.BF16 R64, R4, R30, RZ ;  /* 0x0000001e0440723c */ /* 0x000fe200000418ff */
[----:B------:R-:W3:Y:S01]  /*6160*/  LDSM.16.MT88.4 R28, [R179+0x10000] ;  /* 0x01000000b31c783b */ /* 0x000ee20000004200 */
[----:B-1----:R-:W-:-:S04]  /*6170*/  FFMA.FTZ R3, R103, c[0x0][0x23c], -R12 ;  /* 0x00008f0067037a23 */ /* 0x002fc8000001080c */
[----:B------:R1:W1:Y:S02]  /*6180*/  MUFU.EX2 R206, R3 ;  /* 0x0000000300ce7308 */ /* 0x0002640000000800 */
[----:B------:R-:W-:Y:S01]  /*6190*/  HMMA.16816.F32.BF16 R92, R4, R20, RZ ;  /* 0x00000014045c723c */ /* 0x000fe200000418ff */
[----:B--2---:R-:W-:Y:S01]  /*61a0*/  LOP3.LUT R2, R53, UR20, R38, 0x96, !PT ;  /* 0x0000001435027c12 */ /* 0x004fe2000f8e9626 */
[----:B------:R-:W-:-:S06]  /*61b0*/  IMAD.MOV.U32 R38, RZ, RZ, R168 ;  /* 0x000000ffff267224 */ /* 0x000fcc00078e00a8 */
[----:B------:R-:W-:Y:S01]  /*61c0*/  HMMA.16816.F32.BF16 R88, R4, R8, RZ ;  /* 0x000000080458723c */ /* 0x000fe200000418ff */
[----:B------:R-:W-:-:S05]  /*61d0*/  IMAD.WIDE.U32 R20, R2, -0x2daee0ad, RZ ;  /* 0xd2511f5302147825 */ /* 0x000fca00078e00ff */
[----:B------:R-:W-:Y:S02]  /*61e0*/  LOP3.LUT R2, R21, UR5, R56, 0x96, !PT ;  /* 0x0000000515027c12 */ /* 0x000fe4000f8e9638 */
[----:B------:R-:W-:Y:S01]  /*61f0*/  HMMA.16816.F32.BF16 R124, R4, R44, RZ ;  /* 0x0000002c047c723c */ /* 0x000fe200000418ff */
[----:B------:R-:W-:Y:S02]  /*6200*/  LOP3.LUT R8, R20, 0xffff, RZ, 0xc0, !PT ;  /* 0x0000ffff14087812 */ /* 0x000fe400078ec0ff */
[----:B------:R-:W-:Y:S02]  /*6210*/  SHF.R.U32.HI R13, RZ, 0x10, R2 ;  /* 0x00000010ff0d7819 */ /* 0x000fe40000011602 */
[----:B------:R-:W-:-:S03]  /*6220*/  SHF.R.U32.HI R9, RZ, 0x10, R20 ;  /* 0x00000010ff097819 */ /* 0x000fc60000011614 */
[----:B------:R-:W-:Y:S01]  /*6230*/  HMMA.16816.F32.BF16 R84, R4, R46, RZ ;  /* 0x0000002e0454723c */ /* 0x000fe200000418ff */
[----:B-1----:R-:W-:-:S07]  /*6240*/  LOP3.LUT R3, R9, 0xff, RZ, 0xc0, !PT ;  /* 0x000000ff09037812 */ /* 0x002fce00078ec0ff */
[C---:B------:R-:W-:Y:S08]  /*6250*/  HMMA.16816.F32.BF16 R120, R4.reuse, R40, RZ ;  /* 0x000000280478723c */ /* 0x040ff000000418ff */
[C---:B------:R-:W-:Y:S08]  /*6260*/  HMMA.16816.F32.BF16 R80, R4.reuse, R42, RZ ;  /* 0x0000002a0450723c */ /* 0x040ff000000418ff */
[C---:B------:R-:W-:Y:S08]  /*6270*/  HMMA.16816.F32.BF16 R108, R4.reuse, R32, RZ ;  /* 0x00000020046c723c */ /* 0x040ff000000418ff */
[C---:B------:R-:W-:Y:S08]  /*6280*/  HMMA.16816.F32.BF16 R68, R4.reuse, R34, RZ ;  /* 0x000000220444723c */ /* 0x040ff000000418ff */
[C---:B------:R-:W-:Y:S07]  /*6290*/  HMMA.16816.F32.BF16 R44, R4.reuse, R10, RZ ;  /* 0x0000000a042c723c */ /* 0x040fee00000418ff */
[----:B------:R-:W-:Y:S01]  /*62a0*/  LOP3.LUT R11, R2, 0xffff, RZ, 0xc0, !PT ;  /* 0x0000ffff020b7812 */ /* 0x000fe200078ec0ff */
[----:B----4-:R-:W-:Y:S01]  /*62b0*/  HMMA.16816.F32.BF16 R40, R4, R16, RZ ;  /* 0x000000100428723c */ /* 0x010fe200000418ff */
[----:B------:R-:W-:-:S02]  /*62c0*/  FFMA.FTZ R10, R132, c[0x0][0x23c], -R0 ;  /* 0x00008f00840a7a23 */ /* 0x000fc40000010800 */
[----:B------:R-:W-:Y:S01]  /*62d0*/  SHF.R.U32.HI R9, RZ, 0x8, R11 ;  /* 0x00000008ff097819 */ /* 0x000fe2000001160b */
[----:B------:R-:W-:Y:S01]  /*62e0*/  IMAD.MOV.U32 R132, RZ, RZ, R208 ;  /* 0x000000ffff847224 */ /* 0x000fe200078e00d0 */
[----:B------:R1:W-:Y:S02]  /*62f0*/  MUFU.EX2 R204, R10 ;  /* 0x0000000a00cc7308 */ /* 0x0003e40000000800 */
[----:B------:R-:W-:Y:S01]  /*6300*/  SHF.R.U32.HI R17, RZ, 0x18, R2 ;  /* 0x00000018ff117819 */ /* 0x000fe20000011602 */
[----:B------:R-:W-:Y:S01]  /*6310*/  HMMA.16816.F32.BF16 R32, R4, R18, RZ ;  /* 0x000000120420723c */ /* 0x000fe200000418ff */
[----:B------:R-:W-:-:S06]  /*6320*/  LOP3.LUT R16, R20, 0xff, RZ, 0xc0, !PT ;  /* 0x000000ff14107812 */ /* 0x000fcc00078ec0ff */
[----:B------:R-:W-:Y:S01]  /*6330*/  LOP3.LUT R19, R2, 0xff, RZ, 0xc0, !PT ;  /* 0x000000ff02137812 */ /* 0x000fe200078ec0ff */
[C---:B------:R-:W-:Y:S01]  /*6340*/  HMMA.16816.F32.BF16 R112, R4.reuse, R48, RZ ;  /* 0x000000300470723c */ /* 0x040fe200000418ff */
[----:B------:R-:W-:Y:S02]  /*6350*/  SHF.R.U32.HI R2, RZ, 0x8, R8 ;  /* 0x00000008ff027819 */ /* 0x000fe40000011608 */
[----:B------:R-:W-:Y:S02]  /*6360*/  SHF.R.U32.HI R18, RZ, 0x18, R20 ;  /* 0x00000018ff127819 */ /* 0x000fe40000011614 */
[----:B-1----:R-:W-:Y:S01]  /*6370*/  PRMT R10, R16, 0x5410, R2 ;  /* 0x00005410100a7816 */ /* 0x002fe20000000002 */
[----:B------:R-:W-:Y:S01]  /*6380*/  FFMA.FTZ R2, R133, c[0x0][0x23c], -R0 ;  /* 0x00008f0085027a23 */ /* 0x000fe20000010800 */
[----:B------:R-:W-:Y:S01]  /*6390*/  LOP3.LUT R8, R13, 0xff, RZ, 0xc0, !PT ;  /* 0x000000ff0d087812 */ /* 0x000fe200078ec0ff */
[----:B------:R-:W-:Y:S01]  /*63a0*/  HMMA.16816.F32.BF16 R72, R4, R50, RZ ;  /* 0x000000320448723c */ /* 0x000fe200000418ff */
[----:B------:R-:W-:Y:S01]  /*63b0*/  PRMT R11, R3, 0x5410, R18 ;  /* 0x00005410030b7816 */ /* 0x000fe20000000012 */
[----:B------:R1:W2:Y:S01]  /*63c0*/  MUFU.EX2 R205, R2 ;  /* 0x0000000200cd7308 */ /* 0x0002a20000000800 */
[----:B------:R-:W-:-:S02]  /*63d0*/  PRMT R9, R19, 0x5410, R9 ;  /* 0x0000541013097816 */ /* 0x000fc40000000009 */
[----:B------:R-:W-:Y:S02]  /*63e0*/  PRMT R8, R8, 0x5410, R17 ;  /* 0x0000541008087816 */ /* 0x000fe40000000011 */
[----:B------:R-:W-:Y:S01]  /*63f0*/  F2FP.BF16.PACK_AB R3, R176, R209 ;  /* 0x000000d1b003723e */ /* 0x000fe200000010ff */
[----:B------:R-:W4:Y:S01]  /*6400*/  LDSM.16.MT88.4 R16, [R177+0xc800] ;  /* 0x00c80000b110783b */ /* 0x000f220000004200 */
[----:B---3--:R-:W-:Y:S02]  /*6410*/  HMMA.16816.F32.BF16 R128, R4, R24, RZ ;  /* 0x000000180480723c */ /* 0x008fe400000418ff */
[C---:B------:R-:W-:Y:S02]  /*6420*/  PRMT R146, R3.reuse, 0x7610, R146 ;  /* 0x0000761003927816 */ /* 0x040fe40000000092 */
[----:B------:R-:W-:Y:S02]  /*6430*/  PRMT R144, R3, 0x7632, R144 ;  /* 0x0000763203907816 */ /* 0x000fe40000000090 */
[----:B------:R-:W-:-:S02]  /*6440*/  F2FP.BF16.PACK_AB R3, R206, R207 ;  /* 0x000000cfce03723e */ /* 0x000fc400000010ff */
[C---:B------:R-:W-:Y:S01]  /*6450*/  HMMA.16816.F32.BF16 R48, R4.reuse, R22, RZ ;  /* 0x000000160430723c */ /* 0x040fe200000418ff */
[----:B-1----:R-:W-:Y:S02]  /*6460*/  F2FP.BF16.PACK_AB R2, R181, R210 ;  /* 0x000000d2b502723e */ /* 0x002fe400000010ff */
[C---:B------:R-:W-:Y:S02]  /*6470*/  PRMT R143, R3.reuse, 0x7610, R143 ;  /* 0x00007610038f7816 */ /* 0x040fe4000000008f */
[C---:B------:R-:W-:Y:S02]  /*6480*/  PRMT R147, R2.reuse, 0x7610, R147 ;  /* 0x0000761002937816 */ /* 0x040fe40000000093 */
[----:B------:R-:W-:Y:S01]  /*6490*/  PRMT R145, R2, 0x7632, R145 ;  /* 0x0000763202917816 */ /* 0x000fe20000000091 */
[----:B------:R-:W-:Y:S01]  /*64a0*/  HMMA.16816.F32.BF16 R24, R4, R26, RZ ;  /* 0x0000001a0418723c */ /* 0x000fe200000418ff */
[--C-:B------:R-:W-:Y:S01]  /*64b0*/  HSET2.LE.AND R2, R9, R39.reuse, PT ;  /* 0x0000002709027233 */ /* 0x100fe20003803000 */
[----:B------:R-:W-:Y:S01]  /*64c0*/  PRMT R142, R3, 0x7632, R142 ;  /* 0x00007632038e7816 */ /* 0x000fe2000000008e */
[----:B------:R-:W-:-:S05]  /*64d0*/  HSET2.LE.AND R3, R8, R39, PT ;  /* 0x0000002708037233 */ /* 0x000fca0003803000 */
[C---:B------:R-:W-:Y:S08]  /*64e0*/  HMMA.16816.F32.BF16 R248, R4.reuse, R28, RZ ;  /* 0x0000001c04f8723c */ /* 0x040ff000000418ff */
[----:B------:R-:W-:Y:S07]  /*64f0*/  HMMA.16816.F32.BF16 R244, R4, R30, RZ ;  /* 0x0000001e04f4723c */ /* 0x000fee00000418ff */
[----:B------:R-:W-:-:S02]  /*6500*/  PRMT R4, R146, 0x5410, R144 ;  /* 0x0000541092047816 */ /* 0x000fc40000000090 */
[----:B--2---:R-:W-:Y:S02]  /*6510*/  F2FP.BF16.PACK_AB R5, R205, R204 ;  /* 0x000000cccd05723e */ /* 0x004fe400000010ff */
[----:B------:R-:W-:Y:S01]  /*6520*/  LOP3.LUT R8, R2, R4, RZ, 0xc0, !PT ;  /* 0x0000000402087212 */ /* 0x000fe200078ec0ff */
[----:B------:R-:W-:Y:S01]  /*6530*/  HSET2.LE.AND R2, R10, R39, PT ;  /* 0x000000270a027233 */ /* 0x000fe20003803000 */
[----:B------:R-:W-:Y:S02]  /*6540*/  PRMT R4, R147, 0x5410, R145 ;  /* 0x0000541093047816 */ /* 0x000fe40000000091 */
[----:B------:R-:W-:Y:S02]  /*6550*/  PRMT R141, R5, 0x7610, R141 ;  /* 0x00007610058d7816 */ /* 0x000fe4000000008d */
[----:B------:R-:W-:Y:S02]  /*6560*/  LOP3.LUT R9, R3, R4, RZ, 0xc0, !PT ;  /* 0x0000000403097212 */ /* 0x000fe400078ec0ff */
[----:B------:R-:W-:-:S02]  /*6570*/  PRMT R140, R5, 0x7632, R140 ;  /* 0x00007632058c7816 */ /* 0x000fc4000000008c */
[----:B------:R-:W1:Y:S01]  /*6580*/  LDSM.16.MT88.4 R4, [R178+0xc800] ;  /* 0x00c80000b204783b */ /* 0x000e620000004200 */
[----:B------:R-:W-:-:S04]  /*6590*/  PRMT R3, R143, 0x5410, R142 ;  /* 0x000054108f037816 */ /* 0x000fc8000000008e */
[----:B------:R-:W-:Y:S01]  /*65a0*/  LOP3.LUT R10, R2, R3, RZ, 0xc0, !PT ;  /* 0x00000003020a7212 */ /* 0x000fe200078ec0ff */
[----:B------:R-:W-:Y:S01]  /*65b0*/  HSET2.LE.AND R2, R11, R39, PT ;  /* 0x000000270b027233 */ /* 0x000fe20003803000 */
[----:B------:R-:W-:-:S04]  /*65c0*/  PRMT R3, R141, 0x5410, R140 ;  /* 0x000054108d037816 */ /* 0x000fc8000000008c */
[----:B------:R-:W-:Y:S02]  /*65d0*/  LOP3.LUT R11, R2, R3, RZ, 0xc0, !PT ;  /* 0x00000003020b7212 */ /* 0x000fe400078ec0ff */
[----:B------:R-:W-:-:S05]  /*65e0*/  LOP3.LUT R2, R135, UR4, RZ, 0x3c, !PT ;  /* 0x0000000487027c12 */ /* 0x000fca000f8e3cff */
[----:B----4-:R-:W-:Y:S01]  /*65f0*/  HMMA.16816.F32.BF16 R240, R8, R16, R124 ;  /* 0x0000001008f0723c */ /* 0x010fe2000004187c */
[----:B------:R-:W-:-:S05]  /*6600*/  IMAD.WIDE.U32 R2, R2, -0x326172a9, RZ ;  /* 0xcd9e8d5702027825 */ /* 0x000fca00078e00ff */
[----:B------:R-:W-:Y:S02]  /*6610*/  LOP3.LUT R3, R3, UR31, R138, 0x96, !PT ;  /* 0x0000001f03037c12 */ /* 0x000fe4000f8e968a */
        /* <DEDUP_REMOVED lines=16> */
[C---:B--2---:R-:W-:Y:S08]  /*6720*/  HMMA.16816.F32.BF16 R232, R8.reuse, R16, R108 ;  /* 0x0000001008e8723c */ /* 0x044ff0000004186c */
[C---:B------:R-:W-:Y:S01]  /*6730*/  HMMA.16816.F32.BF16 R68, R8.reuse, R18, R68 ;  /* 0x000000120844723c */ /* 0x040fe20000041844 */
[----:B------:R-:W2:Y:S07]  /*6740*/  LDSM.16.MT88.4 R16, [R180+0xe800] ;  /* 0x00e80000b410783b */ /* 0x000eae0000004200 */
[C---:B-1----:R-:W-:Y:S07]  /*6750*/  HMMA.16816.F32.BF16 R84, R8.reuse, R4, R104 ;  /* 0x000000040854723c */ /* 0x042fee0000041868 */
[----:B------:R-:W-:Y:S01]  /*6760*/  IMAD.MOV.U32 R104, RZ, RZ, R207 ;  /* 0x000000ffff687224 */ /* 0x000fe200078e00cf */
[----:B------:R-:W-:Y:S01]  /*6770*/  HMMA.16816.F32.BF16 R76, R8, R6, R64 ;  /* 0x00000006084c723c */ /* 0x000fe20000041840 */
[----:B------:R-:W1:Y:S01]  /*6780*/  LDSM.16.MT88.4 R4, [R179+0xe800] ;  /* 0x00e80000b304783b */ /* 0x000e620000004200 */
[----:B------:R-:W-:Y:S01]  /*6790*/  IMAD.MOV.U32 R105, RZ, RZ, R206 ;  /* 0x000000ffff697224 */ /* 0x000fe200078e00ce */
[----:B------:R-:W3:Y:S01]  /*67a0*/  LDC.U8 R64, c[0x0][0x2d8] ;  /* 0x0000b600ff407b82 */ /* 0x000ee20000000000 */
[----:B------:R-:W-:-:S02]  /*67b0*/  IMAD.MOV.U32 R106, RZ, RZ, R205 ;  /* 0x000000ffff6a7224 */ /* 0x000fc400078e00cd */
[----:B------:R-:W-:Y:S02]  /*67c0*/  IMAD.MOV.U32 R107, RZ, RZ, R204 ;  /* 0x000000ffff6b7224 */ /* 0x000fe400078e00cc */
[----:B------:R-:W-:Y:S02]  /*67d0*/  IMAD.MOV.U32 R65, RZ, RZ, R211 ;  /* 0x000000ffff417224 */ /* 0x000fe400078e00d3 */
[----:B------:R-:W-:Y:S02]  /*67e0*/  IMAD.MOV.U32 R67, RZ, RZ, R210 ;  /* 0x000000ffff437224 */ /* 0x000fe400078e00d2 */
[----:B------:R-:W-:Y:S01]  /*67f0*/  IMAD.MOV.U32 R66, RZ, RZ, R209 ;  /* 0x000000ffff427224 */ /* 0x000fe200078e00d1 */
[C---:B--2---:R-:W-:Y:S08]  /*6800*/  HMMA.16816.F32.BF16 R228, R8.reuse, R16, R96 ;  /* 0x0000001008e4723c */ /* 0x044ff00000041860 */
[----:B------:R-:W-:Y:S01]  /*6810*/  HMMA.16816.F32.BF16 R212, R8, R18, R60 ;  /* 0x0000001208d4723c */ /* 0x000fe2000004183c */
[----:B------:R-:W2:Y:S06]  /*6820*/  LDSM.16.MT88.4 R16, [R177+0x10800] ;  /* 0x01080000b110783b */ /* 0x000eac0000004200 */
[----:B------:R-:W-:-:S02]  /*6830*/  LOP3.LUT R60, R15, UR21, R52, 0x96, !PT ;  /* 0x000000150f3c7c12 */ /* 0x000fc4000f8e9634 */
[----:B------:R-:W-:Y:S02]  /*6840*/  LOP3.LUT R63, R14, 0xffff, RZ, 0xc0, !PT ;  /* 0x0000ffff0e3f7812 */ /* 0x000fe400078ec0ff */
[----:B------:R-:W-:Y:S02]  /*6850*/  SHF.R.U32.HI R62, RZ, 0x10, R14 ;  /* 0x00000010ff3e7819 */ /* 0x000fe4000001160e */
[----:B------:R-:W-:Y:S01]  /*6860*/  LOP3.LUT R52, R21, UR5, R56, 0x96, !PT ;  /* 0x0000000515347c12 */ /* 0x000fe2000f8e9638 */
[C---:B-1----:R-:W-:Y:S08]  /*6870*/  HMMA.16816.F32.BF16 R116, R8.reuse, R4, R92 ;  /* 0x000000040874723c */ /* 0x042ff0000004185c */
[C---:B------:R-:W-:Y:S01]  /*6880*/  HMMA.16816.F32.BF16 R92, R8.reuse, R6, R48 ;  /* 0x00000006085c723c */ /* 0x040fe20000041830 */
[----:B------:R-:W1:Y:S07]  /*6890*/  LDSM.16.MT88.4 R4, [R178+0x10800] ;  /* 0x01080000b204783b */ /* 0x000e6e0000004200 */
[C---:B--2---:R-:W-:Y:S08]  /*68a0*/  HMMA.16816.F32.BF16 R224, R8.reuse, R16, R88 ;  /* 0x0000001008e0723c */ /* 0x044ff00000041858 */
[C---:B------:R-:W-:Y:S01]  /*68b0*/  HMMA.16816.F32.BF16 R208, R8.reuse, R18, R44 ;  /* 0x0000001208d0723c */ /* 0x040fe2000004182c */
[----:B------:R-:W2:Y:S06]  /*68c0*/  LDSM.16.MT88.4 R16, [R180+0x10800] ;  /* 0x01080000b410783b */ /* 0x000eac0000004200 */
[----:B------:R-:W-:Y:S01]  /*68d0*/  IMAD.MOV.U32 R47, RZ, RZ, R106 ;  /* 0x000000ffff2f7224 */ /* 0x000fe200078e006a */
[C---:B-1----:R-:W-:Y:S07]  /*68e0*/  HMMA.16816.F32.BF16 R108, R8.reuse, R4, R40 ;  /* 0x00000004086c723c */ /* 0x042fee0000041828 */
[----:B------:R-:W-:Y:S01]  /*68f0*/  LOP3.LUT R4, R37, UR30, R2, 0x96, !PT ;  /* 0x0000001e25047c12 */ /* 0x000fe2000f8e9602 */
[----:B------:R-:W-:Y:S01]  /*6900*/  IMAD.WIDE.U32 R2, R3, -0x2daee0ad, RZ ;  /* 0xd2511f5303027825 */ /* 0x000fe200078e00ff */
[----:B------:R-:W-:Y:S03]  /*6910*/  HMMA.16816.F32.BF16 R168, R8, R6, R32 ;  /* 0x0000000608a8723c */ /* 0x000fe60000041820 */
[----:B------:R-:W-:Y:S01]  /*6920*/  IMAD.WIDE.U32 R4, R4, -0x2daee0ad, RZ ;  /* 0xd2511f5304047825 */ /* 0x000fe200078e00ff */
[----:B------:R-:W-:-:S04]  /*6930*/  LOP3.LUT R3, R3, UR29, R54, 0x96, !PT ;  /* 0x0000001d03037c12 */ /* 0x000fc8000f8e9636 */
[----:B------:R-:W-:Y:S01]  /*6940*/  LOP3.LUT R6, R5, UR27, R2, 0x96, !PT ;  /* 0x0000001b05067c12 */ /* 0x000fe2000f8e9602 */
[----:B------:R-:W-:-:S04]  /*6950*/  IMAD.WIDE.U32 R2, R3, -0x326172a9, RZ ;  /* 0xcd9e8d5703027825 */ /* 0x000fc800078e00ff */
[----:B------:R-:W-:Y:S01]  /*6960*/  IMAD.WIDE.U32 R6, R6, -0x326172a9, RZ ;  /* 0xcd9e8d5706067825 */ /* 0x000fe200078e00ff */
[----:B------:R-:W-:Y:S01]  /*6970*/  LOP3.LUT R5, R3, UR28, R36, 0x96, !PT ;  /* 0x0000001c03057c12 */ /* 0x000fe2000f8e9624 */
[----:B--2---:R-:W-:Y:S03]  /*6980*/  HMMA.16816.F32.BF16 R204, R8, R16, R128 ;  /* 0x0000001008cc723c */ /* 0x004fe60000041880 */
[C-C-:B------:R-:W-:Y:S02]  /*6990*/  LOP3.LUT R13, R7.reuse, UR26, R2.reuse, 0x96, !PT ;  /* 0x0000001a070d7c12 */ /* 0x140fe4000f8e9602 */
[----:B------:R-:W-:-:S03]  /*69a0*/  LOP3.LUT R7, R7, UR26, R2, 0x96, !PT ;  /* 0x0000001a07077c12 */ /* 0x000fc6000f8e9602 */
[----:B------:R-:W-:Y:S01]  /*69b0*/  IMAD.WIDE.U32 R54, R13, -0x2daee0ad, RZ ;  /* 0xd2511f530d367825 */ /* 0x000fe200078e00ff */
[----:B------:R-:W-:Y:S01]  /*69c0*/  LOP3.LUT R16, R3, UR28, R36, 0x96, !PT ;  /* 0x0000001c03107c12 */ /* 0x000fe2000f8e9624 */
[----:B------:R-:W-:Y:S02]  /*69d0*/  HMMA.16816.F32.BF16 R48, R8, R18, R24 ;  /* 0x000000120830723c */ /* 0x000fe40000041818 */
[----:B------:R-:W-:-:S04]  /*69e0*/  IMAD.WIDE.U32 R2, R5, -0x2daee0ad, RZ ;  /* 0xd2511f5305027825 */ /* 0x000fc800078e00ff */
[----:B------:R-:W-:Y:S01]  /*69f0*/  IMAD.MOV.U32 R131, RZ, RZ, R107 ;  /* 0x000000ffff837224 */ /* 0x000fe200078e006b */
[----:B------:R-:W-:Y:S01]  /*6a00*/  LOP3.LUT R5, R3, UR24, R4, 0x96, !PT ;  /* 0x0000001803057c12 */ /* 0x000fe2000f8e9604 */
[----:B------:R-:W-:Y:S01]  /*6a10*/  IMAD R4, R16, -0x2daee0ad, RZ ;  /* 0xd2511f5310047824 */ /* 0x000fe200078e02ff */
[----:B------:R-:W-:Y:S01]  /*6a20*/  LOP3.LUT R2, R55, UR16, R2, 0x96, !PT ;  /* 0x0000001037027c12 */ /* 0x000fe2000f8e9602 */
[----:B------:R-:W-:Y:S01]  /*6a30*/  IMAD.WIDE.U32 R16, R7, -0x2daee0ad, RZ ;  /* 0xd2511f5307107825 */ /* 0x000fe200078e00ff */
[----:B------:R-:W-:Y:S02]  /*6a40*/  LOP3.LUT R19, R14, 0xff, RZ, 0xc0, !PT ;  /* 0x000000ff0e137812 */ /* 0x000fe400078ec0ff */
[----:B------:R-:W-:Y:S01]  /*6a50*/  SHF.R.U32.HI R18, RZ, 0x18, R14 ;  /* 0x00000018ff127819 */ /* 0x000fe2000001160e */
[----:B------:R-:W-:Y:S01]  /*6a60*/  IMAD.WIDE.U32 R2, R2, -0x326172a9, RZ ;  /* 0xcd9e8d5702027825 */ /* 0x000fe200078e00ff */
[----:B------:R-:W-:Y:S02]  /*6a70*/  LOP3.LUT R13, R17, UR16, R4, 0x96, !PT ;  /* 0x00000010110d7c12 */ /* 0x000fe4000f8e9604 */
[----:B---3--:R-:W-:Y:S01]  /*6a80*/  ISETP.GE.U32.AND P4, PT, R64, R19, PT ;  /* 0x000000134000720c */ /* 0x008fe20003f86070 */
[----:B------:R-:W-:Y:S01]  /*6a90*/  IMAD.WIDE.U32 R4, R5, -0x326172a9, RZ ;  /* 0xcd9e8d5705047825 */ /* 0x000fe200078e00ff */
[----:B------:R-:W-:-:S02]  /*6aa0*/  LOP3.LUT R15, R2, 0xff, RZ, 0xc0, !PT ;  /* 0x000000ff020f7812 */ /* 0x000fc400078ec0ff */
[----:B------:R-:W-:Y:S01]  /*6ab0*/  LOP3.LUT R53, R2, 0xffff, RZ, 0xc0, !PT ;  /* 0x0000ffff02357812 */ /* 0x000fe200078ec0ff */
[----:B------:R-:W-:Y:S01]  /*6ac0*/  IMAD.MOV.U32 R130, RZ, RZ, R112 ;  /* 0x000000ffff827224 */ /* 0x000fe200078e0070 */
[--C-:B------:R-:W-:Y:S01]  /*6ad0*/  SHF.R.U32.HI R61, RZ, 0x10, R2.reuse ;  /* 0x00000010ff3d7819 */ /* 0x100fe20000011602 */
[----:B------:R-:W-:Y:S01]  /*6ae0*/  IMAD.MOV.U32 R129, RZ, RZ, R113 ;  /* 0x000000ffff817224 */ /* 0x000fe200078e0071 */
[----:B------:R-:W-:Y:S01]  /*6af0*/  SHF.R.U32.HI R14, RZ, 0x18, R2 ;  /* 0x00000018ff0e7819 */ /* 0x000fe20000011602 */
[----:B------:R-:W-:Y:S01]  /*6b00*/  IMAD.MOV.U32 R128, RZ, RZ, R114 ;  /* 0x000000ffff807224 */ /* 0x000fe200078e0072 */
[----:B------:R-:W-:Y:S01]  /*6b10*/  LOP3.LUT R7, R3, UR21, R4, 0x96, !PT ;  /* 0x0000001503077c12 */ /* 0x000fe2000f8e9604 */
[----:B------:R-:W-:Y:S01]  /*6b20*/  IMAD.WIDE.U32 R2, R13, -0x326172a9, RZ ;  /* 0xcd9e8d570d027825 */ /* 0x000fe200078e00ff */
[C-C-:B------:R-:W-:Y:S02]  /*6b30*/  LOP3.LUT R55, R5.reuse, UR20, R6.reuse, 0x96, !PT ;  /* 0x0000001405377c12 */ /* 0x140fe4000f8e9606 */
[----:B------:R-:W-:-:S02]  /*6b40*/  LOP3.LUT R17, R5, UR20, R6, 0x96, !PT ;  /* 0x0000001405117c12 */ /* 0x000fc4000f8e9606 */
[----:B------:R-:W-:Y:S02]  /*6b50*/  LOP3.LUT R5, R3, UR21, R4, 0x96, !PT ;  /* 0x0000001503057c12 */ /* 0x000fe4000f8e9604 */
[C---:B------:R-:W-:Y:S02]  /*6b60*/  LOP3.LUT R3, R2.reuse, 0xffff, RZ, 0xc0, !PT ;  /* 0x0000ffff02037812 */ /* 0x040fe400078ec0ff */
[----:B------:R-:W-:Y:S02]  /*6b70*/  LOP3.LUT R13, R2, 0xff, RZ, 0xc0, !PT ;  /* 0x000000ff020d7812 */ /* 0x000fe400078ec0ff */
[--C-:B------:R-:W-:Y:S02]  /*6b80*/  SHF.R.U32.HI R4, RZ, 0x10, R2.reuse ;  /* 0x00000010ff047819 */ /* 0x100fe40000011602 */
[----:B------:R-:W-:Y:S01]  /*6b90*/  SHF.R.U32.HI R6, RZ, 0x18, R2 ;  /* 0x00000018ff067819 */ /* 0x000fe20000011602 */
[----:B------:R-:W-:Y:S01]  /*6ba0*/  FFMA.FTZ R2, R137, c[0x0][0x23c], -R12 ;  /* 0x00008f0089027a23 */ /* 0x000fe2000001080c */
[----:B------:R-:W-:-:S02]  /*6bb0*/  SHF.R.U32.HI R3, RZ, 0x8, R3 ;  /* 0x00000008ff037819 */ /* 0x000fc40000011603 */
[C---:B------:R-:W-:Y:S01]  /*6bc0*/  ISETP.GE.U32.AND P3, PT, R64.reuse, R15, PT ;  /* 0x0000000f4000720c */ /* 0x040fe20003f66070 */
[----:B------:R1:W-:Y:S01]  /*6bd0*/  MUFU.EX2 R174, R2 ;  /* 0x0000000200ae7308 */ /* 0x0003e20000000800 */
[----:B------:R-:W-:Y:S02]  /*6be0*/  PRMT R22, R13, 0x5410, R3 ;  /* 0x000054100d167816 */ /* 0x000fe40000000003 */
[----:B------:R-:W-:Y:S02]  /*6bf0*/  LOP3.LUT R13, R7, 0xff, RZ, 0xc0, !PT ;  /* 0x000000ff070d7812 */ /* 0x000fe400078ec0ff */
[C---:B------:R-:W-:Y:S02]  /*6c00*/  ISETP.GE.U32.AND P1, PT, R64.reuse, R14, PT ;  /* 0x0000000e4000720c */ /* 0x040fe40003f26070 */
[C---:B------:R-:W-:Y:S02]  /*6c10*/  ISETP.GE.U32.AND P5, PT, R64.reuse, R13, PT ;  /* 0x0000000d4000720c */ /* 0x040fe40003fa6070 */
[----:B------:R-:W-:-:S02]  /*6c20*/  ISETP.GE.U32.AND P2, PT, R64, R18, PT ;  /* 0x000000124000720c */ /* 0x000fc40003f46070 */
[----:B-1----:R-:W-:Y:S01]  /*6c30*/  LOP3.LUT R2, R4, 0xff, RZ, 0xc0, !PT ;  /* 0x000000ff04027812 */ /* 0x002fe200078ec0ff */
[----:B------:R-:W-:-:S03]  /*6c40*/  FFMA.FTZ R4, R136, c[0x0][0x23c], -R12 ;  /* 0x00008f0088047a23 */ /* 0x000fc6000001080c */
[----:B------:R-:W-:Y:S01]  /*6c50*/  PRMT R19, R2, 0x5410, R6 ;  /* 0x0000541002137816 */ /* 0x000fe20000000006 */
[----:B------:R1:W2:Y:S01]  /*6c60*/  MUFU.EX2 R133, R4 ;  /* 0x0000000400857308 */ /* 0x0002a20000000800 */
[----:B------:R-:W-:-:S05]  /*6c70*/  IMAD.WIDE.U32 R2, R17, -0x2daee0ad, RZ ;  /* 0xd2511f5311027825 */ /* 0x000fca00078e00ff */
[C---:B------:R-:W-:Y:S02]  /*6c80*/  LOP3.LUT R13, R2.reuse, 0xffff, RZ, 0xc0, !PT ;  /* 0x0000ffff020d7812 */ /* 0x040fe400078ec0ff */
[----:B------:R-:W-:Y:S02]  /*6c90*/  LOP3.LUT R15, R2, 0xff, RZ, 0xc0, !PT ;  /* 0x000000ff020f7812 */ /* 0x000fe400078ec0ff */
[--C-:B------:R-:W-:Y:S02]  /*6ca0*/  SHF.R.U32.HI R14, RZ, 0x10, R2.reuse ;  /* 0x00000010ff0e7819 */ /* 0x100fe40000011602 */
[----:B------:R-:W-:Y:S02]  /*6cb0*/  SHF.R.U32.HI R17, RZ, 0x18, R2 ;  /* 0x00000018ff117819 */ /* 0x000fe40000011602 */
[----:B-1----:R-:W-:Y:S02]  /*6cc0*/  LOP3.LUT R4, R7, 0xffff, RZ, 0xc0, !PT ;  /* 0x0000ffff07047812 */ /* 0x002fe400078ec0ff */
[----:B--2---:R-:W-:-:S02]  /*6cd0*/  F2FP.BF16.PACK_AB R2, R133, R174 ;  /* 0x000000ae8502723e */ /* 0x004fc400000010ff */
[----:B------:R-:W-:Y:S02]  /*6ce0*/  SHF.R.U32.HI R6, RZ, 0x8, R4 ;  /* 0x00000008ff067819 */ /* 0x000fe40000011604 */
[----:B------:R-:W-:Y:S02]  /*6cf0*/  PRMT R139, R2, 0x7610, R139 ;  /* 0x00007610028b7816 */ /* 0x000fe4000000008b */
[----:B------:R-:W-:Y:S02]  /*6d00*/  LOP3.LUT R6, R6, 0xffff, RZ, 0xc0, !PT ;  /* 0x0000ffff06067812 */ /* 0x000fe400078ec0ff */
[----:B------:R-:W-:Y:S01]  /*6d10*/  PRMT R138, R2, 0x7632, R138 ;  /* 0x00007632028a7816 */ /* 0x000fe2000000008a */
[----:B------:R-:W-:Y:S01]  /*6d20*/  @!P5 HFMA2.BF16_V2 R58, -RZ.H0_H0, RZ.H0_H0, -R139.H0_H0 ;  /* 0x200000ffff3ad231 */ /* 0x000fe2000034098b */
[----:B------:R-:W-:Y:S01]  /*6d30*/  ISETP.GE.U32.AND P6, PT, R64, R6, PT ;  /* 0x000000064000720c */ /* 0x000fe20003fc6070 */
[----:B------:R-:W-:Y:S01]  /*6d40*/  FFMA.FTZ R6, R162, c[0x0][0x23c], -R0 ;  /* 0x00008f00a2067a23 */ /* 0x000fe20000010800 */
[----:B------:R-:W-:Y:S01]  /*6d50*/  SHF.R.U32.HI R2, RZ, 0x18, R7 ;  /* 0x00000018ff027819 */ /* 0x000fe20000011607 */
[----:B------:R-:W-:Y:S01]  /*6d60*/  IMAD.MOV.U32 R162, RZ, RZ, R130 ;  /* 0x000000ffffa27224 */ /* 0x000fe200078e0082 */
[----:B------:R-:W-:-:S02]  /*6d70*/  PRMT R23, R139, 0x5410, R138 ;  /* 0x000054108b177816 */ /* 0x000fc4000000008a */
[----:B------:R-:W-:Y:S01]  /*6d80*/  @!P5 PRMT R139, R58, 0x5410, RZ ;  /* 0x000054103a8bd816 */ /* 0x000fe200000000ff */
[----:B------:R-:W-:Y:S01]  /*6d90*/  IMAD.MOV.U32 R58, RZ, RZ, R38 ;  /* 0x000000ffff3a7224 */ /* 0x000fe200078e0026 */
[----:B------:R-:W-:Y:S02]  /*6da0*/  ISETP.GE.U32.AND P5, PT, R64, R2, PT ;  /* 0x000000024000720c */ /* 0x000fe40003fa6070 */
[----:B------:R-:W-:Y:S01]  /*6db0*/  SHF.R.U32.HI R2, RZ, 0x10, R7 ;  /* 0x00000010ff027819 */ /* 0x000fe20000011607 */
[----:B------:R-:W-:Y:S01]  /*6dc0*/  HSET2.LE.AND R7, R19, R39, PT ;  /* 0x0000002713077233 */ /* 0x000fe20003803000 */
[----:B------:R-:W-:Y:S01]  /*6dd0*/  LOP3.LUT R4, R3, UR5, R16, 0x96, !PT ;  /* 0x0000000503047c12 */ /* 0x000fe2000f8e9610 */
[----:B------:R-:W-:Y:S01]  /*6de0*/  @!P6 HFMA2.BF16_V2 R59, -RZ.H0_H0, RZ.H0_H0, -R138.H0_H0 ;  /* 0x200000ffff3be231 */ /* 0x000fe2000034098a */
[----:B------:R-:W-:Y:S01]  /*6df0*/  LOP3.LUT R2, R2, 0xff, RZ, 0xc0, !PT ;  /* 0x000000ff02027812 */ /* 0x000fe200078ec0ff */
[----:B------:R-:W-:Y:S02]  /*6e00*/  FFMA.FTZ R3, R161, c[0x0][0x23c], -R0 ;  /* 0x00008f00a1037a23 */ /* 0x000fe40000010800 */
[----:B------:R1:W-:Y:S01]  /*6e10*/  MUFU.EX2 R161, R6 ;  /* 0x0000000600a17308 */ /* 0x0003e20000000800 */
[----:B------:R-:W-:Y:S01]  /*6e20*/  @!P6 PRMT R138, R59, 0x5410, RZ ;  /* 0x000054103b8ae816 */ /* 0x000fe200000000ff */
[----:B------:R-:W-:Y:S01]  /*6e30*/  IMAD.MOV.U32 R59, RZ, RZ, R183 ;  /* 0x000000ffff3b7224 */ /* 0x000fe200078e00b7 */
[----:B------:R-:W-:Y:S01]  /*6e40*/  ISETP.GE.U32.AND P6, PT, R64, R2, PT ;  /* 0x000000024000720c */ /* 0x000fe20003fc6070 */
[----:B------:R-:W-:Y:S01]  /*6e50*/  IMAD.MOV.U32 R64, RZ, RZ, R182 ;  /* 0x000000ffff407224 */ /* 0x000fe200078e00b6 */
[----:B------:R-:W-:-:S03]  /*6e60*/  LOP3.LUT R2, R5, 0xffff, RZ, 0xc0, !PT ;  /* 0x0000ffff05027812 */ /* 0x000fc600078ec0ff */
[----:B------:R2:W3:Y:S01]  /*6e70*/  MUFU.EX2 R56, R3 ;  /* 0x0000000300387308 */ /* 0x0004e20000000800 */
[----:B-1----:R-:W-:Y:S02]  /*6e80*/  SHF.R.U32.HI R6, RZ, 0x10, R5 ;  /* 0x00000010ff067819 */ /* 0x002fe40000011605 */
[----:B--2---:R-:W-:Y:S02]  /*6e90*/  SHF.R.U32.HI R3, RZ, 0x8, R2 ;  /* 0x00000008ff037819 */ /* 0x004fe40000011602 */
[----:B------:R-:W-:-:S04]  /*6ea0*/  LOP3.LUT R2, R5, 0xff, RZ, 0xc0, !PT ;  /* 0x000000ff05027812 */ /* 0x000fc800078ec0ff */
[----:B------:R-:W-:Y:S01]  /*6eb0*/  PRMT R18, R2, 0x5410, R3 ;  /* 0x0000541002127816 */ /* 0x000fe20000000003 */
[--C-:B------:R-:W-:Y:S01]  /*6ec0*/  FFMA.FTZ R2, R148, c[0x0][0x23c], -R0.reuse ;  /* 0x00008f0094027a23 */ /* 0x100fe20000010800 */
[----:B------:R-:W-:Y:S01]  /*6ed0*/  SHF.R.U32.HI R3, RZ, 0x18, R5 ;  /* 0x00000018ff037819 */ /* 0x000fe20000011605 */
[----:B------:R-:W-:Y:S02]  /*6ee0*/  FFMA.FTZ R5, R150, c[0x0][0x23c], -R0 ;  /* 0x00008f0096057a23 */ /* 0x000fe40000010800 */
[----:B------:R1:W-:Y:S01]  /*6ef0*/  MUFU.EX2 R88, R2 ;  /* 0x0000000200587308 */ /* 0x0003e20000000800 */
[----:B------:R-:W-:Y:S02]  /*6f00*/  IMAD.MOV.U32 R150, RZ, RZ, R128 ;  /* 0x000000ffff967224 */ /* 0x000fe400078e0080 */
[----:B------:R-:W-:-:S05]  /*6f10*/  IMAD.MOV.U32 R148, RZ, RZ, R129 ;  /* 0x000000ffff947224 */ /* 0x000fca00078e0081 */
[----:B------:R2:W-:Y:S01]  /*6f20*/  MUFU.EX2 R46, R5 ;  /* 0x00000005002e7308 */ /* 0x0005e20000000800 */
[----:B-1----:R-:W-:Y:S01]  /*6f30*/  LOP3.LUT R2, R6, 0xff, RZ, 0xc0, !PT ;  /* 0x000000ff06027812 */ /* 0x002fe200078ec0ff */
[----:B------:R-:W-:-:S03]  /*6f40*/  HSET2.LE.AND R6, R22, R39, PT ;  /* 0x0000002716067233 */ /* 0x000fc60003803000 */
[----:B------:R-:W-:Y:S02]  /*6f50*/  PRMT R16, R2, 0x5410, R3 ;  /* 0x0000541002107816 */ /* 0x000fe40000000003 */
[----:B------:R-:W-:Y:S02]  /*6f60*/  SHF.R.U32.HI R3, RZ, 0x8, R13 ;  /* 0x00000008ff037819 */ /* 0x000fe4000001160d */
[----:B------:R-:W-:Y:S01]  /*6f70*/  LOP3.LUT R2, R14, 0xff, RZ, 0xc0, !PT ;  /* 0x000000ff0e027812 */ /* 0x000fe200078ec0ff */
[--C-:B--2---:R-:W-:Y:S01]  /*6f80*/  FFMA.FTZ R5, R149, c[0x0][0x23c], -R0.reuse ;  /* 0x00008f0095057a23 */ /* 0x104fe20000010800 */
[----:B------:R-:W-:Y:S01]  /*6f90*/  PRMT R15, R15, 0x5410, R3 ;  /* 0x000054100f0f7816 */ /* 0x000fe20000000003 */
[--C-:B------:R-:W-:Y:S01]  /*6fa0*/  FFMA.FTZ R3, R151, c[0x0][0x23c], -R0.reuse ;  /* 0x00008f0097037a23 */ /* 0x100fe20000010800 */
[----:B------:R-:W-:Y:S01]  /*6fb0*/  PRMT R14, R2, 0x5410, R17 ;  /* 0x00005410020e7816 */ /* 0x000fe20000000011 */
[----:B------:R1:W-:Y:S01]  /*6fc0*/  MUFU.EX2 R182, R5 ;  /* 0x0000000500b67308 */ /* 0x0003e20000000800 */
[----:B------:R-:W-:Y:S01]  /*6fd0*/  LOP3.LUT R2, R4, 0xffff, RZ, 0xc0, !PT ;  /* 0x0000ffff04027812 */ /* 0x000fe200078ec0ff */
[----:B------:R-:W-:Y:S01]  /*6fe0*/  FFMA.FTZ R17, R164, c[0x0][0x23c], -R0 ;  /* 0x00008f00a4117a23 */ /* 0x000fe20000010800 */
[----:B------:R-:W-:Y:S01]  /*6ff0*/  HSET2.LE.AND R15, R15, R39, PT ;  /* 0x000000270f0f7233 */ /* 0x000fe20003803000 */
[----:B------:R-:W-:-:S02]  /*7000*/  IMAD.MOV.U32 R151, RZ, RZ, R58 ;  /* 0x000000ffff977224 */ /* 0x000fc400078e003a */
[----:B------:R-:W-:Y:S02]  /*7010*/  IMAD.MOV.U32 R149, RZ, RZ, R57 ;  /* 0x000000ffff957224 */ /* 0x000fe400078e0039 */
[----:B------:R2:W-:Y:S01]  /*7020*/  MUFU.EX2 R45, R3 ;  /* 0x00000003002d7308 */ /* 0x0005e20000000800 */
[----:B-1----:R-:W-:Y:S01]  /*7030*/  FFMA.FTZ R5, R160, c[0x0][0x23c], -R0 ;  /* 0x00008f00a0057a23 */ /* 0x002fe20000010800 */
[----:B---3--:R-:W-:-:S06]  /*7040*/  F2FP.BF16.PACK_AB R0, R161, R56 ;  /* 0x00000038a100723e */ /* 0x008fcc00000010ff */
[----:B------:R-:W-:Y:S01]  /*7050*/  MUFU.EX2 R160, R17 ;  /* 0x0000001100a07308 */ /* 0x000fe20000000800 */
[C---:B------:R-:W-:Y:S02]  /*7060*/  PRMT R137, R0.reuse, 0x7632, R137 ;  /* 0x0000763200897816 */ /* 0x040fe40000000089 */
[----:B------:R-:W-:Y:S02]  /*7070*/  PRMT R136, R0, 0x7610, R136 ;  /* 0x0000761000887816 */ /* 0x000fe40000000088 */
[----:B--2---:R-:W-:-:S03]  /*7080*/  SHF.R.U32.HI R3, RZ, 0x8, R2 ;  /* 0x00000008ff037819 */ /* 0x004fc60000011602 */
[----:B------:R1:W-:Y:S01]  /*7090*/  MUFU.EX2 R90, R5 ;  /* 0x00000005005a7308 */ /* 0x0003e20000000800 */
[----:B------:R-:W-:Y:S02]  /*70a0*/  LOP3.LUT R2, R4, 0xff, RZ, 0xc0, !PT ;  /* 0x000000ff04027812 */ /* 0x000fe400078ec0ff */
[----:B------:R-:W-:Y:S02]  /*70b0*/  PRMT R0, R136, 0x5410, R137 ;  /* 0x0000541088007816 */ /* 0x000fe40000000089 */
[----:B------:R-:W-:Y:S01]  /*70c0*/  PRMT R13, R2, 0x5410, R3 ;  /* 0x00005410020d7816 */ /* 0x000fe20000000003 */
[----:B------:R-:W-:Y:S01]  /*70d0*/  FFMA.FTZ R2, R173, c[0x0][0x23c], -R12 ;  /* 0x00008f00ad027a23 */ /* 0x000fe2000001080c */
[----:B------:R-:W-:Y:S01]  /*70e0*/  SHF.R.U32.HI R3, RZ, 0x18, R4 ;  /* 0x00000018ff037819 */ /* 0x000fe20000011604 */
[----:B------:R-:W-:Y:S02]  /*70f0*/  IMAD.MOV.U32 R173, RZ, RZ, R64 ;  /* 0x000000ffffad7224 */ /* 0x000fe400078e0040 */
[----:B------:R2:W-:Y:S01]  /*7100*/  MUFU.EX2 R44, R2 ;  /* 0x00000002002c7308 */ /* 0x0005e20000000800 */
[----:B------:R-:W-:Y:S01]  /*7110*/  HSET2.LE.AND R13, R13, R39, PT ;  /* 0x000000270d0d7233 */ /* 0x000fe20003803000 */
[----:B------:R-:W-:Y:S01]  /*7120*/  IMAD.MOV.U32 R64, RZ, RZ, R105 ;  /* 0x000000ffff407224 */ /* 0x000fe200078e0069 */
[----:B-1----:R-:W-:Y:S01]  /*7130*/  SHF.R.U32.HI R5, RZ, 0x10, R4 ;  /* 0x00000010ff057819 */ /* 0x002fe20000011604 */
[----:B------:R-:W-:-:S02]  /*7140*/  FFMA.FTZ R4, R163, c[0x0][0x23c], -R12 ;  /* 0x00008f00a3047a23 */ /* 0x000fc4000001080c */
[----:B------:R-:W-:Y:S02]  /*7150*/  IMAD.MOV.U32 R163, RZ, RZ, R65 ;  /* 0x000000ffffa37224 */ /* 0x000fe400078e0041 */
[----:B------:R1:W3:Y:S01]  /*7160*/  MUFU.EX2 R183, R4 ;  /* 0x0000000400b77308 */ /* 0x0002e20000000800 */
[----:B------:R-:W-:Y:S01]  /*7170*/  IMAD.MOV.U32 R65, RZ, RZ, R104 ;  /* 0x000000ffff417224 */ /* 0x000fe200078e0068 */
[----:B--2---:R-:W-:-:S04]  /*7180*/  LOP3.LUT R2, R5, 0xff, RZ, 0xc0, !PT ;  /* 0x000000ff05027812 */ /* 0x004fc800078ec0ff */
[----:B------:R-:W-:Y:S01]  /*7190*/  PRMT R5, R2, 0x5410, R3 ;  /* 0x0000541002057816 */ /* 0x000fe20000000003 */
[--C-:B------:R-:W-:Y:S02]  /*71a0*/  HSET2.LE.AND R3, R16, R39.reuse, PT ;  /* 0x0000002710037233 */ /* 0x100fe40003803000 */
[--C-:B------:R-:W-:Y:S02]  /*71b0*/  HSET2.LE.AND R16, R14, R39.reuse, PT ;  /* 0x000000270e107233 */ /* 0x100fe40003803000 */
[--C-:B------:R-:W-:Y:S01]  /*71c0*/  HSET2.LE.AND R14, R5, R39.reuse, PT ;  /* 0x00000027050e7233 */ /* 0x100fe20003803000 */
[----:B------:R-:W-:Y:S01]  /*71d0*/  LOP3.LUT R5, R3, R0, RZ, 0xc0, !PT ;  /* 0x0000000003057212 */ /* 0x000fe200078ec0ff */
[----:B-1----:R-:W-:Y:S01]  /*71e0*/  FFMA.FTZ R4, R165, c[0x0][0x23c], -R12 ;  /* 0x00008f00a5047a23 */ /* 0x002fe2000001080c */
[----:B---3--:R-:W-:Y:S01]  /*71f0*/  F2FP.BF16.PACK_AB R0, R183, R44 ;  /* 0x0000002cb700723e */ /* 0x008fe200000010ff */
[----:B------:R-:W-:Y:S02]  /*7200*/  HSET2.LE.AND R2, R18, R39, PT ;  /* 0x0000002712027233 */ /* 0x000fe40003803000 */
[----:B------:R1:W-:Y:S01]  /*7210*/  MUFU.EX2 R89, R4 ;  /* 0x0000000400597308 */ /* 0x0003e20000000800 */
[----:B------:R-:W-:-:S02]  /*7220*/  PRMT R103, R0, 0x7610, R103 ;  /* 0x0000761000677816 */ /* 0x000fc40000000067 */
[----:B------:R-:W-:Y:S01]  /*7230*/  PRMT R102, R0, 0x7632, R102 ;  /* 0x0000763200667816 */ /* 0x000fe20000000066 */
[----:B-1----:R-:W-:-:S04]  /*7240*/  FFMA.FTZ R4, R166, c[0x0][0x23c], -R12 ;  /* 0x00008f00a6047a23 */ /* 0x002fc8000001080c */
[----:B------:R1:W2:Y:S02]  /*7250*/  MUFU.EX2 R91, R4 ;  /* 0x00000004005b7308 */ /* 0x0002a40000000800 */
[--C-:B-1----:R-:W-:Y:S01]  /*7260*/  FFMA.FTZ R4, R172, c[0x0][0x23c], -R12.reuse ;  /* 0x00008f00ac047a23 */ /* 0x102fe2000001080c */
[----:B--2---:R-:W-:Y:S01]  /*7270*/  F2FP.BF16.PACK_AB R0, R91, R89 ;  /* 0x000000595b00723e */ /* 0x004fe200000010ff */
[----:B------:R-:W-:-:S04]  /*7280*/  FFMA.FTZ R12, R167, c[0x0][0x23c], -R12 ;  /* 0x00008f00a70c7a23 */ /* 0x000fc8000001080c */
[----:B------:R1:W-:Y:S01]  /*7290*/  MUFU.EX2 R134, R4 ;  /* 0x0000000400867308 */ /* 0x0003e20000000800 */
[C---:B------:R-:W-:Y:S02]  /*72a0*/  PRMT R33, R0.reuse, 0x7610, R33 ;  /* 0x0000761000217816 */ /* 0x040fe40000000021 */
[----:B------:R-:W-:Y:S02]  /*72b0*/  PRMT R32, R0, 0x7632, R32 ;  /* 0x0000763200207816 */ /* 0x000fe40000000020 */
[----:B------:R-:W-:-:S03]  /*72c0*/  PRMT R0, R103, 0x5410, R102 ;  /* 0x0000541067007816 */ /* 0x000fc60000000066 */
[----:B------:R-:W2:Y:S01]  /*72d0*/  MUFU.EX2 R135, R12 ;  /* 0x0000000c00877308 */ /* 0x000ea20000000800 */
[----:B------:R-:W-:Y:S02]  /*72e0*/  LOP3.LUT R6, R6, R0, RZ, 0xc0, !PT ;  /* 0x0000000006067212 */ /* 0x000fe400078ec0ff */
[----:B-1----:R-:W-:Y:S02]  /*72f0*/  LOP3.LUT R4, R2, R23, RZ, 0xc0, !PT ;  /* 0x0000001702047212 */ /* 0x002fe400078ec0ff */
[----:B------:R-:W-:-:S04]  /*7300*/  F2FP.BF16.PACK_AB R2, R46, R88 ;  /* 0x000000582e02723e */ /* 0x000fc800000010ff */
[C---:B------:R-:W-:Y:S02]  /*7310*/  PRMT R35, R2.reuse, 0x7632, R35 ;  /* 0x0000763202237816 */ /* 0x040fe40000000023 */
[----:B------:R-:W-:Y:S02]  /*7320*/  PRMT R34, R2, 0x7610, R34 ;  /* 0x0000761002227816 */ /* 0x000fe40000000022 */
[----:B--2---:R-:W-:Y:S02]  /*7330*/  F2FP.BF16.PACK_AB R2, R135, R134 ;  /* 0x000000868702723e */ /* 0x004fe400000010ff */
[----:B------:R-:W-:Y:S02]  /*7340*/  PRMT R0, R34, 0x5410, R35 ;  /* 0x0000541022007816 */ /* 0x000fe40000000023 */
[----:B------:R-:W-:Y:S02]  /*7350*/  PRMT R29, R2, 0x7610, R29 ;  /* 0x00007610021d7816 */ /* 0x000fe4000000001d */
[----:B------:R-:W-:-:S02]  /*7360*/  LOP3.LUT R7, R7, R0, RZ, 0xc0, !PT ;  /* 0x0000000007077212 */ /* 0x000fc400078ec0ff */
[----:B------:R-:W-:Y:S02]  /*7370*/  PRMT R0, R33, 0x5410, R32 ;  /* 0x0000541021007816 */ /* 0x000fe40000000020 */
[----:B------:R-:W-:Y:S02]  /*7380*/  PRMT R28, R2, 0x7632, R28 ;  /* 0x00007632021c7816 */ /* 0x000fe4000000001c */
[----:B------:R-:W-:Y:S01]  /*7390*/  LOP3.LUT R96, R13, R0, RZ, 0xc0, !PT ;  /* 0x000000000d607212 */ /* 0x000fe200078ec0ff */
[----:B------:R1:W2:Y:S01]  /*73a0*/  LDL.LU.S16 R2, [R1] ;  /* 0x0000000001027983 */ /* 0x0002a20000300600 */
        /* <DEDUP_REMOVED lines=8> */
[----:B------:R-:W-:-:S04]  /*7430*/  PRMT R0, R29, 0x5410, R28 ;  /* 0x000054101d007816 */ /* 0x000fc8000000001c */
[----:B------:R-:W-:Y:S02]  /*7440*/  LOP3.LUT R98, R15, R0, RZ, 0xc0, !PT ;  /* 0x000000000f627212 */ /* 0x000fe400078ec0ff */
[----:B------:R-:W3:Y:S01]  /*7450*/  LDSM.16.MT88.4 R12, [R179+0x10800] ;  /* 0x01080000b30c783b */ /* 0x000ee20000004200 */
[----:B------:R-:W-:-:S04]  /*7460*/  PRMT R0, R23, 0x5410, R22 ;  /* 0x0000541017007816 */ /* 0x000fc80000000016 */
[----:B------:R-:W-:Y:S01]  /*7470*/  LOP3.LUT R99, R16, R0, RZ, 0xc0, !PT ;  /* 0x0000000010637212 */ /* 0x000fe200078ec0ff */
[C---:B---3--:R-:W-:Y:S07]  /*7480*/  HMMA.16816.F32.BF16 R24, R8.reuse, R12, R248 ;  /* 0x0000000c0818723c */ /* 0x048fee00000418f8 */
[----:B------:R-:W-:Y:S01]  /*7490*/  IMAD.MOV.U32 R248, RZ, RZ, R90 ;  /* 0x000000fffff87224 */ /* 0x000fe200078e005a */
[----:B------:R-:W-:Y:S01]  /*74a0*/  HMMA.16816.F32.BF16 R16, R8, R14, R244 ;  /* 0x0000000e0810723c */ /* 0x000fe200000418f4 */
[----:B------:R-:W3:Y:S01]  /*74b0*/  LDSM.16.MT88.4 R12, [R177+0xd000] ;  /* 0x00d00000b10c783b */ /* 0x000ee20000004200 */
[----:B------:R-:W-:Y:S01]  /*74c0*/  IMAD.MOV.U32 R250, RZ, RZ, R160 ;  /* 0x000000fffffa7224 */ /* 0x000fe200078e00a0 */
[----:B--2---:R-:W-:-:S02]  /*74d0*/  @!P6 HFMA2.BF16_V2 R2, -RZ.H0_H0, RZ.H0_H0, -R136.H0_H0 ;  /* 0x200000ffff02e231 */ /* 0x004fc40000340988 */
[----:B------:R-:W2:Y:S03]  /*74e0*/  LDSM.16.MT88.4 R8, [R178+0xd000] ;  /* 0x00d00000b208783b */ /* 0x000ea60000004200 */
[C---:B---3--:R-:W-:Y:S01]  /*74f0*/  HMMA.16816.F32.BF16 R104, R4.reuse, R12, R240 ;  /* 0x0000000c0468723c */ /* 0x048fe200000418f0 */
[----:B------:R-:W-:Y:S02]  /*7500*/  IMAD.MOV.U32 R244, RZ, RZ, R56 ;  /* 0x000000fffff47224 */ /* 0x000fe400078e0038 */
[----:B------:R-:W-:Y:S02]  /*7510*/  IMAD.MOV.U32 R246, RZ, RZ, R45 ;  /* 0x000000fffff67224 */ /* 0x000fe400078e002d */
[----:B------:R-:W-:Y:S02]  /*7520*/  IMAD.MOV.U32 R247, RZ, RZ, R91 ;  /* 0x000000fffff77224 */ /* 0x000fe400078e005b */
[----:B------:R-:W-:Y:S01]  /*7530*/  IMAD.MOV.U32 R241, RZ, RZ, R46 ;  /* 0x000000fffff17224 */ /* 0x000fe200078e002e */
[----:B------:R-:W-:Y:S01]  /*7540*/  HMMA.16816.F32.BF16 R36, R4, R14, R220 ;  /* 0x0000000e0424723c */ /* 0x000fe200000418dc */
[----:B------:R-:W3:Y:S01]  /*7550*/  LDSM.16.MT88.4 R12, [R180+0xd000] ;  /* 0x00d00000b40c783b */ /* 0x000ee20000004200 */
[----:B------:R-:W-:-:S02]  /*7560*/  IMAD.MOV.U32 R240, RZ, RZ, R44 ;  /* 0x000000fffff07224 */ /* 0x000fc400078e002c */
[----:B------:R-:W-:Y:S02]  /*7570*/  IMAD.MOV.U32 R242, RZ, RZ, R65 ;  /* 0x000000fffff27224 */ /* 0x000fe400078e0041 */
[----:B------:R-:W-:Y:S02]  /*7580*/  IMAD.MOV.U32 R245, RZ, RZ, R89 ;  /* 0x000000fffff57224 */ /* 0x000fe400078e0059 */
[----:B------:R-:W-:Y:S02]  /*7590*/  IMAD.MOV.U32 R223, RZ, RZ, R88 ;  /* 0x000000ffffdf7224 */ /* 0x000fe400078e0058 */
[----:B------:R-:W-:Y:S02]  /*75a0*/  IMAD.MOV.U32 R221, RZ, RZ, R161 ;  /* 0x000000ffffdd7224 */ /* 0x000fe400078e00a1 */
[----:B------:R-:W-:Y:S01]  /*75b0*/  IMAD.MOV.U32 R220, RZ, RZ, R174 ;  /* 0x000000ffffdc7224 */ /* 0x000fe200078e00ae */
[----:B------:R-:W-:Y:S01]  /*75c0*/  SHF.R.U32.HI R0, RZ, 0x8, R53 ;  /* 0x00000008ff007819 */ /* 0x000fe20000011635 */
[----:B------:R-:W-:Y:S01]  /*75d0*/  @!P5 HFMA2.BF16_V2 R252, -RZ.H0_H0, RZ.H0_H0, -R137.H0_H0 ;  /* 0x200000fffffcd231 */ /* 0x000fe20000340989 */
[----:B------:R-:W-:-:S02]  /*75e0*/  IMAD.MOV.U32 R251, RZ, RZ, R135 ;  /* 0x000000fffffb7224 */ /* 0x000fc400078e0087 */
[----:B------:R-:W-:Y:S01]  /*75f0*/  IMAD.MOV.U32 R249, RZ, RZ, R134 ;  /* 0x000000fffff97224 */ /* 0x000fe200078e0086 */
[C---:B--2---:R-:W-:Y:S08]  /*7600*/  HMMA.16816.F32.BF16 R112, R4.reuse, R8, R120 ;  /* 0x000000080470723c */ /* 0x044ff00000041878 */
[----:B------:R-:W-:Y:S01]  /*7610*/  HMMA.16816.F32.BF16 R40, R4, R10, R80 ;  /* 0x0000000a0428723c */ /* 0x000fe20000041850 */
[----:B------:R-:W2:Y:S01]  /*7620*/  LDSM.16.MT88.4 R8, [R179+0xd000] ;  /* 0x00d00000b308783b */ /* 0x000ea20000004200 */
[----:B------:R-:W4:Y:S01]  /*7630*/  LDC.U8 R243, c[0x0][0x2d8] ;  /* 0x0000b600fff37b82 */ /* 0x000f220000000000 */
[----:B------:R-:W-:-:S05]  /*7640*/  IMAD.MOV.U32 R222, RZ, RZ, R133 ;  /* 0x000000ffffde7224 */ /* 0x000fca00078e0085 */
[----:B---3--:R-:W-:Y:S07]  /*7650*/  HMMA.16816.F32.BF16 R120, R4, R12, R236 ;  /* 0x0000000c0478723c */ /* 0x008fee00000418ec */
[----:B------:R-:W-:Y:S02]  /*7660*/  IMAD.MOV.U32 R236, RZ, RZ, R59 ;  /* 0x000000ffffec7224 */ /* 0x000fe400078e003b */
[----:B------:R-:W-:Y:S02]  /*7670*/  IMAD.MOV.U32 R237, RZ, RZ, R131 ;  /* 0x000000ffffed7224 */ /* 0x000fe400078e0083 */
[----:B------:R-:W-:-:S02]  /*7680*/  IMAD.MOV.U32 R238, RZ, RZ, R47 ;  /* 0x000000ffffee7224 */ /* 0x000fc400078e002f */
[----:B------:R-:W-:Y:S01]  /*7690*/  HMMA.16816.F32.BF16 R44, R4, R14, R216 ;  /* 0x0000000e042c723c */ /* 0x000fe200000418d8 */
[----:B------:R-:W3:Y:S01]  /*76a0*/  LDSM.16.MT88.4 R12, [R177+0xf000] ;  /* 0x00f00000b10c783b */ /* 0x000ee20000004200 */
[----:B------:R-:W-:-:S05]  /*76b0*/  IMAD.MOV.U32 R239, RZ, RZ, R64 ;  /* 0x000000ffffef7224 */ /* 0x000fca00078e0040 */
[----:B------:R-:W-:Y:S02]  /*76c0*/  IMAD.MOV.U32 R218, RZ, RZ, R66 ;  /* 0x000000ffffda7224 */ /* 0x000fe400078e0042 */
[----:B------:R-:W-:Y:S02]  /*76d0*/  IMAD.MOV.U32 R217, RZ, RZ, R67 ;  /* 0x000000ffffd97224 */ /* 0x000fe400078e0043 */
[----:B------:R-:W-:Y:S01]  /*76e0*/  IMAD.MOV.U32 R216, RZ, RZ, R162 ;  /* 0x000000ffffd87224 */ /* 0x000fe200078e00a2 */
[----:B------:R-:W-:Y:S01]  /*76f0*/  LOP3.LUT R0, R0, 0xffff, RZ, 0xc0, !PT ;  /* 0x0000ffff00007812 */ /* 0x000fe200078ec0ff */
[----:B------:R-:W-:Y:S01]  /*7700*/  IMAD.MOV.U32 R219, RZ, RZ, R132 ;  /* 0x000000ffffdb7224 */ /* 0x000fe200078e0084 */
[----:B------:R-:W-:Y:S01]  /*7710*/  @!P5 PRMT R137, R252, 0x5410, RZ ;  /* 0x00005410fc89d816 */ /* 0x000fe200000000ff */
[----:B------:R-:W-:Y:S01]  /*7720*/  LDSM.16.MT88.4 R132, [R179+0xd800] ;  /* 0x00d80000b384783b */ /* 0x000fe20000004200 */
[C---:B--2---:R-:W-:Y:S08]  /*7730*/  HMMA.16816.F32.BF16 R128, R4.reuse, R8, R124 ;  /* 0x000000080480723c */ /* 0x044ff0000004187c */
[C---:B------:R-:W-:Y:S01]  /*7740*/  HMMA.16816.F32.BF16 R56, R4.reuse, R10, R72 ;  /* 0x0000000a0438723c */ /* 0x040fe20000041848 */
[----:B------:R-:W2:Y:S07]  /*7750*/  LDSM.16.MT88.4 R8, [R178+0xf000] ;  /* 0x00f00000b208783b */ /* 0x000eae0000004200 */
[C---:B---3--:R-:W-:Y:S08]  /*7760*/  HMMA.16816.F32.BF16 R64, R4.reuse, R12, R232 ;  /* 0x0000000c0440723c */ /* 0x048ff000000418e8 */
[----:B------:R-:W-:Y:S01]  /*7770*/  HMMA.16816.F32.BF16 R68, R4, R14, R68 ;  /* 0x0000000e0444723c */ /* 0x000fe20000041844 */
[----:B------:R-:W3:Y:S01]  /*7780*/  LDSM.16.MT88.4 R12, [R180+0xf000] ;  /* 0x00f00000b40c783b */ /* 0x000ee20000004200 */
[----:B------:R-:W-:-:S02]  /*7790*/  IMAD.MOV.U32 R232, RZ, RZ, R151 ;  /* 0x000000ffffe87224 */ /* 0x000fc400078e0097 */
[----:B------:R-:W-:Y:S01]  /*77a0*/  IMAD.MOV.U32 R235, RZ, RZ, R149 ;  /* 0x000000ffffeb7224 */ /* 0x000fe200078e0095 */
[----:B----4-:R-:W-:Y:S01]  /*77b0*/  ISETP.GE.U32.AND P5, PT, R243, R0, PT ;  /* 0x00000000f300720c */ /* 0x010fe20003fa6070 */
[----:B------:R-:W-:Y:S01]  /*77c0*/  IMAD.MOV.U32 R233, RZ, RZ, R173 ;  /* 0x000000ffffe97224 */ /* 0x000fe200078e00ad */
[----:B------:R-:W-:Y:S01]  /*77d0*/  LDSM.16.MT88.4 R124, [R180+0xd800] ;  /* 0x00d80000b47c783b */ /* 0x000fe20000004200 */
[----:B------:R-:W-:Y:S01]  /*77e0*/  IMAD.MOV.U32 R234, RZ, RZ, R175 ;  /* 0x000000ffffea7224 */ /* 0x000fe200078e00af */
[C---:B--2---:R-:W-:Y:S08]  /*77f0*/  HMMA.16816.F32.BF16 R72, R4.reuse, R8, R84 ;  /* 0x000000080448723c */ /* 0x044ff00000041854 */
[C---:B------:R-:W-:Y:S01]  /*7800*/  HMMA.16816.F32.BF16 R76, R4.reuse, R10, R76 ;  /* 0x0000000a044c723c */ /* 0x040fe2000004184c */
[----:B------:R-:W2:Y:S07]  /*7810*/  LDSM.16.MT88.4 R8, [R179+0xf000] ;  /* 0x00f00000b308783b */ /* 0x000eae0000004200 */
[C---:B---3--:R-:W-:Y:S07]  /*7820*/  HMMA.16816.F32.BF16 R80, R4.reuse, R12, R228 ;  /* 0x0000000c0450723c */ /* 0x048fee00000418e4 */
[----:B------:R-:W-:Y:S01]  /*7830*/  IMAD.MOV.U32 R231, RZ, RZ, R163 ;  /* 0x000000ffffe77224 */ /* 0x000fe200078e00a3 */
[----:B------:R-:W-:Y:S01]  /*7840*/  HMMA.16816.F32.BF16 R84, R4, R14, R212 ;  /* 0x0000000e0454723c */ /* 0x000fe200000418d4 */
[----:B------:R-:W3:Y:S01]  /*7850*/  LDSM.16.MT88.4 R12, [R177+0x11000] ;  /* 0x01100000b10c783b */ /* 0x000ee20000004200 */
[----:B------:R-:W-:-:S02]  /*7860*/  IMAD.MOV.U32 R230, RZ, RZ, R150 ;  /* 0x000000ffffe67224 */ /* 0x000fc400078e0096 */
[----:B------:R-:W-:-:S04]  /*7870*/  IMAD.MOV.U32 R229, RZ, RZ, R148 ;  /* 0x000000ffffe57224 */ /* 0x000fc800078e0094 */
[C---:B--2---:R-:W-:Y:S08]  /*7880*/  HMMA.16816.F32.BF16 R88, R4.reuse, R8, R116 ;  /* 0x000000080458723c */ /* 0x044ff00000041874 */
[C---:B------:R-:W-:Y:S01]  /*7890*/  HMMA.16816.F32.BF16 R92, R4.reuse, R10, R92 ;  /* 0x0000000a045c723c */ /* 0x040fe2000004185c */
[----:B------:R-:W2:Y:S07]  /*78a0*/  LDSM.16.MT88.4 R8, [R178+0x11000] ;  /* 0x01100000b208783b */ /* 0x000eae0000004200 */
[C---:B---3--:R-:W-:Y:S08]  /*78b0*/  HMMA.16816.F32.BF16 R148, R4.reuse, R12, R224 ;  /* 0x0000000c0494723c */ /* 0x048ff000000418e0 */
[----:B------:R-:W-:Y:S01]  /*78c0*/  HMMA.16816.F32.BF16 R160, R4, R14, R208 ;  /* 0x0000000e04a0723c */ /* 0x000fe200000418d0 */
[----:B------:R-:W3:Y:S07]  /*78d0*/  LDSM.16.MT88.4 R12, [R180+0x11000] ;  /* 0x01100000b40c783b */ /* 0x000eee0000004200 */
[----:B------:R-:W-:Y:S01]  /*78e0*/  HMMA.16816.F32.BF16 R128, R96, R132, R128 ;  /* 0x000000846080723c */ /* 0x000fe20000041880 */
[----:B------:R-:W-:Y:S01]  /*78f0*/  IMAD.MOV.U32 R228, RZ, RZ, R229 ;  /* 0x000000ffffe47224 */ /* 0x000fe200078e00e5 */
[----:B------:R-:W-:Y:S06]  /*7900*/  LDSM.16.MT88.4 R116, [R178+0xd800] ;  /* 0x00d80000b274783b */ /* 0x000fec0000004200 */
[C---:B--2---:R-:W-:Y:S08]  /*7910*/  HMMA.16816.F32.BF16 R164, R4.reuse, R8, R108 ;  /* 0x0000000804a4723c */ /* 0x044ff0000004186c */
[C---:B------:R-:W-:Y:S01]  /*7920*/  HMMA.16816.F32.BF16 R168, R4.reuse, R10, R168 ;  /* 0x0000000a04a8723c */ /* 0x040fe200000418a8 */
[----:B------:R-:W2:Y:S07]  /*7930*/  LDSM.16.MT88.4 R8, [R179+0x11000] ;  /* 0x01100000b308783b */ /* 0x000eae0000004200 */
[C---:B---3--:R-:W-:Y:S08]  /*7940*/  HMMA.16816.F32.BF16 R204, R4.reuse, R12, R204 ;  /* 0x0000000c04cc723c */ /* 0x048ff000000418cc */
[----:B------:R-:W-:Y:S08]  /*7950*/  HMMA.16816.F32.BF16 R172, R4, R14, R48 ;  /* 0x0000000e04ac723c */ /* 0x000ff00000041830 */
[----:B------:R-:W-:Y:S01]  /*7960*/  HMMA.16816.F32.BF16 R132, R96, R134, R56 ;  /* 0x000000866084723c */ /* 0x000fe20000041838 */
[----:B------:R-:W-:Y:S01]  /*7970*/  IMAD.MOV.U32 R229, RZ, RZ, R230 ;  /* 0x000000ffffe57224 */ /* 0x000fe200078e00e6 */
[----:B------:R-:W-:Y:S06]  /*7980*/  LDSM.16.MT88.4 R108, [R177+0xd800] ;  /* 0x00d80000b16c783b */ /* 0x000fec0000004200 */
[C---:B--2---:R-:W-:Y:S01]  /*7990*/  HMMA.16816.F32.BF16 R24, R4.reuse, R8, R24 ;  /* 0x000000080418723c */ /* 0x044fe20000041818 */
[----:B------:R-:W-:Y:S07]  /*79a0*/  LDSM.16.MT88.4 R48, [R178+0xf800] ;  /* 0x00f80000b230783b */ /* 0x000fee0000004200 */
[----:B------:R-:W-:Y:S07]  /*79b0*/  HMMA.16816.F32.BF16 R16, R4, R10, R16 ;  /* 0x0000000a0410723c */ /* 0x000fee0000041810 */
[----:B------:R-:W-:-:S04]  /*79c0*/  PRMT R7, R2, 0x7610, R7 ;  /* 0x0000761002077816 */ /* 0x000fc80000000007 */
[----:B------:R-:W-:Y:S02]  /*79d0*/  @!P6 PRMT R136, R7, 0x5410, RZ ;  /* 0x000054100788e816 */ /* 0x000fe400000000ff */
[----:B------:R1:W2:Y:S02]  /*79e0*/  LDL.LU.S16 R7, [R1+0x4] ;  /* 0x0000040001077983 */ /* 0x0002a40000300600 */
[----:B--2---:R-:W-:-:S05]  /*79f0*/  @!P3 HFMA2.BF16_V2 R7, -RZ.H0_H0, RZ.H0_H0, -R103.H0_H0 ;  /* 0x200000ffff07b231 */ /* 0x004fca0000340967 */
[----:B------:R-:W-:Y:S02]  /*7a00*/  PRMT R6, R7, 0x7610, R6 ;  /* 0x0000761007067816 */ /* 0x000fe40000000006 */
[----:B------:R1:W2:Y:S02]  /*7a10*/  LDL.LU.S16 R7, [R1+0x8] ;  /* 0x0000080001077983 */ /* 0x0002a40000300600 */
[----:B--2---:R-:W-:-:S05]  /*7a20*/  @!P5 HFMA2.BF16_V2 R7, -RZ.H0_H0, RZ.H0_H0, -R102.H0_H0 ;  /* 0x200000ffff07d231 */ /* 0x004fca0000340966 */
[----:B------:R-:W-:-:S04]  /*7a30*/  PRMT R5, R7, 0x7610, R5 ;  /* 0x0000761007057816 */ /* 0x000fc80000000005 */
[----:B------:R-:W-:Y:S02]  /*7a40*/  @!P5 PRMT R102, R5, 0x5410, RZ ;  /* 0x000054100566d816 */ /* 0x000fe400000000ff */
[----:B------:R1:W2:Y:S01]  /*7a50*/  LDL.LU.S16 R5, [R1+0xc] ;  /* 0x00000c0001057983 */ /* 0x0002a20000300600 */
[----:B------:R-:W-:Y:S01]  /*7a60*/  LOP3.LUT R4, R61, 0xff, RZ, 0xc0, !PT ;  /* 0x000000ff3d047812 */ /* 0x000fe200078ec0ff */
[----:B--2---:R-:W-:-:S05]  /*7a70*/  @!P1 HFMA2.BF16_V2 R5, -RZ.H0_H0, RZ.H0_H0, -R35.H0_H0 ;  /* 0x200000ffff059231 */ /* 0x004fca0000340923 */
[----:B------:R-:W-:-:S04]  /*7a80*/  PRMT R59, R5, 0x7610, R59 ;  /* 0x00007610053b7816 */ /* 0x000fc8000000003b */
[----:B------:R-:W-:Y:S02]  /*7a90*/  @!P1 PRMT R35, R59, 0x5410, RZ ;  /* 0x000054103b239816 */ /* 0x000fe400000000ff */
[----:B------:R1:W2:Y:S01]  /*7aa0*/  LDL.LU.S16 R59, [R1+0x10] ;  /* 0x00001000013b7983 */ /* 0x0002a20000300600 */
[----:B------:R-:W-:Y:S01]  /*7ab0*/  ISETP.GE.U32.AND P6, PT, R243, R4, PT ;  /* 0x00000004f300720c */ /* 0x000fe20003fc6070 */
[----:B------:R-:W-:-:S05]  /*7ac0*/  IMAD.WIDE.U32 R2, R55, -0x2daee0ad, RZ ;  /* 0xd2511f5337027825 */ /* 0x000fca00078e00ff */
[----:B------:R-:W-:-:S04]  /*7ad0*/  LOP3.LUT R0, R3, UR5, R54, 0x96, !PT ;  /* 0x0000000503007c12 */ /* 0x000fc8000f8e9636 */
[----:B------:R-:W-:-:S04]  /*7ae0*/  LOP3.LUT R4, R0, 0xffff, RZ, 0xc0, !PT ;  /* 0x0000ffff00047812 */ /* 0x000fc800078ec0ff */
[----:B------:R-:W-:Y:S01]  /*7af0*/  SHF.R.U32.HI R4, RZ, 0x8, R4 ;  /* 0x00000008ff047819 */ /* 0x000fe20000011604 */
[----:B--2---:R-:W-:-:S05]  /*7b00*/  @!P6 HFMA2.BF16_V2 R59, -RZ.H0_H0, RZ.H0_H0, -R34.H0_H0 ;  /* 0x200000ffff3be231 */ /* 0x004fca0000340922 */
[----:B------:R-:W-:Y:S02]  /*7b10*/  PRMT R58, R59, 0x7610, R58 ;  /* 0x000076103b3a7816 */ /* 0x000fe4000000003a */
[----:B------:R1:W2:Y:S01]  /*7b20*/  LDL.LU.S16 R59, [R1+0x18] ;  /* 0x00001800013b7983 */ /* 0x0002a20000300600 */
[----:B------:R-:W-:Y:S02]  /*7b30*/  LOP3.LUT R4, R4, 0xffff, RZ, 0xc0, !PT ;  /* 0x0000ffff04047812 */ /* 0x000fe400078ec0ff */
[----:B------:R-:W-:Y:S02]  /*7b40*/  @!P3 PRMT R103, R6, 0x5410, RZ ;  /* 0x000054100667b816 */ /* 0x000fe400000000ff */
[----:B------:R-:W-:Y:S02]  /*7b50*/  ISETP.GE.U32.AND P3, PT, R243, R4, PT ;  /* 0x00000004f300720c */ /* 0x000fe40003f66070 */
[----:B------:R-:W-:-:S04]  /*7b60*/  LOP3.LUT R4, R0, 0xff, RZ, 0xc0, !PT ;  /* 0x000000ff00047812 */ /* 0x000fc800078ec0ff */
[----:B------:R-:W-:Y:S11]  /*7b70*/  ISETP.GE.U32.AND P5, PT, R243, R4, PT ;  /* 0x00000004f300720c */ /* 0x000ff60003fa6070 */
[----:B------:R-:W-:Y:S02]  /*7b80*/  @!UPT UIADD3 URZ, URZ, URZ, URZ ;  /* 0x0000003f3f3ff290 */ /* 0x000fe4000fffe03f */
[----:B--2---:R-:W-:-:S05]  /*7b90*/  @!P5 HFMA2.BF16_V2 R59, -RZ.H0_H0, RZ.H0_H0, -R33.H0_H0 ;  /* 0x200000ffff3bd231 */ /* 0x004fca0000340921 */
[----:B------:R-:W-:Y:S02]  /*7ba0*/  PRMT R57, R59, 0x7610, R57 ;  /* 0x000076103b397816 */ /* 0x000fe40000000039 */
[----:B------:R1:W2:Y:S01]  /*7bb0*/  LDL.LU.S16 R59, [R1+0x14] ;  /* 0x00001400013b7983 */ /* 0x0002a20000300600 */
[----:B------:R-:W-:-:S04]  /*7bc0*/  SHF.R.U32.HI R4, RZ, 0x18, R0 ;  /* 0x00000018ff047819 */ /* 0x000fc80000011600 */
[----:B------:R-:W-:Y:S02]  /*7bd0*/  ISETP.GE.U32.AND P1, PT, R243, R4, PT ;  /* 0x00000004f300720c */ /* 0x000fe40003f26070 */
[----:B------:R-:W-:Y:S01]  /*7be0*/  SHF.R.U32.HI R0, RZ, 0x10, R0 ;  /* 0x00000010ff007819 */ /* 0x000fe20000011600 */
[----:B--2---:R-:W-:-:S05]  /*7bf0*/  @!P3 HFMA2.BF16_V2 R59, -RZ.H0_H0, RZ.H0_H0, -R32.H0_H0 ;  /* 0x200000ffff3bb231 */ /* 0x004fca0000340920 */
[----:B------:R-:W-:-:S04]  /*7c00*/  PRMT R4, R59, 0x7610, R4 ;  /* 0x000076103b047816 */ /* 0x000fc80000000004 */
[----:B------:R-:W-:Y:S02]  /*7c10*/  @!P3 PRMT R32, R4, 0x5410, RZ ;  /* 0x000054100420b816 */ /* 0x000fe400000000ff */
[----:B------:R1:W2:Y:S04]  /*7c20*/  LDL.LU.S16 R4, [R1+0x1c] ;  /* 0x00001c0001047983 */ /* 0x0002a80000300600 */
[----:B------:R1:W3:Y:S01]  /*7c30*/  LDL.LU.S16 R61, [R1+0x20] ;  /* 0x00002000013d7983 */ /* 0x0002e20000300600 */
[----:B------:R-:W-:Y:S02]  /*7c40*/  LOP3.LUT R0, R0, 0xff, RZ, 0xc0, !PT ;  /* 0x000000ff00007812 */ /* 0x000fe400078ec0ff */
[----:B------:R-:W-:Y:S02]  /*7c50*/  @!P6 PRMT R34, R58, 0x5410, RZ ;  /* 0x000054103a22e816 */ /* 0x000fe400000000ff */
[----:B------:R-:W-:-:S02]  /*7c60*/  ISETP.GE.U32.AND P6, PT, R243, R0, PT ;  /* 0x00000000f300720c */ /* 0x000fc40003fc6070 */
[----:B------:R-:W-:-:S04]  /*7c70*/  LOP3.LUT R0, R52, 0xffff, RZ, 0xc0, !PT ;  /* 0x0000ffff34007812 */ /* 0x000fc800078ec0ff */
[----:B------:R-:W-:-:S07]  /*7c80*/  SHF.R.U32.HI R0, RZ, 0x8, R0 ;  /* 0x00000008ff007819 */ /* 0x000fce0000011600 */
[----:B---3--:R-:W-:-:S05]  /*7c90*/  @!P6 HFMA2.BF16_V2 R61, -RZ.H0_H0, RZ.H0_H0, -R30.H0_H0 ;  /* 0x200000ffff3de231 */ /* 0x008fca000034091e */
[----:B------:R-:W-:-:S04]  /*7ca0*/  PRMT R55, R61, 0x7610, R55 ;  /* 0x000076103d377816 */ /* 0x000fc80000000037 */
[----:B------:R-:W-:Y:S02]  /*7cb0*/  @!P6 PRMT R30, R55, 0x5410, RZ ;  /* 0x00005410371ee816 */ /* 0x000fe400000000ff */
[----:B------:R1:W3:Y:S01]  /*7cc0*/  LDL.LU.S16 R55, [R1+0x24] ;  /* 0x0000240001377983 */ /* 0x0002e20000300600 */
[----:B--2---:R-:W-:Y:S01]  /*7cd0*/  @!P1 HFMA2.BF16_V2 R4, -RZ.H0_H0, RZ.H0_H0, -R31.H0_H0 ;  /* 0x200000ffff049231 */ /* 0x004fe2000034091f */
[----:B------:R-:W-:Y:S02]  /*7ce0*/  LOP3.LUT R0, R0, 0xffff, RZ, 0xc0, !PT ;  /* 0x0000ffff00007812 */ /* 0x000fe400078ec0ff */
[----:B------:R-:W-:Y:S02]  /*7cf0*/  @!P5 PRMT R33, R57, 0x5410, RZ ;  /* 0x000054103921d816 */ /* 0x000fe400000000ff */
[----:B------:R-:W-:Y:S02]  /*7d00*/  PRMT R56, R4, 0x7610, R56 ;  /* 0x0000761004387816 */ /* 0x000fe40000000038 */
[----:B------:R-:W-:-:S02]  /*7d10*/  ISETP.GE.U32.AND P5, PT, R243, R0, PT ;  /* 0x00000000f300720c */ /* 0x000fc40003fa6070 */
[----:B------:R-:W-:Y:S02]  /*7d20*/  LOP3.LUT R4, R52, 0xff, RZ, 0xc0, !PT ;  /* 0x000000ff34047812 */ /* 0x000fe400078ec0ff */
[--C-:B------:R-:W-:Y:S02]  /*7d30*/  SHF.R.U32.HI R0, RZ, 0x18, R52.reuse ;  /* 0x00000018ff007819 */ /* 0x100fe40000011634 */
[----:B------:R-:W-:Y:S02]  /*7d40*/  @!P1 PRMT R31, R56, 0x5410, RZ ;  /* 0x00005410381f9816 */ /* 0x000fe400000000ff */
[C---:B------:R-:W-:Y:S01]  /*7d50*/  ISETP.GE.U32.AND P3, PT, R243.reuse, R4, PT ;  /* 0x00000004f300720c */ /* 0x040fe20003f66070 */
[----:B------:R-:W-:Y:S01]  /*7d60*/  IMAD.MOV.U32 R230, RZ, RZ, R231 ;  /* 0x000000ffffe67224 */ /* 0x000fe200078e00e7 */
[----:B------:R-:W-:Y:S01]  /*7d70*/  ISETP.GE.U32.AND P1, PT, R243, R0, PT ;  /* 0x00000000f300720c */ /* 0x000fe20003f26070 */
[----:B------:R-:W-:Y:S01]  /*7d80*/  IMAD.MOV.U32 R215, RZ, RZ, R229 ;  /* 0x000000ffffd77224 */ /* 0x000fe200078e00e5 */
[----:B------:R-:W-:Y:S01]  /*7d90*/  SHF.R.U32.HI R0, RZ, 0x10, R52 ;  /* 0x00000010ff007819 */ /* 0x000fe20000011634 */
[----:B------:R-:W2:Y:S03]  /*7da0*/  LDSM.16.MT88.4 R56, [R180+0xf800] ;  /* 0x00f80000b438783b */ /* 0x000ea60000004200 */
[----:B------:R-:W-:-:S04]  /*7db0*/  LOP3.LUT R0, R0, 0xff, RZ, 0xc0, !PT ;  /* 0x000000ff00007812 */ /* 0x000fc800078ec0ff */
[----:B------:R-:W-:Y:S02]  /*7dc0*/  ISETP.GE.U32.AND P6, PT, R243, R0, PT ;  /* 0x00000000f300720c */ /* 0x000fe40003fc6070 */
[----:B------:R-:W-:-:S04]  /*7dd0*/  LOP3.LUT R0, R60, 0xffff, RZ, 0xc0, !PT ;  /* 0x0000ffff3c007812 */ /* 0x000fc800078ec0ff */
[----:B------:R-:W-:-:S04]  /*7de0*/  SHF.R.U32.HI R0, RZ, 0x8, R0 ;  /* 0x00000008ff007819 */ /* 0x000fc80000011600 */
[----:B------:R-:W-:Y:S01]  /*7df0*/  LOP3.LUT R0, R0, 0xffff, RZ, 0xc0, !PT ;  /* 0x0000ffff00007812 */ /* 0x000fe200078ec0ff */
[----:B---3--:R-:W-:-:S05]  /*7e00*/  @!P3 HFMA2.BF16_V2 R55, -RZ.H0_H0, RZ.H0_H0, -R146.H0_H0 ;  /* 0x200000ffff37b231 */ /* 0x008fca0000340992 */
[----:B------:R-:W-:Y:S02]  /*7e10*/  PRMT R54, R55, 0x7610, R54 ;  /* 0x0000761037367816 */ /* 0x000fe40000000036 */
[----:B------:R1:W3:Y:S02]  /*7e20*/  LDL.LU.S16 R55, [R1+0x2c] ;  /* 0x00002c0001377983 */ /* 0x0002e40000300600 */
[----:B------:R-:W-:Y:S02]  /*7e30*/  @!P3 PRMT R146, R54, 0x5410, RZ ;  /* 0x000054103692b816 */ /* 0x000fe400000000ff */
[----:B------:R-:W-:Y:S02]  /*7e40*/  ISETP.GE.U32.AND P3, PT, R243, R0, PT ;  /* 0x00000000f300720c */ /* 0x000fe40003f66070 */
[----:B------:R1:W4:Y:S04]  /*7e50*/  LDL.LU.S16 R0, [R1+0x28] ;  /* 0x0000280001007983 */ /* 0x0003280000300600 */
[----:B------:R1:W2:Y:S01]  /*7e60*/  LDL.LU.S16 R61, [R1+0x30] ;  /* 0x00003000013d7983 */ /* 0x0002a20000300600 */
[----:B------:R-:W-:Y:S01]  /*7e70*/  LOP3.LUT R7, R20, 0xffff, RZ, 0xc0, !PT ;  /* 0x0000ffff14077812 */ /* 0x000fe200078ec0ff */
[----:B--2---:R-:W-:-:S05]  /*7e80*/  @!P1 HFMA2.BF16_V2 R61, -RZ.H0_H0, RZ.H0_H0, -R145.H0_H0 ;  /* 0x200000ffff3d9231 */ /* 0x004fca0000340991 */
[----:B------:R-:W-:-:S04]  /*7e90*/  PRMT R21, R61, 0x7610, R21 ;  /* 0x000076103d157816 */ /* 0x000fc80000000015 */
[----:B------:R-:W-:Y:S02]  /*7ea0*/  @!P1 PRMT R145, R21, 0x5410, RZ ;  /* 0x0000541015919816 */ /* 0x000fe400000000ff */
[----:B------:R1:W2:Y:S01]  /*7eb0*/  LDL.LU.S16 R21, [R1+0x34] ;  /* 0x0000340001157983 */ /* 0x0002a20000300600 */
[----:B---3--:R-:W-:Y:S02]  /*7ec0*/  @!P5 HFMA2.BF16_V2 R55, -RZ.H0_H0, RZ.H0_H0, -R144.H0_H0 ;  /* 0x200000ffff37d231 */ /* 0x008fe40000340990 */
[----:B----4-:R-:W-:-:S03]  /*7ed0*/  @!P6 HFMA2.BF16_V2 R0, -RZ.H0_H0, RZ.H0_H0, -R147.H0_H0 ;  /* 0x200000ffff00e231 */ /* 0x010fc60000340993 */
[----:B------:R-:W-:Y:S02]  /*7ee0*/  PRMT R53, R55, 0x7610, R53 ;  /* 0x0000761037357816 */ /* 0x000fe40000000035 */
[----:B------:R-:W-:Y:S02]  /*7ef0*/  PRMT R52, R0, 0x7610, R52 ;  /* 0x0000761000347816 */ /* 0x000fe40000000034 */
[----:B------:R-:W-:Y:S02]  /*7f00*/  LOP3.LUT R0, R60, 0xff, RZ, 0xc0, !PT ;  /* 0x000000ff3c007812 */ /* 0x000fe400078ec0ff */
[----:B------:R-:W-:Y:S02]  /*7f10*/  @!P5 PRMT R144, R53, 0x5410, RZ ;  /* 0x000054103590d816 */ /* 0x000fe400000000ff */
[----:B------:R-:W-:Y:S02]  /*7f20*/  ISETP.GE.U32.AND P5, PT, R243, R0, PT ;  /* 0x00000000f300720c */ /* 0x000fe40003fa6070 */
[----:B------:R-:W-:-:S02]  /*7f30*/  SHF.R.U32.HI R0, RZ, 0x18, R60 ;  /* 0x00000018ff007819 */ /* 0x000fc4000001163c */
[----:B------:R-:W-:Y:S02]  /*7f40*/  @!P6 PRMT R147, R52, 0x5410, RZ ;  /* 0x000054103493e816 */ /* 0x000fe400000000ff */
[----:B------:R-:W-:Y:S02]  /*7f50*/  ISETP.GE.U32.AND P6, PT, R243, R0, PT ;  /* 0x00000000f300720c */ /* 0x000fe40003fc6070 */
[----:B------:R-:W-:-:S04]  /*7f60*/  SHF.R.U32.HI R0, RZ, 0x10, R60 ;  /* 0x00000010ff007819 */ /* 0x000fc8000001163c */
[----:B------:R-:W-:-:S04]  /*7f70*/  LOP3.LUT R0, R0, 0xff, RZ, 0xc0, !PT ;  /* 0x000000ff00007812 */ /* 0x000fc800078ec0ff */
[----:B------:R-:W-:Y:S02]  /*7f80*/  ISETP.GE.U32.AND P1, PT, R243, R0, PT ;  /* 0x00000000f300720c */ /* 0x000fe40003f26070 */
[----:B------:R1:W3:Y:S01]  /*7f90*/  LDL.LU.S16 R0, [R1+0x38] ;  /* 0x0000380001007983 */ /* 0x0002e20000300600 */
[----:B------:R-:W-:Y:S02]  /*7fa0*/  LOP3.LUT R6, R20, 0xff, RZ, 0xc0, !PT ;  /* 0x000000ff14067812 */ /* 0x000fe400078ec0ff */
[--C-:B------:R-:W-:Y:S02]  /*7fb0*/  SHF.R.U32.HI R8, RZ, 0x10, R20.reuse ;  /* 0x00000010ff087819 */ /* 0x100fe40000011614 */
[----:B------:R-:W-:Y:S01]  /*7fc0*/  SHF.R.U32.HI R5, RZ, 0x18, R20 ;  /* 0x00000018ff057819 */ /* 0x000fe20000011614 */
[----:B--2---:R-:W-:-:S05]  /*7fd0*/  @!P5 HFMA2.BF16_V2 R21, -RZ.H0_H0, RZ.H0_H0, -R152.H0_H0 ;  /* 0x200000ffff15d231 */ /* 0x004fca0000340998 */
[----:B------:R-:W-:-:S04]  /*7fe0*/  PRMT R20, R21, 0x7610, R20 ;  /* 0x0000761015147816 */ /* 0x000fc80000000014 */
[----:B------:R-:W-:Y:S02]  /*7ff0*/  @!P5 PRMT R152, R20, 0x5410, RZ ;  /* 0x000054101498d816 */ /* 0x000fe400000000ff */
[----:B------:R1:W2:Y:S01]  /*8000*/  LDL.LU.S16 R20, [R1+0x40] ;  /* 0x0000400001147983 */ /* 0x0002a20000300600 */
[----:B---3--:R-:W-:-:S05]  /*8010*/  @!P3 HFMA2.BF16_V2 R0, -RZ.H0_H0, RZ.H0_H0, -R153.H0_H0 ;  /* 0x200000ffff00b231 */ /* 0x008fca0000340999 */
[----:B------:R-:W-:Y:S02]  /*8020*/  PRMT R15, R0, 0x7610, R15 ;  /* 0x00007610000f7816 */ /* 0x000fe4000000000f */
[----:B------:R-:W-:-:S04]  /*8030*/  LOP3.LUT R0, R62, 0xff, RZ, 0xc0, !PT ;  /* 0x000000ff3e007812 */ /* 0x000fc800078ec0ff */
[----:B------:R-:W-:Y:S02]  /*8040*/  ISETP.GE.U32.AND P5, PT, R243, R0, PT ;  /* 0x00000000f300720c */ /* 0x000fe40003fa6070 */
[----:B------:R-:W-:-:S04]  /*8050*/  SHF.R.U32.HI R0, RZ, 0x8, R63 ;  /* 0x00000008ff007819 */ /* 0x000fc8000001163f */
[----:B------:R-:W-:Y:S02]  /*8060*/  LOP3.LUT R0, R0, 0xffff, RZ, 0xc0, !PT ;  /* 0x0000ffff00007812 */ /* 0x000fe400078ec0ff */
[----:B------:R-:W-:Y:S02]  /*8070*/  @!P3 PRMT R153, R15, 0x5410, RZ ;  /* 0x000054100f99b816 */ /* 0x000fe400000000ff */
[----:B------:R1:W3:Y:S01]  /*8080*/  LDL.LU.S16 R15, [R1+0x3c] ;  /* 0x00003c00010f7983 */ /* 0x0002e20000300600 */
[----:B--2---:R-:W-:-:S05]  /*8090*/  @!P1 HFMA2.BF16_V2 R20, -RZ.H0_H0, RZ.H0_H0, -R157.H0_H0 ;  /* 0x200000ffff149231 */ /* 0x004fca000034099d */
[----:B------:R-:W-:-:S04]  /*80a0*/  PRMT R14, R20, 0x7610, R14 ;  /* 0x00007610140e7816 */ /* 0x000fc8000000000e */
[----:B------:R-:W-:Y:S02]  /*80b0*/  @!P1 PRMT R157, R14, 0x5410, RZ ;  /* 0x000054100e9d9816 */ /* 0x000fe400000000ff */
[----:B------:R-:W-:Y:S02]  /*80c0*/  ISETP.GE.U32.AND P1, PT, R243, R0, PT ;  /* 0x00000000f300720c */ /* 0x000fe40003f26070 */
[----:B------:R1:W2:Y:S01]  /*80d0*/  LDL.LU.S16 R0, [R1+0x44] ;  /* 0x0000440001007983 */ /* 0x0002a20000300600 */
[----:B------:R-:W-:Y:S02]  /*80e0*/  IMAD.MOV.U32 R231, RZ, RZ, R232 ;  /* 0x000000ffffe77224 */ /* 0x000fe400078e00e8 */
[----:B------:R-:W-:Y:S02]  /*80f0*/  IMAD.MOV.U32 R232, RZ, RZ, R233 ;  /* 0x000000ffffe87224 */ /* 0x000fe400078e00e9 */
[----:B------:R-:W-:Y:S02]  /*8100*/  IMAD.MOV.U32 R233, RZ, RZ, R235 ;  /* 0x000000ffffe97224 */ /* 0x000fe400078e00eb */
        /* <DEDUP_REMOVED lines=9> */
[----:B--2---:R-:W-:-:S05]  /*81a0*/  @!P4 HFMA2.BF16_V2 R0, -RZ.H0_H0, RZ.H0_H0, -R156.H0_H0 ;  /* 0x200000ffff00c231 */ /* 0x004fca000034099c */
[----:B------:R-:W-:-:S04]  /*81b0*/  PRMT R13, R0, 0x7610, R13 ;  /* 0x00007610000d7816 */ /* 0x000fc8000000000d */
[----:B------:R-:W-:Y:S02]  /*81c0*/  @!P4 PRMT R156, R13, 0x5410, RZ ;  /* 0x000054100d9cc816 */ /* 0x000fe400000000ff */
[----:B------:R1:W2:Y:S02]  /*81d0*/  LDL.LU.S16 R13, [R1+0x48] ;  /* 0x00004800010d7983 */ /* 0x0002a40000300600 */
[----:B--2---:R-:W-:-:S05]  /*81e0*/  @!P1 HFMA2.BF16_V2 R13, -RZ.H0_H0, RZ.H0_H0, -R154.H0_H0 ;  /* 0x200000ffff0d9231 */ /* 0x004fca000034099a */
[----:B------:R-:W-:Y:S02]  /*81f0*/  PRMT R12, R13, 0x7610, R12 ;  /* 0x000076100d0c7816 */ /* 0x000fe4000000000c */
[----:B------:R1:W2:Y:S02]  /*8200*/  LDL.LU.S16 R13, [R1+0x54] ;  /* 0x00005400010d7983 */ /* 0x0002a40000300600 */
[----:B------:R-:W-:Y:S02]  /*8210*/  @!P1 PRMT R154, R12, 0x5410, RZ ;  /* 0x000054100c9a9816 */ /* 0x000fe400000000ff */
[----:B------:R1:W4:Y:S01]  /*8220*/  LDL.LU.S16 R12, [R1+0x50] ;  /* 0x00005000010c7983 */ /* 0x0003220000300600 */
[----:B------:R-:W-:Y:S02]  /*8230*/  ISETP.GE.U32.AND P3, PT, R243, R6, PT ;  /* 0x00000006f300720c */ /* 0x000fe40003f66070 */
[----:B------:R-:W-:Y:S01]  /*8240*/  SHF.R.U32.HI R0, RZ, 0x8, R7 ;  /* 0x00000008ff007819 */ /* 0x000fe20000011607 */
[----:B----4-:R-:W-:-:S05]  /*8250*/  @!P2 HFMA2.BF16_V2 R12, -RZ.H0_H0, RZ.H0_H0, -R158.H0_H0 ;  /* 0x200000ffff0ca231 */ /* 0x010fca000034099e */
[----:B------:R-:W-:Y:S02]  /*8260*/  PRMT R10, R12, 0x7610, R10 ;  /* 0x000076100c0a7816 */ /* 0x000fe4000000000a */
[----:B------:R1:W4:Y:S01]  /*8270*/  LDL.LU.S16 R12, [R1+0x4c] ;  /* 0x00004c00010c7983 */ /* 0x0003220000300600 */
[----:B------:R-:W-:-:S04]  /*8280*/  LOP3.LUT R0, R0, 0xffff, RZ, 0xc0, !PT ;  /* 0x0000ffff00007812 */ /* 0x000fc800078ec0ff */
[C---:B------:R-:W-:Y:S02]  /*8290*/  ISETP.GE.U32.AND P4, PT, R243.reuse, R0, PT ;  /* 0x00000000f300720c */ /* 0x040fe40003f86070 */
[----:B------:R-:W-:Y:S01]  /*82a0*/  LOP3.LUT R0, R8, 0xff, RZ, 0xc0, !PT ;  /* 0x000000ff08007812 */ /* 0x000fe200078ec0ff */
[----:B------:R-:W-:Y:S02]  /*82b0*/  IMAD.MOV.U32 R229, RZ, RZ, R232 ;  /* 0x000000ffffe57224 */ /* 0x000fe400078e00e8 */
[----:B------:R-:W-:Y:S01]  /*82c0*/  IMAD.MOV.U32 R232, RZ, RZ, R219 ;  /* 0x000000ffffe87224 */ /* 0x000fe200078e00db */
[----:B------:R-:W-:Y:S01]  /*82d0*/  ISETP.GE.U32.AND P1, PT, R243, R0, PT ;  /* 0x00000000f300720c */ /* 0x000fe20003f26070 */
        /* <DEDUP_REMOVED lines=10> */
[----:B------:R-:W-:Y:S02]  /*8380*/  IMAD.MOV.U32 R244, RZ, RZ, R182 ;  /* 0x000000fffff47224 */ /* 0x000fe400078e00b6 */
[----:B------:R-:W-:Y:S02]  /*8390*/  IMAD.MOV.U32 R231, RZ, RZ, R218 ;  /* 0x000000ffffe77224 */ /* 0x000fe400078e00da */
[----:B------:R-:W-:Y:S01]  /*83a0*/  IMAD.MOV.U32 R217, RZ, RZ, R181 ;  /* 0x000000ffffd97224 */ /* 0x000fe200078e00b5 */
[----:B------:R-:W-:Y:S01]  /*83b0*/  @!P2 PRMT R158, R10, 0x5410, RZ ;  /* 0x000054100a9ea816 */ /* 0x000fe200000000ff */
[----:B------:R-:W-:Y:S01]  /*83c0*/  IMAD.MOV.U32 R218, RZ, RZ, R176 ;  /* 0x000000ffffda7224 */ /* 0x000fe200078e00b0 */
[----:B----4-:R-:W-:-:S05]  /*83d0*/  @!P3 HFMA2.BF16_V2 R12, -RZ.H0_H0, RZ.H0_H0, -R143.H0_H0 ;  /* 0x200000ffff0cb231 */ /* 0x010fca000034098f */
[----:B------:R-:W-:-:S04]  /*83e0*/  PRMT R0, R12, 0x7610, R0 ;  /* 0x000076100c007816 */ /* 0x000fc80000000000 */
[----:B------:R-:W-:Y:S02]  /*83f0*/  @!P3 PRMT R143, R0, 0x5410, RZ ;  /* 0x00005410008fb816 */ /* 0x000fe400000000ff */
[----:B------:R1:W4:Y:S04]  /*8400*/  LDL.LU.S16 R0, [R1+0x58] ;  /* 0x0000580001007983 */ /* 0x0003280000300600 */
[----:B------:R1:W5:Y:S04]  /*8410*/  LDL.LU R182, [R1+0xd0] ;  /* 0x0000d00001b67983 */ /* 0x0003680000300800 */
[----:B------:R1:W5:Y:S04]  /*8420*/  LDL.LU R181, [R1+0xcc] ;  /* 0x0000cc0001b57983 */ /* 0x0003680000300800 */
[----:B------:R1:W5:Y:S04]  /*8430*/  LDL.LU R176, [R1+0xc8] ;  /* 0x0000c80001b07983 */ /* 0x0003680000300800 */
[----:B------:R1:W4:Y:S01]  /*8440*/  LDL.LU.S16 R10, [R1+0x5c] ;  /* 0x00005c00010a7983 */ /* 0x0003220000300600 */
[----:B--2---:R-:W-:Y:S01]  /*8450*/  @!P5 HFMA2.BF16_V2 R13, -RZ.H0_H0, RZ.H0_H0, -R159.H0_H0 ;  /* 0x200000ffff0dd231 */ /* 0x004fe2000034099f */
[C---:B------:R-:W-:Y:S08]  /*8460*/  HMMA.16816.F32.BF16 R52, R96.reuse, R56, R80 ;  /* 0x000000386034723c */ /* 0x040ff00000041850 */
[----:B------:R-:W-:Y:S01]  /*8470*/  HMMA.16816.F32.BF16 R112, R96, R116, R112 ;  /* 0x000000746070723c */ /* 0x000fe20000041870 */
[----:B------:R-:W-:Y:S01]  /*8480*/  PRMT R11, R13, 0x7610, R11 ;  /* 0x000076100d0b7816 */ /* 0x000fe2000000000b */
[----:B---3--:R-:W-:Y:S01]  /*8490*/  @!P6 HFMA2.BF16_V2 R15, -RZ.H0_H0, RZ.H0_H0, -R155.H0_H0 ;  /* 0x200000ffff0fe231 */ /* 0x008fe2000034099b */
[----:B------:R-:W-:Y:S02]  /*84a0*/  LDSM.16.MT88.4 R80, [R178+0x11800] ;  /* 0x01180000b250783b */ /* 0x000fe40000004200 */
[----:B------:R-:W-:-:S03]  /*84b0*/  @!P5 PRMT R159, R11, 0x5410, RZ ;  /* 0x000054100b9fd816 */ /* 0x000fc600000000ff */
[C---:B------:R-:W-:Y:S01]  /*84c0*/  HMMA.16816.F32.BF16 R56, R96.reuse, R58, R84 ;  /* 0x0000003a6038723c */ /* 0x040fe20000041854 */
[----:B------:R1:W2:Y:S04]  /*84d0*/  LDL.LU.S16 R84, [R1+0x74] ;  /* 0x0000740001547983 */ /* 0x0002a80000300600 */
[----:B------:R1:W3:Y:S04]  /*84e0*/  LDL.LU.S16 R21, [R1+0x70] ;  /* 0x0000700001157983 */ /* 0x0002e80000300600 */
[----:B------:R1:W2:Y:S04]  /*84f0*/  LDL.LU.S16 R20, [R1+0x68] ;  /* 0x0000680001147983 */ /* 0x0002a80000300600 */
[----:B------:R1:W2:Y:S01]  /*8500*/  LDL.LU.S16 R11, [R1+0x64] ;  /* 0x00006400010b7983 */ /* 0x0002a20000300600 */
[----:B------:R-:W-:Y:S03]  /*8510*/  HMMA.16816.F32.BF16 R116, R96, R118, R40 ;  /* 0x000000766074723c */ /* 0x000fe60000041828 */
[----:B------:R-:W1:Y:S01]  /*8520*/  LDSM.16.MT88.4 R40, [R177+0xf800] ;  /* 0x00f80000b128783b */ /* 0x000e620000004200 */
[----:B----4-:R-:W-:-:S05]  /*8530*/  @!P1 HFMA2.BF16_V2 R10, -RZ.H0_H0, RZ.H0_H0, -R141.H0_H0 ;  /* 0x200000ffff0a9231 */ /* 0x010fca000034098d */
[----:B------:R-:W-:Y:S02]  /*8540*/  PRMT R8, R10, 0x7610, R8 ;  /* 0x000076100a087816 */ /* 0x000fe40000000008 */
[----:B------:R4:W4:Y:S01]  /*8550*/  LDL.LU.S16 R10, [R1+0x60] ;  /* 0x00006000010a7983 */ /* 0x0009220000300600 */
[----:B------:R-:W-:Y:S01]  /*8560*/  PRMT R4, R15, 0x7610, R4 ;  /* 0x000076100f047816 */ /* 0x000fe20000000004 */
[----:B------:R-:W-:Y:S01]  /*8570*/  @!P4 HFMA2.BF16_V2 R0, -RZ.H0_H0, RZ.H0_H0, -R142.H0_H0 ;  /* 0x200000ffff00c231 */ /* 0x000fe2000034098e */
[----:B------:R-:W-:Y:S01]  /*8580*/  HMMA.16816.F32.BF16 R104, R96, R108, R104 ;  /* 0x0000006c6068723c */ /* 0x000fe20000041868 */
[----:B------:R-:W-:Y:S01]  /*8590*/  @!P1 PRMT R141, R8, 0x5410, RZ ;  /* 0x00005410088d9816 */ /* 0x000fe200000000ff */
[----:B------:R-:W-:Y:S01]  /*85a0*/  LDSM.16.MT88.4 R12, [R179+0x11800] ;  /* 0x01180000b30c783b */ /* 0x000fe20000004200 */
[----:B------:R-:W-:Y:S02]  /*85b0*/  @!P6 PRMT R155, R4, 0x5410, RZ ;  /* 0x00005410049be816 */ /* 0x000fe400000000ff */
[----:B------:R-:W-:-:S02]  /*85c0*/  ISETP.GE.U32.AND P6, PT, R243, R5, PT ;  /* 0x00000005f300720c */ /* 0x000fc40003fc6070 */
[C---:B------:R-:W-:Y:S02]  /*85d0*/  LOP3.LUT R5, R2.reuse, 0xffff, RZ, 0xc0, !PT ;  /* 0x0000ffff02057812 */ /* 0x040fe400078ec0ff */
[----:B------:R-:W-:Y:S02]  /*85e0*/  LOP3.LUT R4, R2, 0xff, RZ, 0xc0, !PT ;  /* 0x000000ff02047812 */ /* 0x000fe400078ec0ff */
[--C-:B------:R-:W-:Y:S02]  /*85f0*/  SHF.R.U32.HI R3, RZ, 0x10, R2.reuse ;  /* 0x00000010ff037819 */ /* 0x100fe40000011602 */
[----:B------:R-:W-:-:S04]  /*8600*/  SHF.R.U32.HI R2, RZ, 0x18, R2 ;  /* 0x00000018ff027819 */ /* 0x000fc80000011602 */
[----:B------:R-:W-:Y:S02]  /*8610*/  ISETP.GE.U32.AND P2, PT, R243, R2, PT ;  /* 0x00000002f300720c */ /* 0x000fe40003f46070 */
[----:B------:R-:W-:Y:S02]  /*8620*/  SHF.R.U32.HI R2, RZ, 0x8, R5 ;  /* 0x00000008ff027819 */ /* 0x000fe40000011605 */
[----:B------:R-:W-:Y:S02]  /*8630*/  PRMT R9, R0, 0x7610, R9 ;  /* 0x0000761000097816 */ /* 0x000fe40000000009 */
[----:B------:R-:W-:Y:S02]  /*8640*/  LOP3.LUT R2, R2, 0xffff, RZ, 0xc0, !PT ;  /* 0x0000ffff02027812 */ /* 0x000fe400078ec0ff */
[----:B------:R-:W-:Y:S01]  /*8650*/  @!P4 PRMT R142, R9, 0x5410, RZ ;  /* 0x00005410098ec816 */ /* 0x000fe200000000ff */
[----:B------:R-:W-:Y:S01]  /*8660*/  HMMA.16816.F32.BF16 R108, R96, R110, R36 ;  /* 0x0000006e606c723c */ /* 0x000fe20000041824 */
[----:B------:R-:W-:-:S02]  /*8670*/  ISETP.GE.U32.AND P4, PT, R243, R2, PT ;  /* 0x00000002f300720c */ /* 0x000fc40003f86070 */
[----:B------:R-:W-:-:S05]  /*8680*/  LOP3.LUT R0, R3, 0xff, RZ, 0xc0, !PT ;  /* 0x000000ff03007812 */ /* 0x000fca00078ec0ff */
[----:B-1----:R-:W-:Y:S01]  /*8690*/  HMMA.16816.F32.BF16 R36, R96, R40, R64 ;  /* 0x000000286024723c */ /* 0x002fe20000041840 */
[----:B------:R-:W1:Y:S01]  /*86a0*/  LDSM.16.MT88.4 R64, [R179+0xf800] ;  /* 0x00f80000b340783b */ /* 0x000e620000004200 */
[----:B------:R-:W-:Y:S01]  /*86b0*/  ISETP.GE.U32.AND P3, PT, R243, R0, PT ;  /* 0x00000000f300720c */ /* 0x000fe20003f66070 */
[----:B------:R-:W-:Y:S02]  /*86c0*/  FADD.FTZ R3, R228, R215 ;  /* 0x000000d7e4037221 */ /* 0x000fe40000010000 */
[----:B------:R-:W-:Y:S02]  /*86d0*/  FADD.FTZ R0, R214, R213 ;  /* 0x000000d5d6007221 */ /* 0x000fe40000010000 */
[--C-:B------:R-:W-:Y:S01]  /*86e0*/  FADD.FTZ R2, R230, R3.reuse ;  /* 0x00000003e6027221 */ /* 0x100fe20000010000 */
[----:B--2---:R-:W-:Y:S01]  /*86f0*/  @!P4 HFMA2.BF16_V2 R20, -RZ.H0_H0, RZ.H0_H0, -R28.H0_H0 ;  /* 0x200000ffff14c231 */ /* 0x004fe2000034091c */
[----:B------:R-:W-:Y:S02]  /*8700*/  FADD.FTZ R0, R229, R0 ;  /* 0x00000000e5007221 */ /* 0x000fe40000010000 */
[----:B------:R-:W-:Y:S01]  /*8710*/  FADD.FTZ R2, R232, R2 ;  /* 0x00000002e8027221 */ /* 0x000fe20000010000 */
[----:B------:R-:W-:Y:S01]  /*8720*/  ISETP.GE.U32.AND P5, PT, R243, R4, PT ;  /* 0x00000004f300720c */ /* 0x000fe20003fa6070 */
[----:B------:R-:W-:Y:S01]  /*8730*/  FADD.FTZ R0, R231, R0 ;  /* 0x00000000e7007221 */ /* 0x000fe20000010000 */
[----:B------:R-:W-:Y:S01]  /*8740*/  PRMT R3, R20, 0x7610, R3 ;  /* 0x0000761014037816 */ /* 0x000fe20000000003 */
[----:B------:R-:W-:-:S02]  /*8750*/  FADD.FTZ R2, R216, R2 ;  /* 0x00000002d8027221 */ /* 0x000fc40000010000 */
[----:B------:R-:W-:Y:S01]  /*8760*/  FADD.FTZ R0, R235, R0 ;  /* 0x00000000eb007221 */ /* 0x000fe20000010000 */
[C---:B------:R-:W-:Y:S02]  /*8770*/  LEA R8, P1, R234.reuse, c[0x0][0x1f8], 0x1 ;  /* 0x00007e00ea087a11 */ /* 0x040fe400078208ff */
[----:B------:R-:W-:Y:S01]  /*8780*/  @!P4 PRMT R28, R3, 0x5410, RZ ;  /* 0x00005410031cc816 */ /* 0x000fe200000000ff */
[----:B------:R-:W-:Y:S02]  /*8790*/  IMAD.MOV.U32 R3, RZ, RZ, c[0x0][0x228] ;  /* 0x00008a00ff037624 */ /* 0x000fe400078e00ff */
[----:B------:R-:W-:Y:S01]  /*87a0*/  FADD.FTZ R0, R217, R0 ;  /* 0x00000000d9007221 */ /* 0x000fe20000010000 */
[----:B------:R-:W-:Y:S01]  /*87b0*/  LEA.HI.X R9, R234, c[0x0][0x1fc], R233, 0x1, P1 ;  /* 0x00007f00ea097a11 */ /* 0x000fe200008f0ce9 */
[----:B------:R-:W-:Y:S01]  /*87c0*/  IMAD.SHL.U32 R3, R3, 0x8, RZ ;  /* 0x0000000803037824 */ /* 0x000fe200078e00ff */
[----:B------:R-:W-:Y:S01]  /*87d0*/  @!P6 HFMA2.BF16_V2 R84, -RZ.H0_H0, RZ.H0_H0, -R140.H0_H0 ;  /* 0x200000ffff54e231 */ /* 0x000fe2000034098c */
[----:B------:R-:W-:Y:S01]  /*87e0*/  FADD.FTZ R0, R219, R0 ;  /* 0x00000000db007221 */ /* 0x000fe20000010000 */
[----:B---3--:R-:W-:-:S03]  /*87f0*/  @!P5 HFMA2.BF16_V2 R21, -RZ.H0_H0, RZ.H0_H0, -R29.H0_H0 ;  /* 0x200000ffff15d231 */ /* 0x008fc6000034091d */
[----:B------:R-:W-:Y:S01]  /*8800*/  FADD.FTZ R0, R237, R0 ;  /* 0x00000000ed007221 */ /* 0x000fe20000010000 */
[----:B------:R-:W-:Y:S01]  /*8810*/  PRMT R7, R84, 0x7610, R7 ;  /* 0x0000761054077816 */ /* 0x000fe20000000007 */
[----:B------:R-:W-:Y:S01]  /*8820*/  STG.E.U16 [R8.64], R152 ;  /* 0x0000009808007986 */ /* 0x000fe2000c101512 */
[----:B------:R-:W-:Y:S01]  /*8830*/  @!P3 HFMA2.BF16_V2 R11, -RZ.H0_H0, RZ.H0_H0, -R23.H0_H0 ;  /* 0x200000ffff0bb231 */ /* 0x000fe20000340917 */
[----:B------:R-:W-:Y:S02]  /*8840*/  FADD.FTZ R0, R239, R0 ;  /* 0x00000000ef007221 */ /* 0x000fe40000010000 */
[----:B------:R-:W-:Y:S01]  /*8850*/  STG.E.U16 [R8.64+0x2], R153 ;  /* 0x0000029908007986 */ /* 0x000fe2000c101512 */
[----:B------:R-:W-:Y:S01]  /*8860*/  @!P6 PRMT R140, R7, 0x5410, RZ ;  /* 0x00005410078ce816 */ /* 0x000fe200000000ff */
[----:B------:R-:W-:Y:S01]  /*8870*/  FADD.FTZ R0, R221, R0 ;  /* 0x00000000dd007221 */ /* 0x000fe20000010000 */
[----:B------:R-:W-:Y:S01]  /*8880*/  PRMT R6, R21, 0x7610, R6 ;  /* 0x0000761015067816 */ /* 0x000fe20000000006 */
[----:B------:R-:W-:Y:S01]  /*8890*/  HMMA.16816.F32.BF16 R120, R96, R124, R120 ;  /* 0x0000007c6078723c */ /* 0x000fe20000041878 */
[----:B------:R-:W-:Y:S01]  /*88a0*/  PRMT R5, R11, 0x7610, R5 ;  /* 0x000076100b057816 */ /* 0x000fe20000000005 */
[----:B------:R-:W-:Y:S01]  /*88b0*/  FADD.FTZ R0, R223, R0 ;  /* 0x00000000df007221 */ /* 0x000fe20000010000 */
[----:B------:R-:W-:-:S02]  /*88c0*/  @!P5 PRMT R29, R6, 0x5410, RZ ;  /* 0x00005410061dd816 */ /* 0x000fc400000000ff */
[----:B------:R-:W-:-:S03]  /*88d0*/  @!P3 PRMT R23, R5, 0x5410, RZ ;  /* 0x000054100517b816 */ /* 0x000fc600000000ff */
[----:B------:R-:W-:Y:S01]  /*88e0*/  HMMA.16816.F32.BF16 R124, R96, R126, R44 ;  /* 0x0000007e607c723c */ /* 0x000fe2000004182c */
[----:B------:R-:W-:-:S07]  /*88f0*/  FADD.FTZ R0, R241, R0 ;  /* 0x00000000f1007221 */ /* 0x000fce0000010000 */
[C---:B------:R-:W-:Y:S01]  /*8900*/  HMMA.16816.F32.BF16 R44, R96.reuse, R48, R72 ;  /* 0x00000030602c723c */ /* 0x040fe20000041848 */
[----:B------:R-:W2:Y:S07]  /*8910*/  LDSM.16.MT88.4 R72, [R177+0x11800] ;  /* 0x01180000b148783b */ /* 0x000eae0000004200 */
[----:B-1----:R-:W-:Y:S01]  /*8920*/  HMMA.16816.F32.BF16 R60, R96, R64, R88 ;  /* 0x00000040603c723c */ /* 0x002fe20000041858 */
[----:B------:R-:W1:Y:S01]  /*8930*/  LDSM.16.MT88.4 R88, [R180+0x11800] ;  /* 0x01180000b458783b */ /* 0x000e620000004200 */
[----:B------:R-:W-:-:S04]  /*8940*/  FADD.FTZ R0, R244, R0 ;  /* 0x00000000f4007221 */ /* 0x000fc80000010000 */
[----:B------:R-:W-:-:S04]  /*8950*/  FADD.FTZ R0, R246, R0 ;  /* 0x00000000f6007221 */ /* 0x000fc80000010000 */
[----:B------:R-:W-:-:S04]  /*8960*/  FADD.FTZ R0, R248, R0 ;  /* 0x00000000f8007221 */ /* 0x000fc80000010000 */
[----:B------:R-:W-:Y:S01]  /*8970*/  FADD.FTZ R229, R250, R0 ;  /* 0x00000000fae57221 */ /* 0x000fe20000010000 */
[C---:B------:R-:W-:Y:S08]  /*8980*/  HMMA.16816.F32.BF16 R40, R96.reuse, R42, R68 ;  /* 0x0000002a6028723c */ /* 0x040ff00000041844 */
[C---:B------:R-:W-:Y:S08]  /*8990*/  HMMA.16816.F32.BF16 R48, R96.reuse, R50, R76 ;  /* 0x000000326030723c */ /* 0x040ff0000004184c */
[C---:B------:R-:W-:Y:S08]  /*89a0*/  HMMA.16816.F32.BF16 R64, R96.reuse, R66, R92 ;  /* 0x000000426040723c */ /* 0x040ff0000004185c */
[C---:B--2---:R-:W-:Y:S08]  /*89b0*/  HMMA.16816.F32.BF16 R68, R96.reuse, R72, R148 ;  /* 0x000000486044723c */ /* 0x044ff00000041894 */
[C---:B------:R-:W-:Y:S08]  /*89c0*/  HMMA.16816.F32.BF16 R76, R96.reuse, R80, R164 ;  /* 0x00000050604c723c */ /* 0x040ff000000418a4 */
[C---:B-1----:R-:W-:Y:S07]  /*89d0*/  HMMA.16816.F32.BF16 R84, R96.reuse, R88, R204 ;  /* 0x000000586054723c */ /* 0x042fee00000418cc */
[----:B------:R-:W-:Y:S01]  /*89e0*/  IADD3 R207, P1, R8, -0x80, RZ ;  /* 0xffffff8008cf7810 */ /* 0x000fe20007f3e0ff */
[C---:B------:R-:W-:Y:S08]  /*89f0*/  HMMA.16816.F32.BF16 R72, R96.reuse, R74, R160 ;  /* 0x0000004a6048723c */ /* 0x040ff000000418a0 */
[C---:B------:R-:W-:Y:S08]  /*8a00*/  HMMA.16816.F32.BF16 R80, R96.reuse, R82, R168 ;  /* 0x000000526050723c */ /* 0x040ff000000418a8 */
[C---:B------:R-:W-:Y:S08]  /*8a10*/  HMMA.16816.F32.BF16 R88, R96.reuse, R90, R172 ;  /* 0x0000005a6058723c */ /* 0x040ff000000418ac */
[C---:B------:R-:W-:Y:S08]  /*8a20*/  HMMA.16816.F32.BF16 R92, R96.reuse, R12, R24 ;  /* 0x0000000c605c723c */ /* 0x040ff00000041818 */
[----:B------:R-:W-:Y:S01]  /*8a30*/  HMMA.16816.F32.BF16 R96, R96, R14, R16 ;  /* 0x0000000e6060723c */ /* 0x000fe20000041810 */
[----:B----4-:R-:W-:-:S05]  /*8a40*/  @!P2 HFMA2.BF16_V2 R10, -RZ.H0_H0, RZ.H0_H0, -R22.H0_H0 ;  /* 0x200000ffff0aa231 */ /* 0x010fca0000340916 */
[----:B------:R-:W-:-:S04]  /*8a50*/  PRMT R4, R10, 0x7610, R4 ;  /* 0x000076100a047816 */ /* 0x000fc80000000004 */
[----:B------:R-:W-:Y:S01]  /*8a60*/  @!P2 PRMT R22, R4, 0x5410, RZ ;  /* 0x000054100416a816 */ /* 0x000fe200000000ff */
[----:B------:R-:W-:-:S04]  /*8a70*/  FADD.FTZ R4, R218, R2 ;  /* 0x00000002da047221 */ /* 0x000fc80000010000 */
[----:B------:R-:W-:Y:S02]  /*8a80*/  FADD.FTZ R4, R236, R4 ;  /* 0x00000004ec047221 */ /* 0x000fe40000010000 */
[----:B------:R-:W-:-:S04]  /*8a90*/  IMAD.WIDE R2, R3, 0x2, R8 ;  /* 0x0000000203027825 */ /* 0x000fc800078e0208 */
[----:B------:R-:W-:Y:S01]  /*8aa0*/  FADD.FTZ R4, R238, R4 ;  /* 0x00000004ee047221 */ /* 0x000fe20000010000 */
[----:B------:R-:W-:Y:S03]  /*8ab0*/  STG.E.U16 [R2.64], R157 ;  /* 0x0000009d02007986 */ /* 0x000fe6000c101512 */
[----:B------:R-:W-:Y:S01]  /*8ac0*/  FADD.FTZ R4, R220, R4 ;  /* 0x00000004dc047221 */ /* 0x000fe20000010000 */
[----:B------:R-:W-:Y:S04]  /*8ad0*/  STG.E.U16 [R2.64+0x2], R155 ;  /* 0x0000029b02007986 */ /* 0x000fe8000c101512 */
[----:B------:R-:W-:Y:S01]  /*8ae0*/  STG.E.U16 [R8.64+0x10], R156 ;  /* 0x0000109c08007986 */ /* 0x000fe2000c101512 */
[----:B------:R-:W-:-:S03]  /*8af0*/  FADD.FTZ R4, R222, R4 ;  /* 0x00000004de047221 */ /* 0x000fc60000010000 */
[----:B------:R-:W-:Y:S04]  /*8b00*/  STG.E.U16 [R8.64+0x12], R154 ;  /* 0x0000129a08007986 */ /* 0x000fe8000c101512 */
[----:B------:R-:W-:Y:S04]  /*8b10*/  STG.E.U16 [R2.64+0x10], R159 ;  /* 0x0000109f02007986 */ /* 0x000fe8000c101512 */
[----:B------:R-:W-:Y:S04]  /*8b20*/  STG.E.U16 [R2.64+0x12], R158 ;  /* 0x0000129e02007986 */ /* 0x000fe8000c101512 */
[----:B------:R-:W-:Y:S04]  /*8b30*/  STG.E.U16 [R8.64+0x20], R146 ;  /* 0x0000209208007986 */ /* 0x000fe8000c101512 */
[----:B------:R-:W-:Y:S01]  /*8b40*/  STG.E.U16 [R8.64+0x22], R144 ;  /* 0x0000229008007986 */ /* 0x000fe2000c101512 */
[----:B------:R-:W-:-:S03]  /*8b50*/  FADD.FTZ R4, R240, R4 ;  /* 0x00000004f0047221 */ /* 0x000fc60000010000 */
[----:B------:R-:W-:Y:S04]  /*8b60*/  STG.E.U16 [R2.64+0x20], R147 ;  /* 0x0000209302007986 */ /* 0x000fe8000c101512 */
[----:B------:R-:W-:Y:S04]  /*8b70*/  STG.E.U16 [R2.64+0x22], R145 ;  /* 0x0000229102007986 */ /* 0x000fe8000c101512 */
[----:B------:R-:W-:Y:S04]  /*8b80*/  STG.E.U16 [R8.64+0x30], R143 ;  /* 0x0000308f08007986 */ /* 0x000fe8000c101512 */
        /* <DEDUP_REMOVED lines=19> */
[----:B------:R1:W-:Y:S02]  /*8cc0*/  STG.E.U16 [R2.64+0x72], R22 ;  /* 0x0000721602007986 */ /* 0x0003e4000c101512 */
[----:B-1----:R-:W-:-:S04]  /*8cd0*/  FADD.FTZ R2, R245, R4 ;  /* 0x00000004f5027221 */ /* 0x002fc80000010000 */
[----:B------:R-:W-:-:S04]  /*8ce0*/  FADD.FTZ R2, R247, R2 ;  /* 0x00000002f7027221 */ /* 0x000fc80000010000 */
[----:B------:R-:W-:-:S04]  /*8cf0*/  FADD.FTZ R2, R249, R2 ;  /* 0x00000002f9027221 */ /* 0x000fc80000010000 */
[----:B------:R-:W-:-:S05]  /*8d00*/  FADD.FTZ R228, R251, R2 ;  /* 0x00000002fbe47221 */ /* 0x000fca0000010000 */
[----:B------:R1:W-:Y:S04]  /*8d10*/  STL [R1+0x68], R228 ;  /* 0x000068e401007387 */ /* 0x0003e80000100800 */
[----:B------:R1:W-:Y:S01]  /*8d20*/  STL [R1+0x78], R229 ;  /* 0x000078e501007387 */ /* 0x0003e20000100800 */
[----:B------:R-:W-:Y:S01]  /*8d30*/  IADD3.X R103, R9, -0x1, RZ, P1, !PT ;  /* 0xffffffff09677810 */ /* 0x000fe20000ffe4ff */
[----:B------:R-:W-:Y:S05]  /*8d40*/  @!P0 BRA `(.L_x_1086) ;  /* 0x000061c000008947 */ /* 0x000fea0003800000 */
[----:B------:R-:W2:Y:S01]  /*8d50*/  LDL.64 R244, [R1+0x88] ;  /* 0x0000880001f47983 */ /* 0x000ea20000100a00 */
[----:B------:R-:W-:-:S04]  /*8d60*/  DEPBAR.LE SB0, 0x0 ;  /* 0x000080000000791a */ /* 0x000fc80000000000 */
[----:B------:R-:W3:Y:S04]  /*8d70*/  LDL R246, [R1+0x98] ;  /* 0x0000980001f67983 */ /* 0x000ee80000100800 */
[----:B------:R-:W4:Y:S04]  /*8d80*/  LDL R247, [R1+0x9c] ;  /* 0x00009c0001f77983 */ /* 0x000f280000100800 */
[----:B------:R-:W4:Y:S04]  /*8d90*/  LDL.64 R248, [R1+0xb0] ;  /* 0x0000b00001f87983 */ /* 0x000f280000100a00 */
[----:B------:R-:W4:Y:S01]  /*8da0*/  LDL.64 R250, [R1+0xb8] ;  /* 0x0000b80001fa7983 */ /* 0x000f220000100a00 */
[----:B------:R-:W-:-:S04]  /*8db0*/  UIADD3 UR25, UR8, -0x2, URZ ;  /* 0xfffffffe08197890 */ /* 0x000fc8000fffe03f */
[----:B------:R-:W-:Y:S02]  /*8dc0*/  USHF.R.S32.HI UR5, URZ, 0x1f, UR25 ;  /* 0x0000001f3f057899 */ /* 0x000fe40008011419 */
[----:B------:R-:W-:Y:S01]  /*8dd0*/  UIMAD UR4, UR12, UR25, URZ ;  /* 0x000000190c0472a4 */ /* 0x000fe2000f8e023f */
[----:B------:R-:W-:Y:S01]  /*8de0*/  IMAD.U32 R0, RZ, RZ, UR25 ;  /* 0x00000019ff007e24 */ /* 0x000fe2000f8e00ff */
[----:B------:R-:W-:Y:S02]  /*8df0*/  UISETP.GT.AND UP0, UPT, UR25, UR9, UPT ;  /* 0x000000091900728c */ /* 0x000fe4000bf04270 */
[----:B------:R-:W-:Y:S01]  /*8e00*/  UIMAD UR4, UR5, UR13, UR4 ;  /* 0x0000000d050472a4 */ /* 0x000fe2000f8e0204 */
[----:B------:R-:W-:Y:S01]  /*8e10*/  BAR.SYNC.DEFER_BLOCKING 0x0 ;  /* 0x0000000000007b1d */ /* 0x000fe20000010000 */
[----:B--2---:R-:W-:Y:S02]  /*8e20*/  ISETP.GE.AND P4, PT, R244, c[0x0][0x220], PT ;  /* 0x00008800f4007a0c */ /* 0x004fe40003f86270 */
[----:B---3--:R-:W-:-:S02]  /*8e30*/  ISETP.GE.AND P3, PT, R246, c[0x0][0x220], PT ;  /* 0x00008800f6007a0c */ /* 0x008fc40003f66270 */
[----:B----4-:R-:W-:Y:S01]  /*8e40*/  ISETP.GE.AND P2, PT, R247, c[0x0][0x220], PT ;  /* 0x00008800f7007a0c */ /* 0x010fe20003f46270 */
[----:B------:R-:W-:-:S08]  /*8e50*/  IMAD.MOV.U32 R3, RZ, RZ, R249 ;  /* 0x000000ffff037224 */ /* 0x000fd000078e00f9 */
[----:B------:R-:W-:Y:S01]  /*8e60*/  @P4 STS.128 [R199+0xc000], RZ ;  /* 0x00c000ffc7004388 */ /* 0x000fe20000000c00 */
[----:B------:R-:W-:-:S03]  /*8e70*/  IMAD.MOV.U32 R2, RZ, RZ, R250 ;  /* 0x000000ffff027224 */ /* 0x000fc600078e00fa */
[----:B------:R-:W2:Y:S01]  /*8e80*/  S2R R251, SR_TID.X ;  /* 0x0000000000fb7919 */ /* 0x000ea20000002100 */
[----:B------:R-:W-:-:S05]  /*8e90*/  IMAD.WIDE.U32 R2, R0, UR13, R2 ;  /* 0x0000000d00027c25 */ /* 0x000fca000f8e0002 */
[----:B------:R-:W-:Y:S02]  /*8ea0*/  IADD3 R0, R3, UR4, RZ ;  /* 0x0000000403007c10 */ /* 0x000fe4000fffe0ff */
[C---:B------:R-:W-:Y:S02]  /*8eb0*/  @!P4 LEA R28, P6, R2.reuse, c[0x0][0x170], 0x1 ;  /* 0x00005c00021cca11 */ /* 0x040fe400078c08ff */
[C---:B------:R-:W-:Y:S02]  /*8ec0*/  @!P3 LEA R26, P1, R2.reuse, c[0x0][0x170], 0x1 ;  /* 0x00005c00021aba11 */ /* 0x040fe400078208ff */
        /* <DEDUP_REMOVED lines=9> */
[----:B------:R-:W-:Y:S01]  /*8f60*/  IADD3.X R2, R0, UR10, RZ, P5, !PT ;  /* 0x0000000a00027c10 */ /* 0x000fe2000affe4ff */
[----:B--2---:R-:W-:Y:S01]  /*8f70*/  IMAD.SHL.U32 R251, R251, 0x2, RZ ;  /* 0x00000002fbfb7824 */ /* 0x004fe200078e00ff */
        /* <DEDUP_REMOVED lines=35> */
[----:B------:R-:W-:Y:S01]  /*91b0*/  IADD3.X R3, R3, UR10, RZ, P5, !PT ;  /* 0x0000000a03037c10 */ /* 0x000fe2000affe4ff */
[----:B------:R-:W-:Y:S01]  /*91c0*/  IMAD.U32 R0, RZ, RZ, UR25 ;  /* 0x00000019ff007e24 */ /* 0x000fe2000f8e00ff */
[C---:B------:R-:W-:Y:S01]  /*91d0*/  @!P4 LEA R10, P5, R2.reuse, c[0x0][0x170], 0x1 ;  /* 0x00005c00020aca11 */ /* 0x040fe200078a08ff */
        /* <DEDUP_REMOVED lines=10> */
[----:B------:R-:W-:Y:S02]  /*9280*/  @!P2 LEA.HI.X R5, R2, c[0x0][0x174], R3, 0x1, P0 ;  /* 0x00005d000205aa11 */ /* 0x000fe400000f0c03 */
[----:B------:R-:W-:Y:S01]  /*9290*/  LOP3.LUT R251, R251, 0x6, RZ, 0xc0, !PT ;  /* 0x00000006fbfb7812 */ /* 0x000fe200078ec0ff */
[----:B------:R-:W-:Y:S01]  /*92a0*/  @!PT LDS RZ, [RZ] ;  /* 0x00000000fffff984 */ /* 0x000fe20000000800 */
[----:B------:R-:W-:Y:S01]  /*92b0*/  @!PT LDS RZ, [RZ] ;  /* 0x00000000fffff984 */ /* 0x000fe20000000800 */
[----:B------:R-:W-:Y:S01]  /*92c0*/  @!PT LDS RZ, [RZ] ;  /* 0x00000000fffff984 */ /* 0x000fe20000000800 */
[----:B------:R1:W-:Y:S04]  /*92d0*/  @!P4 LDGSTS.E.BYPASS.LTC128B.128 [R199+0xd000], [R16.64] ;  /* 0x0d00000010c7cfae */ /* 0x0003e8000b901d52 */
        /* <DEDUP_REMOVED lines=13> */
[----:B------:R1:W-:Y:S01]  /*93b0*/  @!P2 LDGSTS.E.BYPASS.LTC128B.128 [R199+0x11000], [R12.64+0x100] ;  /* 0x110001000cc7afae */ /* 0x0003e2000b901d52 */
[-C--:B------:R-:W-:Y:S02]  /*93c0*/  ISETP.GE.AND P0, PT, R2, R202.reuse, PT ;  /* 0x000000ca0200720c */ /* 0x080fe40003f06270 */
[----:B------:R-:W-:Y:S01]  /*93d0*/  ISETP.GE.AND P1, PT, R0, R202, PT ;  /* 0x000000ca0000720c */ /* 0x000fe20003f26270 */
[----:B------:R-:W-:Y:S01]  /*93e0*/  @P4 STS.128 [R199+0xd800], RZ ;  /* 0x00d800ffc7004388 */ /* 0x000fe20000000c00 */
[----:B------:R-:W-:-:S02]  /*93f0*/  ISETP.LT.OR P5, PT, R2, R201, P5 ;  /* 0x000000c90200720c */ /* 0x000fc40002fa1670 */
[-C--:B------:R-:W-:Y:S01]  /*9400*/  ISETP.LT.OR P0, PT, R2, R200.reuse, P0 ;  /* 0x000000c80200720c */ /* 0x080fe20000701670 */
[----:B------:R-:W-:Y:S01]  /*9410*/  @!PT LDS RZ, [RZ] ;  /* 0x00000000fffff984 */ /* 0x000fe20000000800 */
[----:B------:R-:W-:Y:S01]  /*9420*/  @!PT LDS RZ, [RZ] ;  /* 0x00000000fffff984 */ /* 0x000fe20000000800 */
[----:B------:R-:W-:Y:S01]  /*9430*/  @!PT LDS RZ, [RZ] ;  /* 0x00000000fffff984 */ /* 0x000fe20000000800 */
[----:B------:R1:W-:Y:S01]  /*9440*/  @!P4 LDGSTS.E.BYPASS.LTC128B.128 [R199+0xd800], [R10.64] ;  /* 0x0d8000000ac7cfae */ /* 0x0003e2000b901d52 */
[C---:B------:R-:W-:Y:S02]  /*9450*/  IADD3 R2, R0.reuse, 0x9, RZ ;  /* 0x0000000900027810 */ /* 0x040fe40007ffe0ff */
[C---:B------:R-:W-:Y:S01]  /*9460*/  ISETP.LT.OR P6, PT, R0.reuse, R201, P6 ;  /* 0x000000c90000720c */ /* 0x040fe200037c1670 */
[----:B------:R-:W-:Y:S01]  /*9470*/  @P3 STS.128 [R199+0xf800], RZ ;  /* 0x00f800ffc7003388 */ /* 0x000fe20000000c00 */
[C---:B------:R-:W-:Y:S02]  /*9480*/  ISETP.LT.OR P1, PT, R0.reuse, R200, P1 ;  /* 0x000000c80000720c */ /* 0x040fe40000f21670 */
[----:B------:R-:W-:Y:S01]  /*9490*/  IADD3 R3, R0, 0x8, RZ ;  /* 0x0000000800037810 */ /* 0x000fe20007ffe0ff */
        /* <DEDUP_REMOVED lines=9> */
[----:B--2--5:R-:W-:Y:S04]  /*9530*/  LDSM.16.M88.4 R24, [R176+0x6000] ;  /* 0x00600000b018783b */ /* 0x024fe80000000200 */
[----:B---3--:R-:W-:Y:S04]  /*9540*/  LDSM.16.M88.4 R28, [R176+0x6800] ;  /* 0x00680000b01c783b */ /* 0x008fe80000000200 */
[----:B-1----:R-:W-:Y:S04]  /*9550*/  LDSM.16.M88.4 R12, [R184] ;  /* 0x00000000b80c783b */ /* 0x002fe80000000200 */
[----:B------:R-:W-:Y:S04]  /*9560*/  LDSM.16.M88.4 R32, [R187] ;  /* 0x00000000bb20783b */ /* 0x000fe80000000200 */
[----:B------:R-:W-:Y:S04]  /*9570*/  LDSM.16.M88.4 R140, [R176+0x7000] ;  /* 0x00700000b08c783b */ /* 0x000fe80000000200 */
[----:B------:R-:W-:Y:S04]  /*9580*/  LDSM.16.M88.4 R152, [R176+0x7800] ;  /* 0x00780000b098783b */ /* 0x000fe80000000200 */
[----:B----4-:R-:W1:Y:S04]  /*9590*/  LDSM.16.M88.4 R4, [R183] ;  /* 0x00000000b704783b */ /* 0x010e680000000200 */
[----:B------:R-:W2:Y:S04]  /*95a0*/  LDSM.16.M88.4 R148, [R198] ;  /* 0x00000000c694783b */ /* 0x000ea80000000200 */
[----:B------:R-:W3:Y:S04]  /*95b0*/  LDSM.16.M88.4 R164, [R197] ;  /* 0x00000000c5a4783b */ /* 0x000ee80000000200 */
[----:B------:R-:W4:Y:S04]  /*95c0*/  LDSM.16.M88.4 R172, [R196] ;  /* 0x00000000c4ac783b */ /* 0x000f280000000200 */
[----:B------:R-:W-:Y:S04]  /*95d0*/  LDSM.16.M88.4 R20, [R186] ;  /* 0x00000000ba14783b */ /* 0x000fe80000000200 */
[----:B------:R-:W2:Y:S04]  /*95e0*/  LDSM.16.M88.4 R208, [R182+0x6000] ;  /* 0x00600000b6d0783b */ /* 0x000ea80000000200 */
[----:B------:R-:W2:Y:S04]  /*95f0*/  LDSM.16.M88.4 R204, [R182+0x6800] ;  /* 0x00680000b6cc783b */ /* 0x000ea80000000200 */
[----:B------:R-:W2:Y:S04]  /*9600*/  LDSM.16.M88.4 R212, [R182+0x7000] ;  /* 0x00700000b6d4783b */ /* 0x000ea80000000200 */
[----:B------:R-:W2:Y:S04]  /*9610*/  LDSM.16.M88.4 R216, [R182+0x7800] ;  /* 0x00780000b6d8783b */ /* 0x000ea80000000200 */
[----:B------:R-:W-:Y:S01]  /*9620*/  LDSM.16.M88.4 R224, [R181] ;  /* 0x00000000b5e0783b */ /* 0x000fe20000000200 */
[C---:B-1----:R-:W-:Y:S03]  /*9630*/  HMMA.16816.F32.BF16 R16, R4.reuse, R24, RZ ;  /* 0x000000180410723c */ /* 0x042fe600000418ff */
[----:B------:R-:W-:Y:S04]  /*9640*/  LDSM.16.M88.4 R220, [R176+0x8000] ;  /* 0x00800000b0dc783b */ /* 0x000fe80000000200 */
[----:B------:R-:W0:Y:S01]  /*9650*/  LDGDEPBAR ;  /* 0x00000000000079af */ /* 0x000e220000000000 */
[C---:B------:R-:W-:Y:S08]  /*9660*/  HMMA.16816.F32.BF16 R136, R4.reuse, R26, RZ ;  /* 0x0000001a0488723c */ /* 0x040ff000000418ff */
[----:B------:R-:W-:Y:S08]  /*9670*/  HMMA.16816.F32.BF16 R24, R4, R28, RZ ;  /* 0x0000001c0418723c */ /* 0x000ff000000418ff */
[----:B------:R-:W-:Y:S08]  /*9680*/  HMMA.16816.F32.BF16 R168, R12, R32, R16 ;  /* 0x000000200ca8723c */ /* 0x000ff00000041810 */
[C---:B------:R-:W-:Y:S08]  /*9690*/  HMMA.16816.F32.BF16 R28, R4.reuse, R30, RZ ;  /* 0x0000001e041c723c */ /* 0x040ff000000418ff */
[C---:B------:R-:W-:Y:S08]  /*96a0*/  HMMA.16816.F32.BF16 R16, R4.reuse, R140, RZ ;  /* 0x0000008c0410723c */ /* 0x040ff000000418ff */
[C---:B------:R-:W-:Y:S08]  /*96b0*/  HMMA.16816.F32.BF16 R144, R4.reuse, R142, RZ ;  /* 0x0000008e0490723c */ /* 0x040ff000000418ff */
[C---:B------:R-:W-:Y:S08]  /*96c0*/  HMMA.16816.F32.BF16 R156, R4.reuse, R152, RZ ;  /* 0x00000098049c723c */ /* 0x040ff000000418ff */
[----:B------:R-:W-:Y:S01]  /*96d0*/  HMMA.16816.F32.BF16 R152, R4, R154, RZ ;  /* 0x0000009a0498723c */ /* 0x000fe200000418ff */
[----:B------:R-:W1:Y:S07]  /*96e0*/  LDSM.16.M88.4 R4, [R185] ;  /* 0x00000000b904783b */ /* 0x000e6e0000000200 */
[C---:B------:R-:W-:Y:S08]  /*96f0*/  HMMA.16816.F32.BF16 R160, R12.reuse, R34, R136 ;  /* 0x000000220ca0723c */ /* 0x040ff00000041888 */
[C---:B--2---:R-:W-:Y:S08]  /*9700*/  HMMA.16816.F32.BF16 R140, R12.reuse, R148, R24 ;  /* 0x000000940c8c723c */ /* 0x044ff00000041818 */
[C---:B------:R-:W-:Y:S08]  /*9710*/  HMMA.16816.F32.BF16 R136, R12.reuse, R150, R28 ;  /* 0x000000960c88723c */ /* 0x040ff0000004181c */
[C---:B---3--:R-:W-:Y:S01]  /*9720*/  HMMA.16816.F32.BF16 R32, R12.reuse, R164, R16 ;  /* 0x000000a40c20723c */ /* 0x048fe20000041810 */
[----:B------:R-:W-:Y:S07]  /*9730*/  LDSM.16.M88.4 R16, [R183+0x2000] ;  /* 0x00200000b710783b */ /* 0x000fee0000000200 */
[C---:B------:R-:W-:Y:S01]  /*9740*/  HMMA.16816.F32.BF16 R28, R12.reuse, R166, R144 ;  /* 0x000000a60c1c723c */ /* 0x040fe20000041890 */
[----:B------:R-:W-:Y:S07]  /*9750*/  LDSM.16.M88.4 R164, [R181+0x1000] ;  /* 0x00100000b5a4783b */ /* 0x000fee0000000200 */
[----:B----4-:R-:W-:Y:S01]  /*9760*/  HMMA.16816.F32.BF16 R24, R12, R172, R156 ;  /* 0x000000ac0c18723c */ /* 0x010fe2000004189c */
[----:B------:R-:W2:Y:S07]  /*9770*/  LDSM.16.M88.4 R156, [R181+0x800] ;  /* 0x00080000b59c783b */ /* 0x000eae0000000200 */
[----:B------:R-:W-:Y:S01]  /*9780*/  HMMA.16816.F32.BF16 R144, R20, R208, R168 ;  /* 0x000000d01490723c */ /* 0x000fe200000418a8 */
[----:B------:R-:W-:Y:S07]  /*9790*/  LDSM.16.M88.4 R168, [R176+0x9000] ;  /* 0x00900000b0a8783b */ /* 0x000fee0000000200 */
[----:B------:R-:W-:Y:S01]  /*97a0*/  HMMA.16816.F32.BF16 R12, R12, R174, R152 ;  /* 0x000000ae0c0c723c */ /* 0x000fe20000041898 */
[----:B------:R-:W3:Y:S07]  /*97b0*/  LDSM.16.M88.4 R172, [R181+0x1800] ;  /* 0x00180000b5ac783b */ /* 0x000eee0000000200 */
[C---:B------:R-:W-:Y:S01]  /*97c0*/  HMMA.16816.F32.BF16 R152, R20.reuse, R210, R160 ;  /* 0x000000d21498723c */ /* 0x040fe200000418a0 */
[----:B------:R-:W4:Y:S04]  /*97d0*/  LDSM.16.M88.4 R160, [R176+0x8800] ;  /* 0x00880000b0a0783b */ /* 0x000f280000000200 */
[----:B------:R-:W-:Y:S03]  /*97e0*/  LDSM.16.M88.4 R208, [R182+0x9800] ;  /* 0x00980000b6d0783b */ /* 0x000fe60000000200 */
[C---:B------:R-:W-:Y:S08]  /*97f0*/  HMMA.16816.F32.BF16 R148, R20.reuse, R204, R140 ;  /* 0x000000cc1494723c */ /* 0x040ff0000004188c */
[C---:B------:R-:W-:Y:S01]  /*9800*/  HMMA.16816.F32.BF16 R140, R20.reuse, R206, R136 ;  /* 0x000000ce148c723c */ /* 0x040fe20000041888 */
[----:B------:R-:W2:Y:S07]  /*9810*/  LDSM.16.M88.4 R204, [R176+0x9800] ;  /* 0x00980000b0cc783b */ /* 0x000eae0000000200 */
[C---:B------:R-:W-:Y:S08]  /*9820*/  HMMA.16816.F32.BF16 R136, R20.reuse, R212, R32 ;  /* 0x000000d41488723c */ /* 0x040ff00000041820 */
[C---:B------:R-:W-:Y:S01]  /*9830*/  HMMA.16816.F32.BF16 R32, R20.reuse, R214, R28 ;  /* 0x000000d61420723c */ /* 0x040fe2000004181c */
[----:B------:R-:W-:Y:S07]  /*9840*/  LDSM.16.M88.4 R212, [R195] ;  /* 0x00000000c3d4783b */ /* 0x000fee0000000200 */
[----:B------:R-:W-:Y:S08]  /*9850*/  HMMA.16816.F32.BF16 R28, R20, R216, R24 ;  /* 0x000000d8141c723c */ /* 0x000ff00000041818 */
[----:B-1----:R-:W-:Y:S08]  /*9860*/  HMMA.16816.F32.BF16 R24, R4, R224, R144 ;  /* 0x000000e00418723c */ /* 0x002ff00000041890 */
[----:B------:R-:W-:Y:S01]  /*9870*/  HMMA.16816.F32.BF16 R12, R20, R218, R12 ;  /* 0x000000da140c723c */ /* 0x000fe2000004180c */
[----:B------:R-:W1:Y:S04]  /*9880*/  LDSM.16.M88.4 R20, [R184+0x2000] ;  /* 0x00200000b814783b */ /* 0x000e680000000200 */
[----:B------:R-:W-:Y:S03]  /*9890*/  LDSM.16.M88.4 R216, [R176+0xa000] ;  /* 0x00a00000b0d8783b */ /* 0x000fe60000000200 */
[C---:B------:R-:W-:Y:S01]  /*98a0*/  HMMA.16816.F32.BF16 R152, R4.reuse, R226, R152 ;  /* 0x000000e20498723c */ /* 0x040fe20000041898 */
[----:B------:R-:W-:Y:S07]  /*98b0*/  LDSM.16.M88.4 R224, [R182+0x8000] ;  /* 0x00800000b6e0783b */ /* 0x000fee0000000200 */
[C---:B--2---:R-:W-:Y:S08]  /*98c0*/  HMMA.16816.F32.BF16 R144, R4.reuse, R156, R148 ;  /* 0x0000009c0490723c */ /* 0x044ff00000041894 */
[C---:B------:R-:W-:Y:S01]  /*98d0*/  HMMA.16816.F32.BF16 R140, R4.reuse, R158, R140 ;  /* 0x0000009e048c723c */ /* 0x040fe2000004188c */
[----:B------:R-:W2:Y:S07]  /*98e0*/  LDSM.16.M88.4 R156, [R194] ;  /* 0x00000000c29c783b */ /* 0x000eae0000000200 */
[C---:B------:R-:W-:Y:S08]  /*98f0*/  HMMA.16816.F32.BF16 R136, R4.reuse, R164, R136 ;  /* 0x000000a40488723c */ /* 0x040ff00000041888 */
[C---:B------:R-:W-:Y:S01]  /*9900*/  HMMA.16816.F32.BF16 R32, R4.reuse, R166, R32 ;  /* 0x000000a60420723c */ /* 0x040fe20000041820 */
[----:B------:R-:W1:Y:S07]  /*9910*/  LDSM.16.M88.4 R164, [R193] ;  /* 0x00000000c1a4783b */ /* 0x000e6e0000000200 */
[----:B---3--:R-:W-:Y:S08]  /*9920*/  HMMA.16816.F32.BF16 R28, R4, R172, R28 ;  /* 0x000000ac041c723c */ /* 0x008ff0000004181c */
[----:B------:R-:W-:Y:S08]  /*9930*/  HMMA.16816.F32.BF16 R24, R16, R220, R24 ;  /* 0x000000dc1018723c */ /* 0x000ff00000041818 */
[----:B------:R-:W-:Y:S01]  /*9940*/  HMMA.16816.F32.BF16 R4, R4, R174, R12 ;  /* 0x000000ae0404723c */ /* 0x000fe2000004180c */
[----:B------:R-:W3:Y:S04]  /*9950*/  LDSM.16.M88.4 R172, [R192] ;  /* 0x00000000c0ac783b */ /* 0x000ee80000000200 */
[----:B------:R-:W1:Y:S03]  /*9960*/  LDSM.16.M88.4 R12, [R186+0x2000] ;  /* 0x00200000ba0c783b */ /* 0x000e660000000200 */
[C---:B------:R-:W-:Y:S01]  /*9970*/  HMMA.16816.F32.BF16 R148, R16.reuse, R222, R152 ;  /* 0x000000de1094723c */ /* 0x040fe20000041898 */
[----:B------:R-:W-:Y:S04]  /*9980*/  LDSM.16.M88.4 R220, [R181+0x2000] ;  /* 0x00200000b5dc783b */ /* 0x000fe80000000200 */
[----:B------:R-:W-:Y:S03]  /*9990*/  LDSM.16.M88.4 R152, [R181+0x2800] ;  /* 0x00280000b598783b */ /* 0x000fe60000000200 */
[C---:B----4-:R-:W-:Y:S08]  /*99a0*/  HMMA.16816.F32.BF16 R144, R16.reuse, R160, R144 ;  /* 0x000000a01090723c */ /* 0x050ff00000041890 */
[C---:B------:R-:W-:Y:S01]  /*99b0*/  HMMA.16816.F32.BF16 R140, R16.reuse, R162, R140 ;  /* 0x000000a2108c723c */ /* 0x040fe2000004188c */
[----:B------:R-:W4:Y:S07]  /*99c0*/  LDSM.16.M88.4 R160, [R182+0x8800] ;  /* 0x00880000b6a0783b */ /* 0x000f2e0000000200 */
[C---:B------:R-:W-:Y:S08]  /*99d0*/  HMMA.16816.F32.BF16 R136, R16.reuse, R168, R136 ;  /* 0x000000a81088723c */ /* 0x040ff00000041888 */
[C---:B------:R-:W-:Y:S01]  /*99e0*/  HMMA.16816.F32.BF16 R32, R16.reuse, R170, R32 ;  /* 0x000000aa1020723c */ /* 0x040fe20000041820 */
[----:B------:R-:W3:Y:S07]  /*99f0*/  LDSM.16.M88.4 R168, [R182+0x9000] ;  /* 0x00900000b6a8783b */ /* 0x000eee0000000200 */
        /* <DEDUP_REMOVED lines=9> */
[----:B------:R-:W2:Y:S07]  /*9a90*/  LDSM.16.M88.4 R156, [R181+0x3000] ;  /* 0x00300000b59c783b */ /* 0x000eae0000000200 */
[C---:B------:R-:W-:Y:S08]  /*9aa0*/  HMMA.16816.F32.BF16 R136, R20.reuse, R164, R136 ;  /* 0x000000a41488723c */ /* 0x040ff00000041888 */
[C---:B------:R-:W-:Y:S01]  /*9ab0*/  HMMA.16816.F32.BF16 R32, R20.reuse, R166, R32 ;  /* 0x000000a61420723c */ /* 0x040fe20000041820 */
[----:B------:R-:W-:Y:S07]  /*9ac0*/  LDSM.16.M88.4 R164, [R176+0xb000] ;  /* 0x00b00000b0a4783b */ /* 0x000fee0000000200 */
[----:B---3--:R-:W-:Y:S08]  /*9ad0*/  HMMA.16816.F32.BF16 R28, R20, R172, R28 ;  /* 0x000000ac141c723c */ /* 0x008ff0000004181c */
[----:B------:R-:W-:Y:S08]  /*9ae0*/  HMMA.16816.F32.BF16 R24, R12, R224, R24 ;  /* 0x000000e00c18723c */ /* 0x000ff00000041818 */
[----:B------:R-:W-:Y:S01]  /*9af0*/  HMMA.16816.F32.BF16 R16, R20, R174, R16 ;  /* 0x000000ae1410723c */ /* 0x000fe20000041810 */
[----:B------:R-:W3:Y:S04]  /*9b00*/  LDSM.16.M88.4 R20, [R183+0x4000] ;  /* 0x00400000b714783b */ /* 0x000ee80000000200 */
[----:B------:R-:W-:Y:S03]  /*9b10*/  LDSM.16.M88.4 R172, [R176+0xb800] ;  /* 0x00b80000b0ac783b */ /* 0x000fe60000000200 */
[C---:B------:R-:W-:Y:S01]  /*9b20*/  HMMA.16816.F32.BF16 R148, R12.reuse, R226, R148 ;  /* 0x000000e20c94723c */ /* 0x040fe20000041894 */
[----:B------:R-:W-:Y:S07]  /*9b30*/  LDSM.16.M88.4 R224, [R191] ;  /* 0x00000000bfe0783b */ /* 0x000fee0000000200 */
[C---:B----4-:R-:W-:Y:S08]  /*9b40*/  HMMA.16816.F32.BF16 R144, R12.reuse, R160, R144 ;  /* 0x000000a00c90723c */ /* 0x050ff00000041890 */
[C---:B------:R-:W-:Y:S01]  /*9b50*/  HMMA.16816.F32.BF16 R140, R12.reuse, R162, R140 ;  /* 0x000000a20c8c723c */ /* 0x040fe2000004188c */
[----:B------:R-:W4:Y:S07]  /*9b60*/  LDSM.16.M88.4 R160, [R176+0xa800] ;  /* 0x00a80000b0a0783b */ /* 0x000f2e0000000200 */
[C---:B------:R-:W-:Y:S08]  /*9b70*/  HMMA.16816.F32.BF16 R136, R12.reuse, R168, R136 ;  /* 0x000000a80c88723c */ /* 0x040ff00000041888 */
[C---:B------:R-:W-:Y:S01]  /*9b80*/  HMMA.16816.F32.BF16 R32, R12.reuse, R170, R32 ;  /* 0x000000aa0c20723c */ /* 0x040fe20000041820 */
[----:B------:R-:W-:Y:S07]  /*9b90*/  LDSM.16.M88.4 R168, [R189] ;  /* 0x00000000bda8783b */ /* 0x000fee0000000200 */
[----:B------:R-:W-:Y:S08]  /*9ba0*/  HMMA.16816.F32.BF16 R28, R12, R208, R28 ;  /* 0x000000d00c1c723c */ /* 0x000ff0000004181c */
[----:B-1----:R-:W-:Y:S08]  /*9bb0*/  HMMA.16816.F32.BF16 R24, R4, R220, R24 ;  /* 0x000000dc0418723c */ /* 0x002ff00000041818 */
[----:B------:R-:W-:Y:S01]  /*9bc0*/  HMMA.16816.F32.BF16 R12, R12, R210, R16 ;  /* 0x000000d20c0c723c */ /* 0x000fe20000041810 */
[----:B------:R-:W1:Y:S04]  /*9bd0*/  LDSM.16.M88.4 R16, [R184+0x4000] ;  /* 0x00400000b810783b */ /* 0x000e680000000200 */
[----:B------:R-:W-:Y:S03]  /*9be0*/  LDSM.16.M88.4 R208, [R188] ;  /* 0x00000000bcd0783b */ /* 0x000fe60000000200 */
[C---:B------:R-:W-:Y:S08]  /*9bf0*/  HMMA.16816.F32.BF16 R148, R4.reuse, R222, R148 ;  /* 0x000000de0494723c */ /* 0x040ff00000041894 */
[C---:B------:R-:W-:Y:S08]  /*9c00*/  HMMA.16816.F32.BF16 R144, R4.reuse, R152, R144 ;  /* 0x000000980490723c */ /* 0x040ff00000041890 */
[C---:B------:R-:W-:Y:S08]  /*9c10*/  HMMA.16816.F32.BF16 R140, R4.reuse, R154, R140 ;  /* 0x0000009a048c723c */ /* 0x040ff0000004188c */
[C---:B--2---:R-:W-:Y:S08]  /*9c20*/  HMMA.16816.F32.BF16 R136, R4.reuse, R156, R136 ;  /* 0x0000009c0488723c */ /* 0x044ff00000041888 */
[C---:B------:R-:W-:Y:S01]  /*9c30*/  HMMA.16816.F32.BF16 R32, R4.reuse, R158, R32 ;  /* 0x0000009e0420723c */ /* 0x040fe20000041820 */
[----:B------:R-:W2:Y:S07]  /*9c40*/  LDSM.16.M88.4 R156, [R190] ;  /* 0x00000000be9c783b */ /* 0x000eae0000000200 */
[----:B------:R-:W-:Y:S08]  /*9c50*/  HMMA.16816.F32.BF16 R28, R4, R204, R28 ;  /* 0x000000cc041c723c */ /* 0x000ff0000004181c */
[----:B---3--:R-:W-:Y:S08]  /*9c60*/  HMMA.16816.F32.BF16 R24, R20, R216, R24 ;  /* 0x000000d81418723c */ /* 0x008ff00000041818 */
[----:B------:R-:W-:Y:S01]  /*9c70*/  HMMA.16816.F32.BF16 R12, R4, R206, R12 ;  /* 0x000000ce040c723c */ /* 0x000fe2000004180c */
[----:B------:R-:W3:Y:S04]  /*9c80*/  LDSM.16.M88.4 R4, [R186+0x4000] ;  /* 0x00400000ba04783b */ /* 0x000ee80000000200 */
[----:B------:R-:W-:Y:S03]  /*9c90*/  LDSM.16.M88.4 R204, [R181+0x4000] ;  /* 0x00400000b5cc783b */ /* 0x000fe60000000200 */
[C---:B------:R-:W-:Y:S08]  /*9ca0*/  HMMA.16816.F32.BF16 R148, R20.reuse, R218, R148 ;  /* 0x000000da1494723c */ /* 0x040ff00000041894 */
        /* <DEDUP_REMOVED lines=10> */
[----:B------:R-:W1:Y:S03]  /*9d50*/  LDSM.16.M88.4 R12, [R185+0x4000] ;  /* 0x00400000b90c783b */ /* 0x000e660000000200 */
[C---:B------:R-:W-:Y:S08]  /*9d60*/  HMMA.16816.F32.BF16 R24, R16.reuse, R226, R148 ;  /* 0x000000e21018723c */ /* 0x040ff00000041894 */
[C---:B--2---:R-:W-:Y:S08]  /*9d70*/  HMMA.16816.F32.BF16 R152, R16.reuse, R156, R152 ;  /* 0x0000009c1098723c */ /* 0x044ff00000041898 */
[C---:B------:R-:W-:Y:S01]  /*9d80*/  HMMA.16816.F32.BF16 R148, R16.reuse, R158, R144 ;  /* 0x0000009e1094723c */ /* 0x040fe20000041890 */
[----:B------:R-:W2:Y:S07]  /*9d90*/  LDSM.16.M88.4 R156, [R181+0x4800] ;  /* 0x00480000b59c783b */ /* 0x000eae0000000200 */
[C---:B------:R-:W-:Y:S08]  /*9da0*/  HMMA.16816.F32.BF16 R144, R16.reuse, R168, R140 ;  /* 0x000000a81090723c */ /* 0x040ff0000004188c */
[C---:B------:R-:W-:Y:S08]  /*9db0*/  HMMA.16816.F32.BF16 R136, R16.reuse, R170, R136 ;  /* 0x000000aa1088723c */ /* 0x040ff00000041888 */
[C---:B------:R-:W-:Y:S08]  /*9dc0*/  HMMA.16816.F32.BF16 R32, R16.reuse, R208, R32 ;  /* 0x000000d01020723c */ /* 0x040ff00000041820 */
[----:B------:R-:W-:Y:S08]  /*9dd0*/  HMMA.16816.F32.BF16 R16, R16, R210, R20 ;  /* 0x000000d21010723c */ /* 0x000ff00000041814 */
[C---:B---3--:R-:W-:Y:S08]  /*9de0*/  HMMA.16816.F32.BF16 R20, R4.reuse, R214, R24 ;  /* 0x000000d60414723c */ /* 0x048ff00000041818 */
[C---:B------:R-:W-:Y:S08]  /*9df0*/  HMMA.16816.F32.BF16 R28, R4.reuse, R212, R28 ;  /* 0x000000d4041c723c */ /* 0x040ff0000004181c */
[C---:B----4-:R-:W-:Y:S08]  /*9e00*/  HMMA.16816.F32.BF16 R24, R4.reuse, R160, R152 ;  /* 0x000000a00418723c */ /* 0x050ff00000041898 */
[C---:B------:R-:W-:Y:S08]  /*9e10*/  HMMA.16816.F32.BF16 R140, R4.reuse, R162, R148 ;  /* 0x000000a2048c723c */ /* 0x040ff00000041894 */
[C---:B------:R-:W-:Y:S08]  /*9e20*/  HMMA.16816.F32.BF16 R152, R4.reuse, R164, R144 ;  /* 0x000000a40498723c */ /* 0x040ff00000041890 */
[C---:B------:R-:W-:Y:S08]  /*9e30*/  HMMA.16816.F32.BF16 R160, R4.reuse, R166, R136 ;  /* 0x000000a604a0723c */ /* 0x040ff00000041888 */
[C---:B-1----:R-:W-:Y:S01]  /*9e40*/  HMMA.16816.F32.BF16 R164, R4.reuse, R172, R32 ;  /* 0x000000ac04a4723c */ /* 0x042fe20000041820 */
[----:B------:R-:W-:Y:S07]  /*9e50*/  LDSM.16.M88.4 R32, [R181+0x5800] ;  /* 0x00580000b520783b */ /* 0x000fee0000000200 */
[----:B------:R-:W-:Y:S08]  /*9e60*/  HMMA.16816.F32.BF16 R144, R4, R174, R16 ;  /* 0x000000ae0490723c */ /* 0x000ff00000041810 */
[----:B------:R-:W-:Y:S01]  /*9e70*/  HMMA.16816.F32.BF16 R4, R12, R206, R20 ;  /* 0x000000ce0c04723c */ /* 0x000fe20000041814 */
[----:B------:R-:W1:Y:S01]  /*9e80*/  LDSM.16.M88.4 R20, [R181+0x5000] ;  /* 0x00500000b514783b */ /* 0x000e620000000200 */
[----:B------:R-:W-:-:S06]  /*9e90*/  DEPBAR.LE SB0, 0x0 ;  /* 0x000080000000791a */ /* 0x000fcc0000000000 */
[C---:B------:R-:W-:Y:S08]  /*9ea0*/  HMMA.16816.F32.BF16 R28, R12.reuse, R204, R28 ;  /* 0x000000cc0c1c723c */ /* 0x040ff0000004181c */
[C---:B--2---:R-:W-:Y:S11]  /*9eb0*/  HMMA.16816.F32.BF16 R16, R12.reuse, R156, R24 ;  /* 0x0000009c0c10723c */ /* 0x044ff60000041818 */
[----:B------:R-:W-:Y:S05]  /*9ec0*/  @!UPT UIADD3 URZ, URZ, URZ, URZ ;  /* 0x0000003f3f3ff290 */ /* 0x000fea000fffe03f */
[----:B------:R-:W-:Y:S02]  /*9ed0*/  FSEL R137, R29, -INF , !P5 ;  /* 0xff8000001d897808 */ /* 0x000fe40006800000 */
[----:B------:R-:W-:Y:S01]  /*9ee0*/  FSEL R148, R31, -INF , !P0 ;  /* 0xff8000001f947808 */ /* 0x000fe20004000000 */
[----:B------:R-:W-:Y:S01]  /*9ef0*/  BAR.SYNC.DEFER_BLOCKING 0x0 ;  /* 0x0000000000007b1d */ /* 0x000fe20000010000 */
[C---:B------:R-:W-:Y:S02]  /*9f00*/  ISETP.GE.AND P5, PT, R2.reuse, R203, PT ;  /* 0x000000cb0200720c */ /* 0x040fe40003fa6270 */
[----:B------:R-:W-:Y:S02]  /*9f10*/  ISETP.GE.AND P0, PT, R2, R202, PT ;  /* 0x000000ca0200720c */ /* 0x000fe40003f06270 */
[----:B------:R-:W-:Y:S01]  /*9f20*/  FSEL R102, R28, -INF , !P6 ;  /* 0xff8000001c667808 */ /* 0x000fe20007000000 */
[----:B-1----:R-:W-:Y:S01]  /*9f30*/  HMMA.16816.F32.BF16 R24, R12, R20, R152 ;  /* 0x000000140c18723c */ /* 0x002fe20000041898 */
[----:B------:R-:W-:-:S02]  /*9f40*/  FSEL R138, R30, -INF , !P1 ;  /* 0xff8000001e8a7808 */ /* 0x000fc40004800000 */
[C---:B------:R-:W-:Y:S02]  /*9f50*/  ISETP.GE.AND P6, PT, R3.reuse, R203, PT ;  /* 0x000000cb0300720c */ /* 0x040fe40003fc6270 */
[C---:B------:R-:W-:Y:S02]  /*9f60*/  ISETP.GE.AND P1, PT, R3.reuse, R202, PT ;  /* 0x000000ca0300720c */ /* 0x040fe40003f26270 */
[CC--:B------:R-:W-:Y:S01]  /*9f70*/  ISETP.LT.OR P5, PT, R2.reuse, R201.reuse, P5 ;  /* 0x000000c90200720c */ /* 0x0c0fe20002fa1670 */
[----:B------:R-:W-:Y:S01]  /*9f80*/  HMMA.16816.F32.BF16 R28, R12, R158, R140 ;  /* 0x0000009e0c1c723c */ /* 0x000fe2000004188c */
[----:B------:R-:W-:Y:S02]  /*9f90*/  ISETP.LT.OR P0, PT, R2, R200, P0 ;  /* 0x000000c80200720c */ /* 0x000fe40000701670 */
[----:B------:R-:W-:Y:S02]  /*9fa0*/  IADD3 R2, R0, 0x11, RZ ;  /* 0x0000001100027810 */ /* 0x000fe40007ffe0ff */
[----:B------:R-:W-:-:S02]  /*9fb0*/  ISETP.LT.OR P6, PT, R3, R201, P6 ;  /* 0x000000c90300720c */ /* 0x000fc400037c1670 */
[----:B------:R-:W-:Y:S02]  /*9fc0*/  ISETP.LT.OR P1, PT, R3, R200, P1 ;  /* 0x000000c80300720c */ /* 0x000fe40000f21670 */
[----:B------:R-:W-:Y:S02]  /*9fd0*/  IADD3 R3, R0, 0x10, RZ ;  /* 0x0000001000037810 */ /* 0x000fe40007ffe0ff */
[----:B------:R-:W-:Y:S02]  /*9fe0*/  FSEL R136, R5, -INF , !P5 ;  /* 0xff80000005887808 */ /* 0x000fe40006800000 */
[----:B------:R-:W-:Y:S02]  /*9ff0*/  FSEL R140, R7, -INF , !P0 ;  /* 0xff800000078c7808 */ /* 0x000fe40004000000 */
[C---:B------:R-:W-:Y:S02]  /*a000*/  ISETP.GE.AND P5, PT, R2.reuse, R203, PT ;  /* 0x000000cb0200720c */ /* 0x040fe40003fa6270 */
[----:B------:R-:W-:-:S02]  /*a010*/  ISETP.GE.AND P0, PT, R2, R202, PT ;  /* 0x000000ca0200720c */ /* 0x000fc40003f06270 */
[----:B------:R-:W-:Y:S02]  /*a020*/  FSEL R103, R4, -INF , !P6 ;  /* 0xff80000004677808 */ /* 0x000fe40007000000 */
[----:B------:R-:W-:Y:S02]  /*a030*/  FSEL R139, R6, -INF , !P1 ;  /* 0xff800000068b7808 */ /* 0x000fe40004800000 */
[C---:B------:R-:W-:Y:S01]  /*a040*/  ISETP.GE.AND P6, PT, R3.reuse, R203, PT ;  /* 0x000000cb0300720c */ /* 0x040fe20003fc6270 */
[----:B------:R-:W-:Y:S01]  /*a050*/  HMMA.16816.F32.BF16 R4, R12, R32, R164 ;  /* 0x000000200c04723c */ /* 0x000fe200000418a4 */
        /* <DEDUP_REMOVED lines=8> */
[----:B------:R-:W-:-:S02]  /*a0e0*/  ISETP.GE.AND P5, PT, R2, R203, PT ;  /* 0x000000cb0200720c */ /* 0x000fc40003fa6270 */
[----:B------:R-:W-:Y:S02]  /*a0f0*/  ISETP.GE.AND P0, PT, R2, R202, PT ;  /* 0x000000ca0200720c */ /* 0x000fe40003f06270 */
[----:B------:R-:W-:Y:S02]  /*a100*/  FSEL R143, R16, -INF , !P6 ;  /* 0xff800000108f7808 */ /* 0x000fe40007000000 */
[----:B------:R-:W-:Y:S02]  /*a110*/  FSEL R150, R18, -INF , !P1 ;  /* 0xff80000012967808 */ /* 0x000fe40004800000 */
[----:B------:R-:W-:Y:S01]  /*a120*/  HMMA.16816.F32.BF16 R16, R12, R22, R160 ;  /* 0x000000160c10723c */ /* 0x000fe200000418a0 */
[C---:B------:R-:W-:Y:S02]  /*a130*/  ISETP.LT.OR P5, PT, R2.reuse, R201, P5 ;  /* 0x000000c90200720c */ /* 0x040fe40002fa1670 */
[----:B------:R-:W-:Y:S02]  /*a140*/  ISETP.LT.OR P0, PT, R2, R200, P0 ;  /* 0x000000c80200720c */ /* 0x000fe40000701670 */
[----:B------:R-:W-:-:S02]  /*a150*/  IADD3 R2, R0, 0x21, RZ ;  /* 0x0000002100027810 */ /* 0x000fc40007ffe0ff */
[----:B------:R-:W-:Y:S01]  /*a160*/  FSEL R141, R29, -INF , !P5 ;  /* 0xff8000001d8d7808 */ /* 0x000fe20006800000 */
[----:B------:R-:W-:Y:S01]  /*a170*/  HMMA.16816.F32.BF16 R12, R12, R34, R144 ;  /* 0x000000220c0c723c */ /* 0x000fe20000041890 */
[----:B------:R-:W-:Y:S02]  /*a180*/  FSEL R169, R31, -INF , !P0 ;  /* 0xff8000001fa97808 */ /* 0x000fe40004000000 */
[C---:B------:R-:W-:Y:S02]  /*a190*/  ISETP.GE.AND P5, PT, R2.reuse, R203, PT ;  /* 0x000000cb0200720c */ /* 0x040fe40003fa6270 */
[----:B------:R-:W-:Y:S02]  /*a1a0*/  ISETP.GE.AND P0, PT, R2, R202, PT ;  /* 0x000000ca0200720c */ /* 0x000fe40003f06270 */
[----:B------:R-:W-:Y:S02]  /*a1b0*/  IADD3 R3, R0, 0x18, RZ ;  /* 0x0000001800037810 */ /* 0x000fe40007ffe0ff */
[----:B------:R-:W-:-:S02]  /*a1c0*/  ISETP.LT.OR P5, PT, R2, R201, P5 ;  /* 0x000000c90200720c */ /* 0x000fc40002fa1670 */
[----:B------:R-:W-:Y:S02]  /*a1d0*/  ISETP.LT.OR P0, PT, R2, R200, P0 ;  /* 0x000000c80200720c */ /* 0x000fe40000701670 */
[----:B------:R-:W-:Y:S02]  /*a1e0*/  IADD3 R2, R0, 0x29, RZ ;  /* 0x0000002900027810 */ /* 0x000fe40007ffe0ff */
[C---:B------:R-:W-:Y:S02]  /*a1f0*/  ISETP.GE.AND P6, PT, R3.reuse, R203, PT ;  /* 0x000000cb0300720c */ /* 0x040fe40003fc6270 */
[----:B------:R-:W-:Y:S02]  /*a200*/  ISETP.GE.AND P1, PT, R3, R202, PT ;  /* 0x000000ca0300720c */ /* 0x000fe40003f26270 */
[----:B------:R-:W-:Y:S02]  /*a210*/  FSEL R251, R25, -INF , !P5 ;  /* 0xff80000019fb7808 */ /* 0x000fe40006800000 */
[----:B------:R-:W-:-:S02]  /*a220*/  FSEL R173, R27, -INF , !P0 ;  /* 0xff8000001bad7808 */ /* 0x000fc40004000000 */
[C---:B------:R-:W-:Y:S02]  /*a230*/  ISETP.GE.AND P5, PT, R2.reuse, R203, PT ;  /* 0x000000cb0200720c */ /* 0x040fe40003fa6270 */
[----:B------:R-:W-:Y:S02]  /*a240*/  ISETP.GE.AND P0, PT, R2, R202, PT ;  /* 0x000000ca0200720c */ /* 0x000fe40003f06270 */
[CC--:B------:R-:W-:Y:S02]  /*a250*/  ISETP.LT.OR P6, PT, R3.reuse, R201.reuse, P6 ;  /* 0x000000c90300720c */ /* 0x0c0fe400037c1670 */
        /* <DEDUP_REMOVED lines=18> */
[----:B------:R-:W-:Y:S02]  /*a380*/  IADD3 R2, R0, 0x38, RZ ;  /* 0x0000003800027810 */ /* 0x000fe40007ffe0ff */
[----:B------:R-:W-:Y:S02]  /*a390*/  FSEL R248, R24, -INF , !P6 ;  /* 0xff80000018f87808 */ /* 0x000fe40007000000 */
[----:B------:R-:W-:-:S02]  /*a3a0*/  FSEL R174, R26, -INF , !P1 ;  /* 0xff8000001aae7808 */ /* 0x000fc40004800000 */
[CC--:B------:R-:W-:Y:S02]  /*a3b0*/  ISETP.GE.AND P6, PT, R3.reuse, R203.reuse, PT ;  /* 0x000000cb0300720c */ /* 0x0c0fe40003fc6270 */
[----:B------:R-:W-:Y:S02]  /*a3c0*/  ISETP.GE.AND P1, PT, R3, R202, PT ;  /* 0x000000ca0300720c */ /* 0x000fe40003f26270 */
        /* <DEDUP_REMOVED lines=8> */
[C---:B------:R-:W-:Y:S02]  /*a450*/  ISETP.GE.AND P6, PT, R3.reuse, R203, PT ;  /* 0x000000cb0300720c */ /* 0x040fe40003fc6270 */
[----:B------:R-:W-:-:S02]  /*a460*/  ISETP.GE.AND P1, PT, R3, R202, PT ;  /* 0x000000ca0300720c */ /* 0x000fc40003f26270 */
[----:B------:R-:W-:Y:S02]  /*a470*/  FSEL R167, R12, -INF , !P0 ;  /* 0xff8000000ca77808 */ /* 0x000fe40004000000 */
[----:B------:R-:W-:Y:S02]  /*a480*/  PLOP3.LUT P0, PT, PT, PT, UP0, 0x80, 0x0 ;  /* 0x000000000000781c */ /* 0x000fe40003f0f008 */
[C---:B------:R-:W-:Y:S02]  /*a490*/  ISETP.LT.OR P6, PT, R3.reuse, R201, P6 ;  /* 0x000000c90300720c */ /* 0x040fe400037c1670 */
[----:B------:R-:W-:Y:S02]  /*a4a0*/  ISETP.LT.OR P1, PT, R3, R200, P1 ;  /* 0x000000c80300720c */ /* 0x000fe40000f21670 */
[----:B------:R-:W-:Y:S02]  /*a4b0*/  IADD3 R0, R0, 0x39, RZ ;  /* 0x0000003900007810 */ /* 0x000fe40007ffe0ff */
[----:B------:R-:W-:-:S02]  /*a4c0*/  FSEL R218, R4, -INF , !P6 ;  /* 0xff80000004da7808 */ /* 0x000fc40007000000 */
[----:B------:R-:W-:Y:S02]  /*a4d0*/  FSEL R219, R6, -INF , !P1 ;  /* 0xff80000006db7808 */ /* 0x000fe40004800000 */
[----:B------:R-:W-:Y:S02]  /*a4e0*/  FSEL R172, R5, -INF , !P5 ;  /* 0xff80000005ac7808 */ /* 0x000fe40006800000 */
[-C--:B------:R-:W-:Y:S02]  /*a4f0*/  ISETP.GE.AND P5, PT, R2, R202.reuse, PT ;  /* 0x000000ca0200720c */ /* 0x080fe40003fa6270 */
[C---:B------:R-:W-:Y:S02]  /*a500*/  ISETP.GE.AND P6, PT, R0.reuse, R203, PT ;  /* 0x000000cb0000720c */ /* 0x040fe40003fc6270 */
[----:B------:R-:W-:Y:S02]  /*a510*/  ISETP.GE.AND P1, PT, R0, R202, PT ;  /* 0x000000ca0000720c */ /* 0x000fe40003f26270 */
[----:B------:R-:W-:-:S02]  /*a520*/  ISETP.LT.OR P5, PT, R2, R200, P5 ;  /* 0x000000c80200720c */ /* 0x000fc40002fa1670 */
[C---:B------:R-:W-:Y:S02]  /*a530*/  ISETP.LT.OR P6, PT, R0.reuse, R201, P6 ;  /* 0x000000c90000720c */ /* 0x040fe400037c1670 */
[----:B------:R-:W-:Y:S02]  /*a540*/  ISETP.LT.OR P1, PT, R0, R200, P1 ;  /* 0x000000c80000720c */ /* 0x000fe40000f21670 */
[----:B------:R-:W-:Y:S02]  /*a550*/  FSEL R205, R14, -INF , !P5 ;  /* 0xff8000000ecd7808 */ /* 0x000fe40006800000 */
[----:B------:R-:W-:Y:S02]  /*a560*/  FSEL R217, R13, -INF , !P6 ;  /* 0xff8000000dd97808 */ /* 0x000fe40007000000 */
[----:B------:R-:W-:Y:S01]  /*a570*/  FSEL R216, R15, -INF , !P1 ;  /* 0xff8000000fd87808 */ /* 0x000fe20004800000 */
[----:B------:R-:W-:Y:S05]  /*a580*/  @!P0 BRA `(.L_x_1087) ;  /* 0x000006d000008947 */ /* 0x000fea0003800000 */
[----:B------:R-:W2:Y:S01]  /*a590*/  LDL.64 R240, [R1+0x90] ;  /* 0x0000900001f07983 */ /* 0x000ea20000100a00 */
[----:B------:R-:W-:-:S03]  /*a5a0*/  ULDC.64 UR4, c[0x0][0x198] ;  /* 0x0000660000047ab9 */ /* 0x000fc60000000a00 */
[----:B------:R-:W3:Y:S01]  /*a5b0*/  LDL.64 R244, [R1+0xa0] ;  /* 0x0000a00001f47983 */ /* 0x000ee20000100a00 */
[----:B------:R-:W-:Y:S01]  /*a5c0*/  UMOV UR21, 0x6 ;  /* 0x0000000600157882 */ /* 0x000fe20000000000 */
[----:B------:R-:W-:Y:S01]  /*a5d0*/  BSSY B0, `(.L_x_1088) ;  /* 0x0000067000007945 */ /* 0x000fe20003800000 */
[----:B------:R-:W-:Y:S01]  /*a5e0*/  UIADD3 UR24, UR8, -0x3, URZ ;  /* 0xfffffffd08187890 */ /* 0x000fe2000fffe03f */
[----:B------:R1:W-:Y:S01]  /*a5f0*/  @P4 STS.128 [R199+0x6000], RZ ;  /* 0x006000ffc7004388 */ /* 0x0003e20000000c00 */
[----:B------:R-:W-:Y:S02]  /*a600*/  USHF.L.U32 UR8, UR4, 0x6, URZ ;  /* 0x0000000604087899 */ /* 0x000fe4000800063f */
[----:B------:R-:W-:Y:S02]  /*a610*/  USHF.L.U64.HI UR5, UR4, UR21, UR5 ;  /* 0x0000001504057299 */ /* 0x000fe40008010205 */
[----:B------:R-:W-:Y:S02]  /*a620*/  USHF.R.S32.HI UR4, URZ, 0x1f, UR24 ;  /* 0x0000001f3f047899 */ /* 0x000fe40008011418 */
[----:B------:R-:W-:Y:S01]  /*a630*/  UIMAD UR5, UR5, UR24, URZ ;  /* 0x00000018050572a4 */ /* 0x000fe2000f8e023f */
[----:B------:R-:W-:-:S03]  /*a640*/  IMAD.U32 R0, RZ, RZ, UR8 ;  /* 0x00000008ff007e24 */ /* 0x000fc6000f8e00ff */
[----:B------:R-:W-:Y:S01]  /*a650*/  UIMAD UR4, UR4, UR8, UR5 ;  /* 0x00000008040472a4 */ /* 0x000fe2000f8e0205 */
[----:B--2---:R-:W-:Y:S02]  /*a660*/  IMAD.MOV.U32 R3, RZ, RZ, R241 ;  /* 0x000000ffff037224 */ /* 0x004fe400078e00f1 */
[----:B---3--:R-:W-:-:S04]  /*a670*/  IMAD.MOV.U32 R2, RZ, RZ, R244 ;  /* 0x000000ffff027224 */ /* 0x008fc800078e00f4 */
[----:B------:R-:W-:-:S05]  /*a680*/  IMAD.WIDE.U32 R2, R0, UR24, R2 ;  /* 0x0000001800027c25 */ /* 0x000fca000f8e0002 */
[----:B------:R-:W-:Y:S02]  /*a690*/  IADD3 R0, R3, UR4, RZ ;  /* 0x0000000403007c10 */ /* 0x000fe4000fffe0ff */
[C---:B------:R-:W-:Y:S02]  /*a6a0*/  @!P4 LEA R4, P5, R2.reuse, c[0x0][0x168], 0x1 ;  /* 0x00005a000204ca11 */ /* 0x040fe400078a08ff */
        /* <DEDUP_REMOVED lines=12> */
[C---:B------:R-:W-:Y:S02]  /*a770*/  @!P4 LEA R10, P0, R3.reuse, c[0x0][0x168], 0x1 ;  /* 0x00005a00030aca11 */ /* 0x040fe400078008ff */
[C---:B------:R-:W-:Y:S01]  /*a780*/  IADD3 R0, P5, R3.reuse, UR7, RZ ;  /* 0x0000000703007c10 */ /* 0x040fe2000ffbe0ff */
[----:B------:R-:W-:Y:S01]  /*a790*/  @!PT LDS RZ, [RZ] ;  /* 0x00000000fffff984 */ /* 0x000fe20000000800 */
[----:B------:R-:W-:Y:S01]  /*a7a0*/  @!PT LDS RZ, [RZ] ;  /* 0x00000000fffff984 */ /* 0x000fe20000000800 */
[----:B------:R-:W-:Y:S01]  /*a7b0*/  @!PT LDS RZ, [RZ] ;  /* 0x00000000fffff984 */ /* 0x000fe20000000800 */
[----:B------:R3:W-:Y:S01]  /*a7c0*/  @!P3 LDGSTS.E.BYPASS.LTC128B.128 [R199+0x8000], [R6.64+0x80] ;  /* 0x0800008006c7bfae */ /* 0x0007e2000b901d52 */
[----:B------:R-:W-:-:S02]  /*a7d0*/  @!P4 LEA.HI.X R11, R3, c[0x0][0x16c], R2, 0x1, P0 ;  /* 0x00005b00030bca11 */ /* 0x000fc400000f0c02 */
[----:B------:R-:W-:Y:S01]  /*a7e0*/  @!P4 LEA R14, P6, R0, c[0x0][0x168], 0x1 ;  /* 0x00005a00000eca11 */ /* 0x000fe200078c08ff */
        /* <DEDUP_REMOVED lines=12> */
[C---:B------:R-:W-:Y:S02]  /*a8b0*/  @!P2 LEA.HI.X R5, R3.reuse, c[0x0][0x16c], R2, 0x1, P0 ;  /* 0x00005b000305aa11 */ /* 0x040fe400000f0c02 */
[----:B---3--:R-:W-:-:S04]  /*a8c0*/  @!P3 LEA R6, P1, R3, c[0x0][0x168], 0x1 ;  /* 0x00005a000306ba11 */ /* 0x008fc800078208ff */
[----:B------:R-:W-:Y:S02]  /*a8d0*/  @!P3 LEA.HI.X R7, R3, c[0x0][0x16c], R2, 0x1, P1 ;  /* 0x00005b000307ba11 */ /* 0x000fe400008f0c02 */
[----:B------:R-:W-:Y:S02]  /*a8e0*/  IADD3.X R3, R2, UR6, RZ, P5, !PT ;  /* 0x0000000602037c10 */ /* 0x000fe4000affe4ff */
[C---:B----4-:R-:W-:Y:S01]  /*a8f0*/  @!P3 LEA R12, P1, R0.reuse, c[0x0][0x168], 0x1 ;  /* 0x00005a00000cba11 */ /* 0x050fe200078208ff */
[----:B------:R-:W-:Y:S01]  /*a900*/  @!PT LDS RZ, [RZ] ;  /* 0x00000000fffff984 */ /* 0x000fe20000000800 */
[----:B------:R-:W-:Y:S01]  /*a910*/  @!PT LDS RZ, [RZ] ;  /* 0x00000000fffff984 */ /* 0x000fe20000000800 */
[----:B------:R-:W-:Y:S01]  /*a920*/  @!PT LDS RZ, [RZ] ;  /* 0x00000000fffff984 */ /* 0x000fe20000000800 */
[----:B------:R2:W-:Y:S01]  /*a930*/  @!P3 LDGSTS.E.BYPASS.LTC128B.128 [R199+0x8800], [R6.64+0x80] ;  /* 0x0880008006c7bfae */ /* 0x0005e2000b901d52 */
[C---:B------:R-:W-:Y:S02]  /*a940*/  IADD3 R2, P5, R0.reuse, UR7, RZ ;  /* 0x0000000700027c10 */ /* 0x040fe4000ffbe0ff */
[C-C-:B------:R-:W-:Y:S01]  /*a950*/  @!P4 LEA.HI.X R15, R0.reuse, c[0x0][0x16c], R3.reuse, 0x1, P6 ;  /* 0x00005b00000fca11 */ /* 0x140fe200030f0c03 */
[----:B------:R1:W-:Y:S01]  /*a960*/  @P2 STS.128 [R199+0xa800], RZ ;  /* 0x00a800ffc7002388 */ /* 0x0003e20000000c00 */
[----:B------:R-:W-:-:S02]  /*a970*/  @!P3 LEA.HI.X R13, R0, c[0x0][0x16c], R3, 0x1, P1 ;  /* 0x00005b00000dba11 */ /* 0x000fc400008f0c03 */
[C---:B-----5:R-:W-:Y:S01]  /*a980*/  @!P2 LEA R10, P0, R0.reuse, c[0x0][0x168], 0x1 ;  /* 0x00005a00000aaa11 */ /* 0x060fe200078008ff */
[----:B------:R-:W-:Y:S01]  /*a990*/  @!PT LDS RZ, [RZ] ;  /* 0x00000000fffff984 */ /* 0x000fe20000000800 */
[----:B------:R-:W-:Y:S01]  /*a9a0*/  @!PT LDS RZ, [RZ] ;  /* 0x00000000fffff984 */ /* 0x000fe20000000800 */
[----:B------:R-:W-:Y:S01]  /*a9b0*/  @!PT LDS RZ, [RZ] ;  /* 0x00000000fffff984 */ /* 0x000fe20000000800 */
[----:B------:R3:W-:Y:S03]  /*a9c0*/  @!P2 LDGSTS.E.BYPASS.LTC128B.128 [R199+0xa800], [R4.64+0x100] ;  /* 0x0a80010004c7afae */ /* 0x0007e6000b901d52 */
[----:B------:R-:W-:Y:S01]  /*a9d0*/  @!P2 LEA.HI.X R11, R0, c[0x0][0x16c], R3, 0x1, P0 ;  /* 0x00005b00000baa11 */ /* 0x000fe200000f0c03 */
[----:B------:R1:W-:Y:S01]  /*a9e0*/  @P4 STS.128 [R199+0x7000], RZ ;  /* 0x007000ffc7004388 */ /* 0x0003e20000000c00 */
[----:B------:R-:W-:-:S03]  /*a9f0*/  IADD3.X R3, R3, UR6, RZ, P5, !PT ;  /* 0x0000000603037c10 */ /* 0x000fc6000affe4ff */
        /* <DEDUP_REMOVED lines=9> */
[----:B--2---:R-:W-:-:S03]  /*aa90*/  @!P4 LEA R6, P1, R2, c[0x0][0x168], 0x1 ;  /* 0x00005a000206ca11 */ /* 0x004fc600078208ff */
[----:B------:R1:W-:Y:S01]  /*aaa0*/  @P2 STS.128 [R199+0xb000], RZ ;  /* 0x00b000ffc7002388 */ /* 0x0003e20000000c00 */
[----:B------:R-:W-:-:S03]  /*aab0*/  @!P4 LEA.HI.X R7, R2, c[0x0][0x16c], R3, 0x1, P1 ;  /* 0x00005b000207ca11 */ /* 0x000fc600008f0c03 */
        /* <DEDUP_REMOVED lines=24> */
.L_x_1089:
[----:B------:R-:W-:Y:S05]  /*ac40*/  BSYNC B0 ;  /* 0x0000000000007941 */ /* 0x000fea0003800000 */
.L_x_1088:
[----:B------:R-:W0:Y:S02]  /*ac50*/  LDGDEPBAR ;  /* 0x00000000000079af */ /* 0x000e240000000000 */
.L_x_1087:
[----:B-1----:R-:W2:Y:S04]  /*ac60*/  LDL R10, [R1+0xa8] ;  /* 0x0000a800010a7983 */ /* 0x002ea80000100800 */
[----:B------:R-:W3:Y:S04]  /*ac70*/  LDL R7, [R1+0xac] ;  /* 0x0000ac0001077983 */ /* 0x000ee80000100800 */
[----:B------:R-:W4:Y:S01]  /*ac80*/  LDL R3, [R1+0xc0] ;  /* 0x0000c00001037983 */ /* 0x000f220000100800 */
[----:B------:R-:W-:Y:S01]  /*ac90*/  FMNMX.FTZ R0, R101, R102, !PT ;  /* 0x0000006665007209 */ /* 0x000fe20007810000 */
[----:B------:R-:W-:Y:S01]  /*aca0*/  USHF.L.U32 UR27, UR25, 0x1, URZ ;  /* 0x00000001191b7899 */ /* 0x000fe2000800063f */
[----:B------:R-:W-:Y:S01]  /*acb0*/  PRMT R26, R243, 0x7054, R243 ;  /* 0x00007054f31a7816 */ /* 0x000fe200000000f3 */
[----:B------:R-:W-:Y:S01]  /*acc0*/  UIADD3 UR4, UR23, -0x4498517b, URZ ;  /* 0xbb67ae8517047890 */ /* 0x000fe2000fffe03f */
[----:B------:R-:W-:Y:S01]  /*acd0*/  FMNMX.FTZ R0, R137, R0, !PT ;  /* 0x0000000089007209 */ /* 0x000fe20007810000 */
[----:B------:R-:W-:Y:S01]  /*ace0*/  ULOP3.LUT UR5, UR27, UR23, URZ, 0x3c, !UPT ;  /* 0x000000171b057292 */ /* 0x000fe2000f8e3c3f */
[----:B------:R-:W-:Y:S01]  /*acf0*/  LDSM.16.MT88.4 R28, [R177+0xc000] ;  /* 0x00c00000b11c783b */ /* 0x000fe20000004200 */
[----:B------:R-:W-:Y:S01]  /*ad00*/  UIADD3 UR26, UR22, -0x61c88647, URZ ;  /* 0x9e3779b9161a7890 */ /* 0x000fe2000fffe03f */
[----:B------:R-:W-:Y:S01]  /*ad10*/  FMNMX.FTZ R0, R103, R0, !PT ;  /* 0x0000000067007209 */ /* 0x000fe20007810000 */
[----:B------:R-:W-:Y:S01]  /*ad20*/  UIADD3 UR24, UR22, 0x3c6ef372, URZ ;  /* 0x3c6ef37216187890 */ /* 0x000fe2000fffe03f */
[----:B------:R-:W-:Y:S01]  /*ad30*/  IMAD.MOV.U32 R160, RZ, RZ, R229 ;  /* 0x000000ffffa07224 */ /* 0x000fe200078e00e5 */
[----:B------:R-:W-:Y:S01]  /*ad40*/  UIADD3 UR21, UR23, 0x76cf5d0a, URZ ;  /* 0x76cf5d0a17157890 */ /* 0x000fe2000fffe03f */
[----:B------:R-:W-:Y:S01]  /*ad50*/  FMNMX.FTZ R0, R136, R0, !PT ;  /* 0x0000000088007209 */ /* 0x000fe20007810000 */
[----:B------:R-:W-:Y:S01]  /*ad60*/  UIADD3 UR8, UR22, -0x255992d5, URZ ;  /* 0xdaa66d2b16087890 */ /* 0x000fe2000fffe03f */
[----:B------:R-:W-:Y:S01]  /*ad70*/  IMAD.MOV.U32 R162, RZ, RZ, R228 ;  /* 0x000000ffffa27224 */ /* 0x000fe200078e00e4 */
[----:B------:R-:W-:Y:S01]  /*ad80*/  UIADD3 UR29, UR23, -0x126145ec, URZ ;  /* 0xed9eba14171d7890 */ /* 0x000fe2000fffe03f */
[----:B------:R-:W-:Y:S01]  /*ad90*/  FMNMX.FTZ R0, R143, R0, !PT ;  /* 0x000000008f007209 */ /* 0x000fe20007810000 */
[----:B------:R-:W-:-:S02]  /*ada0*/  UIADD3 UR28, UR22, -0x4ab325aa, URZ ;  /* 0xb54cda56161c7890 */ /* 0x000fc4000fffe03f */
[----:B------:R-:W-:Y:S01]  /*adb0*/  UIADD3 UR27, UR27, 0x1, URZ ;  /* 0x000000011b1b7890 */ /* 0x000fe2000fffe03f */
[----:B------:R-:W-:-:S03]  /*adc0*/  FMNMX.FTZ R0, R149, R0, !PT ;  /* 0x0000000095007209 */ /* 0x000fc60007810000 */
[----:B------:R-:W-:Y:S01]  /*add0*/  ULOP3.LUT UR27, UR27, UR23, URZ, 0x3c, !UPT ;  /* 0x000000171b1b7292 */ /* 0x000fe2000f8e3c3f */
        /* <DEDUP_REMOVED lines=20> */
[----:B------:R-:W1:Y:S01]  /*af20*/  SHFL.BFLY PT, R2, R0, 0x2, 0x1f ;  /* 0x0c401f0000027f89 */ /* 0x000e6200000e0000 */
[----:B------:R-:W-:-:S04]  /*af30*/  FMNMX.FTZ R4, R252, R4, !PT ;  /* 0x00000004fc047209 */ /* 0x000fc80007810000 */
[----:B------:R-:W-:-:S04]  /*af40*/  FMNMX.FTZ R4, R175, R4, !PT ;  /* 0x00000004af047209 */ /* 0x000fc80007810000 */
[----:B------:R-:W-:-:S04]  /*af50*/  FMNMX.FTZ R4, R219, R4, !PT ;  /* 0x00000004db047209 */ /* 0x000fc80007810000 */
[----:B------:R-:W-:-:S04]  /*af60*/  FMNMX.FTZ R4, R204, R4, !PT ;  /* 0x00000004cc047209 */ /* 0x000fc80007810000 */
[----:B------:R-:W-:-:S04]  /*af70*/  FMNMX.FTZ R4, R205, R4, !PT ;  /* 0x00000004cd047209 */ /* 0x000fc80007810000 */
[----:B------:R-:W-:Y:S02]  /*af80*/  FMNMX.FTZ R4, R216, R4, !PT ;  /* 0x00000004d8047209 */ /* 0x000fe40007810000 */
[----:B-1----:R-:W-:-:S03]  /*af90*/  FMNMX.FTZ R0, R0, R2, !PT ;  /* 0x0000000200007209 */ /* 0x002fc60007810000 */
[----:B------:R-:W1:Y:S04]  /*afa0*/  SHFL.BFLY PT, R6, R4, 0x2, 0x1f ;  /* 0x0c401f0004067f89 */ /* 0x000e6800000e0000 */
[----:B------:R-:W5:Y:S01]  /*afb0*/  SHFL.BFLY PT, R5, R0, 0x1, 0x1f ;  /* 0x0c201f0000057f89 */ /* 0x000f6200000e0000 */
[----:B-1----:R-:W-:Y:S02]  /*afc0*/  FMNMX.FTZ R6, R4, R6, !PT ;  /* 0x0000000604067209 */ /* 0x002fe40007810000 */
[----:B-----5:R-:W-:-:S04]  /*afd0*/  FMNMX.FTZ R215, R0, R5, !PT ;  /* 0x0000000500d77209 */ /* 0x020fc80007810000 */
[C---:B------:R-:W-:Y:S01]  /*afe0*/  FSETP.NEU.FTZ.AND P1, PT, R215.reuse, -INF , PT ;  /* 0xff800000d700780b */ /* 0x040fe20003f3d000 */
[----:B------:R-:W-:-:S05]  /*aff0*/  FMUL.FTZ R11, R215, c[0x0][0x23c] ;  /* 0x00008f00d70b7a20 */ /* 0x000fca0000410000 */
[----:B------:R-:W-:-:S05]  /*b000*/  FSEL R11, R11, RZ, P1 ;  /* 0x000000ff0b0b7208 */ /* 0x000fca0000800000 */
[----:B------:R-:W-:-:S04]  /*b010*/  FFMA.FTZ R0, R102, c[0x0][0x23c], -R11 ;  /* 0x00008f0066007a23 */ /* 0x000fc8000001080b */
[----:B------:R1:W-:Y:S02]  /*b020*/  MUFU.EX2 R24, R0 ;  /* 0x0000000000187308 */ /* 0x0003e40000000800 */
[----:B-1----:R-:W-:-:S06]  /*b030*/  FFMA.FTZ R0, R137, c[0x0][0x23c], -R11 ;  /* 0x00008f0089007a23 */ /* 0x002fcc000001080b */
[----:B------:R1:W-:Y:S01]  /*b040*/  MUFU.EX2 R163, R0 ;  /* 0x0000000000a37308 */ /* 0x0003e20000000800 */
[----:B--2---:R-:W-:-:S05]  /*b050*/  IMAD.WIDE.U32 R152, R10, -0x326172a9, RZ ;  /* 0xcd9e8d570a987825 */ /* 0x004fca00078e00ff */
[----:B---3--:R-:W-:Y:S02]  /*b060*/  LOP3.LUT R2, R153, R7, RZ, 0x3c, !PT ;  /* 0x0000000799027212 */ /* 0x008fe400078e3cff */
[----:B------:R-:W2:Y:S01]  /*b070*/  SHFL.BFLY PT, R7, R6, 0x1, 0x1f ;  /* 0x0c201f0006077f89 */ /* 0x000ea200000e0000 */
[----:B----4-:R-:W-:-:S04]  /*b080*/  IMAD.WIDE.U32 R16, R3, -0x2daee0ad, RZ ;  /* 0xd2511f5303107825 */ /* 0x010fc800078e00ff */
[----:B------:R-:W-:Y:S01]  /*b090*/  IMAD.WIDE.U32 R144, R2, -0x2daee0ad, RZ ;  /* 0xd2511f5302907825 */ /* 0x000fe200078e00ff */
[----:B------:R-:W-:Y:S01]  /*b0a0*/  LOP3.LUT R2, R17, UR5, RZ, 0x3c, !PT ;  /* 0x0000000511027c12 */ /* 0x000fe2000f8e3cff */
[----:B------:R-:W-:-:S03]  /*b0b0*/  UIADD3 UR5, UR23, 0x32370b8f, URZ ;  /* 0x32370b8f17057890 */ /* 0x000fc6000fffe03f */
[----:B------:R-:W-:Y:S01]  /*b0c0*/  LOP3.LUT R32, R145, UR4, R16, 0x96, !PT ;  /* 0x0000000491207c12 */ /* 0x000fe2000f8e9610 */
[----:B------:R-:W-:Y:S01]  /*b0d0*/  IMAD.WIDE.U32 R2, R2, -0x326172a9, RZ ;  /* 0xcd9e8d5702027825 */ /* 0x000fe200078e00ff */
[----:B------:R-:W-:-:S03]  /*b0e0*/  UIADD3 UR4, UR22, 0x78dde6e4, URZ ;  /* 0x78dde6e416047890 */ /* 0x000fc6000fffe03f */
[----:B------:R-:W-:Y:S01]  /*b0f0*/  IMAD.WIDE.U32 R32, R32, -0x326172a9, RZ ;  /* 0xcd9e8d5720207825 */ /* 0x000fe200078e00ff */
[----:B------:R-:W-:-:S04]  /*b100*/  LOP3.LUT R3, R3, UR26, R152, 0x96, !PT ;  /* 0x0000001a03037c12 */ /* 0x000fc8000f8e9698 */
[----:B------:R-:W-:Y:S01]  /*b110*/  LOP3.LUT R4, R33, UR24, R2, 0x96, !PT ;  /* 0x0000001821047c12 */ /* 0x000fe2000f8e9602 */
[----:B------:R-:W-:Y:S01]  /*b120*/  IMAD.WIDE.U32 R2, R3, -0x2daee0ad, RZ ;  /* 0xd2511f5303027825 */ /* 0x000fe200078e00ff */
[----:B--2---:R-:W-:-:S03]  /*b130*/  FMNMX.FTZ R214, R6, R7, !PT ;  /* 0x0000000706d67209 */ /* 0x004fc60007810000 */
[----:B------:R-:W-:Y:S01]  /*b140*/  IMAD.WIDE.U32 R4, R4, -0x2daee0ad, RZ ;  /* 0xd2511f5304047825 */ /* 0x000fe200078e00ff */
[----:B------:R-:W-:Y:S02]  /*b150*/  LOP3.LUT R14, R3, UR21, R144, 0x96, !PT ;  /* 0x00000015030e7c12 */ /* 0x000fe4000f8e9690 */
[----:B------:R-:W-:Y:S01]  /*b160*/  FSETP.NEU.FTZ.AND P0, PT, R214, -INF , PT ;  /* 0xff800000d600780b */ /* 0x000fe20003f1d000 */
[----:B------:R-:W-:Y:S01]  /*b170*/  FFMA.FTZ R3, R103, c[0x0][0x23c], -R11 ;  /* 0x00008f0067037a23 */ /* 0x000fe2000001080b */
[----:B------:R-:W-:Y:S01]  /*b180*/  LOP3.LUT R18, R5, UR5, R2, 0x96, !PT ;  /* 0x0000000505127c12 */ /* 0x000fe2000f8e9602 */
[----:B------:R-:W-:Y:S02]  /*b190*/  IMAD.WIDE.U32 R14, R14, -0x326172a9, RZ ;  /* 0xcd9e8d570e0e7825 */ /* 0x000fe400078e00ff */
[----:B------:R2:W-:Y:S02]  /*b1a0*/  MUFU.EX2 R166, R3 ;  /* 0x0000000300a67308 */ /* 0x0005e40000000800 */
[----:B------:R-:W-:Y:S01]  /*b1b0*/  IMAD.WIDE.U32 R18, R18, -0x326172a9, RZ ;  /* 0xcd9e8d5712127825 */ /* 0x000fe200078e00ff */
[----:B------:R-:W-:-:S02]  /*b1c0*/  LOP3.LUT R5, R15, UR8, R32, 0x96, !PT ;  /* 0x000000080f057c12 */ /* 0x000fc4000f8e9620 */
[----:B------:R-:W-:Y:S01]  /*b1d0*/  LOP3.LUT R2, R15, UR8, R32, 0x96, !PT ;  /* 0x000000080f027c12 */ /* 0x000fe2000f8e9620 */
[----:B------:R-:W-:Y:S01]  /*b1e0*/  FMUL.FTZ R10, R214, c[0x0][0x23c] ;  /* 0x00008f00d60a7a20 */ /* 0x000fe20000410000 */
[----:B-1----:R-:W-:Y:S01]  /*b1f0*/  LOP3.LUT R0, R19, UR4, R14, 0x96, !PT ;  /* 0x0000000413007c12 */ /* 0x002fe2000f8e960e */
[----:B------:R-:W-:Y:S02]  /*b200*/  IMAD R5, R5, -0x2daee0ad, RZ ;  /* 0xd2511f5305057824 */ /* 0x000fe400078e02ff */
[----:B------:R-:W-:Y:S01]  /*b210*/  IMAD.WIDE.U32 R22, R2, -0x2daee0ad, RZ ;  /* 0xd2511f5302167825 */ /* 0x000fe200078e00ff */
[----:B------:R-:W-:-:S03]  /*b220*/  FSEL R10, R10, RZ, P0 ;  /* 0x000000ff0a0a7208 */ /* 0x000fc60000000000 */
[----:B------:R-:W-:Y:S01]  /*b230*/  IMAD.WIDE.U32 R102, R0, -0x2daee0ad, RZ ;  /* 0xd2511f5300667825 */ /* 0x000fe200078e00ff */
[----:B------:R-:W-:-:S03]  /*b240*/  LOP3.LUT R20, R23, UR29, R4, 0x96, !PT ;  /* 0x0000001d17147c12 */ /* 0x000fc6000f8e9604 */
[----:B------:R-:W-:Y:S01]  /*b250*/  FFMA.FTZ R0, R136, c[0x0][0x23c], -R11 ;  /* 0x00008f0088007a23 */ /* 0x000fe2000001080b */
[----:B------:R-:W-:Y:S01]  /*b260*/  LOP3.LUT R2, R103, UR16, R5, 0x96, !PT ;  /* 0x0000001067027c12 */ /* 0x000fe2000f8e9605 */
[----:B------:R-:W-:Y:S02]  /*b270*/  IMAD.WIDE.U32 R20, R20, -0x326172a9, RZ ;  /* 0xcd9e8d5714147825 */ /* 0x000fe400078e00ff */
[----:B------:R1:W-:Y:S02]  /*b280*/  MUFU.EX2 R164, R0 ;  /* 0x0000000000a47308 */ /* 0x0003e40000000800 */
[----:B--2---:R-:W-:-:S04]  /*b290*/  IMAD.WIDE.U32 R2, R2, -0x326172a9, RZ ;  /* 0xcd9e8d5702027825 */ /* 0x004fc800078e00ff */
[----:B------:R-:W-:Y:S01]  /*b2a0*/  FFMA.FTZ R5, R148, c[0x0][0x23c], -R10 ;  /* 0x00008f0094057a23 */ /* 0x000fe2000001080a */
[--C-:B------:R-:W-:Y:S01]  /*b2b0*/  SHF.R.U32.HI R4, RZ, 0x10, R2.reuse ;  /* 0x00000010ff047819 */ /* 0x100fe20000011602 */
[----:B------:R-:W-:Y:S01]  /*b2c0*/  IMAD.MOV.U32 R148, RZ, RZ, R173 ;  /* 0x000000ffff947224 */ /* 0x000fe200078e00ad */
[----:B------:R-:W-:Y:S01]  /*b2d0*/  SHF.R.U32.HI R6, RZ, 0x18, R2 ;  /* 0x00000018ff067819 */ /* 0x000fe20000011602 */
[----:B------:R-:W-:Y:S01]  /*b2e0*/  MUFU.EX2 R154, R5 ;  /* 0x00000005009a7308 */ /* 0x000fe20000000800 */
[----:B------:R-:W-:Y:S02]  /*b2f0*/  LOP3.LUT R4, R4, 0xff, RZ, 0xc0, !PT ;  /* 0x000000ff04047812 */ /* 0x000fe400078ec0ff */
[----:B------:R-:W-:Y:S02]  /*b300*/  LOP3.LUT R7, R2, 0xff, RZ, 0xc0, !PT ;  /* 0x000000ff02077812 */ /* 0x000fe400078ec0ff */
[----:B------:R-:W-:Y:S01]  /*b310*/  PRMT R12, R4, 0x5410, R6 ;  /* 0x00005410040c7816 */ /* 0x000fe20000000006 */
[--C-:B-1----:R-:W-:Y:S01]  /*b320*/  FFMA.FTZ R0, R138, c[0x0][0x23c], -R10.reuse ;  /* 0x00008f008a007a23 */ /* 0x102fe2000001080a */
[----:B------:R-:W-:Y:S01]  /*b330*/  FSEL R6, R215, RZ, P1 ;  /* 0x000000ffd7067208 */ /* 0x000fe20000800000 */
[----:B------:R-:W-:-:S02]  /*b340*/  FFMA.FTZ R4, R140, c[0x0][0x23c], -R10 ;  /* 0x00008f008c047a23 */ /* 0x000fc4000001080a */
[----:B------:R1:W2:Y:S08]  /*b350*/  MUFU.EX2 R25, R0 ;  /* 0x0000000000197308 */ /* 0x0002b00000000800 */
[----:B------:R3:W-:Y:S01]  /*b360*/  MUFU.EX2 R165, R4 ;  /* 0x0000000400a57308 */ /* 0x0007e20000000800 */
[----:B-1----:R-:W-:Y:S02]  /*b370*/  LOP3.LUT R0, R2, 0xffff, RZ, 0xc0, !PT ;  /* 0x0000ffff02007812 */ /* 0x002fe400078ec0ff */
[----:B------:R-:W-:Y:S01]  /*b380*/  LOP3.LUT R2, R3, UR28, R20, 0x96, !PT ;  /* 0x0000001c03027c12 */ /* 0x000fe2000f8e9614 */
[----:B------:R-:W-:Y:S01]  /*b390*/  FFMA.FTZ R3, R139, c[0x0][0x23c], -R10 ;  /* 0x00008f008b037a23 */ /* 0x000fe2000001080a */
[----:B------:R-:W-:-:S02]  /*b3a0*/  SHF.R.U32.HI R0, RZ, 0x8, R0 ;  /* 0x00000008ff007819 */ /* 0x000fc40000011600 */
[----:B------:R-:W-:Y:S01]  /*b3b0*/  SHF.R.U32.HI R5, RZ, 0x18, R2 ;  /* 0x00000018ff057819 */ /* 0x000fe20000011602 */
[----:B------:R1:W-:Y:S01]  /*b3c0*/  MUFU.EX2 R161, R3 ;  /* 0x0000000300a17308 */ /* 0x0003e20000000800 */
[----:B------:R-:W-:Y:S01]  /*b3d0*/  PRMT R13, R7, 0x5410, R0 ;  /* 0x00005410070d7816 */ /* 0x000fe20000000000 */
[----:B---3--:R-:W-:Y:S01]  /*b3e0*/  FADD.FTZ R4, R101, -R6 ;  /* 0x8000000665047221 */ /* 0x008fe20000010000 */
[C---:B------:R-:W-:Y:S02]  /*b3f0*/  LOP3.LUT R0, R2.reuse, 0xffff, RZ, 0xc0, !PT ;  /* 0x0000ffff02007812 */ /* 0x040fe400078ec0ff */
[----:B------:R-:W-:Y:S01]  /*b400*/  LOP3.LUT R7, R2, 0xff, RZ, 0xc0, !PT ;  /* 0x000000ff02077812 */ /* 0x000fe200078ec0ff */
[----:B------:R-:W-:-:S04]  /*b410*/  FMUL.FTZ R4, R4, c[0x0][0x23c] ;  /* 0x00008f0004047a20 */ /* 0x000fc80000410000 */
[----:B------:R-:W3:Y:S01]  /*b420*/  MUFU.EX2 R35, R4 ;  /* 0x0000000400237308 */ /* 0x000ee20000000800 */
[----:B-1----:R-:W-:Y:S02]  /*b430*/  SHF.R.U32.HI R3, RZ, 0x10, R2 ;  /* 0x00000010ff037819 */ /* 0x002fe40000011602 */
[----:B------:R-:W-:Y:S02]  /*b440*/  SHF.R.U32.HI R2, RZ, 0x8, R0 ;  /* 0x00000008ff027819 */ /* 0x000fe40000011600 */
[----:B------:R-:W-:Y:S02]  /*b450*/  LOP3.LUT R0, R3, 0xff, RZ, 0xc0, !PT ;  /* 0x000000ff03007812 */ /* 0x000fe400078ec0ff */
[----:B------:R-:W-:Y:S02]  /*b460*/  PRMT R7, R7, 0x5410, R2 ;  /* 0x0000541007077816 */ /* 0x000fe40000000002 */
[----:B------:R-:W-:Y:S02]  /*b470*/  PRMT R5, R0, 0x5410, R5 ;  /* 0x0000541000057816 */ /* 0x000fe40000000005 */
[----:B--2---:R-:W-:Y:S01]  /*b480*/  F2FP.BF16.PACK_AB R0, R154, R25 ;  /* 0x000000199a00723e */ /* 0x004fe200000010ff */
[-C--:B---3--:R-:W-:Y:S01]  /*b490*/  FMUL.FTZ R104, R104, R35.reuse ;  /* 0x0000002368687220 */ /* 0x088fe20000410000 */
[----:B------:R-:W-:Y:S01]  /*b4a0*/  F2FP.BF16.PACK_AB R2, R163, R24 ;  /* 0x00000018a302723e */ /* 0x000fe200000010ff */
[-C--:B------:R-:W-:Y:S01]  /*b4b0*/  FMUL.FTZ R105, R105, R35.reuse ;  /* 0x0000002369697220 */ /* 0x080fe20000410000 */
[----:B------:R-:W-:Y:S01]  /*b4c0*/  FSEL R3, R214, RZ, P0 ;  /* 0x000000ffd6037208 */ /* 0x000fe20000000000 */
[-C--:B------:R-:W-:Y:S01]  /*b4d0*/  FMUL.FTZ R108, R108, R35.reuse ;  /* 0x000000236c6c7220 */ /* 0x080fe20000410000 */
[C---:B------:R-:W-:Y:S01]  /*b4e0*/  PRMT R213, R0.reuse, 0x7610, R213 ;  /* 0x0000761000d57816 */ /* 0x040fe200000000d5 */
[-C--:B------:R-:W-:Y:S01]  /*b4f0*/  FMUL.FTZ R109, R109, R35.reuse ;  /* 0x000000236d6d7220 */ /* 0x080fe20000410000 */
[----:B------:R-:W-:Y:S01]  /*b500*/  PRMT R211, R0, 0x7632, R211 ;  /* 0x0000763200d37816 */ /* 0x000fe200000000d3 */
[----:B------:R-:W-:Y:S01]  /*b510*/  FADD.FTZ R3, R100, -R3 ;  /* 0x8000000364037221 */ /* 0x000fe20000010000 */
[----:B------:R-:W-:Y:S01]  /*b520*/  PRMT R209, R2, 0x7610, R209 ;  /* 0x0000761002d17816 */ /* 0x000fe200000000d1 */
[-C--:B------:R-:W-:Y:S01]  /*b530*/  FMUL.FTZ R112, R112, R35.reuse ;  /* 0x0000002370707220 */ /* 0x080fe20000410000 */
[----:B------:R-:W-:Y:S01]  /*b540*/  PRMT R212, R2, 0x7632, R212 ;  /* 0x0000763202d47816 */ /* 0x000fe200000000d4 */
[----:B------:R-:W-:Y:S01]  /*b550*/  FMUL.FTZ R3, R3, c[0x0][0x23c] ;  /* 0x00008f0003037a20 */ /* 0x000fe20000410000 */
[----:B------:R-:W-:Y:S01]  /*b560*/  F2FP.BF16.PACK_AB R0, R164, R166 ;  /* 0x000000a6a400723e */ /* 0x000fe200000010ff */
[----:B------:R-:W-:Y:S01]  /*b570*/  FMUL.FTZ R113, R113, R35 ;  /* 0x0000002371717220 */ /* 0x000fe20000410000 */
[----:B------:R-:W-:Y:S01]  /*b580*/  F2FP.BF16.PACK_AB R2, R165, R161 ;  /* 0x000000a1a502723e */ /* 0x000fe200000010ff */
[----:B------:R-:W1:Y:S01]  /*b590*/  MUFU.EX2 R34, R3 ;  /* 0x0000000300227308 */ /* 0x000e620000000800 */
[----:B------:R-:W-:Y:S01]  /*b5a0*/  PRMT R210, R0, 0x7610, R210 ;  /* 0x0000761000d27816 */ /* 0x000fe200000000d2 */
[-C--:B------:R-:W-:Y:S01]  /*b5b0*/  FMUL.FTZ R116, R116, R35.reuse ;  /* 0x0000002374747220 */ /* 0x080fe20000410000 */
[----:B------:R-:W-:Y:S01]  /*b5c0*/  PRMT R208, R0, 0x7632, R208 ;  /* 0x0000763200d07816 */ /* 0x000fe200000000d0 */
[----:B------:R-:W-:Y:S01]  /*b5d0*/  HSET2.LE.AND R0, R7, R26, PT ;  /* 0x0000001a07007233 */ /* 0x000fe20003803000 */
[C---:B------:R-:W-:Y:S01]  /*b5e0*/  PRMT R147, R2.reuse, 0x7610, R147 ;  /* 0x0000761002937816 */ /* 0x040fe20000000093 */
[-C--:B------:R-:W-:Y:S01]  /*b5f0*/  FMUL.FTZ R117, R117, R35.reuse ;  /* 0x0000002375757220 */ /* 0x080fe20000410000 */
[----:B------:R-:W-:Y:S01]  /*b600*/  PRMT R146, R2, 0x7632, R146 ;  /* 0x0000763202927816 */ /* 0x000fe20000000092 */
[-C--:B------:R-:W-:Y:S01]  /*b610*/  FMUL.FTZ R120, R120, R35.reuse ;  /* 0x0000002378787220 */ /* 0x080fe20000410000 */
[----:B------:R-:W-:Y:S01]  /*b620*/  PRMT R2, R209, 0x5410, R212 ;  /* 0x00005410d1027816 */ /* 0x000fe200000000d4 */
[----:B------:R-:W-:-:S02]  /*b630*/  FMUL.FTZ R121, R121, R35 ;  /* 0x0000002379797220 */ /* 0x000fc40000410000 */
[----:B------:R-:W-:Y:S01]  /*b640*/  FMUL.FTZ R124, R124, R35 ;  /* 0x000000237c7c7220 */ /* 0x000fe20000410000 */
[----:B------:R-:W-:Y:S01]  /*b650*/  LOP3.LUT R4, R0, R2, RZ, 0xc0, !PT ;  /* 0x0000000200047212 */ /* 0x000fe200078ec0ff */
[--C-:B------:R-:W-:Y:S01]  /*b660*/  HSET2.LE.AND R0, R5, R26.reuse, PT ;  /* 0x0000001a05007233 */ /* 0x100fe20003803000 */
[----:B------:R-:W-:Y:S01]  /*b670*/  PRMT R5, R213, 0x5410, R211 ;  /* 0x00005410d5057816 */ /* 0x000fe200000000d3 */
[--C-:B------:R-:W-:Y:S01]  /*b680*/  HSET2.LE.AND R2, R13, R26.reuse, PT ;  /* 0x0000001a0d027233 */ /* 0x100fe20003803000 */
[-C--:B-1----:R-:W-:Y:S01]  /*b690*/  FMUL.FTZ R106, R106, R34.reuse ;  /* 0x000000226a6a7220 */ /* 0x082fe20000410000 */
[----:B------:R-:W-:Y:S01]  /*b6a0*/  HSET2.LE.AND R3, R12, R26, PT ;  /* 0x0000001a0c037233 */ /* 0x000fe20003803000 */
[----:B------:R-:W-:Y:S01]  /*b6b0*/  LOP3.LUT R5, R0, R5, RZ, 0xc0, !PT ;  /* 0x0000000500057212 */ /* 0x000fe200078ec0ff */
[-C--:B------:R-:W-:Y:S01]  /*b6c0*/  FMUL.FTZ R107, R107, R34.reuse ;  /* 0x000000226b6b7220 */ /* 0x080fe20000410000 */
[----:B------:R-:W-:Y:S01]  /*b6d0*/  PRMT R0, R210, 0x5410, R208 ;  /* 0x00005410d2007816 */ /* 0x000fe200000000d0 */
[----:B------:R-:W-:-:S02]  /*b6e0*/  FMUL.FTZ R110, R110, R34 ;  /* 0x000000226e6e7220 */ /* 0x000fc40000410000 */
[----:B------:R-:W-:Y:S01]  /*b6f0*/  FMUL.FTZ R111, R111, R34 ;  /* 0x000000226f6f7220 */ /* 0x000fe20000410000 */
[----:B------:R-:W-:Y:S01]  /*b700*/  LOP3.LUT R6, R2, R0, RZ, 0xc0, !PT ;  /* 0x0000000002067212 */ /* 0x000fe200078ec0ff */
[----:B------:R-:W-:Y:S01]  /*b710*/  IMAD.MOV.U32 R12, RZ, RZ, R25 ;  /* 0x000000ffff0c7224 */ /* 0x000fe200078e0019 */
[----:B------:R-:W-:Y:S01]  /*b720*/  PRMT R0, R147, 0x5410, R146 ;  /* 0x0000541093007816 */ /* 0x000fe20000000092 */
[----:B------:R-:W-:Y:S02]  /*b730*/  IMAD.MOV.U32 R2, RZ, RZ, R24 ;  /* 0x000000ffff027224 */ /* 0x000fe400078e0018 */
[----:B------:R-:W1:Y:S01]  /*b740*/  LDSM.16.MT88.4 R24, [R178+0xc000] ;  /* 0x00c00000b218783b */ /* 0x000e620000004200 */
[----:B------:R-:W-:Y:S01]  /*b750*/  LOP3.LUT R7, R3, R0, RZ, 0xc0, !PT ;  /* 0x0000000003077212 */ /* 0x000fe200078ec0ff */
[-C--:B------:R-:W-:Y:S02]  /*b760*/  FMUL.FTZ R114, R114, R34.reuse ;  /* 0x0000002272727220 */ /* 0x080fe40000410000 */
[----:B------:R-:W-:-:S02]  /*b770*/  FMUL.FTZ R115, R115, R34 ;  /* 0x0000002273737220 */ /* 0x000fc40000410000 */
[-C--:B------:R-:W-:Y:S02]  /*b780*/  FMUL.FTZ R118, R118, R34.reuse ;  /* 0x0000002276767220 */ /* 0x080fe40000410000 */
[C---:B------:R-:W-:Y:S01]  /*b790*/  HMMA.16816.F32.BF16 R104, R4.reuse, R28, R104 ;  /* 0x0000001c0468723c */ /* 0x040fe20000041868 */
[-C--:B------:R-:W-:Y:S02]  /*b7a0*/  FMUL.FTZ R119, R119, R34.reuse ;  /* 0x0000002277777220 */ /* 0x080fe40000410000 */
[-C--:B------:R-:W-:Y:S02]  /*b7b0*/  FMUL.FTZ R122, R122, R34.reuse ;  /* 0x000000227a7a7220 */ /* 0x080fe40000410000 */
[-C--:B------:R-:W-:Y:S02]  /*b7c0*/  FMUL.FTZ R123, R123, R34.reuse ;  /* 0x000000227b7b7220 */ /* 0x080fe40000410000 */
[----:B------:R-:W-:Y:S01]  /*b7d0*/  FMUL.FTZ R125, R125, R35 ;  /* 0x000000237d7d7220 */ /* 0x000fe20000410000 */
[----:B------:R-:W-:Y:S01]  /*b7e0*/  HMMA.16816.F32.BF16 R240, R4, R30, R108 ;  /* 0x0000001e04f0723c */ /* 0x000fe2000004186c */
[----:B------:R-:W2:Y:S01]  /*b7f0*/  LDSM.16.MT88.4 R28, [R180+0xc000] ;  /* 0x00c00000b41c783b */ /* 0x000ea20000004200 */
        /* <DEDUP_REMOVED lines=8> */
[-C--:B------:R-:W-:Y:S02]  /*b880*/  FMUL.FTZ R134, R134, R34.reuse ;  /* 0x0000002286867220 */ /* 0x080fe40000410000 */
[-C--:B------:R-:W-:Y:S02]  /*b890*/  FMUL.FTZ R135, R135, R34.reuse ;  /* 0x0000002287877220 */ /* 0x080fe40000410000 */
[-C--:B------:R-:W-:Y:S01]  /*b8a0*/  FMUL.FTZ R36, R36, R35.reuse ;  /* 0x0000002324247220 */ /* 0x080fe20000410000 */
[----:B-1----:R-:W-:Y:S01]  /*b8b0*/  HMMA.16816.F32.BF16 R112, R4, R24, R112 ;  /* 0x000000180470723c */ /* 0x002fe20000041870 */
[----:B------:R-:W-:Y:S02]  /*b8c0*/  FMUL.FTZ R37, R37, R35 ;  /* 0x0000002325257220 */ /* 0x000fe40000410000 */
[----:B------:R-:W-:-:S02]  /*b8d0*/  FMUL.FTZ R38, R38, R34 ;  /* 0x0000002226267220 */ /* 0x000fc40000410000 */
[-C--:B------:R-:W-:Y:S02]  /*b8e0*/  FMUL.FTZ R39, R39, R34.reuse ;  /* 0x0000002227277220 */ /* 0x080fe40000410000 */
[-C--:B------:R-:W-:Y:S01]  /*b8f0*/  FMUL.FTZ R40, R40, R35.reuse ;  /* 0x0000002328287220 */ /* 0x080fe20000410000 */
[C---:B------:R-:W-:Y:S01]  /*b900*/  HMMA.16816.F32.BF16 R236, R4.reuse, R26, R116 ;  /* 0x0000001a04ec723c */ /* 0x040fe20000041874 */
[----:B------:R-:W1:Y:S01]  /*b910*/  LDSM.16.MT88.4 R24, [R179+0xc000] ;  /* 0x00c00000b318783b */ /* 0x000e620000004200 */
[----:B------:R-:W-:Y:S02]  /*b920*/  FMUL.FTZ R41, R41, R35 ;  /* 0x0000002329297220 */ /* 0x000fe40000410000 */
[-C--:B------:R-:W-:Y:S02]  /*b930*/  FMUL.FTZ R42, R42, R34.reuse ;  /* 0x000000222a2a7220 */ /* 0x080fe40000410000 */
[----:B------:R-:W-:Y:S02]  /*b940*/  FMUL.FTZ R43, R43, R34 ;  /* 0x000000222b2b7220 */ /* 0x000fe40000410000 */
[----:B------:R-:W-:Y:S01]  /*b950*/  IMAD.MOV.U32 R13, RZ, RZ, R205 ;  /* 0x000000ffff0d7224 */ /* 0x000fe200078e00cd */
[----:B--2---:R-:W-:Y:S01]  /*b960*/  HMMA.16816.F32.BF16 R120, R4, R28, R120 ;  /* 0x0000001c0478723c */ /* 0x004fe20000041878 */
[----:B------:R-:W-:-:S02]  /*b970*/  IMAD.MOV.U32 R0, RZ, RZ, R204 ;  /* 0x000000ffff007224 */ /* 0x000fc400078e00cc */
[-C--:B------:R-:W-:Y:S02]  /*b980*/  FMUL.FTZ R44, R44, R35.reuse ;  /* 0x000000232c2c7220 */ /* 0x080fe40000410000 */
[-C--:B------:R-:W-:Y:S02]  /*b990*/  FMUL.FTZ R45, R45, R35.reuse ;  /* 0x000000232d2d7220 */ /* 0x080fe40000410000 */
[-C--:B------:R-:W-:Y:S01]  /*b9a0*/  FMUL.FTZ R46, R46, R34.reuse ;  /* 0x000000222e2e7220 */ /* 0x080fe20000410000 */
[----:B------:R-:W-:Y:S01]  /*b9b0*/  HMMA.16816.F32.BF16 R232, R4, R30, R124 ;  /* 0x0000001e04e8723c */ /* 0x000fe2000004187c */
[----:B------:R-:W2:Y:S01]  /*b9c0*/  LDSM.16.MT88.4 R28, [R177+0xe000] ;  /* 0x00e00000b11c783b */ /* 0x000ea20000004200 */
[----:B------:R-:W-:Y:S02]  /*b9d0*/  FMUL.FTZ R47, R47, R34 ;  /* 0x000000222f2f7220 */ /* 0x000fe40000410000 */
[-C--:B------:R-:W-:Y:S02]  /*b9e0*/  FMUL.FTZ R48, R48, R35.reuse ;  /* 0x0000002330307220 */ /* 0x080fe40000410000 */
[----:B------:R-:W-:-:S02]  /*b9f0*/  FMUL.FTZ R49, R49, R35 ;  /* 0x0000002331317220 */ /* 0x000fc40000410000 */
[-C--:B------:R-:W-:Y:S02]  /*ba00*/  FMUL.FTZ R50, R50, R34.reuse ;  /* 0x0000002232327220 */ /* 0x080fe40000410000 */
[-C--:B------:R-:W-:Y:S02]  /*ba10*/  FMUL.FTZ R51, R51, R34.reuse ;  /* 0x0000002233337220 */ /* 0x080fe40000410000 */
[-C--:B------:R-:W-:Y:S02]  /*ba20*/  FMUL.FTZ R52, R52, R35.reuse ;  /* 0x0000002334347220 */ /* 0x080fe40000410000 */
[----:B------:R-:W-:Y:S02]  /*ba30*/  FMUL.FTZ R53, R53, R35 ;  /* 0x0000002335357220 */ /* 0x000fe40000410000 */
[-C--:B------:R-:W-:Y:S02]  /*ba40*/  FMUL.FTZ R54, R54, R34.reuse ;  /* 0x0000002236367220 */ /* 0x080fe40000410000 */
[----:B------:R-:W-:-:S02]  /*ba50*/  FMUL.FTZ R55, R55, R34 ;  /* 0x0000002237377220 */ /* 0x000fc40000410000 */
[-C--:B------:R-:W-:Y:S02]  /*ba60*/  FMUL.FTZ R56, R56, R35.reuse ;  /* 0x0000002338387220 */ /* 0x080fe40000410000 */
[-C--:B------:R-:W-:Y:S01]  /*ba70*/  FMUL.FTZ R57, R57, R35.reuse ;  /* 0x0000002339397220 */ /* 0x080fe20000410000 */
[C---:B-1----:R-:W-:Y:S01]  /*ba80*/  HMMA.16816.F32.BF16 R128, R4.reuse, R24, R128 ;  /* 0x000000180480723c */ /* 0x042fe20000041880 */
[-C--:B------:R-:W-:Y:S02]  /*ba90*/  FMUL.FTZ R58, R58, R34.reuse ;  /* 0x000000223a3a7220 */ /* 0x080fe40000410000 */
[----:B------:R-:W-:Y:S02]  /*baa0*/  FMUL.FTZ R59, R59, R34 ;  /* 0x000000223b3b7220 */ /* 0x000fe40000410000 */
[----:B------:R-:W-:Y:S02]  /*bab0*/  IMAD.MOV.U32 R3, RZ, RZ, R175 ;  /* 0x000000ffff037224 */ /* 0x000fe400078e00af */
[-C--:B------:R-:W-:Y:S01]  /*bac0*/  FMUL.FTZ R60, R60, R35.reuse ;  /* 0x000000233c3c7220 */ /* 0x080fe20000410000 */
[----:B------:R-:W-:Y:S01]  /*bad0*/  HMMA.16816.F32.BF16 R228, R4, R26, R132 ;  /* 0x0000001a04e4723c */ /* 0x000fe20000041884 */
[----:B------:R-:W1:Y:S01]  /*bae0*/  LDSM.16.MT88.4 R24, [R178+0xe000] ;  /* 0x00e00000b218783b */ /* 0x000e620000004200 */
[----:B------:R-:W-:-:S02]  /*baf0*/  FMUL.FTZ R61, R61, R35 ;  /* 0x000000233d3d7220 */ /* 0x000fc40000410000 */
[-C--:B------:R-:W-:Y:S02]  /*bb00*/  FMUL.FTZ R62, R62, R34.reuse ;  /* 0x000000223e3e7220 */ /* 0x080fe40000410000 */
[----:B------:R-:W-:Y:S02]  /*bb10*/  FMUL.FTZ R63, R63, R34 ;  /* 0x000000223f3f7220 */ /* 0x000fe40000410000 */
[----:B------:R-:W-:Y:S01]  /*bb20*/  IMAD.MOV.U32 R135, RZ, RZ, R174 ;  /* 0x000000ffff877224 */ /* 0x000fe200078e00ae */
[----:B--2---:R-:W-:Y:S01]  /*bb30*/  HMMA.16816.F32.BF16 R204, R4, R28, R36 ;  /* 0x0000001c04cc723c */ /* 0x004fe20000041824 */
[----:B------:R-:W-:Y:S02]  /*bb40*/  IMAD.MOV.U32 R134, RZ, RZ, R154 ;  /* 0x000000ffff867224 */ /* 0x000fe400078e009a */
[----:B------:R-:W-:Y:S02]  /*bb50*/  IMAD.MOV.U32 R133, RZ, RZ, R172 ;  /* 0x000000ffff857224 */ /* 0x000fe400078e00ac */
[----:B------:R-:W-:-:S02]  /*bb60*/  FMUL.FTZ R64, R64, R35 ;  /* 0x0000002340407220 */ /* 0x000fc40000410000 */
[----:B------:R-:W-:Y:S01]  /*bb70*/  IMAD.MOV.U32 R38, RZ, RZ, R152 ;  /* 0x000000ffff267224 */ /* 0x000fe200078e0098 */
[----:B------:R-:W-:Y:S01]  /*bb80*/  HMMA.16816.F32.BF16 R224, R4, R30, R40 ;  /* 0x0000001e04e0723c */ /* 0x000fe20000041828 */
[----:B------:R-:W2:Y:S01]  /*bb90*/  LDSM.16.MT88.4 R28, [R180+0xe000] ;  /* 0x00e00000b41c783b */ /* 0x000ea20000004200 */
[----:B------:R-:W-:Y:S01]  /*bba0*/  MOV R39, R153 ;  /* 0x0000009900277202 */ /* 0x000fe20000000f00 */
[-C--:B------:R-:W-:Y:S02]  /*bbb0*/  FMUL.FTZ R65, R65, R35.reuse ;  /* 0x0000002341417220 */ /* 0x080fe40000410000 */
        /* <DEDUP_REMOVED lines=9> */
[-C--:B------:R-:W-:Y:S01]  /*bc50*/  FMUL.FTZ R75, R75, R34.reuse ;  /* 0x000000224b4b7220 */ /* 0x080fe20000410000 */
[C---:B-1----:R-:W-:Y:S01]  /*bc60*/  HMMA.16816.F32.BF16 R172, R4.reuse, R24, R44 ;  /* 0x0000001804ac723c */ /* 0x042fe2000004182c */
[-C--:B------:R-:W-:Y:S02]  /*bc70*/  FMUL.FTZ R80, R80, R35.reuse ;  /* 0x0000002350507220 */ /* 0x080fe40000410000 */
[-C--:B------:R-:W-:Y:S02]  /*bc80*/  FMUL.FTZ R81, R81, R35.reuse ;  /* 0x0000002351517220 */ /* 0x080fe40000410000 */
[-C--:B------:R-:W-:Y:S02]  /*bc90*/  FMUL.FTZ R82, R82, R34.reuse ;  /* 0x0000002252527220 */ /* 0x080fe40000410000 */
[----:B------:R-:W-:Y:S01]  /*bca0*/  FMUL.FTZ R83, R83, R34 ;  /* 0x0000002253537220 */ /* 0x000fe20000410000 */
[----:B------:R-:W-:Y:S01]  /*bcb0*/  HMMA.16816.F32.BF16 R124, R4, R26, R48 ;  /* 0x0000001a047c723c */ /* 0x000fe20000041830 */
[----:B------:R-:W1:Y:S01]  /*bcc0*/  LDSM.16.MT88.4 R24, [R179+0xe000] ;  /* 0x00e00000b318783b */ /* 0x000e620000004200 */
[----:B------:R-:W-:-:S02]  /*bcd0*/  FMUL.FTZ R88, R88, R35 ;  /* 0x0000002358587220 */ /* 0x000fc40000410000 */
[-C--:B------:R-:W-:Y:S02]  /*bce0*/  FMUL.FTZ R89, R89, R35.reuse ;  /* 0x0000002359597220 */ /* 0x080fe40000410000 */
[-C--:B------:R-:W-:Y:S02]  /*bcf0*/  FMUL.FTZ R90, R90, R34.reuse ;  /* 0x000000225a5a7220 */ /* 0x080fe40000410000 */
[----:B------:R-:W-:Y:S01]  /*bd00*/  FMUL.FTZ R91, R91, R34 ;  /* 0x000000225b5b7220 */ /* 0x000fe20000410000 */
[----:B--2---:R-:W-:Y:S01]  /*bd10*/  HMMA.16816.F32.BF16 R152, R4, R28, R52 ;  /* 0x0000001c0498723c */ /* 0x004fe20000041834 */
[----:B------:R-:W-:Y:S01]  /*bd20*/  IMAD.MOV.U32 R47, RZ, RZ, R0 ;  /* 0x000000ffff2f7224 */ /* 0x000fe200078e0000 */
[----:B------:R-:W-:Y:S01]  /*bd30*/  LOP3.LUT R0, R17, UR27, RZ, 0x3c, !PT ;  /* 0x0000001b11007c12 */ /* 0x000fe2000f8e3cff */
[-C--:B------:R-:W-:Y:S01]  /*bd40*/  FMUL.FTZ R76, R76, R35.reuse ;  /* 0x000000234c4c7220 */ /* 0x080fe20000410000 */
[----:B------:R-:W-:Y:S01]  /*bd50*/  UIADD3 UR27, UR23, 0x646e171e, URZ ;  /* 0x646e171e171b7890 */ /* 0x000fe2000fffe03f */
[----:B------:R-:W-:-:S02]  /*bd60*/  FMUL.FTZ R77, R77, R35 ;  /* 0x000000234d4d7220 */ /* 0x000fc40000410000 */
[-C--:B------:R-:W-:Y:S01]  /*bd70*/  FMUL.FTZ R78, R78, R34.reuse ;  /* 0x000000224e4e7220 */ /* 0x080fe20000410000 */
[----:B------:R-:W-:Y:S01]  /*bd80*/  HMMA.16816.F32.BF16 R220, R4, R30, R56 ;  /* 0x0000001e04dc723c */ /* 0x000fe20000041838 */
[----:B------:R-:W2:Y:S01]  /*bd90*/  LDSM.16.MT88.4 R28, [R177+0x10000] ;  /* 0x01000000b11c783b */ /* 0x000ea20000004200 */
[----:B------:R-:W-:Y:S02]  /*bda0*/  FMUL.FTZ R79, R79, R34 ;  /* 0x000000224f4f7220 */ /* 0x000fe40000410000 */
[----:B------:R-:W-:Y:S02]  /*bdb0*/  IMAD.MOV.U32 R46, RZ, RZ, R2 ;  /* 0x000000ffff2e7224 */ /* 0x000fe400078e0002 */
[----:B------:R-:W-:Y:S02]  /*bdc0*/  IMAD.MOV.U32 R45, RZ, RZ, R12 ;  /* 0x000000ffff2d7224 */ /* 0x000fe400078e000c */
[----:B------:R-:W-:Y:S02]  /*bdd0*/  IMAD.MOV.U32 R58, RZ, RZ, R165 ;  /* 0x000000ffff3a7224 */ /* 0x000fe400078e00a5 */
[----:B------:R-:W-:-:S02]  /*bde0*/  IMAD.MOV.U32 R59, RZ, RZ, R164 ;  /* 0x000000ffff3b7224 */ /* 0x000fc400078e00a4 */
[-C--:B------:R-:W-:Y:S02]  /*bdf0*/  FMUL.FTZ R84, R84, R35.reuse ;  /* 0x0000002354547220 */ /* 0x080fe40000410000 */
[-C--:B------:R-:W-:Y:S02]  /*be00*/  FMUL.FTZ R85, R85, R35.reuse ;  /* 0x0000002355557220 */ /* 0x080fe40000410000 */
[-C--:B------:R-:W-:Y:S02]  /*be10*/  FMUL.FTZ R86, R86, R34.reuse ;  /* 0x0000002256567220 */ /* 0x080fe40000410000 */
[-C--:B------:R-:W-:Y:S02]  /*be20*/  FMUL.FTZ R87, R87, R34.reuse ;  /* 0x0000002257577220 */ /* 0x080fe40000410000 */
[-C--:B------:R-:W-:Y:S02]  /*be30*/  FMUL.FTZ R92, R92, R35.reuse ;  /* 0x000000235c5c7220 */ /* 0x080fe40000410000 */
[----:B------:R-:W-:Y:S01]  /*be40*/  FMUL.FTZ R93, R93, R35 ;  /* 0x000000235d5d7220 */ /* 0x000fe20000410000 */
[----:B-1----:R-:W-:Y:S01]  /*be50*/  HMMA.16816.F32.BF16 R116, R4, R24, R60 ;  /* 0x000000180474723c */ /* 0x002fe2000004183c */
[----:B------:R-:W-:-:S02]  /*be60*/  FMUL.FTZ R94, R94, R34 ;  /* 0x000000225e5e7220 */ /* 0x000fc40000410000 */
[-C--:B------:R-:W-:Y:S02]  /*be70*/  FMUL.FTZ R95, R95, R34.reuse ;  /* 0x000000225f5f7220 */ /* 0x080fe40000410000 */
[-C--:B------:R-:W-:Y:S02]  /*be80*/  FMUL.FTZ R96, R96, R35.reuse ;  /* 0x0000002360607220 */ /* 0x080fe40000410000 */
[----:B------:R-:W-:Y:S01]  /*be90*/  FMUL.FTZ R97, R97, R35 ;  /* 0x0000002361617220 */ /* 0x000fe20000410000 */
[C---:B------:R-:W-:Y:S01]  /*bea0*/  HMMA.16816.F32.BF16 R108, R4.reuse, R26, R64 ;  /* 0x0000001a046c723c */ /* 0x040fe20000041840 */
[----:B------:R-:W1:Y:S01]  /*beb0*/  LDSM.16.MT88.4 R24, [R178+0x10000] ;  /* 0x01000000b218783b */ /* 0x000e620000004200 */
[-C--:B------:R-:W-:Y:S02]  /*bec0*/  FMUL.FTZ R98, R98, R34.reuse ;  /* 0x0000002262627220 */ /* 0x080fe40000410000 */
[----:B------:R-:W-:Y:S02]  /*bed0*/  FMUL.FTZ R99, R99, R34 ;  /* 0x0000002263637220 */ /* 0x000fe40000410000 */
[----:B------:R-:W-:Y:S01]  /*bee0*/  IMAD.MOV.U32 R56, RZ, RZ, R217 ;  /* 0x000000ffff387224 */ /* 0x000fe200078e00d9 */
[----:B------:R-:W-:Y:S01]  /*bef0*/  MOV R66, R166 ;  /* 0x000000a600427202 */ /* 0x000fe20000000f00 */
[----:B------:R-:W-:Y:S01]  /*bf00*/  IMAD.MOV.U32 R64, RZ, RZ, R167 ;  /* 0x000000ffff407224 */ /* 0x000fe200078e00a7 */
[----:B--2---:R-:W-:Y:S01]  /*bf10*/  HMMA.16816.F32.BF16 R68, R4, R28, R68 ;  /* 0x0000001c0444723c */ /* 0x004fe20000041844 */
[----:B------:R-:W-:-:S02]  /*bf20*/  IMAD.MOV.U32 R65, RZ, RZ, R219 ;  /* 0x000000ffff417224 */ /* 0x000fc400078e00db */
[----:B------:R-:W-:Y:S02]  /*bf30*/  IMAD.MOV.U32 R67, RZ, RZ, R218 ;  /* 0x000000ffff437224 */ /* 0x000fe400078e00da */
[----:B------:R-:W-:Y:S02]  /*bf40*/  IMAD.MOV.U32 R57, RZ, RZ, R216 ;  /* 0x000000ffff397224 */ /* 0x000fe400078e00d8 */
[----:B------:R-:W-:Y:S01]  /*bf50*/  IMAD.MOV.U32 R48, RZ, RZ, R163 ;  /* 0x000000ffff307224 */ /* 0x000fe200078e00a3 */
[----:B------:R-:W-:Y:S01]  /*bf60*/  HMMA.16816.F32.BF16 R52, R4, R30, R72 ;  /* 0x0000001e0434723c */ /* 0x000fe20000041848 */
[----:B------:R-:W2:Y:S01]  /*bf70*/  LDSM.16.MT88.4 R28, [R180+0x10000] ;  /* 0x01000000b41c783b */ /* 0x000ea20000004200 */
[----:B------:R-:W-:Y:S02]  /*bf80*/  IMAD.MOV.U32 R49, RZ, RZ, R162 ;  /* 0x000000ffff317224 */ /* 0x000fe400078e00a2 */
[----:B------:R-:W-:Y:S02]  /*bf90*/  IMAD.MOV.U32 R50, RZ, RZ, R161 ;  /* 0x000000ffff327224 */ /* 0x000fe400078e00a1 */
[----:B------:R-:W-:-:S02]  /*bfa0*/  IMAD.MOV.U32 R51, RZ, RZ, R160 ;  /* 0x000000ffff337224 */ /* 0x000fc400078e00a0 */
[----:B------:R-:W-:Y:S02]  /*bfb0*/  IMAD.MOV.U32 R74, RZ, RZ, R3 ;  /* 0x000000ffff4a7224 */ /* 0x000fe400078e0003 */
[----:B------:R-:W-:Y:S02]  /*bfc0*/  IMAD.MOV.U32 R75, RZ, RZ, R13 ;  /* 0x000000ffff4b7224 */ /* 0x000fe400078e000d */
[----:B------:R-:W-:Y:S02]  /*bfd0*/  IMAD.MOV.U32 R72, RZ, RZ, R134 ;  /* 0x000000ffff487224 */ /* 0x000fe400078e0086 */
[----:B------:R-:W-:Y:S01]  /*bfe0*/  IMAD.MOV.U32 R73, RZ, RZ, R135 ;  /* 0x000000ffff497224 */ /* 0x000fe200078e0087 */
[C---:B-1----:R-:W-:Y:S07]  /*bff0*/  HMMA.16816.F32.BF16 R156, R4.reuse, R26, R80 ;  /* 0x0000001a049c723c */ /* 0x042fee0000041850 */
[----:B------:R-:W-:Y:S01]  /*c000*/  IMAD.MOV.U32 R82, RZ, RZ, R38 ;  /* 0x000000ffff527224 */ /* 0x000fe200078e0026 */
[----:B------:R-:W-:Y:S01]  /*c010*/  HMMA.16816.F32.BF16 R60, R4, R24, R76 ;  /* 0x00000018043c723c */ /* 0x000fe2000004184c */
[----:B------:R-:W1:Y:S01]  /*c020*/  LDSM.16.MT88.4 R24, [R179+0x10000] ;  /* 0x01000000b318783b */ /* 0x000e620000004200 */
[----:B------:R-:W-:Y:S01]  /*c030*/  IMAD.MOV.U32 R83, RZ, RZ, R39 ;  /* 0x000000ffff537224 */ /* 0x000fe200078e0027 */
[----:B------:R-:W3:Y:S01]  /*c040*/  LDC.U8 R78, c[0x0][0x2d8] ;  /* 0x0000b600ff4e7b82 */ /* 0x000ee20000000000 */
[----:B------:R-:W-:-:S03]  /*c050*/  IMAD.MOV.U32 R81, RZ, RZ, R51 ;  /* 0x000000ffff517224 */ /* 0x000fc600078e0033 */
[----:B------:R-:W-:Y:S01]  /*c060*/  IMAD.MOV.U32 R79, RZ, RZ, R133 ;  /* 0x000000ffff4f7224 */ /* 0x000fe200078e0085 */
[----:B------:R-:W-:Y:S01]  /*c070*/  MOV R77, R50 ;  /* 0x00000032004d7202 */ /* 0x000fe20000000f00 */
[C---:B--2---:R-:W-:Y:S07]  /*c080*/  HMMA.16816.F32.BF16 R164, R4.reuse, R30, R88 ;  /* 0x0000001e04a4723c */ /* 0x044fee0000041858 */
[----:B------:R-:W-:Y:S01]  /*c090*/  IMAD.WIDE.U32 R30, R0, -0x326172a9, RZ ;  /* 0xcd9e8d57001e7825 */ /* 0x000fe200078e00ff */
[----:B------:R-:W-:Y:S03]  /*c0a0*/  HMMA.16816.F32.BF16 R132, R4, R28, R84 ;  /* 0x0000001c0484723c */ /* 0x000fe60000041854 */
[----:B------:R-:W-:Y:S01]  /*c0b0*/  IMAD.MOV.U32 R91, RZ, RZ, R56 ;  /* 0x000000ffff5b7224 */ /* 0x000fe200078e0038 */
[----:B------:R-:W-:Y:S01]  /*c0c0*/  LOP3.LUT R2, R31, UR26, R82, 0x96, !PT ;  /* 0x0000001a1f027c12 */ /* 0x000fe2000f8e9652 */
[----:B------:R-:W-:Y:S01]  /*c0d0*/  IMAD.MOV.U32 R90, RZ, RZ, R57 ;  /* 0x000000ffff5a7224 */ /* 0x000fe200078e0039 */
[----:B------:R-:W-:Y:S01]  /*c0e0*/  LOP3.LUT R0, R33, UR24, R30, 0x96, !PT ;  /* 0x0000001821007c12 */ /* 0x000fe2000f8e961e */
[----:B------:R-:W-:-:S02]  /*c0f0*/  IMAD.MOV.U32 R89, RZ, RZ, R58 ;  /* 0x000000ffff597224 */ /* 0x000fc400078e003a */
[----:B------:R-:W-:-:S04]  /*c100*/  IMAD.WIDE.U32 R2, R2, -0x2daee0ad, RZ ;  /* 0xd2511f5302027825 */ /* 0x000fc800078e00ff */
[----:B------:R-:W-:Y:S01]  /*c110*/  IMAD.WIDE.U32 R12, R0, -0x2daee0ad, RZ ;  /* 0xd2511f53000c7825 */ /* 0x000fe200078e00ff */
[----:B------:R-:W-:-:S03]  /*c120*/  LOP3.LUT R3, R3, UR21, R144, 0x96, !PT ;  /* 0x0000001503037c12 */ /* 0x000fc6000f8e9690 */
[----:B------:R-:W-:Y:S01]  /*c130*/  IMAD.MOV.U32 R88, RZ, RZ, R59 ;  /* 0x000000ffff587224 */ /* 0x000fe200078e003b */
[----:B------:R-:W-:Y:S01]  /*c140*/  LOP3.LUT R0, R13, UR5, R2, 0x96, !PT ;  /* 0x000000050d007c12 */ /* 0x000fe2000f8e9602 */
[----:B------:R-:W-:Y:S01]  /*c150*/  IMAD.WIDE.U32 R2, R3, -0x326172a9, RZ ;  /* 0xcd9e8d5703027825 */ /* 0x000fe200078e00ff */
[----:B------:R-:W-:-:S03]  /*c160*/  LOP3.LUT R13, R19, UR4, R14, 0x96, !PT ;  /* 0x00000004130d7c12 */ /* 0x000fc6000f8e960e */
[----:B------:R-:W-:Y:S01]  /*c170*/  IMAD.WIDE.U32 R14, R0, -0x326172a9, RZ ;  /* 0xcd9e8d57000e7825 */ /* 0x000fe200078e00ff */
[----:B------:R-:W-:Y:S01]  /*c180*/  LOP3.LUT R3, R3, UR8, R32, 0x96, !PT ;  /* 0x0000000803037c12 */ /* 0x000fe2000f8e9620 */
[C---:B-1----:R-:W-:Y:S02]  /*c190*/  HMMA.16816.F32.BF16 R216, R4.reuse, R24, R92 ;  /* 0x0000001804d8723c */ /* 0x042fe4000004185c */
[----:B------:R-:W-:Y:S01]  /*c1a0*/  IMAD.WIDE.U32 R16, R13, -0x2daee0ad, RZ ;  /* 0xd2511f530d107825 */ /* 0x000fe200078e00ff */
[----:B------:R-:W-:Y:S02]  /*c1b0*/  LOP3.LUT R0, R15, UR4, R2, 0x96, !PT ;  /* 0x000000040f007c12 */ /* 0x000fe4000f8e9602 */
[----:B------:R-:W-:Y:S01]  /*c1c0*/  LOP3.LUT R15, R21, UR20, R18, 0x96, !PT ;  /* 0x00000014150f7c12 */ /* 0x000fe2000f8e9612 */
[----:B------:R-:W-:Y:S02]  /*c1d0*/  IMAD.WIDE.U32 R2, R3, -0x2daee0ad, RZ ;  /* 0xd2511f5303027825 */ /* 0x000fe400078e00ff */
[----:B------:R-:W-:Y:S01]  /*c1e0*/  HMMA.16816.F32.BF16 R160, R4, R26, R96 ;  /* 0x0000001a04a0723c */ /* 0x000fe20000041860 */
[----:B------:R-:W-:Y:S01]  /*c1f0*/  LDSM.16.MT88.4 R24, [R177+0xe800] ;  /* 0x00e80000b118783b */ /* 0x000fe20000004200 */
[----:B------:R-:W-:Y:S01]  /*c200*/  IMAD.WIDE.U32 R38, R0, -0x2daee0ad, RZ ;  /* 0xd2511f5300267825 */ /* 0x000fe200078e00ff */
[----:B------:R-:W-:-:S03]  /*c210*/  LOP3.LUT R0, R3, UR29, R12, 0x96, !PT ;  /* 0x0000001d03007c12 */ /* 0x000fc6000f8e960c */
[----:B------:R-:W-:Y:S01]  /*c220*/  IMAD.MOV.U32 R86, RZ, RZ, R49 ;  /* 0x000000ffff567224 */ /* 0x000fe200078e0031 */
[----:B------:R-:W-:Y:S01]  /*c230*/  LOP3.LUT R2, R39, UR16, R2, 0x96, !PT ;  /* 0x0000001027027c12 */ /* 0x000fe2000f8e9602 */
[----:B------:R-:W-:Y:S01]  /*c240*/  IMAD.WIDE.U32 R12, R0, -0x326172a9, RZ ;  /* 0xcd9e8d57000c7825 */ /* 0x000fe200078e00ff */
[----:B------:R-:W-:Y:S02]  /*c250*/  LOP3.LUT R4, R17, UR16, R22, 0x96, !PT ;  /* 0x0000001011047c12 */ /* 0x000fe4000f8e9616 */
[----:B------:R-:W-:Y:S01]  /*c260*/  LOP3.LUT R17, R21, UR20, R18, 0x96, !PT ;  /* 0x0000001415117c12 */ /* 0x000fe2000f8e9612 */
[----:B------:R-:W-:Y:S01]  /*c270*/  IMAD.WIDE.U32 R2, R2, -0x326172a9, RZ ;  /* 0xcd9e8d5702027825 */ /* 0x000fe200078e00ff */
[----:B------:R-:W-:-:S03]  /*c280*/  LOP3.LUT R43, R13, UR20, R14, 0x96, !PT ;  /* 0x000000140d2b7c12 */ /* 0x000fc6000f8e960e */
[----:B------:R-:W-:Y:S01]  /*c290*/  IMAD.WIDE.U32 R4, R4, -0x326172a9, RZ ;  /* 0xcd9e8d5704047825 */ /* 0x000fe200078e00ff */
[----:B------:R-:W-:Y:S02]  /*c2a0*/  LOP3.LUT R36, R3, UR28, R12, 0x96, !PT ;  /* 0x0000001c03247c12 */ /* 0x000fe4000f8e960c */
[C---:B------:R-:W-:Y:S01]  /*c2b0*/  LOP3.LUT R0, R2.reuse, 0xff, RZ, 0xc0, !PT ;  /* 0x000000ff02007812 */ /* 0x040fe200078ec0ff */
[----:B------:R-:W-:Y:S01]  /*c2c0*/  IMAD.MOV.U32 R98, RZ, RZ, R65 ;  /* 0x000000ffff627224 */ /* 0x000fe200078e0041 */
[----:B------:R-:W-:Y:S01]  /*c2d0*/  LOP3.LUT R94, R2, 0xffff, RZ, 0xc0, !PT ;  /* 0x0000ffff025e7812 */ /* 0x000fe200078ec0ff */
[----:B------:R-:W-:Y:S01]  /*c2e0*/  IMAD.MOV.U32 R99, RZ, RZ, R66 ;  /* 0x000000ffff637224 */ /* 0x000fe200078e0042 */
[--C-:B------:R-:W-:Y:S01]  /*c2f0*/  SHF.R.U32.HI R40, RZ, 0x10, R2.reuse ;  /* 0x00000010ff287819 */ /* 0x100fe20000011602 */
[----:B------:R-:W-:Y:S01]  /*c300*/  IMAD.MOV.U32 R96, RZ, RZ, R75 ;  /* 0x000000ffff607224 */ /* 0x000fe200078e004b */
[----:B------:R-:W-:Y:S01]  /*c310*/  SHF.R.U32.HI R39, RZ, 0x18, R2 ;  /* 0x00000018ff277819 */ /* 0x000fe20000011602 */
[----:B------:R-:W-:Y:S01]  /*c320*/  IMAD.WIDE.U32 R2, R15, -0x2daee0ad, RZ ;  /* 0xd2511f530f027825 */ /* 0x000fe200078e00ff */
[----:B------:R-:W-:-:S02]  /*c330*/  LOP3.LUT R7, R4, 0xff, RZ, 0xc0, !PT ;  /* 0x000000ff04077812 */ /* 0x000fc400078ec0ff */
[----:B------:R-:W-:Y:S01]  /*c340*/  LOP3.LUT R6, R5, UR28, R20, 0x96, !PT ;  /* 0x0000001c05067c12 */ /* 0x000fe2000f8e9614 */
[----:B------:R-:W-:Y:S01]  /*c350*/  IMAD.MOV.U32 R95, RZ, RZ, R48 ;  /* 0x000000ffff5f7224 */ /* 0x000fe200078e0030 */
[----:B------:R-:W-:Y:S01]  /*c360*/  LOP3.LUT R28, R3, UR27, R16, 0x96, !PT ;  /* 0x0000001b031c7c12 */ /* 0x000fe2000f8e9610 */
[----:B------:R-:W-:Y:S01]  /*c370*/  LDSM.16.MT88.4 R20, [R177+0xc800] ;  /* 0x00c80000b114783b */ /* 0x000fe20000004200 */
[C---:B------:R-:W-:Y:S02]  /*c380*/  LOP3.LUT R29, R2.reuse, 0xff, RZ, 0xc0, !PT ;  /* 0x000000ff021d7812 */ /* 0x040fe400078ec0ff */
[----:B------:R-:W-:Y:S02]  /*c390*/  LOP3.LUT R42, R2, 0xffff, RZ, 0xc0, !PT ;  /* 0x0000ffff022a7812 */ /* 0x000fe400078ec0ff */
[--C-:B------:R-:W-:Y:S02]  /*c3a0*/  SHF.R.U32.HI R44, RZ, 0x10, R2.reuse ;  /* 0x00000010ff2c7819 */ /* 0x100fe40000011602 */
[----:B------:R-:W-:Y:S01]  /*c3b0*/  SHF.R.U32.HI R37, RZ, 0x18, R2 ;  /* 0x00000018ff257819 */ /* 0x000fe20000011602 */
[----:B------:R-:W-:Y:S01]  /*c3c0*/  IMAD.WIDE.U32 R2, R17, -0x2daee0ad, RZ ;  /* 0xd2511f5311027825 */ /* 0x000fe200078e00ff */
[----:B------:R-:W-:-:S02]  /*c3d0*/  LOP3.LUT R18, R4, 0xffff, RZ, 0xc0, !PT ;  /* 0x0000ffff04127812 */ /* 0x000fc400078ec0ff */
[----:B---3--:R-:W-:Y:S02]  /*c3e0*/  ISETP.GE.U32.AND P3, PT, R78, R0, PT ;  /* 0x000000004e00720c */ /* 0x008fe40003f66070 */
[----:B------:R-:W-:Y:S02]  /*c3f0*/  LOP3.LUT R0, R3, UR27, R102, 0x96, !PT ;  /* 0x0000001b03007c12 */ /* 0x000fe4000f8e9666 */
[----:B------:R-:W-:Y:S01]  /*c400*/  LOP3.LUT R5, R2, 0xffff, RZ, 0xc0, !PT ;  /* 0x0000ffff02057812 */ /* 0x000fe200078ec0ff */
[----:B------:R-:W-:Y:S01]  /*c410*/  FFMA.FTZ R3, R143, c[0x0][0x23c], -R11 ;  /* 0x00008f008f037a23 */ /* 0x000fe2000001080b */
[----:B------:R-:W-:Y:S02]  /*c420*/  ISETP.GE.U32.AND P2, PT, R78, R7, PT ;  /* 0x000000074e00720c */ /* 0x000fe40003f46070 */
[----:B------:R-:W-:Y:S01]  /*c430*/  LOP3.LUT R13, R2, 0xff, RZ, 0xc0, !PT ;  /* 0x000000ff020d7812 */ /* 0x000fe200078ec0ff */
[----:B------:R1:W-:Y:S01]  /*c440*/  MUFU.EX2 R76, R3 ;  /* 0x00000003004c7308 */ /* 0x0003e20000000800 */
[----:B------:R-:W-:-:S02]  /*c450*/  SHF.R.U32.HI R12, RZ, 0x10, R2 ;  /* 0x00000010ff0c7819 */ /* 0x000fc40000011602 */
[----:B------:R-:W-:Y:S02]  /*c460*/  SHF.R.U32.HI R7, RZ, 0x18, R2 ;  /* 0x00000018ff077819 */ /* 0x000fe40000011602 */
[----:B------:R-:W-:Y:S02]  /*c470*/  LOP3.LUT R2, R6, 0xff, RZ, 0xc0, !PT ;  /* 0x000000ff06027812 */ /* 0x000fe400078ec0ff */
[----:B------:R-:W-:Y:S02]  /*c480*/  SHF.R.U32.HI R41, RZ, 0x10, R4 ;  /* 0x00000010ff297819 */ /* 0x000fe40000011604 */
[----:B------:R-:W-:Y:S01]  /*c490*/  ISETP.GE.U32.AND P6, PT, R78, R2, PT ;  /* 0x000000024e00720c */ /* 0x000fe20003fc6070 */
[----:B------:R-:W-:Y:S01]  /*c4a0*/  @!P2 HFMA2.BF16_V2 R170, -RZ.H0_H0, RZ.H0_H0, -R210.H0_H0 ;  /* 0x200000ffffaaa231 */ /* 0x000fe200003409d2 */
[----:B------:R-:W-:Y:S02]  /*c4b0*/  SHF.R.U32.HI R2, RZ, 0x18, R6 ;  /* 0x00000018ff027819 */ /* 0x000fe40000011606 */
[----:B------:R-:W-:-:S02]  /*c4c0*/  SHF.R.U32.HI R4, RZ, 0x18, R4 ;  /* 0x00000018ff047819 */ /* 0x000fc40000011604 */
[----:B------:R-:W-:Y:S01]  /*c4d0*/  ISETP.GE.U32.AND P1, PT, R78, R2, PT ;  /* 0x000000024e00720c */ /* 0x000fe20003f26070 */
[----:B-1----:R-:W-:Y:S01]  /*c4e0*/  FFMA.FTZ R3, R149, c[0x0][0x23c], -R11 ;  /* 0x00008f0095037a23 */ /* 0x002fe2000001080b */
[----:B------:R-:W-:Y:S02]  /*c4f0*/  LOP3.LUT R2, R6, 0xffff, RZ, 0xc0, !PT ;  /* 0x0000ffff06027812 */ /* 0x000fe400078ec0ff */
[----:B------:R-:W-:Y:S01]  /*c500*/  ISETP.GE.U32.AND P0, PT, R78, R4, PT ;  /* 0x000000044e00720c */ /* 0x000fe20003f06070 */
[----:B------:R1:W-:Y:S01]  /*c510*/  MUFU.EX2 R97, R3 ;  /* 0x0000000300617308 */ /* 0x0003e20000000800 */
[----:B------:R-:W-:Y:S01]  /*c520*/  SHF.R.U32.HI R4, RZ, 0x10, R6 ;  /* 0x00000010ff047819 */ /* 0x000fe20000011606 */
[----:B------:R-:W-:Y:S01]  /*c530*/  @!P6 HFMA2.BF16_V2 R100, -RZ.H0_H0, RZ.H0_H0, -R209.H0_H0 ;  /* 0x200000ffff64e231 */ /* 0x000fe200003409d1 */
[----:B------:R-:W-:Y:S02]  /*c540*/  SHF.R.U32.HI R2, RZ, 0x8, R2 ;  /* 0x00000008ff027819 */ /* 0x000fe40000011602 */
[----:B------:R-:W-:-:S02]  /*c550*/  LOP3.LUT R4, R4, 0xff, RZ, 0xc0, !PT ;  /* 0x000000ff04047812 */ /* 0x000fc400078ec0ff */
[----:B------:R-:W-:Y:S01]  /*c560*/  LOP3.LUT R2, R2, 0xffff, RZ, 0xc0, !PT ;  /* 0x0000ffff02027812 */ /* 0x000fe200078ec0ff */
[----:B------:R-:W-:Y:S01]  /*c570*/  @!P1 HFMA2.BF16_V2 R136, -RZ.H0_H0, RZ.H0_H0, -R211.H0_H0 ;  /* 0x200000ffff889231 */ /* 0x000fe200003409d3 */
[C---:B------:R-:W-:Y:S02]  /*c580*/  ISETP.GE.U32.AND P5, PT, R78.reuse, R4, PT ;  /* 0x000000044e00720c */ /* 0x040fe40003fa6070 */
[----:B------:R-:W-:Y:S01]  /*c590*/  ISETP.GE.U32.AND P4, PT, R78, R2, PT ;  /* 0x000000024e00720c */ /* 0x000fe20003f86070 */
[----:B------:R-:W-:Y:S01]  /*c5a0*/  @!P0 HFMA2.BF16_V2 R244, -RZ.H0_H0, RZ.H0_H0, -R146.H0_H0 ;  /* 0x200000fffff48231 */ /* 0x000fe20000340992 */
[----:B------:R-:W-:Y:S01]  /*c5b0*/  SHF.R.U32.HI R4, RZ, 0x8, R5 ;  /* 0x00000008ff047819 */ /* 0x000fe20000011605 */
[----:B------:R-:W-:Y:S01]  /*c5c0*/  FFMA.FTZ R5, R150, c[0x0][0x23c], -R10 ;  /* 0x00008f0096057a23 */ /* 0x000fe2000001080a */
[----:B------:R-:W-:Y:S01]  /*c5d0*/  SHF.R.U32.HI R2, RZ, 0x8, R18 ;  /* 0x00000008ff027819 */ /* 0x000fe20000011612 */
[----:B-1----:R-:W-:Y:S01]  /*c5e0*/  FFMA.FTZ R3, R142, c[0x0][0x23c], -R11 ;  /* 0x00008f008e037a23 */ /* 0x002fe2000001080b */
[----:B------:R-:W-:Y:S01]  /*c5f0*/  @!P6 PRMT R209, R100, 0x5410, RZ ;  /* 0x0000541064d1e816 */ /* 0x000fe200000000ff */
[----:B------:R1:W-:Y:S01]  /*c600*/  MUFU.EX2 R85, R5 ;  /* 0x0000000500557308 */ /* 0x0003e20000000800 */
[----:B------:R-:W-:Y:S01]  /*c610*/  LOP3.LUT R2, R2, 0xffff, RZ, 0xc0, !PT ;  /* 0x0000ffff02027812 */ /* 0x000fe200078ec0ff */
[----:B------:R-:W2:Y:S01]  /*c620*/  LDSM.16.MT88.4 R16, [R180+0xc800] ;  /* 0x00c80000b410783b */ /* 0x000ea20000004200 */
[----:B------:R-:W-:Y:S01]  /*c630*/  PRMT R13, R13, 0x5410, R4 ;  /* 0x000054100d0d7816 */ /* 0x000fe20000000004 */
[----:B------:R-:W-:Y:S01]  /*c640*/  IMAD.MOV.U32 R150, RZ, RZ, R73 ;  /* 0x000000ffff967224 */ /* 0x000fe200078e0049 */
[----:B------:R-:W-:Y:S01]  /*c650*/  ISETP.GE.U32.AND P6, PT, R78, R2, PT ;  /* 0x000000024e00720c */ /* 0x000fe20003fc6070 */
[----:B------:R-:W-:Y:S01]  /*c660*/  @!P4 HFMA2.BF16_V2 R101, -RZ.H0_H0, RZ.H0_H0, -R212.H0_H0 ;  /* 0x200000ffff65c231 */ /* 0x000fe200003409d4 */
[----:B------:R-:W-:Y:S01]  /*c670*/  SHF.R.U32.HI R4, RZ, 0x10, R0 ;  /* 0x00000010ff047819 */ /* 0x000fe20000011600 */
[----:B------:R3:W-:Y:S01]  /*c680*/  MUFU.EX2 R80, R3 ;  /* 0x0000000300507308 */ /* 0x0007e20000000800 */
[----:B------:R-:W-:-:S02]  /*c690*/  LOP3.LUT R2, R0, 0xffff, RZ, 0xc0, !PT ;  /* 0x0000ffff00027812 */ /* 0x000fc400078ec0ff */
[----:B------:R-:W-:Y:S02]  /*c6a0*/  LOP3.LUT R6, R0, 0xff, RZ, 0xc0, !PT ;  /* 0x000000ff00067812 */ /* 0x000fe400078ec0ff */
[----:B------:R-:W-:Y:S02]  /*c6b0*/  SHF.R.U32.HI R2, RZ, 0x8, R2 ;  /* 0x00000008ff027819 */ /* 0x000fe40000011602 */
[----:B------:R-:W-:Y:S02]  /*c6c0*/  PRMT R78, R78, 0x7054, R78 ;  /* 0x000070544e4e7816 */ /* 0x000fe4000000004e */
[----:B-1----:R-:W-:Y:S02]  /*c6d0*/  SHF.R.U32.HI R5, RZ, 0x18, R0 ;  /* 0x00000018ff057819 */ /* 0x002fe40000011600 */
[----:B------:R-:W-:Y:S02]  /*c6e0*/  LOP3.LUT R0, R4, 0xff, RZ, 0xc0, !PT ;  /* 0x000000ff04007812 */ /* 0x000fe400078ec0ff */
[----:B------:R-:W-:-:S02]  /*c6f0*/  PRMT R6, R6, 0x5410, R2 ;  /* 0x0000541006067816 */ /* 0x000fc40000000002 */
[----:B------:R-:W-:Y:S01]  /*c700*/  PRMT R5, R0, 0x5410, R5 ;  /* 0x0000541000057816 */ /* 0x000fe20000000005 */
[----:B---3--:R-:W-:Y:S01]  /*c710*/  FFMA.FTZ R3, R141, c[0x0][0x23c], -R11 ;  /* 0x00008f008d037a23 */ /* 0x008fe2000001080b */
[----:B------:R-:W-:Y:S01]  /*c720*/  @!P1 PRMT R211, R136, 0x5410, RZ ;  /* 0x0000541088d39816 */ /* 0x000fe200000000ff */
[----:B------:R-:W-:Y:S01]  /*c730*/  FFMA.FTZ R0, R169, c[0x0][0x23c], -R10 ;  /* 0x00008f00a9007a23 */ /* 0x000fe2000001080a */
[----:B------:R-:W-:Y:S01]  /*c740*/  MOV R149, R74 ;  /* 0x0000004a00957202 */ /* 0x000fe20000000f00 */
[----:B------:R1:W-:Y:S01]  /*c750*/  MUFU.EX2 R87, R3 ;  /* 0x0000000300577308 */ /* 0x0003e20000000800 */
[----:B------:R-:W-:Y:S01]  /*c760*/  @!P5 HFMA2.BF16_V2 R169, -RZ.H0_H0, RZ.H0_H0, -R213.H0_H0 ;  /* 0x200000ffffa9d231 */ /* 0x000fe200003409d5 */
[----:B------:R-:W-:Y:S02]  /*c770*/  @!P0 PRMT R146, R244, 0x5410, RZ ;  /* 0x00005410f4928816 */ /* 0x000fe400000000ff */
[----:B------:R-:W-:Y:S02]  /*c780*/  @!P4 PRMT R212, R101, 0x5410, RZ ;  /* 0x0000541065d4c816 */ /* 0x000fe400000000ff */
[----:B------:R-:W-:-:S02]  /*c790*/  @!P5 PRMT R213, R169, 0x5410, RZ ;  /* 0x00005410a9d5d816 */ /* 0x000fc400000000ff */
[----:B------:R3:W-:Y:S01]  /*c7a0*/  MUFU.EX2 R92, R0 ;  /* 0x00000000005c7308 */ /* 0x0007e20000000800 */
[----:B------:R-:W-:Y:S02]  /*c7b0*/  @!P2 PRMT R210, R170, 0x5410, RZ ;  /* 0x00005410aad2a816 */ /* 0x000fe400000000ff */
[----:B-1----:R-:W-:-:S04]  /*c7c0*/  LOP3.LUT R3, R12, 0xff, RZ, 0xc0, !PT ;  /* 0x000000ff0c037812 */ /* 0x002fc800078ec0ff */
[----:B------:R-:W-:Y:S01]  /*c7d0*/  PRMT R7, R3, 0x5410, R7 ;  /* 0x0000541003077816 */ /* 0x000fe20000000007 */
[--C-:B------:R-:W-:Y:S01]  /*c7e0*/  FFMA.FTZ R3, R168, c[0x0][0x23c], -R10.reuse ;  /* 0x00008f00a8037a23 */ /* 0x100fe2000001080a */
[----:B------:R-:W-:Y:S02]  /*c7f0*/  @!P6 HFMA2.BF16_V2 R168, -RZ.H0_H0, RZ.H0_H0, -R208.H0_H0 ;  /* 0x200000ffffa8e231 */ /* 0x000fe400003409d0 */
[----:B---3--:R-:W-:Y:S01]  /*c800*/  HSET2.LE.AND R0, R6, R78, PT ;  /* 0x0000004e06007233 */ /* 0x008fe20003803000 */
[----:B------:R1:W3:Y:S01]  /*c810*/  MUFU.EX2 R93, R3 ;  /* 0x00000003005d7308 */ /* 0x0002e20000000800 */
[----:B------:R-:W4:Y:S01]  /*c820*/  LDC.U8 R244, c[0x0][0x2d8] ;  /* 0x0000b600fff47b82 */ /* 0x000f220000000000 */
[----:B------:R-:W-:Y:S01]  /*c830*/  @!P6 PRMT R208, R168, 0x5410, RZ ;  /* 0x00005410a8d0e816 */ /* 0x000fe200000000ff */
[----:B-1----:R-:W-:Y:S01]  /*c840*/  FFMA.FTZ R3, R151, c[0x0][0x23c], -R10 ;  /* 0x00008f0097037a23 */ /* 0x002fe2000001080a */
[----:B---3--:R-:W-:Y:S01]  /*c850*/  F2FP.BF16.PACK_AB R2, R93, R85 ;  /* 0x000000555d02723e */ /* 0x008fe200000010ff */
[----:B------:R-:W-:-:S03]  /*c860*/  IMAD.MOV.U32 R151, RZ, RZ, R72 ;  /* 0x000000ffff977224 */ /* 0x000fc600078e0048 */
[----:B------:R1:W3:Y:S01]  /*c870*/  MUFU.EX2 R84, R3 ;  /* 0x0000000300547308 */ /* 0x0002e20000000800 */
[C---:B------:R-:W-:Y:S02]  /*c880*/  PRMT R143, R2.reuse, 0x7610, R143 ;  /* 0x00007610028f7816 */ /* 0x040fe4000000008f */
[----:B------:R-:W-:Y:S01]  /*c890*/  PRMT R141, R2, 0x7632, R141 ;  /* 0x00007632028d7816 */ /* 0x000fe2000000008d */
[----:B------:R-:W-:Y:S01]  /*c8a0*/  HSET2.LE.AND R2, R5, R78, PT ;  /* 0x0000004e05027233 */ /* 0x000fe20003803000 */
[----:B-1----:R-:W-:-:S04]  /*c8b0*/  F2FP.BF16.PACK_AB R3, R97, R76 ;  /* 0x0000004c6103723e */ /* 0x002fc800000010ff */
[C---:B------:R-:W-:Y:S02]  /*c8c0*/  PRMT R145, R3.reuse, 0x7610, R145 ;  /* 0x0000761003917816 */ /* 0x040fe40000000091 */
[----:B------:R-:W-:-:S04]  /*c8d0*/  PRMT R142, R3, 0x7632, R142 ;  /* 0x00007632038e7816 */ /* 0x000fc8000000008e */
[----:B------:R-:W-:-:S04]  /*c8e0*/  PRMT R3, R145, 0x5410, R142 ;  /* 0x0000541091037816 */ /* 0x000fc8000000008e */
[----:B------:R-:W-:Y:S02]  /*c8f0*/  LOP3.LUT R4, R0, R3, RZ, 0xc0, !PT ;  /* 0x0000000300047212 */ /* 0x000fe400078ec0ff */
[----:B------:R-:W-:-:S04]  /*c900*/  PRMT R0, R143, 0x5410, R141 ;  /* 0x000054108f007816 */ /* 0x000fc8000000008d */
[----:B------:R-:W-:Y:S02]  /*c910*/  LOP3.LUT R5, R2, R0, RZ, 0xc0, !PT ;  /* 0x0000000002057212 */ /* 0x000fe400078ec0ff */
[----:B------:R-:W-:Y:S02]  /*c920*/  F2FP.BF16.PACK_AB R0, R87, R80 ;  /* 0x000000505700723e */ /* 0x000fe400000010ff */
[----:B---3--:R-:W-:Y:S02]  /*c930*/  F2FP.BF16.PACK_AB R2, R92, R84 ;  /* 0x000000545c02723e */ /* 0x008fe400000010ff */
[C---:B------:R-:W-:Y:S02]  /*c940*/  PRMT R140, R0.reuse, 0x7610, R140 ;  /* 0x00007610008c7816 */ /* 0x040fe4000000008c */
[----:B------:R-:W-:Y:S01]  /*c950*/  PRMT R138, R0, 0x7632, R138 ;  /* 0x00007632008a7816 */ /* 0x000fe2000000008a */
[----:B------:R-:W-:Y:S01]  /*c960*/  HSET2.LE.AND R0, R13, R78, PT ;  /* 0x0000004e0d007233 */ /* 0x000fe20003803000 */
[----:B------:R-:W-:Y:S01]  /*c970*/  PRMT R139, R2, 0x7610, R139 ;  /* 0x00007610028b7816 */ /* 0x000fe2000000008b */
[----:B------:R-:W1:Y:S01]  /*c980*/  LDSM.16.MT88.4 R12, [R178+0xc800] ;  /* 0x00c80000b20c783b */ /* 0x000e620000004200 */
[----:B------:R-:W-:-:S02]  /*c990*/  PRMT R3, R140, 0x5410, R138 ;  /* 0x000054108c037816 */ /* 0x000fc4000000008a */
[----:B------:R-:W-:Y:S01]  /*c9a0*/  PRMT R137, R2, 0x7632, R137 ;  /* 0x0000763202897816 */ /* 0x000fe20000000089 */
[----:B------:R-:W-:Y:S01]  /*c9b0*/  HSET2.LE.AND R2, R7, R78, PT ;  /* 0x0000004e07027233 */ /* 0x000fe20003803000 */
[----:B------:R-:W-:Y:S01]  /*c9c0*/  LOP3.LUT R6, R0, R3, RZ, 0xc0, !PT ;  /* 0x0000000300067212 */ /* 0x000fe200078ec0ff */
[----:B------:R-:W-:Y:S01]  /*c9d0*/  IMAD.MOV.U32 R78, RZ, RZ, R67 ;  /* 0x000000ffff4e7224 */ /* 0x000fe200078e0043 */
[----:B------:R-:W-:-:S04]  /*c9e0*/  PRMT R0, R139, 0x5410, R137 ;  /* 0x000054108b007816 */ /* 0x000fc80000000089 */
[----:B------:R-:W-:Y:S01]  /*c9f0*/  LOP3.LUT R7, R2, R0, RZ, 0xc0, !PT ;  /* 0x0000000002077212 */ /* 0x000fe200078ec0ff */
[----:B------:R-:W-:Y:S02]  /*ca00*/  IMAD.MOV.U32 R0, RZ, RZ, R79 ;  /* 0x000000ffff007224 */ /* 0x000fe400078e004f */
[----:B------:R-:W-:Y:S02]  /*ca10*/  IMAD.MOV.U32 R79, RZ, RZ, R64 ;  /* 0x000000ffff4f7224 */ /* 0x000fe400078e0040 */
[----:B------:R-:W-:Y:S02]  /*ca20*/  IMAD.MOV.U32 R2, RZ, RZ, R85 ;  /* 0x000000ffff027224 */ /* 0x000fe400078e0055 */
[C---:B--2---:R-:W-:Y:S07]  /*ca30*/  HMMA.16816.F32.BF16 R64, R4.reuse, R18, R232 ;  /* 0x000000120440723c */ /* 0x044fee00000418e8 */
[----:B------:R-:W-:Y:S01]  /*ca40*/  IMAD.MOV.U32 R235, RZ, RZ, R79 ;  /* 0x000000ffffeb7224 */ /* 0x000fe200078e004f */
[----:B------:R-:W-:Y:S01]  /*ca50*/  HMMA.16816.F32.BF16 R48, R4, R22, R240 ;  /* 0x000000160430723c */ /* 0x000fe200000418f0 */
[----:B------:R-:W-:-:S02]  /*ca60*/  IMAD.MOV.U32 R232, RZ, RZ, R150 ;  /* 0x000000ffffe87224 */ /* 0x000fc400078e0096 */
[----:B------:R-:W-:Y:S02]  /*ca70*/  IMAD.MOV.U32 R233, RZ, RZ, R149 ;  /* 0x000000ffffe97224 */ /* 0x000fe400078e0095 */
[----:B------:R-:W-:Y:S02]  /*ca80*/  IMAD.MOV.U32 R234, RZ, RZ, R96 ;  /* 0x000000ffffea7224 */ /* 0x000fe400078e0060 */
[----:B------:R-:W-:Y:S01]  /*ca90*/  MOV R243, R87 ;  /* 0x0000005700f37202 */ /* 0x000fe20000000f00 */
[----:B------:R-:W-:Y:S01]  /*caa0*/  HMMA.16816.F32.BF16 R120, R4, R16, R120 ;  /* 0x000000100478723c */ /* 0x000fe20000041878 */
[----:B------:R-:W-:Y:S01]  /*cab0*/  IMAD.MOV.U32 R242, RZ, RZ, R84 ;  /* 0x000000fffff27224 */ /* 0x000fe200078e0054 */
[----:B------:R-:W-:Y:S01]  /*cac0*/  LDSM.16.MT88.4 R16, [R179+0xe800] ;  /* 0x00e80000b310783b */ /* 0x000fe20000004200 */
[----:B------:R-:W-:Y:S02]  /*cad0*/  IMAD.MOV.U32 R241, RZ, RZ, R80 ;  /* 0x000000fffff17224 */ /* 0x000fe400078e0050 */
[----:B------:R-:W-:-:S03]  /*cae0*/  IMAD.MOV.U32 R240, RZ, RZ, R81 ;  /* 0x000000fffff07224 */ /* 0x000fc600078e0051 */
[C---:B-1----:R-:W-:Y:S07]  /*caf0*/  HMMA.16816.F32.BF16 R56, R4.reuse, R14, R236 ;  /* 0x0000000e0438723c */ /* 0x042fee00000418ec */
[----:B------:R-:W-:Y:S01]  /*cb00*/  IMAD.MOV.U32 R239, RZ, RZ, R77 ;  /* 0x000000ffffef7224 */ /* 0x000fe200078e004d */
[----:B------:R-:W-:Y:S01]  /*cb10*/  HMMA.16816.F32.BF16 R112, R4, R12, R112 ;  /* 0x0000000c0470723c */ /* 0x000fe20000041870 */
[----:B------:R-:W-:Y:S01]  /*cb20*/  IMAD.MOV.U32 R237, RZ, RZ, R76 ;  /* 0x000000ffffed7224 */ /* 0x000fe200078e004c */
[----:B------:R-:W1:Y:S01]  /*cb30*/  LDSM.16.MT88.4 R12, [R179+0xc800] ;  /* 0x00c80000b30c783b */ /* 0x000e620000004200 */
[----:B------:R-:W-:-:S02]  /*cb40*/  IMAD.MOV.U32 R236, RZ, RZ, R78 ;  /* 0x000000ffffec7224 */ /* 0x000fc400078e004e */
[----:B------:R-:W-:-:S03]  /*cb50*/  IMAD.MOV.U32 R238, RZ, RZ, R97 ;  /* 0x000000ffffee7224 */ /* 0x000fc600078e0061 */
[C---:B------:R-:W-:Y:S07]  /*cb60*/  HMMA.16816.F32.BF16 R76, R4.reuse, R24, R204 ;  /* 0x00000018044c723c */ /* 0x040fee00000418cc */
[----:B------:R-:W-:Y:S01]  /*cb70*/  IMAD.MOV.U32 R205, RZ, RZ, R83 ;  /* 0x000000ffffcd7224 */ /* 0x000fe200078e0053 */
[----:B------:R-:W-:Y:S01]  /*cb80*/  HMMA.16816.F32.BF16 R104, R4, R20, R104 ;  /* 0x000000140468723c */ /* 0x000fe20000041868 */
[----:B------:R-:W-:Y:S01]  /*cb90*/  IMAD.MOV.U32 R207, RZ, RZ, R148 ;  /* 0x000000ffffcf7224 */ /* 0x000fe200078e0094 */
[----:B------:R-:W2:Y:S01]  /*cba0*/  LDSM.16.MT88.4 R20, [R180+0xe800] ;  /* 0x00e80000b414783b */ /* 0x000ea20000004200 */
[----:B------:R-:W-:-:S02]  /*cbb0*/  IMAD.MOV.U32 R204, RZ, RZ, R82 ;  /* 0x000000ffffcc7224 */ /* 0x000fc400078e0052 */
[----:B------:R-:W3:Y:S03]  /*cbc0*/  LDC.U8 R205, c[0x0][0x2d8] ;  /* 0x0000b600ffcd7b82 */ /* 0x000ee60000000000 */
[----:B------:R-:W-:Y:S01]  /*cbd0*/  LOP3.LUT R3, R31, UR26, R204, 0x96, !PT ;  /* 0x0000001a1f037c12 */ /* 0x000fe2000f8e96cc */
[----:B------:R-:W-:Y:S01]  /*cbe0*/  HMMA.16816.F32.BF16 R80, R4, R26, R224 ;  /* 0x0000001a0450723c */ /* 0x000fe200000418e0 */
[----:B------:R-:W-:Y:S06]  /*cbf0*/  LDSM.16.MT88.4 R24, [R179+0x10800] ;  /* 0x01080000b318783b */ /* 0x000fec0000004200 */
[----:B------:R-:W-:-:S02]  /*cc00*/  IMAD.MOV.U32 R227, RZ, RZ, R207 ;  /* 0x000000ffffe37224 */ /* 0x000fc400078e00cf */
[----:B------:R-:W-:Y:S02]  /*cc10*/  IMAD.MOV.U32 R224, RZ, RZ, R88 ;  /* 0x000000ffffe07224 */ /* 0x000fe400078e0058 */
[----:B------:R-:W-:Y:S02]  /*cc20*/  IMAD.MOV.U32 R225, RZ, RZ, R89 ;  /* 0x000000ffffe17224 */ /* 0x000fe400078e0059 */
[----:B------:R-:W-:Y:S01]  /*cc30*/  IMAD.MOV.U32 R226, RZ, RZ, R90 ;  /* 0x000000ffffe27224 */ /* 0x000fe200078e005a */
[----:B-1----:R-:W-:Y:S01]  /*cc40*/  HMMA.16816.F32.BF16 R128, R4, R12, R128 ;  /* 0x0000000c0480723c */ /* 0x002fe20000041880 */
[C---:B---3--:R-:W-:Y:S02]  /*cc50*/  ISETP.GE.U32.AND P1, PT, R205.reuse, R29, PT ;  /* 0x0000001dcd00720c */ /* 0x048fe40003f26070 */
[----:B------:R1:W3:Y:S01]  /*cc60*/  LDL.LU.S16 R29, [R1+0x4] ;  /* 0x00000400011d7983 */ /* 0x0002e20000300600 */
[----:B------:R-:W-:-:S04]  /*cc70*/  ISETP.GE.U32.AND P4, PT, R205, R39, PT ;  /* 0x00000027cd00720c */ /* 0x000fc80003f86070 */
[----:B------:R-:W-:Y:S01]  /*cc80*/  HMMA.16816.F32.BF16 R72, R4, R14, R228 ;  /* 0x0000000e0448723c */ /* 0x000fe200000418e4 */
[----:B------:R-:W5:Y:S01]  /*cc90*/  LDSM.16.MT88.4 R12, [R178+0xe800] ;  /* 0x00e80000b20c783b */ /* 0x000f620000004200 */
[----:B------:R-:W-:-:S05]  /*cca0*/  ISETP.GE.U32.AND P2, PT, R205, R37, PT ;  /* 0x00000025cd00720c */ /* 0x000fca0003f46070 */
[----:B------:R-:W-:Y:S01]  /*ccb0*/  IMAD.MOV.U32 R231, RZ, RZ, R94 ;  /* 0x000000ffffe77224 */ /* 0x000fe200078e005e */
[C---:B--2---:R-:W-:Y:S01]  /*ccc0*/  HMMA.16816.F32.BF16 R152, R4.reuse, R20, R152 ;  /* 0x000000140498723c */ /* 0x044fe20000041898 */
[----:B------:R-:W-:Y:S02]  /*ccd0*/  IMAD.MOV.U32 R230, RZ, RZ, R151 ;  /* 0x000000ffffe67224 */ /* 0x000fe400078e0097 */
[----:B------:R-:W-:Y:S02]  /*cce0*/  IMAD.MOV.U32 R94, RZ, RZ, R86 ;  /* 0x000000ffff5e7224 */ /* 0x000fe400078e0056 */
[----:B------:R-:W-:Y:S02]  /*ccf0*/  IMAD.MOV.U32 R229, RZ, RZ, R98 ;  /* 0x000000ffffe57224 */ /* 0x000fe400078e0062 */
[----:B------:R-:W-:Y:S01]  /*cd00*/  IMAD.MOV.U32 R228, RZ, RZ, R99 ;  /* 0x000000ffffe47224 */ /* 0x000fe200078e0063 */
[----:B------:R-:W-:Y:S01]  /*cd10*/  HMMA.16816.F32.BF16 R220, R4, R22, R220 ;  /* 0x0000001604dc723c */ /* 0x000fe200000418dc */
[----:B------:R-:W-:Y:S01]  /*cd20*/  LDSM.16.MT88.4 R20, [R180+0x10800] ;  /* 0x01080000b414783b */ /* 0x000fe20000004200 */
[----:B------:R-:W-:-:S02]  /*cd30*/  IMAD.MOV.U32 R207, RZ, RZ, R231 ;  /* 0x000000ffffcf7224 */ /* 0x000fc400078e00e7 */
[----:B------:R-:W-:Y:S01]  /*cd40*/  IMAD.MOV.U32 R206, RZ, RZ, R228 ;  /* 0x000000ffffce7224 */ /* 0x000fe200078e00e4 */
[----:B------:R-:W-:Y:S01]  /*cd50*/  MOV R228, R229 ;  /* 0x000000e500e47202 */ /* 0x000fe20000000f00 */
[----:B------:R-:W-:Y:S01]  /*cd60*/  IMAD.MOV.U32 R229, RZ, RZ, R0 ;  /* 0x000000ffffe57224 */ /* 0x000fe200078e0000 */
[----:B------:R-:W-:Y:S01]  /*cd70*/  LOP3.LUT R0, R41, 0xff, RZ, 0xc0, !PT ;  /* 0x000000ff29007812 */ /* 0x000fe200078ec0ff */
[----:B------:R-:W-:Y:S02]  /*cd80*/  IMAD.MOV.U32 R204, RZ, RZ, R206 ;  /* 0x000000ffffcc7224 */ /* 0x000fe400078e00ce */
[----:B------:R-:W-:Y:S01]  /*cd90*/  IMAD.MOV.U32 R206, RZ, RZ, R235 ;  /* 0x000000ffffce7224 */ /* 0x000fe200078e00eb */
[----:B------:R-:W-:Y:S01]  /*cda0*/  ISETP.GE.U32.AND P5, PT, R205, R0, PT ;  /* 0x00000000cd00720c */ /* 0x000fe20003fa6070 */
[----:B------:R-:W-:Y:S01]  /*cdb0*/  IMAD.MOV.U32 R231, RZ, RZ, R91 ;  /* 0x000000ffffe77224 */ /* 0x000fe200078e005b */
[----:B------:R-:W-:-:S04]  /*cdc0*/  LOP3.LUT R0, R28, 0xff, RZ, 0xc0, !PT ;  /* 0x000000ff1c007812 */ /* 0x000fc800078ec0ff */
[----:B------:R-:W-:Y:S02]  /*cdd0*/  ISETP.GE.U32.AND P6, PT, R205, R0, PT ;  /* 0x00000000cd00720c */ /* 0x000fe40003fc6070 */
[----:B------:R-:W-:-:S05]  /*cde0*/  LOP3.LUT R0, R40, 0xff, RZ, 0xc0, !PT ;  /* 0x000000ff28007812 */ /* 0x000fca00078ec0ff */
[----:B------:R-:W-:Y:S01]  /*cdf0*/  @!P5 HFMA2.BF16_V2 R171, -RZ.H0_H0, RZ.H0_H0, -R147.H0_H0 ;  /* 0x200000ffffabd231 */ /* 0x000fe20000340993 */
[C---:B-----5:R-:W-:Y:S04]  /*ce00*/  HMMA.16816.F32.BF16 R84, R4.reuse, R12, R172 ;  /* 0x0000000c0454723c */ /* 0x060fe800000418ac */
[----:B------:R-:W-:Y:S02]  /*ce10*/  @!P5 PRMT R147, R171, 0x5410, RZ ;  /* 0x00005410ab93d816 */ /* 0x000fe400000000ff */
[----:B------:R-:W-:Y:S02]  /*ce20*/  ISETP.GE.U32.AND P5, PT, R205, R0, PT ;  /* 0x00000000cd00720c */ /* 0x000fe40003fa6070 */
[----:B------:R-:W-:Y:S01]  /*ce30*/  HMMA.16816.F32.BF16 R148, R4, R14, R124 ;  /* 0x0000000e0494723c */ /* 0x000fe2000004187c */
[----:B------:R-:W2:Y:S01]  /*ce40*/  LDSM.16.MT88.4 R12, [R177+0x10800] ;  /* 0x01080000b10c783b */ /* 0x000ea20000004200 */
[----:B------:R-:W-:Y:S01]  /*ce50*/  SHF.R.U32.HI R0, RZ, 0x10, R28 ;  /* 0x00000010ff007819 */ /* 0x000fe2000001161c */
[----:B------:R-:W-:Y:S01]  /*ce60*/  @!P6 HFMA2.BF16_V2 R245, -RZ.H0_H0, RZ.H0_H0, -R145.H0_H0 ;  /* 0x200000fffff5e231 */ /* 0x000fe20000340991 */
[----:B------:R-:W-:-:S02]  /*ce70*/  IMAD.MOV.U32 R205, RZ, RZ, R236 ;  /* 0x000000ffffcd7224 */ /* 0x000fc400078e00ec */
[----:B------:R-:W-:Y:S02]  /*ce80*/  IMAD.MOV.U32 R173, RZ, RZ, R240 ;  /* 0x000000ffffad7224 */ /* 0x000fe400078e00f0 */
[C---:B------:R-:W-:Y:S01]  /*ce90*/  HMMA.16816.F32.BF16 R124, R4.reuse, R16, R116 ;  /* 0x00000010047c723c */ /* 0x040fe20000041874 */
[----:B------:R-:W-:Y:S01]  /*cea0*/  @!P6 PRMT R145, R245, 0x5410, RZ ;  /* 0x00005410f591e816 */ /* 0x000fe200000000ff */
[----:B------:R-:W-:Y:S02]  /*ceb0*/  IMAD.MOV.U32 R240, RZ, RZ, R241 ;  /* 0x000000fffff07224 */ /* 0x000fe400078e00f1 */
[----:B------:R-:W-:Y:S01]  /*cec0*/  IMAD.MOV.U32 R241, RZ, RZ, R242 ;  /* 0x000000fffff17224 */ /* 0x000fe200078e00f2 */
[----:B------:R-:W-:Y:S01]  /*ced0*/  MOV R242, R243 ;  /* 0x000000f300f27202 */ /* 0x000fe20000000f00 */
[----:B------:R-:W-:Y:S02]  /*cee0*/  IMAD.MOV.U32 R172, RZ, RZ, R239 ;  /* 0x000000ffffac7224 */ /* 0x000fe400078e00ef */
[----:B------:R-:W-:Y:S01]  /*cef0*/  HMMA.16816.F32.BF16 R116, R4, R18, R108 ;  /* 0x000000120474723c */ /* 0x000fe2000004186c */
[----:B------:R-:W5:Y:S01]  /*cf00*/  LDSM.16.MT88.4 R16, [R178+0x10800] ;  /* 0x01080000b210783b */ /* 0x000f620000004200 */
[----:B------:R-:W-:-:S02]  /*cf10*/  IMAD.MOV.U32 R243, RZ, RZ, R92 ;  /* 0x000000fffff37224 */ /* 0x000fc400078e005c */
[----:B------:R-:W-:Y:S02]  /*cf20*/  IMAD.MOV.U32 R239, RZ, RZ, R93 ;  /* 0x000000ffffef7224 */ /* 0x000fe400078e005d */
[----:B------:R-:W-:Y:S02]  /*cf30*/  IMAD.MOV.U32 R174, RZ, RZ, R94 ;  /* 0x000000ffffae7224 */ /* 0x000fe400078e005e */
[----:B------:R-:W-:Y:S01]  /*cf40*/  IMAD.MOV.U32 R175, RZ, RZ, R95 ;  /* 0x000000ffffaf7224 */ /* 0x000fe200078e005f */
[C---:B--2---:R-:W-:Y:S07]  /*cf50*/  HMMA.16816.F32.BF16 R108, R4.reuse, R12, R68 ;  /* 0x0000000c046c723c */ /* 0x044fee0000041844 */
[----:B------:R-:W-:Y:S01]  /*cf60*/  IMAD.MOV.U32 R71, RZ, RZ, R237 ;  /* 0x000000ffff477224 */ /* 0x000fe200078e00ed */
[----:B------:R-:W-:Y:S01]  /*cf70*/  HMMA.16816.F32.BF16 R96, R4, R14, R52 ;  /* 0x0000000e0460723c */ /* 0x000fe20000041834 */
[----:B------:R-:W-:Y:S01]  /*cf80*/  IMAD.MOV.U32 R237, RZ, RZ, R2 ;  /* 0x000000ffffed7224 */ /* 0x000fe200078e0002 */
[----:B------:R-:W-:-:S02]  /*cf90*/  LOP3.LUT R2, R0, 0xff, RZ, 0xc0, !PT ;  /* 0x000000ff00027812 */ /* 0x000fc400078ec0ff */
[----:B------:R-:W-:-:S03]  /*cfa0*/  LOP3.LUT R0, R28, 0xffff, RZ, 0xc0, !PT ;  /* 0x0000ffff1c007812 */ /* 0x000fc600078ec0ff */
[----:B------:R-:W-:Y:S02]  /*cfb0*/  LOP3.LUT R14, R33, UR24, R30, 0x96, !PT ;  /* 0x00000018210e7c12 */ /* 0x000fe4000f8e961e */
[----:B------:R-:W-:Y:S02]  /*cfc0*/  SHF.R.U32.HI R0, RZ, 0x8, R0 ;  /* 0x00000008ff007819 */ /* 0x000fe40000011600 */
[----:B----4-:R-:W-:Y:S02]  /*cfd0*/  ISETP.GE.U32.AND P0, PT, R244, R2, PT ;  /* 0x00000002f400720c */ /* 0x010fe40003f06070 */
[----:B------:R-:W-:Y:S01]  /*cfe0*/  LOP3.LUT R0, R0, 0xffff, RZ, 0xc0, !PT ;  /* 0x0000ffff00007812 */ /* 0x000fe200078ec0ff */
[----:B------:R-:W-:-:S03]  /*cff0*/  IMAD.WIDE.U32 R2, R3, -0x2daee0ad, RZ ;  /* 0xd2511f5303027825 */ /* 0x000fc600078e00ff */
[----:B------:R-:W-:Y:S01]  /*d000*/  ISETP.GE.U32.AND P6, PT, R244, R0, PT ;  /* 0x00000000f400720c */ /* 0x000fe20003fc6070 */
[----:B------:R-:W-:Y:S01]  /*d010*/  IMAD.WIDE.U32 R14, R14, -0x2daee0ad, RZ ;  /* 0xd2511f530e0e7825 */ /* 0x000fe200078e00ff */
[----:B------:R-:W-:-:S04]  /*d020*/  LOP3.LUT R3, R3, UR21, R144, 0x96, !PT ;  /* 0x0000001503037c12 */ /* 0x000fc8000f8e9690 */
[----:B------:R-:W-:Y:S01]  /*d030*/  LOP3.LUT R0, R15, UR5, R2, 0x96, !PT ;  /* 0x000000050f007c12 */ /* 0x000fe2000f8e9602 */
[----:B------:R-:W-:-:S05]  /*d040*/  IMAD.WIDE.U32 R2, R3, -0x326172a9, RZ ;  /* 0xcd9e8d5703027825 */ /* 0x000fca00078e00ff */
[----:B------:R-:W-:Y:S01]  /*d050*/  LOP3.LUT R3, R3, UR8, R32, 0x96, !PT ;  /* 0x0000000803037c12 */ /* 0x000fe2000f8e9620 */
[----:B------:R-:W-:Y:S01]  /*d060*/  @!P6 HFMA2.BF16_V2 R246, -RZ.H0_H0, RZ.H0_H0, -R142.H0_H0 ;  /* 0x200000fffff6e231 */ /* 0x000fe2000034098e */
[----:B------:R-:W-:Y:S01]  /*d070*/  IMAD.WIDE.U32 R32, R0, -0x326172a9, RZ ;  /* 0xcd9e8d5700207825 */ /* 0x000fe200078e00ff */
[----:B------:R-:W-:-:S03]  /*d080*/  SHF.R.U32.HI R0, RZ, 0x18, R28 ;  /* 0x00000018ff007819 */ /* 0x000fc6000001161c */
[----:B------:R-:W-:Y:S02]  /*d090*/  @!P6 PRMT R142, R246, 0x5410, RZ ;  /* 0x00005410f68ee816 */ /* 0x000fe400000000ff */
[----:B------:R-:W-:Y:S01]  /*d0a0*/  ISETP.GE.U32.AND P6, PT, R244, R0, PT ;  /* 0x00000000f400720c */ /* 0x000fe20003fc6070 */
[----:B------:R-:W-:Y:S01]  /*d0b0*/  IMAD.WIDE.U32 R12, R3, -0x2daee0ad, RZ ;  /* 0xd2511f53030c7825 */ /* 0x000fe200078e00ff */
[----:B------:R-:W-:-:S03]  /*d0c0*/  LOP3.LUT R15, R33, UR4, R2, 0x96, !PT ;  /* 0x00000004210f7c12 */ /* 0x000fc6000f8e9602 */
[----:B------:R-:W-:Y:S01]  /*d0d0*/  IMAD.WIDE.U32 R2, R43, -0x2daee0ad, RZ ;  /* 0xd2511f532b027825 */ /* 0x000fe200078e00ff */
[----:B------:R-:W-:Y:S01]  /*d0e0*/  SHF.R.U32.HI R0, RZ, 0x8, R42 ;  /* 0x00000008ff007819 */ /* 0x000fe2000001162a */
[----:B------:R-:W-:-:S03]  /*d0f0*/  @!P0 HFMA2.BF16_V2 R250, -RZ.H0_H0, RZ.H0_H0, -R143.H0_H0 ;  /* 0x200000fffffa8231 */ /* 0x000fc6000034098f */
[----:B------:R-:W-:Y:S02]  /*d100*/  LOP3.LUT R68, R3, UR27, R38, 0x96, !PT ;  /* 0x0000001b03447c12 */ /* 0x000fe4000f8e9626 */
[----:B------:R-:W-:Y:S02]  /*d110*/  LOP3.LUT R144, R2, 0xffff, RZ, 0xc0, !PT ;  /* 0x0000ffff02907812 */ /* 0x000fe400078ec0ff */
[----:B------:R-:W-:Y:S01]  /*d120*/  LOP3.LUT R3, R0, 0xffff, RZ, 0xc0, !PT ;  /* 0x0000ffff00037812 */ /* 0x000fe200078ec0ff */
[----:B------:R-:W-:Y:S02]  /*d130*/  FFMA.FTZ R0, R248, c[0x0][0x23c], -R11 ;  /* 0x00008f00f8007a23 */ /* 0x000fe4000001080b */
[----:B------:R-:W-:Y:S02]  /*d140*/  IMAD.WIDE.U32 R30, R15, -0x2daee0ad, RZ ;  /* 0xd2511f530f1e7825 */ /* 0x000fe400078e00ff */
[----:B------:R2:W-:Y:S01]  /*d150*/  MUFU.EX2 R236, R0 ;  /* 0x0000000000ec7308 */ /* 0x0005e20000000800 */
[----:B------:R-:W-:-:S02]  /*d160*/  @!P0 PRMT R143, R250, 0x5410, RZ ;  /* 0x00005410fa8f8816 */ /* 0x000fc400000000ff */
[----:B------:R-:W-:Y:S02]  /*d170*/  LOP3.LUT R38, R2, 0xff, RZ, 0xc0, !PT ;  /* 0x000000ff02267812 */ /* 0x000fe400078ec0ff */
[--C-:B------:R-:W-:Y:S02]  /*d180*/  SHF.R.U32.HI R39, RZ, 0x10, R2.reuse ;  /* 0x00000010ff277819 */ /* 0x100fe40000011602 */
[----:B------:R-:W-:Y:S02]  /*d190*/  SHF.R.U32.HI R37, RZ, 0x18, R2 ;  /* 0x00000018ff257819 */ /* 0x000fe40000011602 */
[----:B------:R-:W-:Y:S02]  /*d1a0*/  ISETP.GE.U32.AND P0, PT, R244, R3, PT ;  /* 0x00000003f400720c */ /* 0x000fe40003f06070 */
[----:B------:R-:W-:Y:S01]  /*d1b0*/  LOP3.LUT R2, R31, UR16, R12, 0x96, !PT ;  /* 0x000000101f027c12 */ /* 0x000fe2000f8e960c */
[----:B--2---:R-:W-:Y:S01]  /*d1c0*/  FFMA.FTZ R0, R251, c[0x0][0x23c], -R11 ;  /* 0x00008f00fb007a23 */ /* 0x004fe2000001080b */
[----:B------:R-:W-:Y:S01]  /*d1d0*/  LOP3.LUT R14, R13, UR29, R14, 0x96, !PT ;  /* 0x0000001d0d0e7c12 */ /* 0x000fe2000f8e960e */
[----:B------:R-:W-:-:S02]  /*d1e0*/  IMAD.MOV.U32 R70, RZ, RZ, R227 ;  /* 0x000000ffff467224 */ /* 0x000fc400078e00e3 */
[----:B------:R2:W-:Y:S01]  /*d1f0*/  MUFU.EX2 R235, R0 ;  /* 0x0000000000eb7308 */ /* 0x0005e20000000800 */
[----:B------:R-:W-:Y:S01]  /*d200*/  IMAD.MOV.U32 R227, RZ, RZ, R204 ;  /* 0x000000ffffe37224 */ /* 0x000fe200078e00cc */
[----:B------:R-:W-:Y:S01]  /*d210*/  MOV R204, R228 ;  /* 0x000000e400cc7202 */ /* 0x000fe20000000f00 */
[----:B------:R-:W-:Y:S02]  /*d220*/  FFMA.FTZ R12, R247, c[0x0][0x23c], -R11 ;  /* 0x00008f00f70c7a23 */ /* 0x000fe4000001080b */
[----:B------:R-:W-:Y:S01]  /*d230*/  IMAD.MOV.U32 R228, RZ, RZ, R229 ;  /* 0x000000ffffe47224 */ /* 0x000fe200078e00e5 */
[----:B------:R-:W-:Y:S01]  /*d240*/  @!P1 HFMA2.BF16_V2 R248, -RZ.H0_H0, RZ.H0_H0, -R140.H0_H0 ;  /* 0x200000fffff89231 */ /* 0x000fe2000034098c */
[----:B------:R-:W-:Y:S02]  /*d250*/  IMAD.MOV.U32 R229, RZ, RZ, R230 ;  /* 0x000000ffffe57224 */ /* 0x000fe400078e00e6 */
[----:B------:R-:W-:Y:S01]  /*d260*/  IMAD.MOV.U32 R230, RZ, RZ, R234 ;  /* 0x000000ffffe67224 */ /* 0x000fe200078e00ea */
[----:B--2---:R-:W-:Y:S01]  /*d270*/  LOP3.LUT R0, R44, 0xff, RZ, 0xc0, !PT ;  /* 0x000000ff2c007812 */ /* 0x004fe200078ec0ff */
[----:B------:R-:W-:Y:S01]  /*d280*/  IMAD.MOV.U32 R69, RZ, RZ, R232 ;  /* 0x000000ffff457224 */ /* 0x000fe200078e00e8 */
[----:B------:R2:W-:Y:S01]  /*d290*/  MUFU.EX2 R234, R12 ;  /* 0x0000000c00ea7308 */ /* 0x0005e20000000800 */
[----:B-----5:R-:W-:Y:S01]  /*d2a0*/  HMMA.16816.F32.BF16 R92, R4, R16, R60 ;  /* 0x00000010045c723c */ /* 0x020fe2000004183c */
[----:B------:R-:W-:Y:S01]  /*d2b0*/  @!P1 PRMT R140, R248, 0x5410, RZ ;  /* 0x00005410f88c9816 */ /* 0x000fe200000000ff */
[----:B------:R-:W-:-:S02]  /*d2c0*/  IMAD.MOV.U32 R169, RZ, RZ, R69 ;  /* 0x000000ffffa97224 */ /* 0x000fc400078e0045 */
[----:B------:R-:W-:Y:S02]  /*d2d0*/  IMAD.MOV.U32 R69, RZ, RZ, R70 ;  /* 0x000000ffff457224 */ /* 0x000fe400078e0046 */
[----:B------:R-:W-:Y:S02]  /*d2e0*/  IMAD.MOV.U32 R70, RZ, RZ, R71 ;  /* 0x000000ffff467224 */ /* 0x000fe400078e0047 */
[----:B------:R-:W-:Y:S01]  /*d2f0*/  IMAD.MOV.U32 R41, RZ, RZ, R233 ;  /* 0x000000ffff297224 */ /* 0x000fe200078e00e9 */
[----:B--2---:R-:W-:Y:S01]  /*d300*/  LOP3.LUT R12, R36, 0xff, RZ, 0xc0, !PT ;  /* 0x000000ff240c7812 */ /* 0x004fe200078ec0ff */
[----:B------:R-:W-:-:S03]  /*d310*/  IMAD.MOV.U32 R71, RZ, RZ, R172 ;  /* 0x000000ffff477224 */ /* 0x000fc600078e00ac */
[----:B------:R-:W-:Y:S01]  /*d320*/  ISETP.GE.U32.AND P1, PT, R244, R12, PT ;  /* 0x0000000cf400720c */ /* 0x000fe20003f26070 */
[----:B------:R-:W-:Y:S02]  /*d330*/  IMAD.MOV.U32 R172, RZ, RZ, R173 ;  /* 0x000000ffffac7224 */ /* 0x000fe400078e00ad */
[----:B------:R-:W-:Y:S01]  /*d340*/  IMAD.MOV.U32 R173, RZ, RZ, R174 ;  /* 0x000000ffffad7224 */ /* 0x000fe200078e00ae */
[----:B------:R-:W-:Y:S01]  /*d350*/  MOV R174, R175 ;  /* 0x000000af00ae7202 */ /* 0x000fe20000000f00 */
[----:B------:R-:W-:Y:S02]  /*d360*/  IMAD.MOV.U32 R175, RZ, RZ, R224 ;  /* 0x000000ffffaf7224 */ /* 0x000fe400078e00e0 */
[----:B------:R-:W-:Y:S02]  /*d370*/  IMAD.MOV.U32 R224, RZ, RZ, R225 ;  /* 0x000000ffffe07224 */ /* 0x000fe400078e00e1 */
[----:B------:R-:W-:Y:S02]  /*d380*/  IMAD.MOV.U32 R225, RZ, RZ, R226 ;  /* 0x000000ffffe17224 */ /* 0x000fe400078e00e2 */
[----:B------:R-:W-:-:S02]  /*d390*/  IMAD.MOV.U32 R226, RZ, RZ, R231 ;  /* 0x000000ffffe27224 */ /* 0x000fc400078e00e7 */
[----:B------:R-:W-:Y:S02]  /*d3a0*/  IMAD.MOV.U32 R171, RZ, RZ, R69 ;  /* 0x000000ffffab7224 */ /* 0x000fe400078e0045 */
[----:B------:R-:W-:Y:S02]  /*d3b0*/  IMAD.MOV.U32 R168, RZ, RZ, R173 ;  /* 0x000000ffffa87224 */ /* 0x000fe400078e00ad */
[----:B------:R-:W-:Y:S01]  /*d3c0*/  IMAD.MOV.U32 R170, RZ, RZ, R174 ;  /* 0x000000ffffaa7224 */ /* 0x000fe200078e00ae */
[----:B------:R-:W-:Y:S01]  /*d3d0*/  @!P0 HFMA2.BF16_V2 R251, -RZ.H0_H0, RZ.H0_H0, -R138.H0_H0 ;  /* 0x200000fffffb8231 */ /* 0x000fe2000034098a */
[----:B------:R-:W-:Y:S01]  /*d3e0*/  IMAD.MOV.U32 R69, RZ, RZ, R172 ;  /* 0x000000ffff457224 */ /* 0x000fe200078e00ac */
[----:B------:R-:W-:Y:S01]  /*d3f0*/  MOV R174, R226 ;  /* 0x000000e200ae7202 */ /* 0x000fe20000000f00 */
[----:B------:R-:W-:Y:S02]  /*d400*/  IMAD.MOV.U32 R172, RZ, RZ, R224 ;  /* 0x000000ffffac7224 */ /* 0x000fe400078e00e0 */
[----:B------:R-:W-:-:S02]  /*d410*/  IMAD.MOV.U32 R173, RZ, RZ, R225 ;  /* 0x000000ffffad7224 */ /* 0x000fc400078e00e1 */
[----:B------:R-:W-:Y:S01]  /*d420*/  IMAD.MOV.U32 R224, RZ, RZ, R45 ;  /* 0x000000ffffe07224 */ /* 0x000fe200078e002d */
[----:B------:R-:W-:Y:S01]  /*d430*/  @!P0 PRMT R138, R251, 0x5410, RZ ;  /* 0x00005410fb8a8816 */ /* 0x000fe200000000ff */
[----:B------:R-:W-:Y:S02]  /*d440*/  IMAD.MOV.U32 R225, RZ, RZ, R46 ;  /* 0x000000ffffe17224 */ /* 0x000fe400078e002e */
[----:B------:R-:W-:Y:S02]  /*d450*/  IMAD.MOV.U32 R226, RZ, RZ, R47 ;  /* 0x000000ffffe27224 */ /* 0x000fe400078e002f */
[----:B------:R-:W-:Y:S01]  /*d460*/  HMMA.16816.F32.BF16 R44, R4, R26, R160 ;  /* 0x0000001a042c723c */ /* 0x000fe200000418a0 */
[----:B------:R-:W-:Y:S01]  /*d470*/  PRMT R248, R244, 0x7054, R244 ;  /* 0x00007054f4f87816 */ /* 0x000fe200000000f4 */
[----:B---3--:R-:W-:-:S05]  /*d480*/  @!P6 HFMA2.BF16_V2 R29, -RZ.H0_H0, RZ.H0_H0, -R141.H0_H0 ;  /* 0x200000ffff1de231 */ /* 0x008fca000034098d */
[----:B------:R-:W-:Y:S01]  /*d490*/  PRMT R3, R29, 0x7610, R3 ;  /* 0x000076101d037816 */ /* 0x000fe20000000003 */
[----:B------:R-:W-:-:S03]  /*d4a0*/  IMAD.WIDE.U32 R28, R14, -0x326172a9, RZ ;  /* 0xcd9e8d570e1c7825 */ /* 0x000fc600078e00ff */
[----:B------:R-:W-:Y:S01]  /*d4b0*/  @!P6 PRMT R141, R3, 0x5410, RZ ;  /* 0x00005410038de816 */ /* 0x000fe200000000ff */
[----:B------:R-:W-:Y:S01]  /*d4c0*/  IMAD.WIDE.U32 R2, R2, -0x326172a9, RZ ;  /* 0xcd9e8d5702027825 */ /* 0x000fe200078e00ff */
[----:B------:R-:W-:-:S04]  /*d4d0*/  ISETP.GE.U32.AND P6, PT, R244, R0, PT ;  /* 0x00000000f400720c */ /* 0x000fc80003fc6070 */
[C---:B------:R-:W-:Y:S02]  /*d4e0*/  LOP3.LUT R13, R2.reuse, 0xffff, RZ, 0xc0, !PT ;  /* 0x0000ffff020d7812 */ /* 0x040fe400078ec0ff */
[----:B------:R-:W-:Y:S02]  /*d4f0*/  LOP3.LUT R15, R2, 0xff, RZ, 0xc0, !PT ;  /* 0x000000ff020f7812 */ /* 0x000fe400078ec0ff */
[--C-:B------:R-:W-:Y:S02]  /*d500*/  SHF.R.U32.HI R14, RZ, 0x10, R2.reuse ;  /* 0x00000010ff0e7819 */ /* 0x100fe40000011602 */
[----:B------:R-:W-:Y:S02]  /*d510*/  SHF.R.U32.HI R16, RZ, 0x18, R2 ;  /* 0x00000018ff107819 */ /* 0x000fe40000011602 */
[----:B------:R-:W-:Y:S01]  /*d520*/  LOP3.LUT R2, R3, UR28, R28, 0x96, !PT ;  /* 0x0000001c03027c12 */ /* 0x000fe2000f8e961c */
[----:B------:R-:W-:Y:S01]  /*d530*/  FFMA.FTZ R3, R252, c[0x0][0x23c], -R10 ;  /* 0x00008f00fc037a23 */ /* 0x000fe2000001080a */
[----:B------:R-:W-:-:S03]  /*d540*/  SHF.R.U32.HI R12, RZ, 0x8, R13 ;  /* 0x00000008ff0c7819 */ /* 0x000fc6000001160d */
[----:B------:R2:W-:Y:S01]  /*d550*/  MUFU.EX2 R232, R3 ;  /* 0x0000000300e87308 */ /* 0x0005e20000000800 */
[----:B------:R-:W-:Y:S01]  /*d560*/  PRMT R15, R15, 0x5410, R12 ;  /* 0x000054100f0f7816 */ /* 0x000fe2000000000c */
[----:B------:R-:W-:Y:S01]  /*d570*/  FFMA.FTZ R12, R41, c[0x0][0x23c], -R10 ;  /* 0x00008f00290c7a23 */ /* 0x000fe2000001080a */
[----:B------:R-:W-:Y:S01]  /*d580*/  @!P6 HFMA2.BF16_V2 R247, -RZ.H0_H0, RZ.H0_H0, -R139.H0_H0 ;  /* 0x200000fffff7e231 */ /* 0x000fe2000034098b */
[----:B------:R-:W-:-:S04]  /*d590*/  FFMA.FTZ R0, R249, c[0x0][0x23c], -R11 ;  /* 0x00008f00f9007a23 */ /* 0x000fc8000001080b */
[----:B------:R3:W-:Y:S01]  /*d5a0*/  MUFU.EX2 R231, R12 ;  /* 0x0000000c00e77308 */ /* 0x0007e20000000800 */
[----:B------:R-:W-:Y:S02]  /*d5b0*/  @!P6 PRMT R139, R247, 0x5410, RZ ;  /* 0x00005410f78be816 */ /* 0x000fe400000000ff */
[----:B--2---:R-:W-:-:S04]  /*d5c0*/  SHF.R.U32.HI R3, RZ, 0x10, R36 ;  /* 0x00000010ff037819 */ /* 0x004fc80000011624 */
[----:B------:R-:W-:Y:S01]  /*d5d0*/  LOP3.LUT R3, R3, 0xff, RZ, 0xc0, !PT ;  /* 0x000000ff03037812 */ /* 0x000fe200078ec0ff */
[----:B------:R2:W4:Y:S01]  /*d5e0*/  MUFU.EX2 R233, R0 ;  /* 0x0000000000e97308 */ /* 0x0005220000000800 */
[--C-:B---3--:R-:W-:Y:S02]  /*d5f0*/  FFMA.FTZ R12, R169, c[0x0][0x23c], -R10.reuse ;  /* 0x00008f00a90c7a23 */ /* 0x108fe4000001080a */
[----:B------:R-:W-:Y:S01]  /*d600*/  ISETP.GE.U32.AND P6, PT, R244, R3, PT ;  /* 0x00000003f400720c */ /* 0x000fe20003fc6070 */
[----:B------:R-:W-:Y:S02]  /*d610*/  IMAD.MOV.U32 R169, RZ, RZ, R175 ;  /* 0x000000ffffa97224 */ /* 0x000fe400078e00af */
[----:B------:R-:W-:Y:S02]  /*d620*/  FFMA.FTZ R3, R171, c[0x0][0x23c], -R10 ;  /* 0x00008f00ab037a23 */ /* 0x000fe4000001080a */
[----:B------:R-:W-:Y:S02]  /*d630*/  IMAD.MOV.U32 R171, RZ, RZ, R168 ;  /* 0x000000ffffab7224 */ /* 0x000fe400078e00a8 */
[----:B------:R-:W-:-:S02]  /*d640*/  IMAD.MOV.U32 R168, RZ, RZ, R170 ;  /* 0x000000ffffa87224 */ /* 0x000fc400078e00aa */
[----:B------:R-:W-:Y:S02]  /*d650*/  IMAD.MOV.U32 R175, RZ, RZ, R230 ;  /* 0x000000ffffaf7224 */ /* 0x000fe400078e00e6 */
[----:B------:R-:W-:Y:S01]  /*d660*/  IMAD.MOV.U32 R170, RZ, RZ, R169 ;  /* 0x000000ffffaa7224 */ /* 0x000fe200078e00a9 */
[----:B--2---:R-:W-:Y:S01]  /*d670*/  SHF.R.U32.HI R0, RZ, 0x18, R36 ;  /* 0x00000018ff007819 */ /* 0x004fe20000011624 */
[----:B------:R-:W-:Y:S02]  /*d680*/  IMAD.MOV.U32 R169, RZ, RZ, R172 ;  /* 0x000000ffffa97224 */ /* 0x000fe400078e00ac */
[----:B------:R-:W-:Y:S01]  /*d690*/  IMAD.MOV.U32 R172, RZ, RZ, R173 ;  /* 0x000000ffffac7224 */ /* 0x000fe200078e00ad */
[----:B------:R-:W-:Y:S01]  /*d6a0*/  ISETP.GE.U32.AND P0, PT, R244, R0, PT ;  /* 0x00000000f400720c */ /* 0x000fe20003f06070 */
[----:B------:R-:W-:Y:S01]  /*d6b0*/  IMAD.MOV.U32 R173, RZ, RZ, R174 ;  /* 0x000000ffffad7224 */ /* 0x000fe200078e00ae */
[----:B------:R-:W-:Y:S01]  /*d6c0*/  LOP3.LUT R0, R14, 0xff, RZ, 0xc0, !PT ;  /* 0x000000ff0e007812 */ /* 0x000fe200078ec0ff */
[----:B------:R-:W-:Y:S01]  /*d6d0*/  IMAD.MOV.U32 R174, RZ, RZ, R175 ;  /* 0x000000ffffae7224 */ /* 0x000fe200078e00af */
[----:B------:R-:W-:Y:S01]  /*d6e0*/  MOV R175, R224 ;  /* 0x000000e000af7202 */ /* 0x000fe20000000f00 */
[----:B------:R-:W-:Y:S01]  /*d6f0*/  IMAD.MOV.U32 R224, RZ, RZ, R225 ;  /* 0x000000ffffe07224 */ /* 0x000fe200078e00e1 */
[----:B------:R-:W-:Y:S01]  /*d700*/  PRMT R14, R0, 0x5410, R16 ;  /* 0x00005410000e7816 */ /* 0x000fe20000000010 */
[----:B------:R-:W-:Y:S01]  /*d710*/  IMAD.MOV.U32 R225, RZ, RZ, R226 ;  /* 0x000000ffffe17224 */ /* 0x000fe200078e00e2 */
[C---:B------:R-:W-:Y:S01]  /*d720*/  HMMA.16816.F32.BF16 R40, R4.reuse, R24, R216 ;  /* 0x000000180428723c */ /* 0x040fe200000418d8 */
[----:B------:R-:W-:Y:S01]  /*d730*/  IMAD.MOV.U32 R226, RZ, RZ, R227 ;  /* 0x000000ffffe27224 */ /* 0x000fe200078e00e3 */
[----:B------:R-:W-:Y:S01]  /*d740*/  LOP3.LUT R0, R2, 0xffff, RZ, 0xc0, !PT ;  /* 0x0000ffff02007812 */ /* 0x000fe200078ec0ff */
[----:B------:R-:W-:Y:S01]  /*d750*/  IMAD.MOV.U32 R227, RZ, RZ, R204 ;  /* 0x000000ffffe37224 */ /* 0x000fe200078e00cc */
[----:B------:R-:W2:Y:S01]  /*d760*/  LDSM.16.MT88.4 R24, [R178+0xd000] ;  /* 0x00d00000b218783b */ /* 0x000ea20000004200 */
[----:B------:R-:W-:Y:S01]  /*d770*/  IMAD.MOV.U32 R204, RZ, RZ, R228 ;  /* 0x000000ffffcc7224 */ /* 0x000fe200078e00e4 */
[----:B------:R3:W-:Y:S01]  /*d780*/  MUFU.EX2 R230, R12 ;  /* 0x0000000c00e67308 */ /* 0x0007e20000000800 */
[----:B------:R-:W-:Y:S01]  /*d790*/  IMAD.MOV.U32 R228, RZ, RZ, R229 ;  /* 0x000000ffffe47224 */ /* 0x000fe200078e00e5 */
[C---:B------:R-:W-:Y:S08]  /*d7a0*/  HMMA.16816.F32.BF16 R60, R4.reuse, R18, R156 ;  /* 0x00000012043c723c */ /* 0x040ff0000004189c */
[C---:B------:R-:W-:Y:S01]  /*d7b0*/  HMMA.16816.F32.BF16 R88, R4.reuse, R20, R132 ;  /* 0x000000140458723c */ /* 0x040fe20000041884 */
[----:B------:R5:W1:Y:S07]  /*d7c0*/  MUFU.EX2 R229, R3 ;  /* 0x0000000300e57308 */ /* 0x000a6e0000000800 */
[----:B------:R-:W-:Y:S01]  /*d7d0*/  HMMA.16816.F32.BF16 R52, R4, R22, R164 ;  /* 0x000000160434723c */ /* 0x000fe200000418a4 */
[----:B---3--:R-:W-:-:S02]  /*d7e0*/  SHF.R.U32.HI R12, RZ, 0x8, R0 ;  /* 0x00000008ff0c7819 */ /* 0x008fc40000011600 */
[----:B------:R-:W-:Y:S01]  /*d7f0*/  LOP3.LUT R13, R2, 0xff, RZ, 0xc0, !PT ;  /* 0x000000ff020d7812 */ /* 0x000fe200078ec0ff */
[----:B------:R-:W-:Y:S01]  /*d800*/  IMAD.MOV.U32 R244, RZ, RZ, R171 ;  /* 0x000000fffff47224 */ /* 0x000fe200078e00ab */
[----:B----4-:R-:W-:Y:S01]  /*d810*/  F2FP.BF16.PACK_AB R0, R233, R234 ;  /* 0x000000eae900723e */ /* 0x010fe200000010ff */
[----:B------:R-:W-:Y:S01]  /*d820*/  IMAD.MOV.U32 R157, RZ, RZ, R168 ;  /* 0x000000ffff9d7224 */ /* 0x000fe200078e00a8 */
[----:B------:R-:W-:Y:S01]  /*d830*/  SHF.R.U32.HI R4, RZ, 0x10, R2 ;  /* 0x00000010ff047819 */ /* 0x000fe20000011602 */
[----:B------:R-:W-:Y:S01]  /*d840*/  IMAD.MOV.U32 R246, RZ, RZ, R170 ;  /* 0x000000fffff67224 */ /* 0x000fe200078e00aa */
[----:B-----5:R-:W-:Y:S01]  /*d850*/  F2FP.BF16.PACK_AB R3, R231, R232 ;  /* 0x000000e8e703723e */ /* 0x020fe200000010ff */
[----:B------:R-:W-:Y:S01]  /*d860*/  IMAD.MOV.U32 R245, RZ, RZ, R169 ;  /* 0x000000fffff57224 */ /* 0x000fe200078e00a9 */
[C---:B------:R-:W-:Y:S01]  /*d870*/  PRMT R136, R0.reuse, 0x7610, R136 ;  /* 0x0000761000887816 */ /* 0x040fe20000000088 */
[----:B------:R-:W-:Y:S01]  /*d880*/  LDSM.16.MT88.4 R16, [R177+0xd000] ;  /* 0x00d00000b110783b */ /* 0x000fe20000004200 */
[----:B------:R-:W-:Y:S01]  /*d890*/  PRMT R103, R0, 0x7632, R103 ;  /* 0x0000763200677816 */ /* 0x000fe20000000067 */
[--C-:B------:R-:W-:Y:S01]  /*d8a0*/  HSET2.LE.AND R0, R15, R248.reuse, PT ;  /* 0x000000f80f007233 */ /* 0x100fe20003803000 */
[----:B------:R-:W-:Y:S01]  /*d8b0*/  SHF.R.U32.HI R5, RZ, 0x18, R2 ;  /* 0x00000018ff057819 */ /* 0x000fe20000011602 */
[----:B------:R-:W-:Y:S01]  /*d8c0*/  IMAD.MOV.U32 R159, RZ, RZ, R224 ;  /* 0x000000ffff9f7224 */ /* 0x000fe200078e00e0 */
[----:B------:R-:W-:Y:S01]  /*d8d0*/  LOP3.LUT R4, R4, 0xff, RZ, 0xc0, !PT ;  /* 0x000000ff04047812 */ /* 0x000fe200078ec0ff */
[----:B------:R-:W-:Y:S01]  /*d8e0*/  IMAD.MOV.U32 R134, RZ, RZ, R204 ;  /* 0x000000ffff867224 */ /* 0x000fe200078e00cc */
[C---:B------:R-:W-:Y:S01]  /*d8f0*/  PRMT R102, R3.reuse, 0x7632, R102 ;  /* 0x0000763203667816 */ /* 0x040fe20000000066 */
[----:B------:R-:W-:Y:S01]  /*d900*/  IMAD.MOV.U32 R133, RZ, RZ, R205 ;  /* 0x000000ffff857224 */ /* 0x000fe200078e00cd */
[----:B------:R-:W-:Y:S01]  /*d910*/  PRMT R101, R3, 0x7610, R101 ;  /* 0x0000761003657816 */ /* 0x000fe20000000065 */
[----:B------:R-:W-:Y:S01]  /*d920*/  IMAD.MOV.U32 R132, RZ, RZ, R207 ;  /* 0x000000ffff847224 */ /* 0x000fe200078e00cf */
[----:B------:R-:W-:Y:S01]  /*d930*/  PRMT R3, R136, 0x5410, R103 ;  /* 0x0000541088037816 */ /* 0x000fe20000000067 */
[----:B------:R-:W-:Y:S01]  /*d940*/  @!P2 HFMA2.BF16_V2 R249, -RZ.H0_H0, RZ.H0_H0, -R137.H0_H0 ;  /* 0x200000fffff9a231 */ /* 0x000fe20000340989 */
[----:B------:R-:W-:Y:S01]  /*d950*/  PRMT R5, R4, 0x5410, R5 ;  /* 0x0000541004057816 */ /* 0x000fe20000000005 */
[----:B------:R-:W-:Y:S01]  /*d960*/  HSET2.LE.AND R2, R14, R248, PT ;  /* 0x000000f80e027233 */ /* 0x000fe20003803000 */
[----:B------:R-:W-:Y:S01]  /*d970*/  F2FP.BF16.PACK_AB R4, R235, R236 ;  /* 0x000000eceb04723e */ /* 0x000fe200000010ff */
[----:B------:R-:W-:Y:S01]  /*d980*/  IMAD.MOV.U32 R156, RZ, RZ, R172 ;  /* 0x000000ffff9c7224 */ /* 0x000fe200078e00ac */
[----:B------:R-:W-:Y:S01]  /*d990*/  LOP3.LUT R6, R0, R3, RZ, 0xc0, !PT ;  /* 0x0000000300067212 */ /* 0x000fe200078ec0ff */
[----:B------:R-:W-:Y:S01]  /*d9a0*/  IMAD.MOV.U32 R135, RZ, RZ, R174 ;  /* 0x000000ffff877224 */ /* 0x000fe200078e00ae */
[----:B------:R-:W-:Y:S01]  /*d9b0*/  PRMT R12, R13, 0x5410, R12 ;  /* 0x000054100d0c7816 */ /* 0x000fe2000000000c */
[----:B------:R-:W-:Y:S01]  /*d9c0*/  IMAD.MOV.U32 R158, RZ, RZ, R175 ;  /* 0x000000ffff9e7224 */ /* 0x000fe200078e00af */
[----:B------:R-:W-:Y:S01]  /*d9d0*/  PRMT R0, R101, 0x5410, R102 ;  /* 0x0000541065007816 */ /* 0x000fe20000000066 */
[----:B------:R-:W-:Y:S01]  /*d9e0*/  LDSM.16.MT88.4 R20, [R180+0xd000] ;  /* 0x00d00000b414783b */ /* 0x000fe20000004200 */
[----:B-1----:R-:W-:-:S02]  /*d9f0*/  F2FP.BF16.PACK_AB R3, R229, R230 ;  /* 0x000000e6e503723e */ /* 0x002fc400000010ff */
[C---:B------:R-:W-:Y:S02]  /*da00*/  PRMT R100, R4.reuse, 0x7610, R100 ;  /* 0x0000761004647816 */ /* 0x040fe40000000064 */
[----:B------:R-:W-:Y:S02]  /*da10*/  PRMT R33, R4, 0x7632, R33 ;  /* 0x0000763204217816 */ /* 0x000fe40000000021 */
[----:B------:R-:W-:Y:S01]  /*da20*/  LOP3.LUT R7, R2, R0, RZ, 0xc0, !PT ;  /* 0x0000000002077212 */ /* 0x000fe200078ec0ff */
[--C-:B------:R-:W-:Y:S01]  /*da30*/  HSET2.LE.AND R0, R12, R248.reuse, PT ;  /* 0x000000f80c007233 */ /* 0x100fe20003803000 */
[C---:B------:R-:W-:Y:S02]  /*da40*/  PRMT R31, R3.reuse, 0x7632, R31 ;  /* 0x00007632031f7816 */ /* 0x040fe4000000001f */
[----:B------:R-:W-:Y:S01]  /*da50*/  PRMT R28, R3, 0x7610, R28 ;  /* 0x00007610031c7816 */ /* 0x000fe2000000001c */
[----:B------:R-:W-:Y:S01]  /*da60*/  HSET2.LE.AND R2, R5, R248, PT ;  /* 0x000000f805027233 */ /* 0x000fe20003803000 */
[----:B------:R-:W-:Y:S01]  /*da70*/  PRMT R3, R100, 0x5410, R33 ;  /* 0x0000541064037816 */ /* 0x000fe20000000021 */
[----:B------:R-:W-:Y:S03]  /*da80*/  LDSM.16.MT88.4 R12, [R177+0xf000] ;  /* 0x00f00000b10c783b */ /* 0x000fe60000004200 */
[----:B------:R-:W-:-:S02]  /*da90*/  LOP3.LUT R4, R0, R3, RZ, 0xc0, !PT ;  /* 0x0000000300047212 */ /* 0x000fc400078ec0ff */
[----:B------:R-:W-:-:S04]  /*daa0*/  PRMT R0, R28, 0x5410, R31 ;  /* 0x000054101c007816 */ /* 0x000fc8000000001f */
[----:B------:R-:W-:-:S07]  /*dab0*/  LOP3.LUT R5, R2, R0, RZ, 0xc0, !PT ;  /* 0x0000000002057212 */ /* 0x000fce00078ec0ff */
[C---:B--2---:R-:W-:Y:S08]  /*dac0*/  HMMA.16816.F32.BF16 R112, R4.reuse, R24, R112 ;  /* 0x000000180470723c */ /* 0x044ff00000041870 */
[----:B------:R-:W-:Y:S01]  /*dad0*/  HMMA.16816.F32.BF16 R56, R4, R26, R56 ;  /* 0x0000001a0438723c */ /* 0x000fe20000041838 */
[----:B------:R-:W1:Y:S01]  /*dae0*/  LDSM.16.MT88.4 R24, [R177+0x11000] ;  /* 0x01100000b118783b */ /* 0x000e620000004200 */
[----:B------:R-:W-:-:S03]  /*daf0*/  LOP3.LUT R2, R29, UR20, R32, 0x96, !PT ;  /* 0x000000141d027c12 */ /* 0x000fc6000f8e9620 */
[----:B------:R2:W3:Y:S03]  /*db00*/  LDL.LU.S16 R29, [R1] ;  /* 0x00000000011d7983 */ /* 0x0004e60000300600 */
[C---:B-1----:R-:W-:Y:S01]  /*db10*/  HMMA.16816.F32.BF16 R168, R4.reuse, R26, R96 ;  /* 0x0000001a04a8723c */ /* 0x042fe20000041860 */
[----:B------:R2:W4:Y:S07]  /*db20*/  LDL.LU.S16 R27, [R1+0xc] ;  /* 0x00000c00011b7983 */ /* 0x00052e0000300600 */
[C---:B------:R-:W-:Y:S08]  /*db30*/  HMMA.16816.F32.BF16 R104, R4.reuse, R16, R104 ;  /* 0x000000100468723c */ /* 0x040ff00000041868 */
[C---:B------:R-:W-:Y:S01]  /*db40*/  HMMA.16816.F32.BF16 R48, R4.reuse, R18, R48 ;  /* 0x000000120430723c */ /* 0x040fe20000041830 */
[----:B------:R-:W1:Y:S07]  /*db50*/  LDSM.16.MT88.4 R16, [R179+0xd000] ;  /* 0x00d00000b310783b */ /* 0x000e6e0000004200 */
[C---:B-1----:R-:W-:Y:S08]  /*db60*/  HMMA.16816.F32.BF16 R128, R4.reuse, R16, R128 ;  /* 0x000000100480723c */ /* 0x042ff00000041880 */
[C---:B------:R-:W-:Y:S01]  /*db70*/  HMMA.16816.F32.BF16 R72, R4.reuse, R18, R72 ;  /* 0x000000120448723c */ /* 0x040fe20000041848 */
[----:B------:R-:W1:Y:S07]  /*db80*/  LDSM.16.MT88.4 R16, [R180+0xf000] ;  /* 0x00f00000b410783b */ /* 0x000e6e0000004200 */
[C---:B------:R-:W-:Y:S08]  /*db90*/  HMMA.16816.F32.BF16 R76, R4.reuse, R12, R76 ;  /* 0x0000000c044c723c */ /* 0x040ff0000004184c */
[C---:B------:R-:W-:Y:S01]  /*dba0*/  HMMA.16816.F32.BF16 R80, R4.reuse, R14, R80 ;  /* 0x0000000e0450723c */ /* 0x040fe20000041850 */
[----:B------:R-:W5:Y:S07]  /*dbb0*/  LDSM.16.MT88.4 R12, [R179+0xf000] ;  /* 0x00f00000b30c783b */ /* 0x000f6e0000004200 */
[C---:B-1----:R-:W-:Y:S08]  /*dbc0*/  HMMA.16816.F32.BF16 R152, R4.reuse, R16, R152 ;  /* 0x000000100498723c */ /* 0x042ff00000041898 */
[----:B------:R-:W-:Y:S01]  /*dbd0*/  HMMA.16816.F32.BF16 R220, R4, R18, R220 ;  /* 0x0000001204dc723c */ /* 0x000fe200000418dc */
[----:B------:R-:W1:Y:S01]  /*dbe0*/  LDSM.16.MT88.4 R16, [R178+0x11000] ;  /* 0x01100000b210783b */ /* 0x000e620000004200 */
[----:B------:R-:W-:-:S04]  /*dbf0*/  IMAD.WIDE.U32 R2, R2, -0x2daee0ad, RZ ;  /* 0xd2511f5302027825 */ /* 0x000fc800078e00ff */
[----:B------:R-:W-:Y:S02]  /*dc00*/  IMAD.MOV.U32 R224, RZ, RZ, R225 ;  /* 0x000000ffffe07224 */ /* 0x000fe400078e00e1 */
[----:B------:R-:W-:Y:S02]  /*dc10*/  IMAD.MOV.U32 R225, RZ, RZ, R227 ;  /* 0x000000ffffe17224 */ /* 0x000fe400078e00e3 */
[----:B------:R-:W-:Y:S01]  /*dc20*/  IMAD.MOV.U32 R227, RZ, RZ, R206 ;  /* 0x000000ffffe37224 */ /* 0x000fe200078e00ce */
[----:B------:R-:W-:Y:S01]  /*dc30*/  LOP3.LUT R0, R3, UR27, R30, 0x96, !PT ;  /* 0x0000001b03007c12 */ /* 0x000fe2000f8e961e */
[C---:B-----5:R-:W-:Y:S07]  /*dc40*/  HMMA.16816.F32.BF16 R204, R4.reuse, R12, R124 ;  /* 0x0000000c04cc723c */ /* 0x060fee000004187c */
[----:B------:R-:W-:Y:S01]  /*dc50*/  LOP3.LUT R13, R2, 0xffff, RZ, 0xc0, !PT ;  /* 0x0000ffff020d7812 */ /* 0x000fe200078ec0ff */
[----:B-1----:R-:W-:Y:S01]  /*dc60*/  HMMA.16816.F32.BF16 R164, R4, R16, R92 ;  /* 0x0000001004a4723c */ /* 0x002fe2000004185c */
[----:B------:R2:W5:Y:S01]  /*dc70*/  LDL.LU.S16 R16, [R1+0x8] ;  /* 0x0000080001107983 */ /* 0x0005620000300600 */
[----:B----4-:R-:W-:-:S05]  /*dc80*/  @!P0 HFMA2.BF16_V2 R27, -RZ.H0_H0, RZ.H0_H0, -R31.H0_H0 ;  /* 0x200000ffff1b8231 */ /* 0x010fca000034091f */
[----:B------:R-:W-:-:S04]  /*dc90*/  PRMT R3, R27, 0x7610, R3 ;  /* 0x000076101b037816 */ /* 0x000fc80000000003 */
[----:B------:R-:W-:Y:S02]  /*dca0*/  @!P0 PRMT R31, R3, 0x5410, RZ ;  /* 0x00005410031f8816 */ /* 0x000fe400000000ff */
[----:B------:R2:W4:Y:S04]  /*dcb0*/  LDL.LU.S16 R3, [R1+0x18] ;  /* 0x0000180001037983 */ /* 0x0005280000300600 */
[----:B------:R2:W2:Y:S01]  /*dcc0*/  LDL.LU.S16 R27, [R1+0x14] ;  /* 0x00001400011b7983 */ /* 0x0004a20000300600 */
[----:B------:R-:W-:Y:S02]  /*dcd0*/  @!P2 PRMT R137, R249, 0x5410, RZ ;  /* 0x00005410f989a816 */ /* 0x000fe400000000ff */
[----:B------:R-:W1:Y:S01]  /*dce0*/  LDC.U8 R249, c[0x0][0x2d8] ;  /* 0x0000b600fff97b82 */ /* 0x000e620000000000 */
[----:B------:R-:W-:Y:S01]  /*dcf0*/  LOP3.LUT R12, R36, 0xffff, RZ, 0xc0, !PT ;  /* 0x0000ffff240c7812 */ /* 0x000fe200078ec0ff */
[C---:B------:R-:W-:Y:S01]  /*dd00*/  HMMA.16816.F32.BF16 R216, R4.reuse, R24, R108 ;  /* 0x0000001804d8723c */ /* 0x040fe2000004186c */
[----:B------:R-:W-:Y:S01]  /*dd10*/  MOV R250, R173 ;  /* 0x000000ad00fa7202 */ /* 0x000fe20000000f00 */
[----:B------:R-:W-:Y:S01]  /*dd20*/  @!P1 HFMA2.BF16_V2 R252, -RZ.H0_H0, RZ.H0_H0, -R100.H0_H0 ;  /* 0x200000fffffc9231 */ /* 0x000fe20000340964 */
[----:B------:R-:W-:Y:S04]  /*dd30*/  LDSM.16.MT88.4 R108, [R177+0xd800] ;  /* 0x00d80000b16c783b */ /* 0x000fe80000004200 */
[----:B------:R-:W-:Y:S01]  /*dd40*/  SHF.R.U32.HI R24, RZ, 0x18, R2 ;  /* 0x00000018ff187819 */ /* 0x000fe20000011602 */
[----:B------:R-:W-:Y:S01]  /*dd50*/  HMMA.16816.F32.BF16 R172, R4, R14, R116 ;  /* 0x0000000e04ac723c */ /* 0x000fe20000041874 */
[----:B------:R-:W-:Y:S01]  /*dd60*/  @!P1 PRMT R100, R252, 0x5410, RZ ;  /* 0x00005410fc649816 */ /* 0x000fe200000000ff */
[----:B------:R-:W-:Y:S05]  /*dd70*/  LDSM.16.MT88.4 R116, [R178+0xd800] ;  /* 0x00d80000b274783b */ /* 0x000fea0000004200 */
[----:B------:R-:W-:-:S02]  /*dd80*/  LOP3.LUT R15, R2, 0xff, RZ, 0xc0, !PT ;  /* 0x000000ff020f7812 */ /* 0x000fc400078ec0ff */
[----:B------:R-:W-:Y:S02]  /*dd90*/  SHF.R.U32.HI R14, RZ, 0x10, R2 ;  /* 0x00000010ff0e7819 */ /* 0x000fe40000011602 */
[----:B------:R-:W-:-:S04]  /*dda0*/  SHF.R.U32.HI R2, RZ, 0x8, R12 ;  /* 0x00000008ff027819 */ /* 0x000fc8000001160c */
[----:B------:R-:W-:-:S04]  /*ddb0*/  LOP3.LUT R2, R2, 0xffff, RZ, 0xc0, !PT ;  /* 0x0000ffff02027812 */ /* 0x000fc800078ec0ff */
[----:B-1----:R-:W-:Y:S02]  /*ddc0*/  ISETP.GE.U32.AND P2, PT, R249, R2, PT ;  /* 0x00000002f900720c */ /* 0x002fe40003f46070 */
[----:B------:R-:W-:-:S04]  /*ddd0*/  SHF.R.U32.HI R2, RZ, 0x8, R132 ;  /* 0x00000008ff027819 */ /* 0x000fc80000011684 */
[----:B------:R-:W-:-:S04]  /*dde0*/  LOP3.LUT R2, R2, 0xffff, RZ, 0xc0, !PT ;  /* 0x0000ffff02027812 */ /* 0x000fc800078ec0ff */
[----:B------:R-:W-:Y:S01]  /*ddf0*/  ISETP.GE.U32.AND P1, PT, R249, R2, PT ;  /* 0x00000002f900720c */ /* 0x000fe20003f26070 */
[C---:B------:R-:W-:Y:S08]  /*de00*/  HMMA.16816.F32.BF16 R120, R4.reuse, R20, R120 ;  /* 0x000000140478723c */ /* 0x040ff00000041878 */
[----:B------:R-:W-:Y:S01]  /*de10*/  HMMA.16816.F32.BF16 R64, R4, R22, R64 ;  /* 0x000000160440723c */ /* 0x000fe20000041840 */
[----:B------:R-:W1:Y:S03]  /*de20*/  LDSM.16.MT88.4 R20, [R178+0xf000] ;  /* 0x00f00000b214783b */ /* 0x000e660000004200 */
[----:B--2---:R-:W-:-:S05]  /*de30*/  @!P1 HFMA2.BF16_V2 R27, -RZ.H0_H0, RZ.H0_H0, -R103.H0_H0 ;  /* 0x200000ffff1b9231 */ /* 0x004fca0000340967 */
[----:B------:R-:W-:-:S04]  /*de40*/  PRMT R25, R27, 0x7610, R25 ;  /* 0x000076101b197816 */ /* 0x000fc80000000019 */
[----:B------:R-:W-:Y:S02]  /*de50*/  @!P1 PRMT R103, R25, 0x5410, RZ ;  /* 0x0000541019679816 */ /* 0x000fe400000000ff */
[----:B------:R2:W2:Y:S01]  /*de60*/  LDL.LU.S16 R25, [R1+0x1c] ;  /* 0x00001c0001197983 */ /* 0x0004a20000300600 */
[----:B------:R-:W-:Y:S02]  /*de70*/  FFMA.FTZ R2, R133, c[0x0][0x23c], -R11 ;  /* 0x00008f0085027a23 */ /* 0x000fe4000001080b */
[----:B------:R-:W-:Y:S02]  /*de80*/  IMAD.MOV.U32 R133, RZ, RZ, R227 ;  /* 0x000000ffff857224 */ /* 0x000fe400078e00e3 */
[----:B------:R4:W-:Y:S01]  /*de90*/  MUFU.EX2 R227, R2 ;  /* 0x0000000200e37308 */ /* 0x0009e20000000800 */
[----:B---3--:R-:W-:Y:S01]  /*dea0*/  @!P2 HFMA2.BF16_V2 R29, -RZ.H0_H0, RZ.H0_H0, -R33.H0_H0 ;  /* 0x200000ffff1da231 */ /* 0x008fe20000340921 */
[----:B-1----:R-:W-:Y:S01]  /*deb0*/  HMMA.16816.F32.BF16 R84, R4, R20, R84 ;  /* 0x000000140454723c */ /* 0x002fe20000041854 */
[----:B-----5:R-:W-:-:S03]  /*dec0*/  @!P6 HFMA2.BF16_V2 R16, -RZ.H0_H0, RZ.H0_H0, -R28.H0_H0 ;  /* 0x200000ffff10e231 */ /* 0x020fc6000034091c */
[----:B------:R-:W-:-:S04]  /*ded0*/  PRMT R17, R29, 0x7610, R17 ;  /* 0x000076101d117816 */ /* 0x000fc80000000011 */
[----:B------:R-:W-:Y:S01]  /*dee0*/  HMMA.16816.F32.BF16 R148, R4, R22, R148 ;  /* 0x000000160494723c */ /* 0x000fe20000041894 */
[----:B------:R-:W-:Y:S01]  /*def0*/  LDSM.16.MT88.4 R20, [R180+0x11000] ;  /* 0x01100000b414783b */ /* 0x000fe20000004200 */
[----:B----4-:R-:W-:Y:S02]  /*df00*/  FFMA.FTZ R2, R134, c[0x0][0x23c], -R11 ;  /* 0x00008f0086027a23 */ /* 0x010fe4000001080b */
[----:B------:R-:W-:Y:S01]  /*df10*/  IMAD.MOV.U32 R134, RZ, RZ, R135 ;  /* 0x000000ffff867224 */ /* 0x000fe200078e0087 */
[----:B------:R-:W-:Y:S01]  /*df20*/  MOV R135, R250 ;  /* 0x000000fa00877202 */ /* 0x000fe20000000f00 */
[----:B------:R-:W-:Y:S02]  /*df30*/  IMAD.MOV.U32 R250, RZ, RZ, R156 ;  /* 0x000000fffffa7224 */ /* 0x000fe400078e009c */
[----:B------:R-:W-:Y:S02]  /*df40*/  IMAD.MOV.U32 R156, RZ, RZ, R157 ;  /* 0x000000ffff9c7224 */ /* 0x000fe400078e009d */
[----:B------:R-:W-:-:S02]  /*df50*/  IMAD.MOV.U32 R157, RZ, RZ, R244 ;  /* 0x000000ffff9d7224 */ /* 0x000fc400078e00f4 */
[----:B------:R-:W-:Y:S02]  /*df60*/  IMAD.MOV.U32 R244, RZ, RZ, R69 ;  /* 0x000000fffff47224 */ /* 0x000fe400078e0045 */
[----:B------:R-:W-:Y:S02]  /*df70*/  IMAD.MOV.U32 R69, RZ, RZ, R228 ;  /* 0x000000ffff457224 */ /* 0x000fe400078e00e4 */
[----:B------:R1:W-:Y:S01]  /*df80*/  MUFU.EX2 R228, R2 ;  /* 0x0000000200e47308 */ /* 0x0003e20000000800 */
[----:B------:R-:W-:Y:S01]  /*df90*/  @!P2 PRMT R33, R17, 0x5410, RZ ;  /* 0x000054101121a816 */ /* 0x000fe200000000ff */
[----:B------:R-:W-:Y:S01]  /*dfa0*/  HMMA.16816.F32.BF16 R160, R4, R18, R60 ;  /* 0x0000001204a0723c */ /* 0x000fe2000004183c */
[----:B------:R-:W-:Y:S01]  /*dfb0*/  PRMT R12, R16, 0x7610, R12 ;  /* 0x00007610100c7816 */ /* 0x000fe2000000000c */
[----:B------:R-:W-:Y:S01]  /*dfc0*/  @!P3 HFMA2.BF16_V2 R3, -RZ.H0_H0, RZ.H0_H0, -R136.H0_H0 ;  /* 0x200000ffff03b231 */ /* 0x000fe20000340988 */
[----:B------:R-:W3:Y:S01]  /*dfd0*/  LDSM.16.MT88.4 R16, [R179+0x11000] ;  /* 0x01100000b310783b */ /* 0x000ee20000004200 */
[----:B-1----:R-:W-:-:S02]  /*dfe0*/  FFMA.FTZ R2, R133, c[0x0][0x23c], -R11 ;  /* 0x00008f0085027a23 */ /* 0x002fc4000001080b */
[----:B------:R-:W-:Y:S02]  /*dff0*/  IMAD.MOV.U32 R133, RZ, RZ, R134 ;  /* 0x000000ffff857224 */ /* 0x000fe400078e0086 */
[----:B------:R-:W-:Y:S02]  /*e000*/  IMAD.MOV.U32 R134, RZ, RZ, R135 ;  /* 0x000000ffff867224 */ /* 0x000fe400078e0087 */
[----:B------:R-:W-:Y:S02]  /*e010*/  IMAD.MOV.U32 R135, RZ, RZ, R250 ;  /* 0x000000ffff877224 */ /* 0x000fe400078e00fa */
[----:B------:R-:W-:Y:S02]  /*e020*/  IMAD.MOV.U32 R250, RZ, RZ, R156 ;  /* 0x000000fffffa7224 */ /* 0x000fe400078e009c */
[----:B------:R-:W-:Y:S02]  /*e030*/  IMAD.MOV.U32 R156, RZ, RZ, R157 ;  /* 0x000000ffff9c7224 */ /* 0x000fe400078e009d */
[----:B------:R-:W-:Y:S01]  /*e040*/  IMAD.MOV.U32 R157, RZ, RZ, R244 ;  /* 0x000000ffff9d7224 */ /* 0x000fe200078e00f4 */
[----:B------:R-:W-:-:S02]  /*e050*/  MOV R244, R226 ;  /* 0x000000e200f47202 */ /* 0x000fc40000000f00 */
[----:B------:R1:W-:Y:S01]  /*e060*/  MUFU.EX2 R226, R2 ;  /* 0x0000000200e27308 */ /* 0x0003e20000000800 */
[----:B------:R-:W-:Y:S02]  /*e070*/  PRMT R26, R3, 0x7610, R26 ;  /* 0x00007610031a7816 */ /* 0x000fe4000000001a */
[----:B------:R-:W-:Y:S02]  /*e080*/  @!P6 PRMT R28, R12, 0x5410, RZ ;  /* 0x000054100c1ce816 */ /* 0x000fe400000000ff */
[----:B------:R-:W-:Y:S01]  /*e090*/  @!P3 PRMT R136, R26, 0x5410, RZ ;  /* 0x000054101a88b816 */ /* 0x000fe200000000ff */
[----:B------:R-:W-:Y:S02]  /*e0a0*/  FFMA.FTZ R12, R225, c[0x0][0x23c], -R10 ;  /* 0x00008f00e10c7a23 */ /* 0x000fe4000001080a */
[----:B------:R-:W-:Y:S01]  /*e0b0*/  IMAD.MOV.U32 R127, RZ, RZ, R133 ;  /* 0x000000ffff7f7224 */ /* 0x000fe200078e0085 */
[----:B-1----:R-:W-:Y:S01]  /*e0c0*/  SHF.R.U32.HI R2, RZ, 0x18, R68 ;  /* 0x00000018ff027819 */ /* 0x002fe20000011644 */
[----:B------:R-:W-:-:S03]  /*e0d0*/  IMAD.MOV.U32 R251, RZ, RZ, R135 ;  /* 0x000000fffffb7224 */ /* 0x000fc600078e0087 */
[----:B------:R-:W-:Y:S02]  /*e0e0*/  ISETP.GE.U32.AND P3, PT, R249, R2, PT ;  /* 0x00000002f900720c */ /* 0x000fe40003f66070 */
[----:B------:R-:W-:Y:S01]  /*e0f0*/  SHF.R.U32.HI R2, RZ, 0x8, R13 ;  /* 0x00000008ff027819 */ /* 0x000fe2000001160d */
[----:B------:R1:W-:Y:S01]  /*e100*/  MUFU.EX2 R225, R12 ;  /* 0x0000000c00e17308 */ /* 0x0003e20000000800 */
[----:B------:R-:W-:Y:S02]  /*e110*/  LOP3.LUT R3, R68, 0xff, RZ, 0xc0, !PT ;  /* 0x000000ff44037812 */ /* 0x000fe400078ec0ff */
[----:B------:R-:W-:Y:S01]  /*e120*/  PRMT R15, R15, 0x5410, R2 ;  /* 0x000054100f0f7816 */ /* 0x000fe20000000002 */
[----:B------:R-:W-:Y:S01]  /*e130*/  FFMA.FTZ R2, R127, c[0x0][0x23c], -R10 ;  /* 0x00008f007f027a23 */ /* 0x000fe2000001080a */
[----:B------:R-:W-:Y:S01]  /*e140*/  ISETP.GE.U32.AND P6, PT, R249, R3, PT ;  /* 0x00000003f900720c */ /* 0x000fe20003fc6070 */
[----:B------:R-:W-:Y:S01]  /*e150*/  IMAD.MOV.U32 R247, RZ, RZ, R134 ;  /* 0x000000fffff77224 */ /* 0x000fe200078e0086 */
[----:B------:R-:W-:Y:S01]  /*e160*/  LOP3.LUT R3, R39, 0xff, RZ, 0xc0, !PT ;  /* 0x000000ff27037812 */ /* 0x000fe200078ec0ff */
[----:B------:R4:W-:Y:S01]  /*e170*/  MUFU.EX2 R32, R2 ;  /* 0x0000000200207308 */ /* 0x0009e20000000800 */
[----:B------:R-:W-:Y:S01]  /*e180*/  LOP3.LUT R13, R14, 0xff, RZ, 0xc0, !PT ;  /* 0x000000ff0e0d7812 */ /* 0x000fe200078ec0ff */
[----:B------:R-:W-:-:S02]  /*e190*/  IMAD.MOV.U32 R135, RZ, RZ, R156 ;  /* 0x000000ffff877224 */ /* 0x000fc400078e009c */
[--C-:B-1----:R-:W-:Y:S01]  /*e1a0*/  FFMA.FTZ R12, R224, c[0x0][0x23c], -R10.reuse ;  /* 0x00008f00e00c7a23 */ /* 0x102fe2000001080a */
[C---:B---3--:R-:W-:Y:S01]  /*e1b0*/  HMMA.16816.F32.BF16 R92, R4.reuse, R16, R40 ;  /* 0x00000010045c723c */ /* 0x048fe20000041828 */
[----:B------:R-:W-:Y:S01]  /*e1c0*/  FFMA.FTZ R10, R251, c[0x0][0x23c], -R10 ;  /* 0x00008f00fb0a7a23 */ /* 0x000fe2000001080a */
[----:B------:R-:W-:Y:S01]  /*e1d0*/  ISETP.GE.U32.AND P1, PT, R249, R3, PT ;  /* 0x00000003f900720c */ /* 0x000fe20003f26070 */
[----:B------:R-:W-:Y:S01]  /*e1e0*/  IMAD.MOV.U32 R132, RZ, RZ, R157 ;  /* 0x000000ffff847224 */ /* 0x000fe200078e009d */
[----:B------:R-:W-:Y:S01]  /*e1f0*/  PRMT R14, R13, 0x5410, R24 ;  /* 0x000054100d0e7816 */ /* 0x000fe20000000018 */
[----:B------:R1:W3:Y:S01]  /*e200*/  MUFU.EX2 R30, R10 ;  /* 0x0000000a001e7308 */ /* 0x0002e20000000800 */
[----:B------:R-:W-:Y:S01]  /*e210*/  SHF.R.U32.HI R3, RZ, 0x10, R68 ;  /* 0x00000010ff037819 */ /* 0x000fe20000011644 */
[----:B------:R-:W-:Y:S01]  /*e220*/  IMAD.MOV.U32 R133, RZ, RZ, R158 ;  /* 0x000000ffff857224 */ /* 0x000fe200078e009e */
[----:B----4-:R-:W-:Y:S01]  /*e230*/  LOP3.LUT R2, R0, 0xffff, RZ, 0xc0, !PT ;  /* 0x0000ffff00027812 */ /* 0x010fe200078ec0ff */
[----:B------:R-:W-:Y:S01]  /*e240*/  FFMA.FTZ R13, R247, c[0x0][0x23c], -R11 ;  /* 0x00008f00f70d7a23 */ /* 0x000fe2000001080b */
[----:B------:R-:W-:Y:S01]  /*e250*/  SHF.R.U32.HI R11, RZ, 0x10, R0 ;  /* 0x00000010ff0b7819 */ /* 0x000fe20000011600 */
[----:B------:R-:W-:Y:S01]  /*e260*/  IMAD.MOV.U32 R134, RZ, RZ, R159 ;  /* 0x000000ffff867224 */ /* 0x000fe200078e009f */
[----:B------:R-:W-:Y:S01]  /*e270*/  LDSM.16.MT88.4 R40, [R177+0xf800] ;  /* 0x00f80000b128783b */ /* 0x000fe20000004200 */
[----:B------:R4:W5:Y:S01]  /*e280*/  MUFU.EX2 R224, R12 ;  /* 0x0000000c00e07308 */ /* 0x0009620000000800 */
[----:B------:R-:W-:Y:S02]  /*e290*/  HMMA.16816.F32.BF16 R156, R4, R20, R88 ;  /* 0x00000014049c723c */ /* 0x000fe40000041858 */
[----:B------:R-:W-:Y:S01]  /*e2a0*/  LDSM.16.MT88.4 R124, [R180+0xd800] ;  /* 0x00d80000b47c783b */ /* 0x000fe20000004200 */
[----:B-1----:R-:W-:-:S04]  /*e2b0*/  LOP3.LUT R10, R3, 0xff, RZ, 0xc0, !PT ;  /* 0x000000ff030a7812 */ /* 0x002fc800078ec0ff */
[----:B------:R3:W1:Y:S01]  /*e2c0*/  MUFU.EX2 R29, R13 ;  /* 0x0000000d001d7308 */ /* 0x0006620000000800 */
[----:B------:R-:W-:Y:S01]  /*e2d0*/  SHF.R.U32.HI R3, RZ, 0x8, R2 ;  /* 0x00000008ff037819 */ /* 0x000fe20000011602 */
[----:B--2---:R-:W-:Y:S01]  /*e2e0*/  @!P4 HFMA2.BF16_V2 R25, -RZ.H0_H0, RZ.H0_H0, -R102.H0_H0 ;  /* 0x200000ffff19c231 */ /* 0x004fe20000340966 */
[----:B----4-:R-:W-:Y:S01]  /*e2f0*/  LOP3.LUT R12, R0, 0xff, RZ, 0xc0, !PT ;  /* 0x000000ff000c7812 */ /* 0x010fe200078ec0ff */
[----:B------:R-:W-:Y:S01]  /*e300*/  IMAD.MOV.U32 R252, RZ, RZ, R132 ;  /* 0x000000fffffc7224 */ /* 0x000fe200078e0084 */
[----:B------:R-:W-:Y:S02]  /*e310*/  SHF.R.U32.HI R2, RZ, 0x18, R0 ;  /* 0x00000018ff027819 */ /* 0x000fe40000011600 */
[C---:B------:R-:W-:Y:S02]  /*e320*/  ISETP.GE.U32.AND P2, PT, R249.reuse, R38, PT ;  /* 0x00000026f900720c */ /* 0x040fe40003f46070 */
[----:B------:R-:W-:Y:S01]  /*e330*/  ISETP.GE.U32.AND P0, PT, R249, R37, PT ;  /* 0x00000025f900720c */ /* 0x000fe20003f06070 */
[----:B------:R-:W-:Y:S01]  /*e340*/  IMAD.MOV.U32 R247, RZ, RZ, R250 ;  /* 0x000000fffff77224 */ /* 0x000fe200078e00fa */
[----:B------:R-:W-:Y:S01]  /*e350*/  LOP3.LUT R0, R11, 0xff, RZ, 0xc0, !PT ;  /* 0x000000ff0b007812 */ /* 0x000fe200078ec0ff */
[----:B------:R-:W-:Y:S01]  /*e360*/  IMAD.MOV.U32 R251, RZ, RZ, R69 ;  /* 0x000000fffffb7224 */ /* 0x000fe200078e0045 */
[----:B------:R-:W-:Y:S01]  /*e370*/  PRMT R11, R12, 0x5410, R3 ;  /* 0x000054100c0b7816 */ /* 0x000fe20000000003 */
[----:B------:R-:W-:Y:S01]  /*e380*/  LDSM.16.MT88.4 R88, [R180+0x11800] ;  /* 0x01180000b458783b */ /* 0x000fe20000004200 */
[----:B------:R-:W-:-:S02]  /*e390*/  PRMT R20, R25, 0x7610, R20 ;  /* 0x0000761019147816 */ /* 0x000fc40000000014 */
[----:B------:R-:W-:Y:S01]  /*e3a0*/  PRMT R3, R0, 0x5410, R2 ;  /* 0x0000541000037816 */ /* 0x000fe20000000002 */
[--C-:B------:R-:W-:Y:S01]  /*e3b0*/  HSET2.LE.AND R2, R11, R248.reuse, PT ;  /* 0x000000f80b027233 */ /* 0x100fe20003803000 */
[----:B---3--:R-:W-:Y:S01]  /*e3c0*/  F2FP.BF16.PACK_AB R13, R30, R32 ;  /* 0x000000201e0d723e */ /* 0x008fe200000010ff */
[----:B------:R-:W-:Y:S01]  /*e3d0*/  HMMA.16816.F32.BF16 R24, R4, R22, R52 ;  /* 0x000000160418723c */ /* 0x000fe20000041834 */
[----:B------:R-:W-:Y:S02]  /*e3e0*/  F2FP.BF16.PACK_AB R11, R228, R227 ;  /* 0x000000e3e40b723e */ /* 0x000fe400000010ff */
[----:B------:R-:W-:Y:S01]  /*e3f0*/  @!P4 PRMT R102, R20, 0x5410, RZ ;  /* 0x000054101466c816 */ /* 0x000fe200000000ff */
[----:B------:R-:W-:Y:S01]  /*e400*/  HSET2.LE.AND R0, R14, R248, PT ;  /* 0x000000f80e007233 */ /* 0x000fe20003803000 */
[----:B------:R-:W-:-:S03]  /*e410*/  PRMT R12, R11, 0x7610, R12 ;  /* 0x000076100b0c7816 */ /* 0x000fc6000000000c */
[----:B------:R-:W-:Y:S01]  /*e420*/  HMMA.16816.F32.BF16 R20, R4, R18, R44 ;  /* 0x000000120414723c */ /* 0x000fe2000004182c */
[----:B------:R-:W-:-:S06]  /*e430*/  PRMT R11, R11, 0x7632, R11 ;  /* 0x000076320b0b7816 */ /* 0x000fcc000000000b */
[----:B------:R-:W-:Y:S01]  /*e440*/  IMAD.MOV.U32 R5, RZ, RZ, R13 ;  /* 0x000000ffff057224 */ /* 0x000fe200078e000d */
[----:B-----5:R-:W-:-:S04]  /*e450*/  F2FP.BF16.PACK_AB R4, R224, R225 ;  /* 0x000000e1e004723e */ /* 0x020fc800000010ff */
[----:B------:R-:W-:Y:S02]  /*e460*/  LOP3.LUT R99, R0, R5, RZ, 0xc0, !PT ;  /* 0x0000000500637212 */ /* 0x000fe400078ec0ff */
[C---:B------:R-:W-:Y:S02]  /*e470*/  PRMT R7, R4.reuse, 0x7610, R7 ;  /* 0x0000761004077816 */ /* 0x040fe40000000007 */
[----:B------:R-:W-:Y:S02]  /*e480*/  PRMT R6, R4, 0x7632, R6 ;  /* 0x0000763204067816 */ /* 0x000fe40000000006 */
[----:B------:R-:W-:Y:S02]  /*e490*/  PRMT R0, R12, 0x5410, R11 ;  /* 0x000054100c007816 */ /* 0x000fe4000000000b */
[----:B-1----:R-:W-:Y:S01]  /*e4a0*/  F2FP.BF16.PACK_AB R4, R29, R226 ;  /* 0x000000e21d04723e */ /* 0x002fe200000010ff */
[----:B------:R-:W-:Y:S01]  /*e4b0*/  HSET2.LE.AND R3, R3, R248, PT ;  /* 0x000000f803037233 */ /* 0x000fe20003803000 */
[----:B------:R-:W-:-:S02]  /*e4c0*/  LOP3.LUT R96, R2, R0, RZ, 0xc0, !PT ;  /* 0x0000000002607212 */ /* 0x000fc400078ec0ff */
[C---:B------:R-:W-:Y:S02]  /*e4d0*/  PRMT R5, R4.reuse, 0x7610, R5 ;  /* 0x0000761004057816 */ /* 0x040fe40000000005 */
[----:B------:R-:W-:Y:S02]  /*e4e0*/  PRMT R0, R7, 0x5410, R6 ;  /* 0x0000541007007816 */ /* 0x000fe40000000006 */
[----:B------:R-:W-:Y:S02]  /*e4f0*/  PRMT R4, R4, 0x7632, R4 ;  /* 0x0000763204047816 */ /* 0x000fe40000000004 */
[----:B------:R-:W-:Y:S01]  /*e500*/  ISETP.GE.U32.AND P4, PT, R249, R10, PT ;  /* 0x0000000af900720c */ /* 0x000fe20003f86070 */
[----:B------:R-:W-:Y:S01]  /*e510*/  HSET2.LE.AND R10, R15, R248, PT ;  /* 0x000000f80f0a7233 */ /* 0x000fe20003803000 */
[----:B------:R-:W-:Y:S02]  /*e520*/  LOP3.LUT R97, R3, R0, RZ, 0xc0, !PT ;  /* 0x0000000003617212 */ /* 0x000fe400078ec0ff */
[----:B------:R-:W-:-:S04]  /*e530*/  PRMT R0, R5, 0x5410, R4 ;  /* 0x0000541005007816 */ /* 0x000fc80000000004 */
[----:B------:R-:W-:Y:S02]  /*e540*/  LOP3.LUT R98, R10, R0, RZ, 0xc0, !PT ;  /* 0x000000000a627212 */ /* 0x000fe400078ec0ff */
[----:B------:R1:W2:Y:S04]  /*e550*/  LDL.LU.S16 R0, [R1+0x20] ;  /* 0x0000200001007983 */ /* 0x0002a80000300600 */
[----:B------:R1:W3:Y:S01]  /*e560*/  LDL.LU.S16 R16, [R1+0x24] ;  /* 0x0000240001107983 */ /* 0x0002e20000300600 */
[C---:B------:R-:W-:Y:S08]  /*e570*/  HMMA.16816.F32.BF16 R104, R96.reuse, R108, R104 ;  /* 0x0000006c6068723c */ /* 0x040ff00000041868 */
[C---:B------:R-:W-:Y:S01]  /*e580*/  HMMA.16816.F32.BF16 R108, R96.reuse, R110, R48 ;  /* 0x0000006e606c723c */ /* 0x040fe20000041830 */
[----:B------:R-:W4:Y:S07]  /*e590*/  LDSM.16.MT88.4 R48, [R178+0xf800] ;  /* 0x00f80000b230783b */ /* 0x000f2e0000004200 */
[C---:B----4-:R-:W-:Y:S08]  /*e5a0*/  HMMA.16816.F32.BF16 R44, R96.reuse, R48, R84 ;  /* 0x00000030602c723c */ /* 0x050ff00000041854 */
[----:B------:R-:W-:Y:S01]  /*e5b0*/  HMMA.16816.F32.BF16 R48, R96, R50, R148 ;  /* 0x000000326030723c */ /* 0x000fe20000041894 */
[----:B------:R1:W4:Y:S04]  /*e5c0*/  LDL.LU.S16 R150, [R1+0x28] ;  /* 0x0000280001967983 */ /* 0x0003280000300600 */
[----:B------:R1:W5:Y:S04]  /*e5d0*/  LDL.LU.S16 R149, [R1+0x30] ;  /* 0x0000300001957983 */ /* 0x0003680000300600 */
[----:B------:R1:W5:Y:S04]  /*e5e0*/  LDL.LU.S16 R87, [R1+0x40] ;  /* 0x0000400001577983 */ /* 0x0003680000300600 */
[----:B------:R1:W5:Y:S04]  /*e5f0*/  LDL.LU.S16 R86, [R1+0x3c] ;  /* 0x00003c0001567983 */ /* 0x0003680000300600 */
[----:B------:R1:W5:Y:S04]  /*e600*/  LDL.LU.S16 R85, [R1+0x38] ;  /* 0x0000380001557983 */ /* 0x0003680000300600 */
[----:B------:R1:W5:Y:S01]  /*e610*/  LDL.LU.S16 R84, [R1+0x34] ;  /* 0x0000340001547983 */ /* 0x0003620000300600 */
[----:B--2---:R-:W-:-:S05]  /*e620*/  @!P5 HFMA2.BF16_V2 R0, -RZ.H0_H0, RZ.H0_H0, -R101.H0_H0 ;  /* 0x200000ffff00d231 */ /* 0x004fca0000340965 */
[----:B------:R-:W-:Y:S02]  /*e630*/  PRMT R17, R0, 0x7610, R17 ;  /* 0x0000761000117816 */ /* 0x000fe40000000011 */
[----:B------:R-:W-:-:S04]  /*e640*/  LOP3.LUT R0, R68, 0xffff, RZ, 0xc0, !PT ;  /* 0x0000ffff44007812 */ /* 0x000fc800078ec0ff */
[----:B------:R-:W-:-:S04]  /*e650*/  SHF.R.U32.HI R0, RZ, 0x8, R0 ;  /* 0x00000008ff007819 */ /* 0x000fc80000011600 */
[----:B------:R-:W-:Y:S02]  /*e660*/  LOP3.LUT R0, R0, 0xffff, RZ, 0xc0, !PT ;  /* 0x0000ffff00007812 */ /* 0x000fe400078ec0ff */
[----:B------:R-:W-:Y:S02]  /*e670*/  @!P5 PRMT R101, R17, 0x5410, RZ ;  /* 0x000054101165d816 */ /* 0x000fe400000000ff */
[----:B------:R-:W-:Y:S02]  /*e680*/  ISETP.GE.U32.AND P5, PT, R249, R0, PT ;  /* 0x00000000f900720c */ /* 0x000fe40003fa6070 */
[----:B------:R-:W-:Y:S02]  /*e690*/  SHF.R.U32.HI R0, RZ, 0x8, R144 ;  /* 0x00000008ff007819 */ /* 0x000fe40000011690 */
[----:B------:R1:W2:Y:S01]  /*e6a0*/  LDL.LU.S16 R144, [R1+0x2c] ;  /* 0x00002c0001907983 */ /* 0x0002a20000300600 */
[----:B---3--:R-:W-:Y:S01]  /*e6b0*/  @!P1 HFMA2.BF16_V2 R16, -RZ.H0_H0, RZ.H0_H0, -R13.H0_H0 ;  /* 0x200000ffff109231 */ /* 0x008fe2000034090d */
[----:B------:R-:W-:Y:S01]  /*e6c0*/  IMAD.MOV.U32 R3, RZ, RZ, R133 ;  /* 0x000000ffff037224 */ /* 0x000fe200078e0085 */
[----:B------:R-:W-:Y:S01]  /*e6d0*/  MOV R14, R135 ;  /* 0x00000087000e7202 */ /* 0x000fe20000000f00 */
[----:B------:R-:W-:-:S02]  /*e6e0*/  IMAD.MOV.U32 R248, RZ, RZ, R134 ;  /* 0x000000fffff87224 */ /* 0x000fc400078e0086 */
[----:B------:R-:W-:Y:S01]  /*e6f0*/  PRMT R2, R16, 0x7610, R2 ;  /* 0x0000761010027816 */ /* 0x000fe20000000002 */
[----:B------:R-:W3:Y:S01]  /*e700*/  LDSM.16.MT88.4 R132, [R179+0xd800] ;  /* 0x00d80000b384783b */ /* 0x000ee20000004200 */
[----:B------:R-:W-:Y:S02]  /*e710*/  @P1 PRMT R10, R13, 0x7610, R10 ;  /* 0x000076100d0a1816 */ /* 0x000fe4000000000a */
[----:B------:R-:W-:Y:S01]  /*e720*/  @!P1 PRMT R10, R2, 0x5410, RZ ;  /* 0x00005410020a9816 */ /* 0x000fe200000000ff */
[----:B------:R-:W-:Y:S01]  /*e730*/  HMMA.16816.F32.BF16 R36, R96, R40, R76 ;  /* 0x000000286024723c */ /* 0x000fe2000004184c */
[----:B------:R-:W-:Y:S01]  /*e740*/  LOP3.LUT R2, R0, 0xffff, RZ, 0xc0, !PT ;  /* 0x0000ffff00027812 */ /* 0x000fe200078ec0ff */
[----:B------:R-:W-:Y:S01]  /*e750*/  FFMA.FTZ R3, R252, R34, R3 ;  /* 0x00000022fc037223 */ /* 0x000fe20000010003 */
[----:B------:R-:W-:Y:S02]  /*e760*/  LDSM.16.MT88.4 R16, [R179+0x11800] ;  /* 0x01180000b310783b */ /* 0x000fe40000004200 */
[----:B------:R-:W-:-:S02]  /*e770*/  ISETP.GE.U32.AND P1, PT, R249, R2, PT ;  /* 0x00000002f900720c */ /* 0x000fc40003f26070 */
[----:B------:R-:W-:Y:S01]  /*e780*/  IMAD.MOV.U32 R79, RZ, RZ, R248 ;  /* 0x000000ffff4f7224 */ /* 0x000fe200078e00f8 */
[----:B------:R-:W-:Y:S01]  /*e790*/  HMMA.16816.F32.BF16 R40, R96, R42, R80 ;  /* 0x0000002a6028723c */ /* 0x000fe20000041850 */
[----:B------:R-:W1:Y:S02]  /*e7a0*/  LDSM.16.MT88.4 R80, [R178+0x11800] ;  /* 0x01180000b250783b */ /* 0x000e640000004200 */
[----:B------:R-:W-:Y:S02]  /*e7b0*/  FFMA.FTZ R14, R14, R35, R79 ;  /* 0x000000230e0e7223 */ /* 0x000fe4000001004f */
[----:B------:R-:W-:Y:S02]  /*e7c0*/  IMAD.MOV.U32 R248, RZ, RZ, R244 ;  /* 0x000000fffff87224 */ /* 0x000fe400078e00f4 */
[----:B------:R-:W-:Y:S02]  /*e7d0*/  FADD.FTZ R2, R247, R14 ;  /* 0x0000000ef7027221 */ /* 0x000fe40000010000 */
[----:B------:R-:W-:-:S02]  /*e7e0*/  IMAD.MOV.U32 R250, RZ, RZ, R71 ;  /* 0x000000fffffa7224 */ /* 0x000fc400078e0047 */
[----:B------:R-:W-:Y:S01]  /*e7f0*/  FADD.FTZ R3, R251, R3 ;  /* 0x00000003fb037221 */ /* 0x000fe20000010000 */
[----:B------:R-:W-:Y:S01]  /*e800*/  @P0 PRMT R0, R13, 0x7632, R0 ;  /* 0x000076320d000816 */ /* 0x000fe20000000000 */
[----:B------:R-:W-:Y:S02]  /*e810*/  FADD.FTZ R2, R248, R2 ;  /* 0x00000002f8027221 */ /* 0x000fe40000010000 */
[----:B------:R-:W-:Y:S01]  /*e820*/  FADD.FTZ R3, R250, R3 ;  /* 0x00000003fa037221 */ /* 0x000fe20000010000 */
[----:B----4-:R-:W-:Y:S01]  /*e830*/  @!P0 HFMA2.BF16_V2 R150, -RZ.H0_H0, RZ.H0_H0, -R13.H1_H1 ;  /* 0x200000ffff968231 */ /* 0x010fe2000036090d */
[----:B------:R-:W-:Y:S01]  /*e840*/  IMAD.MOV.U32 R244, RZ, RZ, R70 ;  /* 0x000000fffff47224 */ /* 0x000fe200078e0046 */
[----:B-----5:R-:W-:Y:S02]  /*e850*/  @!P2 HFMA2.BF16_V2 R84, -RZ.H0_H0, RZ.H0_H0, -R5.H0_H0 ;  /* 0x200000ffff54a231 */ /* 0x020fe40000340905 */
[----:B------:R-:W-:-:S03]  /*e860*/  @!P3 HFMA2.BF16_V2 R85, -RZ.H0_H0, RZ.H0_H0, -R6.H0_H0 ;  /* 0x200000ffff55b231 */ /* 0x000fc60000340906 */
[----:B------:R-:W-:-:S04]  /*e870*/  PRMT R14, R84, 0x7610, R14 ;  /* 0x00007610540e7816 */ /* 0x000fc8000000000e */
[----:B------:R-:W-:Y:S01]  /*e880*/  @!P2 PRMT R5, R14, 0x5410, RZ ;  /* 0x000054100e05a816 */ /* 0x000fe200000000ff */
[----:B------:R-:W-:Y:S01]  /*e890*/  FADD.FTZ R14, R246, R2 ;  /* 0x00000002f60e7221 */ /* 0x000fe20000010000 */
[----:B------:R-:W-:-:S03]  /*e8a0*/  PRMT R15, R85, 0x7610, R15 ;  /* 0x00007610550f7816 */ /* 0x000fc6000000000f */
[----:B------:R-:W-:Y:S01]  /*e8b0*/  FADD.FTZ R14, R244, R14 ;  /* 0x0000000ef40e7221 */ /* 0x000fe20000010000 */
[----:B------:R-:W-:Y:S01]  /*e8c0*/  @!P3 PRMT R6, R15, 0x5410, RZ ;  /* 0x000054100f06b816 */ /* 0x000fe200000000ff */
[----:B------:R-:W-:Y:S02]  /*e8d0*/  IMAD.MOV.U32 R15, RZ, RZ, c[0x0][0x228] ;  /* 0x00008a00ff0f7624 */ /* 0x000fe400078e00ff */
[----:B------:R-:W-:Y:S01]  /*e8e0*/  FADD.FTZ R14, R238, R14 ;  /* 0x0000000eee0e7221 */ /* 0x000fe20000010000 */
[----:B------:R-:W-:Y:S01]  /*e8f0*/  HMMA.16816.F32.BF16 R112, R96, R116, R112 ;  /* 0x000000746070723c */ /* 0x000fe20000041870 */
[----:B------:R-:W-:Y:S02]  /*e900*/  IMAD.SHL.U32 R15, R15, 0x8, RZ ;  /* 0x000000080f0f7824 */ /* 0x000fe400078e00ff */
[----:B------:R-:W-:-:S05]  /*e910*/  FADD.FTZ R14, R240, R14 ;  /* 0x0000000ef00e7221 */ /* 0x000fca0000010000 */
[----:B------:R-:W-:Y:S01]  /*e920*/  HMMA.16816.F32.BF16 R120, R96, R124, R120 ;  /* 0x0000007c6078723c */ /* 0x000fe20000041878 */
[----:B------:R-:W-:Y:S01]  /*e930*/  FADD.FTZ R14, R242, R14 ;  /* 0x0000000ef20e7221 */ /* 0x000fe20000010000 */
[----:B------:R-:W-:-:S06]  /*e940*/  @!P6 HFMA2.BF16_V2 R149, -RZ.H0_H0, RZ.H0_H0, -R12.H0_H0 ;  /* 0x200000ffff95e231 */ /* 0x000fcc000034090c */
[----:B---3--:R-:W-:Y:S01]  /*e950*/  HMMA.16816.F32.BF16 R128, R96, R132, R128 ;  /* 0x000000846080723c */ /* 0x008fe20000041880 */
[----:B------:R-:W-:-:S07]  /*e960*/  @!P5 HFMA2.BF16_V2 R87, -RZ.H0_H0, RZ.H0_H0, -R11.H0_H0 ;  /* 0x200000ffff57d231 */ /* 0x000fce000034090b */
[----:B------:R-:W-:Y:S01]  /*e970*/  HMMA.16816.F32.BF16 R116, R96, R118, R56 ;  /* 0x000000766074723c */ /* 0x000fe20000041838 */
[----:B------:R-:W3:Y:S01]  /*e980*/  LDSM.16.MT88.4 R56, [R180+0xf800] ;  /* 0x00f80000b438783b */ /* 0x000ee20000004200 */
[----:B------:R-:W-:-:S06]  /*e990*/  @!P4 HFMA2.BF16_V2 R86, -RZ.H0_H0, RZ.H0_H0, -R7.H0_H0 ;  /* 0x200000ffff56c231 */ /* 0x000fcc0000340907 */
[C---:B------:R-:W-:Y:S01]  /*e9a0*/  HMMA.16816.F32.BF16 R124, R96.reuse, R126, R64 ;  /* 0x0000007e607c723c */ /* 0x040fe20000041840 */
[----:B------:R-:W4:Y:S07]  /*e9b0*/  LDSM.16.MT88.4 R64, [R179+0xf800] ;  /* 0x00f80000b340783b */ /* 0x000f2e0000004200 */
[----:B------:R-:W-:Y:S01]  /*e9c0*/  HMMA.16816.F32.BF16 R132, R96, R134, R72 ;  /* 0x000000866084723c */ /* 0x000fe20000041848 */
[----:B------:R-:W5:Y:S01]  /*e9d0*/  LDSM.16.MT88.4 R72, [R177+0x11800] ;  /* 0x01180000b148783b */ /* 0x000f620000004200 */
[----:B------:R-:W-:-:S03]  /*e9e0*/  FADD.FTZ R14, R236, R14 ;  /* 0x0000000eec0e7221 */ /* 0x000fc60000010000 */
[----:B------:R-:W-:Y:S01]  /*e9f0*/  STG.E.U16 [R8.64+-0x80], R209 ;  /* 0xffff80d108007986 */ /* 0x000fe2000c101512 */
[----:B------:R-:W-:-:S03]  /*ea00*/  PRMT R148, R149, 0x7610, R148 ;  /* 0x0000761095947816 */ /* 0x000fc60000000094 */
[----:B------:R-:W-:Y:S01]  /*ea10*/  STG.E.U16 [R8.64+-0x7e], R212 ;  /* 0xffff82d408007986 */ /* 0x000fe2000c101512 */
[----:B------:R-:W-:Y:S01]  /*ea20*/  PRMT R35, R87, 0x7610, R35 ;  /* 0x0000761057237816 */ /* 0x000fe20000000023 */
[----:B------:R-:W-:Y:S01]  /*ea30*/  FADD.FTZ R14, R235, R14 ;  /* 0x0000000eeb0e7221 */ /* 0x000fe20000010000 */
[----:B------:R-:W-:Y:S01]  /*ea40*/  PRMT R34, R86, 0x7610, R34 ;  /* 0x0000761056227816 */ /* 0x000fe20000000022 */
[----:B-1----:R-:W-:Y:S01]  /*ea50*/  HMMA.16816.F32.BF16 R76, R96, R80, R164 ;  /* 0x00000050604c723c */ /* 0x002fe200000418a4 */
[----:B------:R-:W-:Y:S01]  /*ea60*/  @!P6 PRMT R12, R148, 0x5410, RZ ;  /* 0x00005410940ce816 */ /* 0x000fe200000000ff */
[----:B------:R-:W-:Y:S01]  /*ea70*/  FADD.FTZ R14, R234, R14 ;  /* 0x0000000eea0e7221 */ /* 0x000fe20000010000 */
[----:B------:R-:W-:Y:S02]  /*ea80*/  @!P5 PRMT R11, R35, 0x5410, RZ ;  /* 0x00005410230bd816 */ /* 0x000fe400000000ff */
[----:B------:R-:W-:Y:S02]  /*ea90*/  @!P4 PRMT R7, R34, 0x5410, RZ ;  /* 0x000054102207c816 */ /* 0x000fe400000000ff */
[----:B------:R-:W-:Y:S01]  /*eaa0*/  PRMT R80, R150, 0x7610, R80 ;  /* 0x0000761096507816 */ /* 0x000fe20000000050 */
[----:B------:R-:W-:-:S03]  /*eab0*/  FADD.FTZ R14, R233, R14 ;  /* 0x0000000ee90e7221 */ /* 0x000fc60000010000 */
[----:B------:R-:W-:Y:S01]  /*eac0*/  @!P0 PRMT R0, R80, 0x5410, RZ ;  /* 0x0000541050008816 */ /* 0x000fe200000000ff */
[C---:B---3--:R-:W-:Y:S08]  /*ead0*/  HMMA.16816.F32.BF16 R52, R96.reuse, R56, R152 ;  /* 0x000000386034723c */ /* 0x048ff00000041898 */
[C---:B----4-:R-:W-:Y:S08]  /*eae0*/  HMMA.16816.F32.BF16 R60, R96.reuse, R64, R204 ;  /* 0x00000040603c723c */ /* 0x050ff000000418cc */
[C---:B-----5:R-:W-:Y:S08]  /*eaf0*/  HMMA.16816.F32.BF16 R68, R96.reuse, R72, R216 ;  /* 0x000000486044723c */ /* 0x060ff000000418d8 */
[C---:B------:R-:W-:Y:S08]  /*eb00*/  HMMA.16816.F32.BF16 R84, R96.reuse, R88, R156 ;  /* 0x000000586054723c */ /* 0x040ff0000004189c */
[C---:B------:R-:W-:Y:S08]  /*eb10*/  HMMA.16816.F32.BF16 R56, R96.reuse, R58, R220 ;  /* 0x0000003a6038723c */ /* 0x040ff000000418dc */
[C---:B------:R-:W-:Y:S08]  /*eb20*/  HMMA.16816.F32.BF16 R64, R96.reuse, R66, R172 ;  /* 0x000000426040723c */ /* 0x040ff000000418ac */
[C---:B------:R-:W-:Y:S08]  /*eb30*/  HMMA.16816.F32.BF16 R72, R96.reuse, R74, R168 ;  /* 0x0000004a6048723c */ /* 0x040ff000000418a8 */
[C---:B------:R-:W-:Y:S08]  /*eb40*/  HMMA.16816.F32.BF16 R80, R96.reuse, R82, R160 ;  /* 0x000000526050723c */ /* 0x040ff000000418a0 */
[C---:B------:R-:W-:Y:S08]  /*eb50*/  HMMA.16816.F32.BF16 R88, R96.reuse, R90, R24 ;  /* 0x0000005a6058723c */ /* 0x040ff00000041818 */
[C---:B------:R-:W-:Y:S08]  /*eb60*/  HMMA.16816.F32.BF16 R92, R96.reuse, R16, R92 ;  /* 0x00000010605c723c */ /* 0x040ff0000004185c */
[----:B------:R-:W-:Y:S01]  /*eb70*/  HMMA.16816.F32.BF16 R96, R96, R18, R20 ;  /* 0x000000126060723c */ /* 0x000fe20000041814 */
[----:B--2---:R-:W-:-:S05]  /*eb80*/  @!P1 HFMA2.BF16_V2 R144, -RZ.H0_H0, RZ.H0_H0, -R4.H0_H0 ;  /* 0x200000ffff909231 */ /* 0x004fca0000340904 */
[----:B------:R-:W-:-:S04]  /*eb90*/  PRMT R13, R144, 0x7610, R13 ;  /* 0x00007610900d7816 */ /* 0x000fc8000000000d */
[----:B------:R-:W-:Y:S01]  /*eba0*/  @!P1 PRMT R4, R13, 0x5410, RZ ;  /* 0x000054100d049816 */ /* 0x000fe200000000ff */
[----:B------:R-:W-:-:S04]  /*ebb0*/  FADD.FTZ R13, R245, R3 ;  /* 0x00000003f50d7221 */ /* 0x000fc80000010000 */
[----:B------:R-:W-:-:S04]  /*ebc0*/  FADD.FTZ R13, R237, R13 ;  /* 0x0000000ded0d7221 */ /* 0x000fc80000010000 */
[----:B------:R-:W-:-:S04]  /*ebd0*/  FADD.FTZ R13, R239, R13 ;  /* 0x0000000def0d7221 */ /* 0x000fc80000010000 */
[----:B------:R-:W-:Y:S02]  /*ebe0*/  FADD.FTZ R13, R241, R13 ;  /* 0x0000000df10d7221 */ /* 0x000fe40000010000 */
[----:B------:R-:W-:-:S04]  /*ebf0*/  IMAD.WIDE R2, R15, 0x2, R8 ;  /* 0x000000020f027825 */ /* 0x000fc800078e0208 */
[----:B------:R-:W-:Y:S01]  /*ec00*/  FADD.FTZ R13, R243, R13 ;  /* 0x0000000df30d7221 */ /* 0x000fe20000010000 */
[----:B------:R-:W-:Y:S03]  /*ec10*/  STG.E.U16 [R2.64+-0x80], R213 ;  /* 0xffff80d502007986 */ /* 0x000fe6000c101512 */
[----:B------:R-:W-:Y:S01]  /*ec20*/  FADD.FTZ R13, R230, R13 ;  /* 0x0000000de60d7221 */ /* 0x000fe20000010000 */
[----:B------:R-:W-:Y:S04]  /*ec30*/  STG.E.U16 [R2.64+-0x7e], R211 ;  /* 0xffff82d302007986 */ /* 0x000fe8000c101512 */
[----:B------:R-:W-:Y:S01]  /*ec40*/  STG.E.U16 [R8.64+-0x70], R210 ;  /* 0xffff90d208007986 */ /* 0x000fe2000c101512 */
[----:B------:R-:W-:-:S03]  /*ec50*/  FADD.FTZ R13, R229, R13 ;  /* 0x0000000de50d7221 */ /* 0x000fc60000010000 */
[----:B------:R-:W-:Y:S04]  /*ec60*/  STG.E.U16 [R8.64+-0x6e], R208 ;  /* 0xffff92d008007986 */ /* 0x000fe8000c101512 */
[----:B------:R-:W-:Y:S04]  /*ec70*/  STG.E.U16 [R2.64+-0x70], R147 ;  /* 0xffff909302007986 */ /* 0x000fe8000c101512 */
[----:B------:R-:W-:Y:S04]  /*ec80*/  STG.E.U16 [R2.64+-0x6e], R146 ;  /* 0xffff929202007986 */ /* 0x000fe8000c101512 */
[----:B------:R-:W-:Y:S04]  /*ec90*/  STG.E.U16 [R8.64+-0x60], R145 ;  /* 0xffffa09108007986 */ /* 0x000fe8000c101512 */
[----:B------:R-:W-:Y:S04]  /*eca0*/  STG.E.U16 [R8.64+-0x5e], R142 ;  /* 0xffffa28e08007986 */ /* 0x000fe8000c101512 */
        /* <DEDUP_REMOVED lines=23> */
[----:B------:R1:W-:Y:S02]  /*ee20*/  STG.E.U16 [R2.64+-0xe], R0 ;  /* 0xfffff20002007986 */ /* 0x0003e4000c101512 */
[----:B-1----:R-:W-:-:S02]  /*ee30*/  FADD.FTZ R2, R227, R14 ;  /* 0x0000000ee3027221 */ /* 0x002fc40000010000 */
[----:B------:R-:W-:Y:S02]  /*ee40*/  FADD.FTZ R0, R225, R13 ;  /* 0x0000000de1007221 */ /* 0x000fe40000010000 */
[----:B------:R-:W-:Y:S02]  /*ee50*/  FADD.FTZ R2, R228, R2 ;  /* 0x00000002e4027221 */ /* 0x000fe40000010000 */
[----:B------:R-:W-:Y:S02]  /*ee60*/  FADD.FTZ R0, R224, R0 ;  /* 0x00000000e0007221 */ /* 0x000fe40000010000 */
[----:B------:R-:W-:Y:S02]  /*ee70*/  FADD.FTZ R2, R226, R2 ;  /* 0x00000002e2027221 */ /* 0x000fe40000010000 */
[----:B------:R-:W-:Y:S02]  /*ee80*/  FADD.FTZ R0, R32, R0 ;  /* 0x0000000020007221 */ /* 0x000fe40000010000 */
[----:B------:R-:W-:-:S02]  /*ee90*/  FADD.FTZ R2, R29, R2 ;  /* 0x000000021d027221 */ /* 0x000fc40000010000 */
[----:B------:R-:W-:-:S03]  /*eea0*/  FADD.FTZ R0, R30, R0 ;  /* 0x000000001e007221 */ /* 0x000fc60000010000 */
[----:B------:R1:W-:Y:S04]  /*eeb0*/  STL [R1+0x68], R2 ;  /* 0x0000680201007387 */ /* 0x0003e80000100800 */
[----:B------:R1:W-:Y:S01]  /*eec0*/  STL [R1+0x78], R0 ;  /* 0x0000780001007387 */ /* 0x0003e20000100800 */
[----:B------:R-:W-:Y:S01]  /*eed0*/  IADD3 R207, P0, R8, -0x100, RZ ;  /* 0xffffff0008cf7810 */ /* 0x000fe20007f1e0ff */
[----:B------:R-:W-:Y:S02]  /*eee0*/  IMAD.MOV.U32 R100, RZ, RZ, R214 ;  /* 0x000000ffff647224 */ /* 0x000fe400078e00d6 */
[----:B------:R-:W-:Y:S01]  /*eef0*/  IMAD.MOV.U32 R101, RZ, RZ, R215 ;  /* 0x000000ffff657224 */ /* 0x000fe200078e00d7 */
[----:B------:R-:W-:Y:S02]  /*ef00*/  IADD3.X R103, R9, -0x1, RZ, P0, !PT ;  /* 0xffffffff09677810 */ /* 0x000fe400007fe4ff */
.L_x_1086:
[----:B------:R-:W-:-:S06]  /*ef10*/  UISETP.GT.AND UP0, UPT, UR25, UR9, UPT ;  /* 0x000000091900728c */ /* 0x000fcc000bf04270 */
[----:B------:R-:W-:-:S13]  /*ef20*/  PLOP3.LUT P0, PT, PT, PT, UP0, 0x80, 0x0 ;  /* 0x000000000000781c */ /* 0x000fda0003f0f008 */
[----:B------:R-:W-:Y:S05]  /*ef30*/  @!P0 BRA `(.L_x_1090) ;  /* 0x0000577000008947 */ /* 0x000fea0003800000 */
[----:B------:R-:W2:Y:S01]  /*ef40*/  LDL.64 R12, [R1+0x88] ;  /* 0x00008800010c7983 */ /* 0x000ea20000100a00 */
[----:B------:R-:W-:Y:S01]  /*ef50*/  ULDC UR21, c[0x0][0x228] ;  /* 0x00008a0000157ab9 */ /* 0x000fe20000000800 */
[----:B------:R-:W-:Y:S01]  /*ef60*/  IMAD.MOV.U32 R102, RZ, RZ, R100 ;  /* 0x000000ffff667224 */ /* 0x000fe200078e0064 */
[----:B------:R-:W-:Y:S01]  /*ef70*/  USHF.L.U32 UR21, UR21, 0x3, URZ ;  /* 0x0000000315157899 */ /* 0x000fe2000800063f */
[----:B------:R-:W3:Y:S01]  /*ef80*/  LDL R10, [R1+0x98] ;  /* 0x00009800010a7983 */ /* 0x000ee20000100800 */
[----:B-1----:R-:W-:Y:S02]  /*ef90*/  IMAD.MOV.U32 R2, RZ, RZ, R101 ;  /* 0x000000ffff027224 */ /* 0x002fe400078e0065 */
[----:B------:R-:W-:Y:S01]  /*efa0*/  USHF.R.S32.HI UR4, URZ, 0x1f, UR21 ;  /* 0x0000001f3f047899 */ /* 0x000fe20008011415 */
[----:B------:R-:W4:Y:S01]  /*efb0*/  LDL R9, [R1+0x9c] ;  /* 0x00009c0001097983 */ /* 0x000f220000100800 */
[----:B------:R-:W-:Y:S02]  /*efc0*/  USHF.L.U32 UR24, UR21, 0x1, URZ ;  /* 0x0000000115187899 */ /* 0x000fe4000800063f */
[----:B------:R-:W-:Y:S01]  /*efd0*/  USHF.L.U64.HI UR21, UR21, 0x1, UR4 ;  /* 0x0000000115157899 */ /* 0x000fe20008010204 */
[----:B------:R-:W4:Y:S04]  /*efe0*/  LDL.LU R8, [R1+0xac] ;  /* 0x0000ac0001087983 */ /* 0x000f280000300800 */
[----:B------:R-:W4:Y:S04]  /*eff0*/  LDL.LU R0, [R1+0xc0] ;  /* 0x0000c00001007983 */ /* 0x000f280000300800 */
[----:B------:R-:W4:Y:S04]  /*f000*/  LDL.LU.64 R6, [R1+0xb0] ;  /* 0x0000b00001067983 */ /* 0x000f280000300a00 */
[----:B------:R-:W4:Y:S04]  /*f010*/  LDL.LU.64 R4, [R1+0xb8] ;  /* 0x0000b80001047983 */ /* 0x000f280000300a00 */
[----:B------:R-:W4:Y:S01]  /*f020*/  LDL.LU R3, [R1+0xa8] ;  /* 0x0000a80001037983 */ /* 0x000f220000300800 */
[----:B--2---:R-:W-:-:S02]  /*f030*/  MOV R14, R12 ;  /* 0x0000000c000e7202 */ /* 0x004fc40000000f00 */
[----:B---3--:R-:W-:Y:S01]  /*f040*/  MOV R12, R10 ;  /* 0x0000000a000c7202 */ /* 0x008fe20000000f00 */
[----:B----4-:R-:W-:Y:S01]  /*f050*/  IMAD.MOV.U32 R11, RZ, RZ, R9 ;  /* 0x000000ffff0b7224 */ /* 0x010fe200078e0009 */
[----:B------:R-:W-:Y:S01]  /*f060*/  MOV R10, R8 ;  /* 0x00000008000a7202 */ /* 0x000fe20000000f00 */
[----:B------:R-:W-:Y:S02]  /*f070*/  IMAD.MOV.U32 R5, RZ, RZ, R7 ;  /* 0x000000ffff057224 */ /* 0x000fe400078e0007 */
[----:B------:R-:W-:Y:S02]  /*f080*/  IMAD.WIDE.U32 R8, R3, -0x326172a9, RZ ;  /* 0xcd9e8d5703087825 */ /* 0x000fe400078e00ff */
[----:B------:R-:W1:Y:S03]  /*f090*/  LDC.U8 R3, c[0x0][0x2d8] ;  /* 0x0000b600ff037b82 */ /* 0x000e660000000000 */
[----:B------:R2:W-:Y:S04]  /*f0a0*/  STL.64 [R1+0x70], R8 ;  /* 0x0000700801007387 */ /* 0x0005e80000100a00 */
[----:B------:R2:W-:Y:S01]  /*f0b0*/  STL.64 [R1+0x80], R4 ;  /* 0x0000800401007387 */ /* 0x0005e20000100a00 */
[----:B------:R-:W-:Y:S01]  /*f0c0*/  LOP3.LUT R244, R9, R10, RZ, 0x3c, !PT ;  /* 0x0000000a09f47212 */ /* 0x000fe200078e3cff */
[----:B------:R-:W-:Y:S01]  /*f0d0*/  IMAD.MOV.U32 R15, RZ, RZ, R13 ;  /* 0x000000ffff0f7224 */ /* 0x000fe200078e000d */
[----:B------:R-:W-:Y:S01]  /*f0e0*/  ISETP.GE.AND P4, PT, R14, c[0x0][0x220], PT ;  /* 0x000088000e007a0c */ /* 0x000fe20003f86270 */
[----:B------:R-:W-:Y:S01]  /*f0f0*/  IMAD.WIDE.U32 R246, R0, -0x2daee0ad, RZ ;  /* 0xd2511f5300f67825 */ /* 0x000fe200078e00ff */
[----:B------:R-:W-:-:S02]  /*f100*/  ISETP.GE.AND P3, PT, R12, c[0x0][0x220], PT ;  /* 0x000088000c007a0c */ /* 0x000fc40003f66270 */
[----:B------:R-:W-:Y:S01]  /*f110*/  ISETP.GE.AND P2, PT, R11, c[0x0][0x220], PT ;  /* 0x000088000b007a0c */ /* 0x000fe20003f46270 */
[----:B------:R-:W-:Y:S01]  /*f120*/  IMAD.WIDE.U32 R244, R244, -0x2daee0ad, RZ ;  /* 0xd2511f53f4f47825 */ /* 0x000fe200078e00ff */
[----:B-1----:R-:W-:Y:S01]  /*f130*/  PRMT R3, R3, 0x7054, R3 ;  /* 0x0000705403037816 */ /* 0x002fe20000000003 */
[----:B------:R-:W-:Y:S05]  /*f140*/  BRA `(.L_x_1091) ;  /* 0x000006a000007947 */ /* 0x000fea0003800000 */
.L_x_1093:
        /* <DEDUP_REMOVED lines=11> */
[----:B------:R-:W-:Y:S02]  /*f200*/  UIADD3 UR25, UR29, UR25, URZ ;  /* 0x000000191d197290 */ /* 0x000fe4000fffe03f */
[----:B--2---:R-:W-:Y:S04]  /*f210*/  LEA R0, P1, R0, R100, 0x6 ;  /* 0x0000006400007211 */ /* 0x004fe800078230ff */
[----:B------:R-:W-:Y:S01]  /*f220*/  IMAD.U32 R100, RZ, RZ, UR25 ;  /* 0x00000019ff647e24 */ /* 0x000fe2000f8e00ff */
[C---:B------:R-:W-:Y:S04]  /*f230*/  @!P4 LEA R136, P0, R0.reuse, c[0x0][0x168], 0x1 ;  /* 0x00005a000088ca11 */ /* 0x040fe800078008ff */
        /* <DEDUP_REMOVED lines=18> */
[C---:B------:R-:W-:Y:S02]  /*f360*/  @!P2 LEA R148, P0, R3.reuse, c[0x0][0x168], 0x1 ;  /* 0x00005a000394aa11 */ /* 0x040fe400078008ff */
[----:B------:R-:W-:Y:S01]  /*f370*/  IADD3.X R101, R100, UR6, RZ, P5, !PT ;  /* 0x0000000664657c10 */ /* 0x000fe2000affe4ff */
[----:B------:R1:W-:Y:S01]  /*f380*/  @P2 STS.128 [R199+0xa000], RZ ;  /* 0x00a000ffc7002388 */ /* 0x0003e20000000c00 */
[C---:B------:R-:W-:Y:S02]  /*f390*/  IADD3 R0, P5, R3.reuse, UR7, RZ ;  /* 0x0000000703007c10 */ /* 0x040fe4000ffbe0ff */
[C-C-:B------:R-:W-:Y:S01]  /*f3a0*/  @!P4 LEA.HI.X R153, R3.reuse, c[0x0][0x16c], R101.reuse, 0x1, P6 ;  /* 0x00005b000399ca11 */ /* 0x140fe200030f0c65 */
[----:B------:R-:W-:Y:S01]  /*f3b0*/  @!PT LDS RZ, [RZ] ;  /* 0x00000000fffff984 */ /* 0x000fe20000000800 */
[----:B------:R-:W-:Y:S01]  /*f3c0*/  @!PT LDS RZ, [RZ] ;  /* 0x00000000fffff984 */ /* 0x000fe20000000800 */
[----:B------:R-:W-:Y:S01]  /*f3d0*/  @!PT LDS RZ, [RZ] ;  /* 0x00000000fffff984 */ /* 0x000fe20000000800 */
[----:B------:R1:W-:Y:S01]  /*f3e0*/  @!P2 LDGSTS.E.BYPASS.LTC128B.128 [R199+0xa000], [R154.64+0x100] ;  /* 0x0a0001009ac7afae */ /* 0x0003e2000b901d52 */
[C-C-:B------:R-:W-:Y:S02]  /*f3f0*/  @!P3 LEA.HI.X R151, R3.reuse, c[0x0][0x16c], R101.reuse, 0x1, P1 ;  /* 0x00005b000397ba11 */ /* 0x140fe400008f0c65 */
[----:B------:R-:W-:Y:S01]  /*f400*/  @!P2 LEA.HI.X R149, R3, c[0x0][0x16c], R101, 0x1, P0 ;  /* 0x00005b000395aa11 */ /* 0x000fe200000f0c65 */
[----:B------:R1:W-:Y:S01]  /*f410*/  @P4 STS.128 [R199+0x6800], RZ ;  /* 0x006800ffc7004388 */ /* 0x0003e20000000c00 */
[C---:B------:R-:W-:Y:S02]  /*f420*/  @!P4 LEA R146, P1, R0.reuse, c[0x0][0x168], 0x1 ;  /* 0x00005a000092ca11 */ /* 0x040fe400078208ff */
[C---:B------:R-:W-:Y:S01]  /*f430*/  @!P3 LEA R142, P0, R0.reuse, c[0x0][0x168], 0x1 ;  /* 0x00005a00008eba11 */ /* 0x040fe200078008ff */
[----:B------:R-:W-:Y:S01]  /*f440*/  @!PT LDS RZ, [RZ] ;  /* 0x00000000fffff984 */ /* 0x000fe20000000800 */
[----:B------:R-:W-:Y:S01]  /*f450*/  @!PT LDS RZ, [RZ] ;  /* 0x00000000fffff984 */ /* 0x000fe20000000800 */
[----:B------:R-:W-:Y:S01]  /*f460*/  @!PT LDS RZ, [RZ] ;  /* 0x00000000fffff984 */ /* 0x000fe20000000800 */
[----:B------:R1:W-:Y:S01]  /*f470*/  @!P4 LDGSTS.E.BYPASS.LTC128B.128 [R199+0x6800], [R152.64] ;  /* 0x0680000098c7cfae */ /* 0x0003e2000b901d52 */
        /* <DEDUP_REMOVED lines=9> */
[C---:B------:R-:W-:Y:S02]  /*f510*/  @!P2 LEA.HI.X R141, R0.reuse, c[0x0][0x16c], R3, 0x1, P5 ;  /* 0x00005b00008daa11 */ /* 0x040fe400028f0c03 */
[----:B------:R-:W-:Y:S01]  /*f520*/  IADD3 R100, P6, R0, UR7, RZ ;  /* 0x0000000700647c10 */ /* 0x000fe2000ffde0ff */
[----:B------:R1:W-:Y:S03]  /*f530*/  @P2 STS.128 [R199+0xa800], RZ ;  /* 0x00a800ffc7002388 */ /* 0x0003e60000000c00 */
[C---:B------:R-:W-:Y:S01]  /*f540*/  @!P3 LEA R138, P1, R100.reuse, c[0x0][0x168], 0x1 ;  /* 0x00005a00648aba11 */ /* 0x040fe200078208ff */
[----:B------:R-:W-:Y:S01]  /*f550*/  @!PT LDS RZ, [RZ] ;  /* 0x00000000fffff984 */ /* 0x000fe20000000800 */
[----:B------:R-:W-:Y:S01]  /*f560*/  @!PT LDS RZ, [RZ] ;  /* 0x00000000fffff984 */ /* 0x000fe20000000800 */
[----:B------:R-:W-:Y:S01]  /*f570*/  @!PT LDS RZ, [RZ] ;  /* 0x00000000fffff984 */ /* 0x000fe20000000800 */
[----:B------:R1:W-:Y:S01]  /*f580*/  @!P2 LDGSTS.E.BYPASS.LTC128B.128 [R199+0xa800], [R148.64+0x100] ;  /* 0x0a80010094c7afae */ /* 0x0003e2000b901d52 */
[C---:B--2---:R-:W-:Y:S02]  /*f590*/  @!P2 LEA R136, P0, R100.reuse, c[0x0][0x168], 0x1 ;  /* 0x00005a006488aa11 */ /* 0x044fe400078008ff */
[----:B------:R-:W-:Y:S01]  /*f5a0*/  IADD3.X R101, R3, UR6, RZ, P6, !PT ;  /* 0x0000000603657c10 */ /* 0x000fe2000b7fe4ff */
        /* <DEDUP_REMOVED lines=36> */
.L_x_1091:
[----:B------:R-:W3:Y:S01]  /*f7f0*/  LDL.64 R6, [R1+0x80] ;  /* 0x0000800001067983 */ /* 0x000ee20000100a00 */
[----:B------:R-:W-:Y:S04]  /*f800*/  DEPBAR.LE SB0, 0x0 ;  /* 0x000080000000791a */ /* 0x000fe80000000000 */
[----:B------:R-:W-:Y:S01]  /*f810*/  BAR.SYNC.DEFER_BLOCKING 0x0 ;  /* 0x0000000000007b1d */ /* 0x000fe20000010000 */
[----:B------:R-:W-:Y:S04]  /*f820*/  UIADD3 UR8, UR25, -0x1, URZ ;  /* 0xffffffff19087890 */ /* 0x000fe8000fffe03f */
[----:B------:R-:W-:Y:S02]  /*f830*/  USHF.R.S32.HI UR5, URZ, 0x1f, UR8 ;  /* 0x0000001f3f057899 */ /* 0x000fe40008011408 */
[----:B------:R-:W-:Y:S01]  /*f840*/  UIMAD UR4, UR12, UR8, URZ ;  /* 0x000000080c0472a4 */ /* 0x000fe2000f8e023f */
[----:B--2---:R-:W-:Y:S01]  /*f850*/  IMAD.U32 R4, RZ, RZ, UR8 ;  /* 0x00000008ff047e24 */ /* 0x004fe2000f8e00ff */
[----:B------:R-:W-:Y:S02]  /*f860*/  UISETP.GT.AND UP0, UPT, UR8, UR9, UPT ;  /* 0x000000090800728c */ /* 0x000fe4000bf04270 */
[----:B------:R-:W-:Y:S01]  /*f870*/  UIMAD UR4, UR5, UR13, UR4 ;  /* 0x0000000d050472a4 */ /* 0x000fe2000f8e0204 */
[----:B------:R-:W-:Y:S01]  /*f880*/  @P4 STS.128 [R199+0xc000], RZ ;  /* 0x00c000ffc7004388 */ /* 0x000fe20000000c00 */
[----:B---3--:R-:W-:Y:S05]  /*f890*/  IMAD.WIDE.U32 R4, R4, UR13, R6 ;  /* 0x0000000d04047c25 */ /* 0x008fea000f8e0006 */
[C---:B------:R-:W-:Y:S02]  /*f8a0*/  @!P4 LEA R6, P6, R4.reuse, c[0x0][0x170], 0x1 ;  /* 0x00005c000406ca11 */ /* 0x040fe400078c08ff */
[----:B------:R-:W-:Y:S02]  /*f8b0*/  IADD3 R0, R5, UR4, RZ ;  /* 0x0000000405007c10 */ /* 0x000fe4000fffe0ff */
        /* <DEDUP_REMOVED lines=238> */
[C---:B------:R-:W-:Y:S08]  /*107a0*/  HMMA.16816.F32.BF16 R28, R160.reuse, R172, R28 ;  /* 0x000000aca01c723c */ /* 0x040ff0000004181c */
[----:B------:R-:W-:Y:S07]  /*107b0*/  HMMA.16816.F32.BF16 R32, R160, R174, R32 ;  /* 0x000000aea020723c */ /* 0x000fee0000041820 */
[----:B------:R-:W-:Y:S01]  /*107c0*/  IMAD.MOV.U32 R174, RZ, RZ, R207 ;  /* 0x000000ffffae7224 */ /* 0x000fe200078e00cf */
[C---:B-1----:R-:W-:Y:S05]  /*107d0*/  HMMA.16816.F32.BF16 R4, R144.reuse, R148, R4 ;  /* 0x000000949004723c */ /* 0x042fea0000041804 */
[----:B------:R-:W-:Y:S03]  /*107e0*/  IMAD.MOV.U32 R175, RZ, RZ, R103 ;  /* 0x000000ffffaf7224 */ /* 0x000fe600078e0067 */
        /* <DEDUP_REMOVED lines=8> */
.L_x_1092:
[----:B------:R-:W2:Y:S01]  /*10870*/  LDL.64 R214, [R1+0x70] ;  /* 0x0000700001d67983 */ /* 0x000ea20000100a00 */
[----:B------:R-:W-:Y:S01]  /*10880*/  IMAD.U32 R0, RZ, RZ, UR8 ;  /* 0x00000008ff007e24 */ /* 0x000fe2000f8e00ff */
[----:B------:R-:W-:Y:S01]  /*10890*/  USHF.L.U32 UR4, UR8, 0x1, URZ ;  /* 0x0000000108047899 */ /* 0x000fe2000800063f */
[----:B------:R-:W3:Y:S01]  /*108a0*/  LDC.U8 R170, c[0x0][0x2d8] ;  /* 0x0000b600ffaa7b82 */ /* 0x000ee20000000000 */
[----:B------:R-:W-:Y:S02]  /*108b0*/  UIADD3 UR5, UR23, -0x4498517b, URZ ;  /* 0xbb67ae8517057890 */ /* 0x000fe4000fffe03f */
[----:B------:R-:W4:Y:S01]  /*108c0*/  S2R R3, SR_TID.X ;  /* 0x0000000000037919 */ /* 0x000f220000002100 */
[----:B------:R-:W-:Y:S02]  /*108d0*/  ULOP3.LUT UR25, UR4, UR23, URZ, 0x3c, !UPT ;  /* 0x0000001704197292 */ /* 0x000fe4000f8e3c3f */
[----:B------:R-:W-:Y:S02]  /*108e0*/  UIADD3 UR30, UR22, -0x61c88647, URZ ;  /* 0x9e3779b9161e7890 */ /* 0x000fe4000fffe03f */
[----:B------:R-:W-:Y:S02]  /*108f0*/  UIADD3 UR31, UR23, 0x76cf5d0a, URZ ;  /* 0x76cf5d0a171f7890 */ /* 0x000fe4000fffe03f */
[----:B------:R-:W-:Y:S02]  /*10900*/  UIADD3 UR27, UR23, 0x32370b8f, URZ ;  /* 0x32370b8f171b7890 */ /* 0x000fe4000fffe03f */
[----:B------:R-:W-:Y:S02]  /*10910*/  UIADD3 UR29, UR22, -0x255992d5, URZ ;  /* 0xdaa66d2b161d7890 */ /* 0x000fe4000fffe03f */
[----:B------:R-:W-:Y:S02]  /*10920*/  UIADD3 UR26, UR22, 0x78dde6e4, URZ ;  /* 0x78dde6e4161a7890 */ /* 0x000fe4000fffe03f */
[----:B------:R-:W-:Y:S02]  /*10930*/  UIADD3 UR28, UR22, -0x4ab325aa, URZ ;  /* 0xb54cda56161c7890 */ /* 0x000fe4000fffe03f */
[----:B------:R-:W-:Y:S02]  /*10940*/  UIADD3 UR4, UR4, 0x1, URZ ;  /* 0x0000000104047890 */ /* 0x000fe4000fffe03f */
[----:B------:R-:W-:Y:S02]  /*10950*/  UISETP.GT.AND UP0, UPT, UR8, UR9, UPT ;  /* 0x000000090800728c */ /* 0x000fe4000bf04270 */
[----:B------:R-:W-:Y:S01]  /*10960*/  ULOP3.LUT UR4, UR4, UR23, URZ, 0x3c, !UPT ;  /* 0x0000001704047292 */ /* 0x000fe2000f8e3c3f */
[----:B---3--:R-:W-:Y:S01]  /*10970*/  PRMT R170, R170, 0x7054, R170 ;  /* 0x00007054aaaa7816 */ /* 0x008fe200000000aa */
[----:B----4-:R-:W-:Y:S05]  /*10980*/  IMAD.SHL.U32 R3, R3, 0x2, RZ ;  /* 0x0000000203037824 */ /* 0x010fea00078e00ff */
[----:B------:R-:W-:Y:S05]  /*10990*/  LOP3.LUT R3, R3, 0x6, RZ, 0xc0, !PT ;  /* 0x0000000603037812 */ /* 0x000fea00078ec0ff */
[----:B------:R-:W-:Y:S05]  /*109a0*/  IMAD R0, R0, 0x40, R3 ;  /* 0x0000004000007824 */ /* 0x000fea00078e0203 */
[C---:B------:R-:W-:Y:S02]  /*109b0*/  IADD3 R3, R0.reuse, 0x1, RZ ;  /* 0x0000000100037810 */ /* 0x040fe40007ffe0ff */
[CC--:B------:R-:W-:Y:S02]  /*109c0*/  ISETP.GE.AND P6, PT, R0.reuse, R201.reuse, PT ;  /* 0x000000c90000720c */ /* 0x0c0fe40003fc6270 */
[C---:B------:R-:W-:Y:S02]  /*109d0*/  ISETP.GE.AND P5, PT, R3.reuse, R201, PT ;  /* 0x000000c90300720c */ /* 0x040fe40003fa6270 */
[CC--:B------:R-:W-:Y:S02]  /*109e0*/  ISETP.GE.AND P0, PT, R3.reuse, R200.reuse, PT ;  /* 0x000000c80300720c */ /* 0x0c0fe40003f06270 */
[C---:B------:R-:W-:Y:S02]  /*109f0*/  ISETP.GE.AND P1, PT, R0.reuse, R200, PT ;  /* 0x000000c80000720c */ /* 0x040fe40003f26270 */
[CC--:B------:R-:W-:Y:S02]  /*10a00*/  ISETP.GE.OR P5, PT, R3.reuse, R203.reuse, !P5 ;  /* 0x000000cb0300720c */ /* 0x0c0fe40006fa6670 */
[-C--:B------:R-:W-:Y:S02]  /*10a10*/  ISETP.GE.OR P0, PT, R3, R202.reuse, !P0 ;  /* 0x000000ca0300720c */ /* 0x080fe40004706670 */
[C---:B------:R-:W-:Y:S02]  /*10a20*/  ISETP.GE.OR P6, PT, R0.reuse, R203, !P6 ;  /* 0x000000cb0000720c */ /* 0x040fe400077c6670 */
[C---:B------:R-:W-:Y:S02]  /*10a30*/  ISETP.GE.OR P1, PT, R0.reuse, R202, !P1 ;  /* 0x000000ca0000720c */ /* 0x040fe40004f26670 */
[C---:B------:R-:W-:Y:S02]  /*10a40*/  IADD3 R100, R0.reuse, 0x8, RZ ;  /* 0x0000000800647810 */ /* 0x040fe40007ffe0ff */
[----:B------:R-:W-:Y:S02]  /*10a50*/  IADD3 R3, R0, 0x9, RZ ;  /* 0x0000000900037810 */ /* 0x000fe40007ffe0ff */
[----:B------:R-:W-:Y:S02]  /*10a60*/  FSEL R103, R4, -INF , !P6 ;  /* 0xff80000004677808 */ /* 0x000fe40007000000 */
[----:B------:R-:W-:Y:S02]  /*10a70*/  FSEL R6, R6, -INF , !P1 ;  /* 0xff80000006067808 */ /* 0x000fe40004800000 */
[----:B-1----:R-:W-:Y:S02]  /*10a80*/  FSEL R136, R5, -INF , !P5 ;  /* 0xff80000005887808 */ /* 0x002fe40006800000 */
[----:B------:R-:W-:Y:S02]  /*10a90*/  FSEL R137, R7, -INF , !P0 ;  /* 0xff80000007897808 */ /* 0x000fe40004000000 */
[CC--:B------:R-:W-:Y:S02]  /*10aa0*/  ISETP.GE.AND P6, PT, R100.reuse, R201.reuse, PT ;  /* 0x000000c96400720c */ /* 0x0c0fe40003fc6270 */
[CC--:B------:R-:W-:Y:S02]  /*10ab0*/  ISETP.GE.AND P1, PT, R100.reuse, R200.reuse, PT ;  /* 0x000000c86400720c */ /* 0x0c0fe40003f26270 */
[C---:B------:R-:W-:Y:S02]  /*10ac0*/  ISETP.GE.AND P5, PT, R3.reuse, R201, PT ;  /* 0x000000c90300720c */ /* 0x040fe40003fa6270 */
[C---:B------:R-:W-:Y:S02]  /*10ad0*/  ISETP.GE.AND P0, PT, R3.reuse, R200, PT ;  /* 0x000000c80300720c */ /* 0x040fe40003f06270 */
[CC--:B------:R-:W-:Y:S02]  /*10ae0*/  ISETP.GE.OR P6, PT, R100.reuse, R203.reuse, !P6 ;  /* 0x000000cb6400720c */ /* 0x0c0fe400077c6670 */
        /* <DEDUP_REMOVED lines=36> */
[CC--:B------:R-:W-:Y:S02]  /*10d30*/  ISETP.GE.AND P6, PT, R4.reuse, R201.reuse, PT ;  /* 0x000000c90400720c */ /* 0x0c0fe40003fc6270 */
[CC--:B------:R-:W-:Y:S02]  /*10d40*/  ISETP.GE.AND P1, PT, R4.reuse, R200.reuse, PT ;  /* 0x000000c80400720c */ /* 0x0c0fe40003f26270 */
[----:B------:R-:W-:Y:S02]  /*10d50*/  ISETP.GE.AND P5, PT, R3, R201, PT ;  /* 0x000000c90300720c */ /* 0x000fe40003fa6270 */
[----:B------:R-:W-:Y:S02]  /*10d60*/  FSEL R158, R19, -INF , !P0 ;  /* 0xff800000139e7808 */ /* 0x000fe40004000000 */
[C---:B------:R-:W-:Y:S02]  /*10d70*/  ISETP.GE.AND P0, PT, R3.reuse, R200, PT ;  /* 0x000000c80300720c */ /* 0x040fe40003f06270 */
[CC--:B------:R-:W-:Y:S02]  /*10d80*/  ISETP.GE.OR P6, PT, R4.reuse, R203.reuse, !P6 ;  /* 0x000000cb0400720c */ /* 0x0c0fe400077c6670 */
[----:B------:R-:W-:Y:S02]  /*10d90*/  ISETP.GE.OR P1, PT, R4, R202, !P1 ;  /* 0x000000ca0400720c */ /* 0x000fe40004f26670 */
[----:B------:R-:W-:Y:S02]  /*10da0*/  ISETP.GE.OR P5, PT, R3, R203, !P5 ;  /* 0x000000cb0300720c */ /* 0x000fe40006fa6670 */
[C---:B------:R-:W-:Y:S02]  /*10db0*/  IADD3 R4, R0.reuse, 0x28, RZ ;  /* 0x0000002800047810 */ /* 0x040fe40007ffe0ff */
[----:B------:R-:W-:Y:S02]  /*10dc0*/  FMNMX.FTZ R5, R103, R2, !PT ;  /* 0x0000000267057209 */ /* 0x000fe40007810000 */
[----:B------:R-:W-:Y:S02]  /*10dd0*/  ISETP.GE.OR P0, PT, R3, R202, !P0 ;  /* 0x000000ca0300720c */ /* 0x000fe40004706670 */
[----:B------:R-:W-:Y:S02]  /*10de0*/  IADD3 R3, R0, 0x29, RZ ;  /* 0x0000002900037810 */ /* 0x000fe40007ffe0ff */
[----:B------:R-:W-:Y:S02]  /*10df0*/  FSEL R204, R21, -INF , !P5 ;  /* 0xff80000015cc7808 */ /* 0x000fe40006800000 */
[----:B------:R-:W-:Y:S02]  /*10e00*/  FSEL R205, R22, -INF , !P1 ;  /* 0xff80000016cd7808 */ /* 0x000fe40004800000 */
[C---:B------:R-:W-:Y:S02]  /*10e10*/  ISETP.GE.AND P5, PT, R4.reuse, R201, PT ;  /* 0x000000c90400720c */ /* 0x040fe40003fa6270 */
[-C--:B------:R-:W-:Y:S02]  /*10e20*/  ISETP.GE.AND P1, PT, R4, R200.reuse, PT ;  /* 0x000000c80400720c */ /* 0x080fe40003f26270 */
[----:B------:R-:W-:Y:S02]  /*10e30*/  FMNMX.FTZ R5, R136, R5, !PT ;  /* 0x0000000588057209 */ /* 0x000fe40007810000 */
[----:B------:R-:W-:Y:S02]  /*10e40*/  FSEL R171, R20, -INF , !P6 ;  /* 0xff80000014ab7808 */ /* 0x000fe40007000000 */
[----:B------:R-:W-:Y:S02]  /*10e50*/  FSEL R206, R23, -INF , !P0 ;  /* 0xff80000017ce7808 */ /* 0x000fe40004000000 */
[C---:B------:R-:W-:Y:S01]  /*10e60*/  ISETP.GE.AND P0, PT, R3.reuse, R201, PT ;  /* 0x000000c90300720c */ /* 0x040fe20003f06270 */
[----:B------:R-:W-:Y:S01]  /*10e70*/  LDSM.16.MT88.4 R20, [R178+0xc000] ;  /* 0x00c00000b214783b */ /* 0x000fe20000004200 */
[C---:B------:R-:W-:Y:S02]  /*10e80*/  ISETP.GE.AND P6, PT, R3.reuse, R200, PT ;  /* 0x000000c80300720c */ /* 0x040fe40003fc6270 */
[----:B------:R-:W-:Y:S02]  /*10e90*/  FMNMX.FTZ R7, R6, R102, !PT ;  /* 0x0000006606077209 */ /* 0x000fe40007810000 */
[C---:B------:R-:W-:Y:S02]  /*10ea0*/  ISETP.GE.OR P5, PT, R4.reuse, R203, !P5 ;  /* 0x000000cb0400720c */ /* 0x040fe40006fa6670 */
[-C--:B------:R-:W-:Y:S02]  /*10eb0*/  ISETP.GE.OR P1, PT, R4, R202.reuse, !P1 ;  /* 0x000000ca0400720c */ /* 0x080fe40004f26670 */
[----:B------:R-:W-:Y:S02]  /*10ec0*/  FMNMX.FTZ R4, R138, R5, !PT ;  /* 0x000000058a047209 */ /* 0x000fe40007810000 */
[----:B------:R-:W-:Y:S02]  /*10ed0*/  ISETP.GE.OR P6, PT, R3, R202, !P6 ;  /* 0x000000ca0300720c */ /* 0x000fe400077c6670 */
[----:B------:R-:W-:Y:S02]  /*10ee0*/  FMNMX.FTZ R7, R137, R7, !PT ;  /* 0x0000000789077209 */ /* 0x000fe40007810000 */
[----:B------:R-:W-:Y:S02]  /*10ef0*/  ISETP.GE.OR P0, PT, R3, R203, !P0 ;  /* 0x000000cb0300720c */ /* 0x000fe40004706670 */
[----:B------:R-:W-:Y:S02]  /*10f00*/  IADD3 R3, R0, 0x30, RZ ;  /* 0x0000003000037810 */ /* 0x000fe40007ffe0ff */
[----:B------:R-:W-:Y:S02]  /*10f10*/  FMNMX.FTZ R8, R9, R4, !PT ;  /* 0x0000000409087209 */ /* 0x000fe40007810000 */
[----:B------:R-:W-:Y:S02]  /*10f20*/  FMNMX.FTZ R7, R10, R7, !PT ;  /* 0x000000070a077209 */ /* 0x000fe40007810000 */
[----:B------:R-:W-:Y:S02]  /*10f30*/  FSEL R208, R24, -INF , !P5 ;  /* 0xff80000018d07808 */ /* 0x000fe40006800000 */
[----:B------:R-:W-:Y:S02]  /*10f40*/  ISETP.GE.AND P5, PT, R3, R201, PT ;  /* 0x000000c90300720c */ /* 0x000fe40003fa6270 */
[----:B------:R-:W-:Y:S02]  /*10f50*/  FMNMX.FTZ R8, R143, R8, !PT ;  /* 0x000000088f087209 */ /* 0x000fe40007810000 */
[----:B------:R-:W-:Y:S02]  /*10f60*/  ISETP.GE.OR P5, PT, R3, R203, !P5 ;  /* 0x000000cb0300720c */ /* 0x000fe40006fa6670 */
[----:B------:R-:W-:Y:S02]  /*10f70*/  FMNMX.FTZ R7, R11, R7, !PT ;  /* 0x000000070b077209 */ /* 0x000fe40007810000 */
[----:B------:R-:W-:Y:S02]  /*10f80*/  FMNMX.FTZ R8, R152, R8, !PT ;  /* 0x0000000898087209 */ /* 0x000fe40007810000 */
[----:B------:R-:W-:Y:S02]  /*10f90*/  FSEL R224, R28, -INF , !P5 ;  /* 0xff8000001ce07808 */ /* 0x000fe40006800000 */
[----:B------:R-:W-:Y:S02]  /*10fa0*/  IADD3 R5, R0, 0x31, RZ ;  /* 0x0000003100057810 */ /* 0x000fe40007ffe0ff */
[----:B------:R-:W-:Y:S02]  /*10fb0*/  ISETP.GE.AND P5, PT, R3, R200, PT ;  /* 0x000000c80300720c */ /* 0x000fe40003fa6270 */
[----:B------:R-:W-:Y:S02]  /*10fc0*/  FMNMX.FTZ R7, R153, R7, !PT ;  /* 0x0000000799077209 */ /* 0x000fe40007810000 */
[----:B------:R-:W-:Y:S02]  /*10fd0*/  FMNMX.FTZ R8, R155, R8, !PT ;  /* 0x000000089b087209 */ /* 0x000fe40007810000 */
[----:B------:R-:W-:Y:S02]  /*10fe0*/  ISETP.GE.OR P5, PT, R3, R202, !P5 ;  /* 0x000000ca0300720c */ /* 0x000fe40006fa6670 */
[----:B------:R-:W-:Y:S02]  /*10ff0*/  FSEL R212, R25, -INF , !P0 ;  /* 0xff80000019d47808 */ /* 0x000fe40004000000 */
[C---:B------:R-:W-:Y:S02]  /*11000*/  ISETP.GE.AND P0, PT, R5.reuse, R201, PT ;  /* 0x000000c90500720c */ /* 0x040fe40003f06270 */
[----:B------:R-:W-:Y:S02]  /*11010*/  FMNMX.FTZ R3, R154, R7, !PT ;  /* 0x000000079a037209 */ /* 0x000fe40007810000 */
        /* <DEDUP_REMOVED lines=8> */
[----:B------:R-:W-:Y:S02]  /*110a0*/  FMNMX.FTZ R101, R204, R101, !PT ;  /* 0x00000065cc657209 */ /* 0x000fe40007810000 */
[----:B------:R-:W-:Y:S02]  /*110b0*/  ISETP.GE.OR P0, PT, R4, R203, !P0 ;  /* 0x000000cb0400720c */ /* 0x000fe40004706670 */
[----:B------:R-:W-:Y:S02]  /*110c0*/  IADD3 R0, R0, 0x39, RZ ;  /* 0x0000003900007810 */ /* 0x000fe40007ffe0ff */
[----:B------:R-:W-:Y:S02]  /*110d0*/  FMNMX.FTZ R3, R205, R3, !PT ;  /* 0x00000003cd037209 */ /* 0x000fe40007810000 */
        /* <DEDUP_REMOVED lines=8> */
[C---:B------:R-:W-:Y:S02]  /*11160*/  ISETP.GE.AND P1, PT, R5.reuse, R200, PT ;  /* 0x000000c80500720c */ /* 0x040fe40003f26270 */
[----:B------:R-:W-:Y:S02]  /*11170*/  ISETP.GE.OR P0, PT, R0, R203, !P0 ;  /* 0x000000cb0000720c */ /* 0x000fe40004706670 */
[----:B------:R-:W-:Y:S02]  /*11180*/  FMNMX.FTZ R101, R224, R101, !PT ;  /* 0x00000065e0657209 */ /* 0x000fe40007810000 */
[----:B------:R-:W-:Y:S02]  /*11190*/  FSEL R233, R30, -INF , !P5 ;  /* 0xff8000001ee97808 */ /* 0x000fe40006800000 */
[----:B------:R-:W-:Y:S02]  /*111a0*/  ISETP.GE.OR P1, PT, R5, R202, !P1 ;  /* 0x000000ca0500720c */ /* 0x000fe40004f26670 */
[----:B------:R-:W-:Y:S01]  /*111b0*/  FSEL R213, R33, -INF , !P0 ;  /* 0xff80000021d57808 */ /* 0x000fe20004000000 */
[----:B--2---:R1:W3:Y:S01]  /*111c0*/  LDL.S16 R215, [R1+0x3c] ;  /* 0x00003c0001d77983 */ /* 0x0042e20000100600 */
[----:B------:R-:W-:Y:S02]  /*111d0*/  FMNMX.FTZ R3, R210, R3, !PT ;  /* 0x00000003d2037209 */ /* 0x000fe40007810000 */
[C---:B------:R-:W-:Y:S02]  /*111e0*/  ISETP.GE.AND P0, PT, R4.reuse, R200, PT ;  /* 0x000000c80400720c */ /* 0x040fe40003f06270 */
[----:B------:R-:W-:Y:S02]  /*111f0*/  FMNMX.FTZ R101, R223, R101, !PT ;  /* 0x00000065df657209 */ /* 0x000fe40007810000 */
[----:B------:R-:W-:Y:S02]  /*11200*/  FSEL R236, R31, -INF , !P1 ;  /* 0xff8000001fec7808 */ /* 0x000fe40004800000 */
[----:B------:R-:W-:Y:S01]  /*11210*/  FMNMX.FTZ R3, R233, R3, !PT ;  /* 0x00000003e9037209 */ /* 0x000fe20007810000 */
[----:B------:R-:W-:Y:S01]  /*11220*/  LDSM.16.MT88.4 R28, [R180+0xc000] ;  /* 0x00c00000b41c783b */ /* 0x000fe20000004200 */
[----:B------:R-:W-:Y:S02]  /*11230*/  ISETP.GE.OR P0, PT, R4, R202, !P0 ;  /* 0x000000ca0400720c */ /* 0x000fe40004706670 */
[----:B------:R-:W-:Y:S02]  /*11240*/  ISETP.GE.AND P1, PT, R0, R200, PT ;  /* 0x000000c80000720c */ /* 0x000fe40003f26270 */
[----:B------:R-:W-:Y:S02]  /*11250*/  FMNMX.FTZ R101, R222, R101, !PT ;  /* 0x00000065de657209 */ /* 0x000fe40007810000 */
[----:B------:R-:W-:Y:S02]  /*11260*/  ISETP.GE.OR P1, PT, R0, R202, !P1 ;  /* 0x000000ca0000720c */ /* 0x000fe40004f26670 */
[----:B------:R-:W-:Y:S02]  /*11270*/  FSEL R235, R34, -INF , !P0 ;  /* 0xff80000022eb7808 */ /* 0x000fe40004000000 */
[----:B------:R-:W-:Y:S02]  /*11280*/  FMNMX.FTZ R0, R236, R3, !PT ;  /* 0x00000003ec007209 */ /* 0x000fe40007810000 */
[----:B------:R-:W-:Y:S02]  /*11290*/  FMNMX.FTZ R101, R213, R101, !PT ;  /* 0x00000065d5657209 */ /* 0x000fe40007810000 */
[----:B------:R-:W-:Y:S02]  /*112a0*/  FSEL R234, R35, -INF , !P1 ;  /* 0xff80000023ea7808 */ /* 0x000fe40004800000 */
[----:B------:R-:W-:Y:S01]  /*112b0*/  FMNMX.FTZ R0, R235, R0, !PT ;  /* 0x00000000eb007209 */ /* 0x000fe20007810000 */
[----:B------:R-:W3:Y:S03]  /*112c0*/  SHFL.BFLY PT, R4, R101, 0x2, 0x1f ;  /* 0x0c401f0065047f89 */ /* 0x000ee600000e0000 */
[----:B------:R-:W-:Y:S05]  /*112d0*/  FMNMX.FTZ R0, R234, R0, !PT ;  /* 0x00000000ea007209 */ /* 0x000fea0007810000 */
[----:B------:R-:W4:Y:S01]  /*112e0*/  SHFL.BFLY PT, R3, R0, 0x2, 0x1f ;  /* 0x0c401f0000037f89 */ /* 0x000f2200000e0000 */
[----:B---3--:R-:W-:Y:S07]  /*112f0*/  FMNMX.FTZ R101, R101, R4, !PT ;  /* 0x0000000465657209 */ /* 0x008fee0007810000 */
[----:B------:R-:W3:Y:S01]  /*11300*/  SHFL.BFLY PT, R4, R101, 0x1, 0x1f ;  /* 0x0c201f0065047f89 */ /* 0x000ee200000e0000 */
[----:B----4-:R-:W-:Y:S07]  /*11310*/  FMNMX.FTZ R0, R0, R3, !PT ;  /* 0x0000000300007209 */ /* 0x010fee0007810000 */
[----:B------:R-:W4:Y:S01]  /*11320*/  SHFL.BFLY PT, R100, R0, 0x1, 0x1f ;  /* 0x0c201f0000647f89 */ /* 0x000f2200000e0000 */
[----:B---3--:R-:W-:Y:S02]  /*11330*/  FMNMX.FTZ R101, R101, R4, !PT ;  /* 0x0000000465657209 */ /* 0x008fe40007810000 */
[----:B------:R-:W-:Y:S01]  /*11340*/  LOP3.LUT R4, R245, UR5, R246, 0x96, !PT ;  /* 0x00000005f5047c12 */ /* 0x000fe2000f8e96f6 */
[----:B------:R-:W-:Y:S01]  /*11350*/  UIADD3 UR5, UR23, -0x126145ec, URZ ;  /* 0xed9eba1417057890 */ /* 0x000fe2000fffe03f */
[C---:B------:R-:W-:Y:S01]  /*11360*/  FSETP.NEU.FTZ.AND P1, PT, R101.reuse, -INF , PT ;  /* 0xff8000006500780b */ /* 0x040fe20003f3d000 */
[----:B------:R-:W-:Y:S02]  /*11370*/  FMUL.FTZ R141, R101, c[0x0][0x23c] ;  /* 0x00008f00658d7a20 */ /* 0x000fe40000410000 */
[----:B------:R-:W-:Y:S01]  /*11380*/  IMAD.WIDE.U32 R172, R4, -0x326172a9, RZ ;  /* 0xcd9e8d5704ac7825 */ /* 0x000fe200078e00ff */
[----:B----4-:R-:W-:Y:S02]  /*11390*/  FMNMX.FTZ R100, R0, R100, !PT ;  /* 0x0000006400647209 */ /* 0x010fe40007810000 */
[----:B------:R-:W-:Y:S02]  /*113a0*/  FSEL R141, R141, RZ, P1 ;  /* 0x000000ff8d8d7208 */ /* 0x000fe40000800000 */
[C---:B------:R-:W-:Y:S01]  /*113b0*/  FSETP.NEU.FTZ.AND P0, PT, R100.reuse, -INF , PT ;  /* 0xff8000006400780b */ /* 0x040fe20003f1d000 */
[----:B------:R-:W-:Y:S01]  /*113c0*/  FMUL.FTZ R142, R100, c[0x0][0x23c] ;  /* 0x00008f00648e7a20 */ /* 0x000fe20000410000 */
[----:B------:R-:W-:Y:S01]  /*113d0*/  LOP3.LUT R0, R247, UR25, RZ, 0x3c, !PT ;  /* 0x00000019f7007c12 */ /* 0x000fe2000f8e3cff */
[--C-:B------:R-:W-:Y:S01]  /*113e0*/  FFMA.FTZ R3, R136, c[0x0][0x23c], -R141.reuse ;  /* 0x00008f0088037a23 */ /* 0x100fe2000001088d */
[----:B------:R-:W-:Y:S01]  /*113f0*/  UIADD3 UR25, UR22, 0x3c6ef372, URZ ;  /* 0x3c6ef37216197890 */ /* 0x000fe2000fffe03f */
[----:B------:R-:W-:Y:S01]  /*11400*/  FFMA.FTZ R103, R103, c[0x0][0x23c], -R141 ;  /* 0x00008f0067677a23 */ /* 0x000fe2000001088d */
[----:B------:R-:W-:Y:S01]  /*11410*/  FSEL R142, R142, RZ, P0 ;  /* 0x000000ff8e8e7208 */ /* 0x000fe20000000000 */
[----:B------:R3:W-:Y:S01]  /*11420*/  MUFU.EX2 R237, R3 ;  /* 0x0000000300ed7308 */ /* 0x0007e20000000800 */
[----:B------:R-:W-:Y:S04]  /*11430*/  IMAD.WIDE.U32 R12, R0, -0x326172a9, RZ ;  /* 0xcd9e8d57000c7825 */ /* 0x000fe800078e00ff */
[----:B------:R-:W-:Y:S01]  /*11440*/  FFMA.FTZ R0, R6, c[0x0][0x23c], -R142 ;  /* 0x00008f0006007a23 */ /* 0x000fe2000001088e */
[----:B------:R-:W-:Y:S02]  /*11450*/  LOP3.LUT R4, R13, UR30, R214, 0x96, !PT ;  /* 0x0000001e0d047c12 */ /* 0x000fe4000f8e96d6 */
[----:B------:R-:W-:Y:S02]  /*11460*/  LOP3.LUT R6, R173, UR25, R12, 0x96, !PT ;  /* 0x00000019ad067c12 */ /* 0x000fe4000f8e960c */
[----:B------:R4:W-:Y:S01]  /*11470*/  MUFU.EX2 R209, R0 ;  /* 0x0000000000d17308 */ /* 0x0009e20000000800 */
[----:B------:R-:W-:Y:S01]  /*11480*/  IMAD.WIDE.U32 R4, R4, -0x2daee0ad, RZ ;  /* 0xd2511f5304047825 */ /* 0x000fe200078e00ff */
[----:B------:R-:W5:Y:S03]  /*11490*/  LDSM.16.MT88.4 R12, [R177+0xc000] ;  /* 0x00c00000b10c783b */ /* 0x000f660000004200 */
[----:B------:R-:W-:Y:S01]  /*114a0*/  IMAD.WIDE.U32 R6, R6, -0x2daee0ad, RZ ;  /* 0xd2511f5306067825 */ /* 0x000fe200078e00ff */
[----:B------:R-:W-:Y:S04]  /*114b0*/  LOP3.LUT R5, R5, UR31, R244, 0x96, !PT ;  /* 0x0000001f05057c12 */ /* 0x000fe8000f8e96f4 */
[----:B------:R-:W1:Y:S01]  /*114c0*/  MUFU.EX2 R211, R103 ;  /* 0x0000006700d37308 */ /* 0x000e620000000800 */
[----:B---3--:R-:W-:Y:S09]  /*114d0*/  FFMA.FTZ R3, R137, c[0x0][0x23c], -R142 ;  /* 0x00008f0089037a23 */ /* 0x008ff2000001088e */
[----:B------:R3:W3:Y:S01]  /*114e0*/  MUFU.EX2 R238, R3 ;  /* 0x0000000300ee7308 */ /* 0x0006e20000000800 */
[----:B----4-:R-:W-:Y:S01]  /*114f0*/  LOP3.LUT R0, R7, UR27, R4, 0x96, !PT ;  /* 0x0000001b07007c12 */ /* 0x010fe2000f8e9604 */
[----:B------:R-:W-:Y:S04]  /*11500*/  IMAD.WIDE.U32 R4, R5, -0x326172a9, RZ ;  /* 0xcd9e8d5705047825 */ /* 0x000fe800078e00ff */
[----:B------:R-:W-:Y:S01]  /*11510*/  IMAD.WIDE.U32 R148, R0, -0x326172a9, RZ ;  /* 0xcd9e8d5700947825 */ /* 0x000fe200078e00ff */
[----:B------:R-:W-:Y:S04]  /*11520*/  LOP3.LUT R5, R5, UR29, R172, 0x96, !PT ;  /* 0x0000001d05057c12 */ /* 0x000fe8000f8e96ac */
[----:B------:R-:W-:Y:S01]  /*11530*/  LOP3.LUT R0, R149, UR26, R4, 0x96, !PT ;  /* 0x0000001a95007c12 */ /* 0x000fe2000f8e9604 */
[----:B------:R-:W-:Y:S01]  /*11540*/  IMAD.WIDE.U32 R4, R5, -0x2daee0ad, RZ ;  /* 0xd2511f5305047825 */ /* 0x000fe200078e00ff */
[----:B-1----:R-:W-:Y:S03]  /*11550*/  F2FP.BF16.PACK_AB R140, R237, R211 ;  /* 0x000000d3ed8c723e */ /* 0x002fe600000010ff */
[----:B------:R-:W-:Y:S01]  /*11560*/  IMAD.WIDE.U32 R150, R0, -0x2daee0ad, RZ ;  /* 0xd2511f5300967825 */ /* 0x000fe200078e00ff */
[----:B------:R-:W-:Y:S03]  /*11570*/  PRMT R167, R140, 0x7632, R167 ;  /* 0x000076328ca77816 */ /* 0x000fe600000000a7 */
[--C-:B------:R-:W-:Y:S01]  /*11580*/  FFMA.FTZ R0, R9, c[0x0][0x23c], -R141.reuse ;  /* 0x00008f0009007a23 */ /* 0x100fe2000001088d */
[----:B------:R-:W-:Y:S01]  /*11590*/  LOP3.LUT R144, R151, UR16, R4, 0x96, !PT ;  /* 0x0000001097907c12 */ /* 0x000fe2000f8e9604 */
[----:B---3--:R-:W-:Y:S01]  /*115a0*/  FFMA.FTZ R3, R138, c[0x0][0x23c], -R141 ;  /* 0x00008f008a037a23 */ /* 0x008fe2000001088d */
[----:B------:R-:W-:Y:S01]  /*115b0*/  LOP3.LUT R4, R5, UR5, R6, 0x96, !PT ;  /* 0x0000000505047c12 */ /* 0x000fe2000f8e9606 */
[--C-:B------:R-:W-:Y:S01]  /*115c0*/  FFMA.FTZ R5, R10, c[0x0][0x23c], -R142.reuse ;  /* 0x00008f000a057a23 */ /* 0x100fe2000001088e */
[----:B------:R1:W-:Y:S01]  /*115d0*/  MUFU.EX2 R240, R0 ;  /* 0x0000000000f07308 */ /* 0x0003e20000000800 */
[----:B------:R-:W-:Y:S01]  /*115e0*/  FFMA.FTZ R6, R11, c[0x0][0x23c], -R142 ;  /* 0x00008f000b067a23 */ /* 0x000fe2000001088e */
[----:B------:R-:W-:Y:S01]  /*115f0*/  F2FP.BF16.PACK_AB R166, R238, R209 ;  /* 0x000000d1eea6723e */ /* 0x000fe200000010ff */
[----:B------:R-:W-:Y:S03]  /*11600*/  IMAD.WIDE.U32 R144, R144, -0x326172a9, RZ ;  /* 0xcd9e8d5790907825 */ /* 0x000fe600078e00ff */
[----:B------:R-:W-:Y:S01]  /*11610*/  PRMT R165, R166, 0x7632, R165 ;  /* 0x00007632a6a57816 */ /* 0x000fe200000000a5 */
[----:B------:R-:W-:Y:S01]  /*11620*/  IMAD.WIDE.U32 R146, R4, -0x326172a9, RZ ;  /* 0xcd9e8d5704927825 */ /* 0x000fe200078e00ff */
[C---:B------:R-:W-:Y:S02]  /*11630*/  LOP3.LUT R8, R144.reuse, 0xff, RZ, 0xc0, !PT ;  /* 0x000000ff90087812 */ /* 0x040fe400078ec0ff */
[----:B------:R3:W-:Y:S01]  /*11640*/  MUFU.EX2 R239, R5 ;  /* 0x0000000500ef7308 */ /* 0x0007e20000000800 */
[----:B------:R-:W-:Y:S09]  /*11650*/  SHF.R.U32.HI R7, RZ, 0x18, R144 ;  /* 0x00000018ff077819 */ /* 0x000ff20000011690 */
[----:B------:R4:W4:Y:S01]  /*11660*/  MUFU.EX2 R241, R3 ;  /* 0x0000000300f17308 */ /* 0x0009220000000800 */
[----:B-1----:R-:W-:Y:S09]  /*11670*/  LOP3.LUT R0, R144, 0xffff, RZ, 0xc0, !PT ;  /* 0x0000ffff90007812 */ /* 0x002ff200078ec0ff */
[----:B------:R1:W1:Y:S01]  /*11680*/  MUFU.EX2 R242, R6 ;  /* 0x0000000600f27308 */ /* 0x0002620000000800 */
[----:B---3--:R-:W-:Y:S02]  /*11690*/  SHF.R.U32.HI R5, RZ, 0x8, R0 ;  /* 0x00000008ff057819 */ /* 0x008fe40000011600 */
[----:B------:R-:W-:Y:S02]  /*116a0*/  FSEL R0, R101, RZ, P1 ;  /* 0x000000ff65007208 */ /* 0x000fe40000800000 */
[----:B------:R-:W-:Y:S03]  /*116b0*/  PRMT R8, R8, 0x5410, R5 ;  /* 0x0000541008087816 */ /* 0x000fe60000000005 */
[----:B------:R-:W-:Y:S01]  /*116c0*/  FADD.FTZ R0, -R0, R2 ;  /* 0x0000000200007221 */ /* 0x000fe20000010100 */
[----:B------:R-:W-:Y:S01]  /*116d0*/  FSEL R2, R100, RZ, P0 ;  /* 0x000000ff64027208 */ /* 0x000fe20000000000 */
[--C-:B------:R-:W-:Y:S01]  /*116e0*/  HSET2.LE.AND R138, R8, R170.reuse, PT ;  /* 0x000000aa088a7233 */ /* 0x100fe20003803000 */
[----:B----4-:R-:W-:Y:S01]  /*116f0*/  SHF.R.U32.HI R3, RZ, 0x10, R144 ;  /* 0x00000010ff037819 */ /* 0x010fe20000011690 */
[----:B------:R-:W-:Y:S01]  /*11700*/  FMUL.FTZ R0, R0, c[0x0][0x23c] ;  /* 0x00008f0000007a20 */ /* 0x000fe20000410000 */
[----:B------:R-:W-:Y:S02]  /*11710*/  F2FP.BF16.PACK_AB R164, R240, R241 ;  /* 0x000000f1f0a4723e */ /* 0x000fe400000010ff */
[----:B------:R-:W-:Y:S02]  /*11720*/  LOP3.LUT R4, R3, 0xff, RZ, 0xc0, !PT ;  /* 0x000000ff03047812 */ /* 0x000fe400078ec0ff */
[----:B------:R-:W-:Y:S02]  /*11730*/  LOP3.LUT R3, R145, UR28, R146, 0x96, !PT ;  /* 0x0000001c91037c12 */ /* 0x000fe4000f8e9692 */
[----:B------:R-:W-:Y:S02]  /*11740*/  PRMT R139, R4, 0x5410, R7 ;  /* 0x00005410048b7816 */ /* 0x000fe40000000007 */
[C---:B------:R-:W-:Y:S02]  /*11750*/  LOP3.LUT R7, R3.reuse, 0xff, RZ, 0xc0, !PT ;  /* 0x000000ff03077812 */ /* 0x040fe400078ec0ff */
[--C-:B-1----:R-:W-:Y:S01]  /*11760*/  SHF.R.U32.HI R6, RZ, 0x18, R3.reuse ;  /* 0x00000018ff067819 */ /* 0x102fe20000011603 */
[--C-:B------:R-:W-:Y:S01]  /*11770*/  HSET2.LE.AND R139, R139, R170.reuse, PT ;  /* 0x000000aa8b8b7233 */ /* 0x100fe20003803000 */
[----:B------:R-:W-:Y:S02]  /*11780*/  LOP3.LUT R4, R3, 0xffff, RZ, 0xc0, !PT ;  /* 0x0000ffff03047812 */ /* 0x000fe400078ec0ff */
[----:B------:R-:W-:Y:S02]  /*11790*/  SHF.R.U32.HI R5, RZ, 0x10, R3 ;  /* 0x00000010ff057819 */ /* 0x000fe40000011603 */
[----:B------:R1:W3:Y:S01]  /*117a0*/  MUFU.EX2 R3, R0 ;  /* 0x0000000000037308 */ /* 0x0002e20000000800 */
[----:B------:R-:W-:Y:S02]  /*117b0*/  SHF.R.U32.HI R4, RZ, 0x8, R4 ;  /* 0x00000008ff047819 */ /* 0x000fe40000011604 */
[----:B------:R-:W-:Y:S02]  /*117c0*/  LOP3.LUT R5, R5, 0xff, RZ, 0xc0, !PT ;  /* 0x000000ff05057812 */ /* 0x000fe400078ec0ff */
[----:B------:R-:W-:Y:S02]  /*117d0*/  PRMT R4, R7, 0x5410, R4 ;  /* 0x0000541007047816 */ /* 0x000fe40000000004 */
[----:B------:R-:W-:Y:S02]  /*117e0*/  PRMT R5, R5, 0x5410, R6 ;  /* 0x0000541005057816 */ /* 0x000fe40000000006 */
[----:B------:R-:W-:Y:S01]  /*117f0*/  F2FP.BF16.PACK_AB R169, R242, R239 ;  /* 0x000000eff2a9723e */ /* 0x000fe200000010ff */
[--C-:B------:R-:W-:Y:S01]  /*11800*/  HSET2.LE.AND R136, R4, R170.reuse, PT ;  /* 0x000000aa04887233 */ /* 0x100fe20003803000 */
[----:B------:R-:W-:Y:S01]  /*11810*/  PRMT R163, R164, 0x7632, R163 ;  /* 0x00007632a4a37816 */ /* 0x000fe200000000a3 */
[----:B------:R-:W-:Y:S01]  /*11820*/  HSET2.LE.AND R137, R5, R170, PT ;  /* 0x000000aa05897233 */ /* 0x000fe20003803000 */
[----:B------:R-:W-:Y:S01]  /*11830*/  PRMT R168, R169, 0x7632, R168 ;  /* 0x00007632a9a87816 */ /* 0x000fe200000000a8 */
[----:B------:R4:W3:Y:S01]  /*11840*/  LDL.S16 R170, [R1+0x64] ;  /* 0x0000640001aa7983 */ /* 0x0008e20000100600 */
[----:B-1----:R-:W-:Y:S01]  /*11850*/  FADD.FTZ R0, -R2, R102 ;  /* 0x0000006602007221 */ /* 0x002fe20000010100 */
[----:B------:R-:W-:Y:S01]  /*11860*/  PRMT R2, R140, 0x5410, R167 ;  /* 0x000054108c027816 */ /* 0x000fe200000000a7 */
[C---:B---3--:R-:W-:Y:S02]  /*11870*/  FMUL.FTZ R4, R3.reuse, R104 ;  /* 0x0000006803047220 */ /* 0x048fe40000410000 */
[----:B------:R-:W-:Y:S01]  /*11880*/  FMUL.FTZ R0, R0, c[0x0][0x23c] ;  /* 0x00008f0000007a20 */ /* 0x000fe20000410000 */
[----:B------:R-:W-:Y:S01]  /*11890*/  LOP3.LUT R136, R136, R2, RZ, 0xc0, !PT ;  /* 0x0000000288887212 */ /* 0x000fe200078ec0ff */
[C---:B------:R-:W-:Y:S01]  /*118a0*/  FMUL.FTZ R5, R3.reuse, R105 ;  /* 0x0000006903057220 */ /* 0x040fe20000410000 */
[----:B------:R-:W-:Y:S01]  /*118b0*/  PRMT R2, R166, 0x5410, R165 ;  /* 0x00005410a6027816 */ /* 0x000fe200000000a5 */
[----:B------:R-:W-:Y:S02]  /*118c0*/  FMUL.FTZ R8, R3, R108 ;  /* 0x0000006c03087220 */ /* 0x000fe40000410000 */
[----:B------:R-:W1:Y:S01]  /*118d0*/  MUFU.EX2 R0, R0 ;  /* 0x0000000000007308 */ /* 0x000e620000000800 */
[----:B------:R-:W-:Y:S01]  /*118e0*/  LOP3.LUT R137, R137, R2, RZ, 0xc0, !PT ;  /* 0x0000000289897212 */ /* 0x000fe200078ec0ff */
[C---:B------:R-:W-:Y:S01]  /*118f0*/  FMUL.FTZ R9, R3.reuse, R109 ;  /* 0x0000006d03097220 */ /* 0x040fe20000410000 */
[----:B------:R-:W-:Y:S01]  /*11900*/  PRMT R2, R164, 0x5410, R163 ;  /* 0x00005410a4027816 */ /* 0x000fe200000000a3 */
[C---:B------:R-:W-:Y:S02]  /*11910*/  FMUL.FTZ R16, R3.reuse, R116 ;  /* 0x0000007403107220 */ /* 0x040fe40000410000 */
[C---:B------:R-:W-:Y:S01]  /*11920*/  FMUL.FTZ R17, R3.reuse, R117 ;  /* 0x0000007503117220 */ /* 0x040fe20000410000 */
[----:B------:R-:W-:Y:S01]  /*11930*/  LOP3.LUT R138, R138, R2, RZ, 0xc0, !PT ;  /* 0x000000028a8a7212 */ /* 0x000fe200078ec0ff */
[----:B------:R-:W-:Y:S01]  /*11940*/  FMUL.FTZ R24, R3, R124 ;  /* 0x0000007c03187220 */ /* 0x000fe20000410000 */
[----:B------:R-:W-:Y:S01]  /*11950*/  PRMT R2, R169, 0x5410, R168 ;  /* 0x00005410a9027816 */ /* 0x000fe200000000a8 */
[C---:B------:R-:W-:Y:S02]  /*11960*/  FMUL.FTZ R25, R3.reuse, R125 ;  /* 0x0000007d03197220 */ /* 0x040fe40000410000 */
[----:B------:R-:W-:Y:S01]  /*11970*/  FMUL.FTZ R32, R3, R132 ;  /* 0x0000008403207220 */ /* 0x000fe20000410000 */
[----:B------:R-:W-:Y:S01]  /*11980*/  LOP3.LUT R139, R139, R2, RZ, 0xc0, !PT ;  /* 0x000000028b8b7212 */ /* 0x000fe200078ec0ff */
[--C-:B------:R-:W-:Y:S02]  /*11990*/  FFMA.FTZ R2, R143, c[0x0][0x23c], -R141.reuse ;  /* 0x00008f008f027a23 */ /* 0x100fe4000001088d */
[----:B------:R4:W3:Y:S01]  /*119a0*/  LDL.S16 R143, [R1+0x5c] ;  /* 0x00005c00018f7983 */ /* 0x0008e20000100600 */
[C---:B------:R-:W-:Y:S01]  /*119b0*/  FMUL.FTZ R33, R3.reuse, R133 ;  /* 0x0000008503217220 */ /* 0x040fe20000410000 */
[----:B------:R4:W-:Y:S01]  /*119c0*/  MUFU.EX2 R232, R2 ;  /* 0x0000000200e87308 */ /* 0x0009e20000000800 */
[C---:B------:R-:W-:Y:S01]  /*119d0*/  FMUL.FTZ R36, R3.reuse, R36 ;  /* 0x0000002403247220 */ /* 0x040fe20000410000 */
[----:B------:R-:W4:Y:S01]  /*119e0*/  LDC.U8 R133, c[0x0][0x2d8] ;  /* 0x0000b600ff857b82 */ /* 0x000f220000000000 */
[C---:B------:R-:W-:Y:S02]  /*119f0*/  FMUL.FTZ R37, R3.reuse, R37 ;  /* 0x0000002503257220 */ /* 0x040fe40000410000 */
[C---:B------:R-:W-:Y:S02]  /*11a00*/  FMUL.FTZ R40, R3.reuse, R40 ;  /* 0x0000002803287220 */ /* 0x040fe40000410000 */
[C---:B-1----:R-:W-:Y:S02]  /*11a10*/  FMUL.FTZ R6, R0.reuse, R106 ;  /* 0x0000006a00067220 */ /* 0x042fe40000410000 */
[C---:B------:R-:W-:Y:S02]  /*11a20*/  FMUL.FTZ R7, R0.reuse, R107 ;  /* 0x0000006b00077220 */ /* 0x040fe40000410000 */
[C---:B------:R-:W-:Y:S01]  /*11a30*/  FMUL.FTZ R35, R0.reuse, R135 ;  /* 0x0000008700237220 */ /* 0x040fe20000410000 */
[----:B------:R-:W1:Y:S01]  /*11a40*/  LDSM.16.MT88.4 R104, [R179+0xc000] ;  /* 0x00c00000b368783b */ /* 0x000e620000004200 */
[C---:B------:R-:W-:Y:S02]  /*11a50*/  FMUL.FTZ R10, R0.reuse, R110 ;  /* 0x0000006e000a7220 */ /* 0x040fe40000410000 */
[C---:B------:R-:W-:Y:S01]  /*11a60*/  FMUL.FTZ R11, R0.reuse, R111 ;  /* 0x0000006f000b7220 */ /* 0x040fe20000410000 */
[C---:B-----5:R-:W-:Y:S01]  /*11a70*/  HMMA.16816.F32.BF16 R4, R136.reuse, R12, R4 ;  /* 0x0000000c8804723c */ /* 0x060fe20000041804 */
[C---:B------:R-:W-:Y:S02]  /*11a80*/  FMUL.FTZ R19, R0.reuse, R119 ;  /* 0x0000007700137220 */ /* 0x040fe40000410000 */
[C---:B------:R-:W-:Y:S01]  /*11a90*/  FMUL.FTZ R18, R0.reuse, R118 ;  /* 0x0000007600127220 */ /* 0x040fe20000410000 */
[----:B------:R1:W5:Y:S01]  /*11aa0*/  LDL.S16 R135, [R1+0x60] ;  /* 0x0000600001877983 */ /* 0x0003620000100600 */
[----:B------:R-:W-:Y:S02]  /*11ab0*/  FMUL.FTZ R26, R0, R126 ;  /* 0x0000007e001a7220 */ /* 0x000fe40000410000 */
[C---:B------:R-:W-:Y:S01]  /*11ac0*/  FMUL.FTZ R12, R3.reuse, R112 ;  /* 0x00000070030c7220 */ /* 0x040fe20000410000 */
[C---:B------:R-:W-:Y:S01]  /*11ad0*/  HMMA.16816.F32.BF16 R8, R136.reuse, R14, R8 ;  /* 0x0000000e8808723c */ /* 0x040fe20000041808 */
[----:B------:R-:W-:Y:S01]  /*11ae0*/  FMUL.FTZ R13, R3, R113 ;  /* 0x00000071030d7220 */ /* 0x000fe20000410000 */
[----:B------:R-:W1:Y:S02]  /*11af0*/  LDSM.16.MT88.4 R108, [R177+0xe000] ;  /* 0x00e00000b16c783b */ /* 0x000e640000004200 */
[----:B----4-:R-:W-:Y:S02]  /*11b00*/  FFMA.FTZ R2, R152, c[0x0][0x23c], -R141 ;  /* 0x00008f0098027a23 */ /* 0x010fe4000001088d */
[C---:B------:R-:W-:Y:S02]  /*11b10*/  FMUL.FTZ R27, R0.reuse, R127 ;  /* 0x0000007f001b7220 */ /* 0x040fe40000410000 */
[C---:B------:R-:W-:Y:S01]  /*11b20*/  FMUL.FTZ R14, R0.reuse, R114 ;  /* 0x00000072000e7220 */ /* 0x040fe20000410000 */
[----:B------:R4:W4:Y:S03]  /*11b30*/  MUFU.EX2 R231, R2 ;  /* 0x0000000200e77308 */ /* 0x0009260000000800 */
[C---:B------:R-:W-:Y:S02]  /*11b40*/  FMUL.FTZ R15, R0.reuse, R115 ;  /* 0x00000073000f7220 */ /* 0x040fe40000410000 */
[----:B------:R-:W1:Y:S01]  /*11b50*/  LDSM.16.MT88.4 R112, [R178+0xe000] ;  /* 0x00e00000b270783b */ /* 0x000e620000004200 */
[C---:B------:R-:W-:Y:S01]  /*11b60*/  FMUL.FTZ R34, R0.reuse, R134 ;  /* 0x0000008600227220 */ /* 0x040fe20000410000 */
[----:B------:R-:W-:Y:S01]  /*11b70*/  PRMT R134, R133, 0x7054, R133 ;  /* 0x0000705485867816 */ /* 0x000fe20000000085 */
[C---:B------:R-:W-:Y:S02]  /*11b80*/  FMUL.FTZ R38, R0.reuse, R38 ;  /* 0x0000002600267220 */ /* 0x040fe40000410000 */
[C---:B------:R-:W-:Y:S01]  /*11b90*/  HMMA.16816.F32.BF16 R12, R136.reuse, R20, R12 ;  /* 0x00000014880c723c */ /* 0x040fe2000004180c */
[C---:B------:R-:W-:Y:S02]  /*11ba0*/  FMUL.FTZ R39, R0.reuse, R39 ;  /* 0x0000002700277220 */ /* 0x040fe40000410000 */
[C---:B------:R-:W-:Y:S02]  /*11bb0*/  FMUL.FTZ R41, R3.reuse, R41 ;  /* 0x0000002903297220 */ /* 0x040fe40000410000 */
[C---:B------:R-:W-:Y:S02]  /*11bc0*/  FMUL.FTZ R42, R0.reuse, R42 ;  /* 0x0000002a002a7220 */ /* 0x040fe40000410000 */
[C---:B------:R-:W-:Y:S01]  /*11bd0*/  FMUL.FTZ R20, R3.reuse, R120 ;  /* 0x0000007803147220 */ /* 0x040fe20000410000 */
[C---:B------:R-:W-:Y:S01]  /*11be0*/  HMMA.16816.F32.BF16 R16, R136.reuse, R22, R16 ;  /* 0x000000168810723c */ /* 0x040fe20000041810 */
[----:B------:R-:W-:Y:S03]  /*11bf0*/  FMUL.FTZ R21, R3, R121 ;  /* 0x0000007903157220 */ /* 0x000fe60000410000 */
[C---:B------:R-:W-:Y:S02]  /*11c00*/  FMUL.FTZ R43, R0.reuse, R43 ;  /* 0x0000002b002b7220 */ /* 0x040fe40000410000 */
[----:B----4-:R-:W-:Y:S01]  /*11c10*/  FFMA.FTZ R2, R153, c[0x0][0x23c], -R142 ;  /* 0x00008f0099027a23 */ /* 0x010fe2000001088e */
[----:B------:R-:W-:Y:S01]  /*11c20*/  F2FP.BF16.PACK_AB R159, R231, R232 ;  /* 0x000000e8e79f723e */ /* 0x000fe200000010ff */
[C---:B------:R-:W-:Y:S02]  /*11c30*/  FMUL.FTZ R22, R0.reuse, R122 ;  /* 0x0000007a00167220 */ /* 0x040fe40000410000 */
[----:B------:R4:W-:Y:S02]  /*11c40*/  MUFU.EX2 R230, R2 ;  /* 0x0000000200e67308 */ /* 0x0009e40000000800 */
[C---:B------:R-:W-:Y:S01]  /*11c50*/  FMUL.FTZ R23, R0.reuse, R123 ;  /* 0x0000007b00177220 */ /* 0x040fe20000410000 */
[----:B------:R-:W-:Y:S01]  /*11c60*/  PRMT R160, R159, 0x7632, R160 ;  /* 0x000076329fa07816 */ /* 0x000fe200000000a0 */
[C---:B------:R-:W-:Y:S02]  /*11c70*/  FMUL.FTZ R44, R3.reuse, R44 ;  /* 0x0000002c032c7220 */ /* 0x040fe40000410000 */
[C---:B------:R-:W-:Y:S02]  /*11c80*/  FMUL.FTZ R45, R3.reuse, R45 ;  /* 0x0000002d032d7220 */ /* 0x040fe40000410000 */
[C---:B------:R-:W-:Y:S01]  /*11c90*/  FMUL.FTZ R46, R0.reuse, R46 ;  /* 0x0000002e002e7220 */ /* 0x040fe20000410000 */
[C---:B------:R-:W-:Y:S01]  /*11ca0*/  HMMA.16816.F32.BF16 R20, R136.reuse, R28, R20 ;  /* 0x0000001c8814723c */ /* 0x040fe20000041814 */
[C---:B------:R-:W-:Y:S02]  /*11cb0*/  FMUL.FTZ R47, R0.reuse, R47 ;  /* 0x0000002f002f7220 */ /* 0x040fe40000410000 */
[C---:B------:R-:W-:Y:S02]  /*11cc0*/  FMUL.FTZ R48, R3.reuse, R48 ;  /* 0x0000003003307220 */ /* 0x040fe40000410000 */
[C---:B------:R-:W-:Y:S02]  /*11cd0*/  FMUL.FTZ R49, R3.reuse, R49 ;  /* 0x0000003103317220 */ /* 0x040fe40000410000 */
[C---:B------:R-:W-:Y:S01]  /*11ce0*/  FMUL.FTZ R28, R3.reuse, R128 ;  /* 0x00000080031c7220 */ /* 0x040fe20000410000 */
[C---:B------:R-:W-:Y:S01]  /*11cf0*/  HMMA.16816.F32.BF16 R24, R136.reuse, R30, R24 ;  /* 0x0000001e8818723c */ /* 0x040fe20000041818 */
[C---:B------:R-:W-:Y:S03]  /*11d00*/  FMUL.FTZ R29, R3.reuse, R129 ;  /* 0x00000081031d7220 */ /* 0x040fe60000410000 */
[C---:B------:R-:W-:Y:S02]  /*11d10*/  FMUL.FTZ R50, R0.reuse, R50 ;  /* 0x0000003200327220 */ /* 0x040fe40000410000 */
[C---:B------:R-:W-:Y:S02]  /*11d20*/  FMUL.FTZ R51, R0.reuse, R51 ;  /* 0x0000003300337220 */ /* 0x040fe40000410000 */
[C---:B------:R-:W-:Y:S04]  /*11d30*/  FMUL.FTZ R30, R0.reuse, R130 ;  /* 0x00000082001e7220 */ /* 0x040fe80000410000 */
[----:B------:R-:W-:Y:S02]  /*11d40*/  FMUL.FTZ R31, R0, R131 ;  /* 0x00000083001f7220 */ /* 0x000fe40000410000 */
[----:B----4-:R-:W-:Y:S02]  /*11d50*/  FFMA.FTZ R2, R154, c[0x0][0x23c], -R142 ;  /* 0x00008f009a027a23 */ /* 0x010fe4000001088e */
[C---:B------:R-:W-:Y:S02]  /*11d60*/  FMUL.FTZ R52, R3.reuse, R52 ;  /* 0x0000003403347220 */ /* 0x040fe40000410000 */
[----:B------:R-:W4:Y:S01]  /*11d70*/  MUFU.EX2 R229, R2 ;  /* 0x0000000200e57308 */ /* 0x000f220000000800 */
[C---:B-1----:R-:W-:Y:S01]  /*11d80*/  HMMA.16816.F32.BF16 R28, R136.reuse, R104, R28 ;  /* 0x00000068881c723c */ /* 0x042fe2000004181c */
[C---:B------:R-:W-:Y:S02]  /*11d90*/  FMUL.FTZ R53, R3.reuse, R53 ;  /* 0x0000003503357220 */ /* 0x040fe40000410000 */
[C---:B------:R-:W-:Y:S02]  /*11da0*/  FMUL.FTZ R54, R0.reuse, R54 ;  /* 0x0000003600367220 */ /* 0x040fe40000410000 */
[C---:B------:R-:W-:Y:S02]  /*11db0*/  FMUL.FTZ R55, R0.reuse, R55 ;  /* 0x0000003700377220 */ /* 0x040fe40000410000 */
[C---:B------:R-:W-:Y:S01]  /*11dc0*/  FMUL.FTZ R56, R3.reuse, R56 ;  /* 0x0000003803387220 */ /* 0x040fe20000410000 */
[C---:B------:R-:W-:Y:S01]  /*11dd0*/  HMMA.16816.F32.BF16 R32, R136.reuse, R106, R32 ;  /* 0x0000006a8820723c */ /* 0x040fe20000041820 */
[----:B------:R-:W1:Y:S03]  /*11de0*/  LDSM.16.MT88.4 R104, [R180+0xe000] ;  /* 0x00e00000b468783b */ /* 0x000e660000004200 */
[C---:B------:R-:W-:Y:S02]  /*11df0*/  FMUL.FTZ R57, R3.reuse, R57 ;  /* 0x0000003903397220 */ /* 0x040fe40000410000 */
[C---:B------:R-:W-:Y:S02]  /*11e00*/  FMUL.FTZ R58, R0.reuse, R58 ;  /* 0x0000003a003a7220 */ /* 0x040fe40000410000 */
[C---:B------:R-:W-:Y:S01]  /*11e10*/  HMMA.16816.F32.BF16 R36, R136.reuse, R108, R36 ;  /* 0x0000006c8824723c */ /* 0x040fe20000041824 */
[C---:B------:R-:W-:Y:S03]  /*11e20*/  FMUL.FTZ R59, R0.reuse, R59 ;  /* 0x0000003b003b7220 */ /* 0x040fe60000410000 */
[C---:B------:R-:W-:Y:S02]  /*11e30*/  FMUL.FTZ R60, R3.reuse, R60 ;  /* 0x0000003c033c7220 */ /* 0x040fe40000410000 */
[----:B------:R-:W-:Y:S01]  /*11e40*/  FMUL.FTZ R61, R3, R61 ;  /* 0x0000003d033d7220 */ /* 0x000fe20000410000 */
[----:B----4-:R-:W-:Y:S01]  /*11e50*/  F2FP.BF16.PACK_AB R162, R229, R230 ;  /* 0x000000e6e5a2723e */ /* 0x010fe200000010ff */
[C---:B------:R-:W-:Y:S01]  /*11e60*/  HMMA.16816.F32.BF16 R40, R136.reuse, R110, R40 ;  /* 0x0000006e8828723c */ /* 0x040fe20000041828 */
[----:B------:R-:W4:Y:S03]  /*11e70*/  LDSM.16.MT88.4 R108, [R179+0xe000] ;  /* 0x00e00000b36c783b */ /* 0x000f260000004200 */
[----:B------:R-:W-:Y:S01]  /*11e80*/  FMUL.FTZ R62, R0, R62 ;  /* 0x0000003e003e7220 */ /* 0x000fe20000410000 */
[----:B------:R-:W-:Y:S01]  /*11e90*/  PRMT R161, R162, 0x7632, R161 ;  /* 0x00007632a2a17816 */ /* 0x000fe200000000a1 */
[----:B------:R-:W-:Y:S01]  /*11ea0*/  FMUL.FTZ R63, R0, R63 ;  /* 0x0000003f003f7220 */ /* 0x000fe20000410000 */
[----:B------:R-:W-:Y:S01]  /*11eb0*/  LOP3.LUT R2, R247, UR4, RZ, 0x3c, !PT ;  /* 0x00000004f7027c12 */ /* 0x000fe2000f8e3cff */
[C---:B------:R-:W-:Y:S01]  /*11ec0*/  HMMA.16816.F32.BF16 R44, R136.reuse, R112, R44 ;  /* 0x00000070882c723c */ /* 0x040fe2000004182c */
[----:B------:R-:W-:Y:S01]  /*11ed0*/  FMUL.FTZ R64, R3, R64 ;  /* 0x0000004003407220 */ /* 0x000fe20000410000 */
[----:B------:R-:W-:Y:S02]  /*11ee0*/  UIADD3 UR4, UR23, 0x646e171e, URZ ;  /* 0x646e171e17047890 */ /* 0x000fe4000fffe03f */
[----:B------:R-:W-:Y:S04]  /*11ef0*/  IMAD.WIDE.U32 R120, R2, -0x326172a9, RZ ;  /* 0xcd9e8d5702787825 */ /* 0x000fe800078e00ff */
[C---:B------:R-:W-:Y:S01]  /*11f00*/  HMMA.16816.F32.BF16 R48, R136.reuse, R114, R48 ;  /* 0x000000728830723c */ /* 0x040fe20000041830 */
[----:B------:R-:W4:Y:S03]  /*11f10*/  LDSM.16.MT88.4 R112, [R177+0x10000] ;  /* 0x01000000b170783b */ /* 0x000f260000004200 */
[----:B------:R-:W-:Y:S01]  /*11f20*/  LOP3.LUT R122, R121, UR30, R214, 0x96, !PT ;  /* 0x0000001e797a7c12 */ /* 0x000fe2000f8e96d6 */
[----:B------:R-:W-:Y:S01]  /*11f30*/  FMUL.FTZ R65, R3, R65 ;  /* 0x0000004103417220 */ /* 0x000fe20000410000 */
[----:B------:R-:W-:Y:S01]  /*11f40*/  LOP3.LUT R123, R173, UR25, R120, 0x96, !PT ;  /* 0x00000019ad7b7c12 */ /* 0x000fe2000f8e9678 */
[C---:B------:R-:W-:Y:S01]  /*11f50*/  FMUL.FTZ R66, R0.reuse, R66 ;  /* 0x0000004200427220 */ /* 0x040fe20000410000 */
[----:B------:R-:W-:Y:S01]  /*11f60*/  UMOV UR25, UR8 ;  /* 0x0000000800197c82 */ /* 0x000fe20008000000 */
[C---:B-1----:R-:W-:Y:S01]  /*11f70*/  HMMA.16816.F32.BF16 R52, R136.reuse, R104, R52 ;  /* 0x000000688834723c */ /* 0x042fe20000041834 */
[----:B------:R1:W2:Y:S02]  /*11f80*/  LDL.S16 R214, [R1+0xc] ;  /* 0x00000c0001d67983 */ /* 0x0002a40000100600 */
[C---:B------:R-:W-:Y:S02]  /*11f90*/  FMUL.FTZ R67, R0.reuse, R67 ;  /* 0x0000004300437220 */ /* 0x040fe40000410000 */
[C---:B------:R-:W-:Y:S02]  /*11fa0*/  FMUL.FTZ R68, R3.reuse, R68 ;  /* 0x0000004403447220 */ /* 0x040fe40000410000 */
[C---:B------:R-:W-:Y:S01]  /*11fb0*/  FMUL.FTZ R69, R3.reuse, R69 ;  /* 0x0000004503457220 */ /* 0x040fe20000410000 */
[C---:B------:R-:W-:Y:S01]  /*11fc0*/  HMMA.16816.F32.BF16 R56, R136.reuse, R106, R56 ;  /* 0x0000006a8838723c */ /* 0x040fe20000041838 */
[----:B------:R-:W1:Y:S03]  /*11fd0*/  LDSM.16.MT88.4 R104, [R178+0x10000] ;  /* 0x01000000b268783b */ /* 0x000e660000004200 */
[C---:B------:R-:W-:Y:S02]  /*11fe0*/  FMUL.FTZ R70, R0.reuse, R70 ;  /* 0x0000004600467220 */ /* 0x040fe40000410000 */
[C---:B------:R-:W-:Y:S02]  /*11ff0*/  FMUL.FTZ R71, R0.reuse, R71 ;  /* 0x0000004700477220 */ /* 0x040fe40000410000 */
[C---:B----4-:R-:W-:Y:S01]  /*12000*/  HMMA.16816.F32.BF16 R60, R136.reuse, R108, R60 ;  /* 0x0000006c883c723c */ /* 0x050fe2000004183c */
[C---:B------:R-:W-:Y:S03]  /*12010*/  FMUL.FTZ R72, R3.reuse, R72 ;  /* 0x0000004803487220 */ /* 0x040fe60000410000 */
[----:B------:R-:W-:Y:S02]  /*12020*/  FMUL.FTZ R73, R3, R73 ;  /* 0x0000004903497220 */ /* 0x000fe40000410000 */
[C---:B------:R-:W-:Y:S02]  /*12030*/  FMUL.FTZ R74, R0.reuse, R74 ;  /* 0x0000004a004a7220 */ /* 0x040fe40000410000 */
[C---:B------:R-:W-:Y:S01]  /*12040*/  HMMA.16816.F32.BF16 R64, R136.reuse, R110, R64 ;  /* 0x0000006e8840723c */ /* 0x040fe20000041840 */
[----:B------:R-:W4:Y:S03]  /*12050*/  LDSM.16.MT88.4 R108, [R180+0x10000] ;  /* 0x01000000b46c783b */ /* 0x000f260000004200 */
[C---:B------:R-:W-:Y:S02]  /*12060*/  FMUL.FTZ R75, R0.reuse, R75 ;  /* 0x0000004b004b7220 */ /* 0x040fe40000410000 */
[--C-:B------:R-:W-:Y:S02]  /*12070*/  FFMA.FTZ R102, R155, c[0x0][0x23c], -R141.reuse ;  /* 0x00008f009b667a23 */ /* 0x100fe4000001088d */
[C---:B------:R-:W-:Y:S01]  /*12080*/  HMMA.16816.F32.BF16 R68, R136.reuse, R112, R68 ;  /* 0x000000708844723c */ /* 0x040fe20000041844 */
[C---:B------:R-:W-:Y:S01]  /*12090*/  FMUL.FTZ R76, R3.reuse, R76 ;  /* 0x0000004c034c7220 */ /* 0x040fe20000410000 */
[----:B------:R4:W-:Y:S02]  /*120a0*/  MUFU.EX2 R228, R102 ;  /* 0x0000006600e47308 */ /* 0x0009e40000000800 */
[C---:B------:R-:W-:Y:S02]  /*120b0*/  FMUL.FTZ R77, R3.reuse, R77 ;  /* 0x0000004d034d7220 */ /* 0x040fe40000410000 */
[C---:B------:R-:W-:Y:S02]  /*120c0*/  FMUL.FTZ R78, R0.reuse, R78 ;  /* 0x0000004e004e7220 */ /* 0x040fe40000410000 */
[C---:B------:R-:W-:Y:S01]  /*120d0*/  HMMA.16816.F32.BF16 R72, R136.reuse, R114, R72 ;  /* 0x000000728848723c */ /* 0x040fe20000041848 */
[C---:B------:R-:W-:Y:S03]  /*120e0*/  FMUL.FTZ R79, R0.reuse, R79 ;  /* 0x0000004f004f7220 */ /* 0x040fe60000410000 */
[C---:B------:R-:W-:Y:S02]  /*120f0*/  FMUL.FTZ R80, R3.reuse, R80 ;  /* 0x0000005003507220 */ /* 0x040fe40000410000 */
[----:B------:R-:W-:Y:S02]  /*12100*/  FMUL.FTZ R81, R3, R81 ;  /* 0x0000005103517220 */ /* 0x000fe40000410000 */
[----:B------:R-:W-:Y:S01]  /*12110*/  FFMA.FTZ R115, R157, c[0x0][0x23c], -R142 ;  /* 0x00008f009d737a23 */ /* 0x000fe2000001088e */
[C---:B-1----:R-:W-:Y:S03]  /*12120*/  HMMA.16816.F32.BF16 R76, R136.reuse, R104, R76 ;  /* 0x00000068884c723c */ /* 0x042fe6000004184c */
[----:B------:R1:W-:Y:S01]  /*12130*/  MUFU.EX2 R226, R115 ;  /* 0x0000007300e27308 */ /* 0x0003e20000000800 */
[C---:B------:R-:W-:Y:S02]  /*12140*/  FMUL.FTZ R82, R0.reuse, R82 ;  /* 0x0000005200527220 */ /* 0x040fe40000410000 */
[----:B------:R-:W-:Y:S02]  /*12150*/  FMUL.FTZ R83, R0, R83 ;  /* 0x0000005300537220 */ /* 0x000fe40000410000 */
[----:B------:R-:W-:Y:S01]  /*12160*/  FFMA.FTZ R104, R156, c[0x0][0x23c], -R141 ;  /* 0x00008f009c687a23 */ /* 0x000fe2000001088d */
[----:B----4-:R-:W-:Y:S03]  /*12170*/  LOP3.LUT R102, R147, UR20, R148, 0x96, !PT ;  /* 0x0000001493667c12 */ /* 0x010fe6000f8e9694 */
[C---:B------:R-:W-:Y:S01]  /*12180*/  FMUL.FTZ R84, R3.reuse, R84 ;  /* 0x0000005403547220 */ /* 0x040fe20000410000 */
[----:B------:R4:W4:Y:S01]  /*12190*/  MUFU.EX2 R227, R104 ;  /* 0x0000006800e37308 */ /* 0x0009220000000800 */
[----:B------:R-:W-:Y:S01]  /*121a0*/  IMAD.WIDE.U32 R102, R102, -0x2daee0ad, RZ ;  /* 0xd2511f5366667825 */ /* 0x000fe200078e00ff */
[C---:B------:R-:W-:Y:S03]  /*121b0*/  HMMA.16816.F32.BF16 R80, R136.reuse, R106, R80 ;  /* 0x0000006a8850723c */ /* 0x040fe60000041850 */
[C---:B------:R-:W-:Y:S01]  /*121c0*/  FMUL.FTZ R85, R3.reuse, R85 ;  /* 0x0000005503557220 */ /* 0x040fe20000410000 */
[----:B------:R-:W-:Y:S01]  /*121d0*/  LOP3.LUT R112, R102, 0xffff, RZ, 0xc0, !PT ;  /* 0x0000ffff66707812 */ /* 0x000fe200078ec0ff */
[----:B------:R-:W-:Y:S01]  /*121e0*/  FMUL.FTZ R86, R0, R86 ;  /* 0x0000005600567220 */ /* 0x000fe20000410000 */
[----:B------:R-:W-:Y:S01]  /*121f0*/  LOP3.LUT R118, R102, 0xff, RZ, 0xc0, !PT ;  /* 0x000000ff66767812 */ /* 0x000fe200078ec0ff */
[----:B------:R-:W-:Y:S01]  /*12200*/  FMUL.FTZ R87, R0, R87 ;  /* 0x0000005700577220 */ /* 0x000fe20000410000 */
[----:B------:R-:W-:Y:S01]  /*12210*/  SHF.R.U32.HI R117, RZ, 0x18, R102 ;  /* 0x00000018ff757819 */ /* 0x000fe20000011666 */
[----:B------:R-:W-:Y:S03]  /*12220*/  FMUL.FTZ R88, R3, R88 ;  /* 0x0000005803587220 */ /* 0x000fe60000410000 */
[----:B-1----:R-:W-:Y:S01]  /*12230*/  SHF.R.U32.HI R115, RZ, 0x8, R112 ;  /* 0x00000008ff737819 */ /* 0x002fe20000011670 */
[----:B------:R-:W-:Y:S01]  /*12240*/  FFMA.FTZ R112, R158, c[0x0][0x23c], -R142 ;  /* 0x00008f009e707a23 */ /* 0x000fe2000001088e */
[C---:B------:R-:W-:Y:S01]  /*12250*/  HMMA.16816.F32.BF16 R84, R136.reuse, R108, R84 ;  /* 0x0000006c8854723c */ /* 0x040fe20000041854 */
[----:B------:R-:W-:Y:S01]  /*12260*/  LOP3.LUT R2, R103, UR4, R150, 0x96, !PT ;  /* 0x0000000467027c12 */ /* 0x000fe2000f8e9696 */
[C---:B------:R-:W-:Y:S01]  /*12270*/  FMUL.FTZ R89, R3.reuse, R89 ;  /* 0x0000005903597220 */ /* 0x040fe20000410000 */
[----:B------:R1:W1:Y:S01]  /*12280*/  MUFU.EX2 R225, R112 ;  /* 0x0000007000e17308 */ /* 0x0002620000000800 */
[----:B------:R-:W-:Y:S01]  /*12290*/  PRMT R120, R118, 0x5410, R115 ;  /* 0x0000541076787816 */ /* 0x000fe20000000073 */
[C---:B------:R-:W-:Y:S01]  /*122a0*/  FMUL.FTZ R90, R0.reuse, R90 ;  /* 0x0000005a005a7220 */ /* 0x040fe20000410000 */
[----:B------:R-:W-:Y:S01]  /*122b0*/  SHF.R.U32.HI R114, RZ, 0x10, R102 ;  /* 0x00000010ff727819 */ /* 0x000fe20000011666 */
[----:B------:R-:W-:Y:S01]  /*122c0*/  FMUL.FTZ R91, R0, R91 ;  /* 0x0000005b005b7220 */ /* 0x000fe20000410000 */
[----:B----4-:R-:W4:Y:S01]  /*122d0*/  LDSM.16.MT88.4 R104, [R179+0x10000] ;  /* 0x01000000b368783b */ /* 0x010f220000004200 */
[----:B------:R-:W-:Y:S03]  /*122e0*/  LOP3.LUT R113, R2, 0xffff, RZ, 0xc0, !PT ;  /* 0x0000ffff02717812 */ /* 0x000fe600078ec0ff */
[----:B------:R-:W-:Y:S01]  /*122f0*/  LOP3.LUT R114, R114, 0xff, RZ, 0xc0, !PT ;  /* 0x000000ff72727812 */ /* 0x000fe200078ec0ff */
[C---:B------:R-:W-:Y:S01]  /*12300*/  FMUL.FTZ R92, R3.reuse, R92 ;  /* 0x0000005c035c7220 */ /* 0x040fe20000410000 */
[----:B------:R-:W-:Y:S01]  /*12310*/  SHF.R.U32.HI R113, RZ, 0x8, R113 ;  /* 0x00000008ff717819 */ /* 0x000fe20000011671 */
[C---:B------:R-:W-:Y:S01]  /*12320*/  HMMA.16816.F32.BF16 R88, R136.reuse, R110, R88 ;  /* 0x0000006e8858723c */ /* 0x040fe20000041858 */
[----:B------:R-:W-:Y:S01]  /*12330*/  LOP3.LUT R116, R2, 0xff, RZ, 0xc0, !PT ;  /* 0x000000ff02747812 */ /* 0x000fe200078ec0ff */
[----:B------:R-:W-:Y:S01]  /*12340*/  FMUL.FTZ R93, R3, R93 ;  /* 0x0000005d035d7220 */ /* 0x000fe20000410000 */
[----:B------:R-:W-:Y:S01]  /*12350*/  PRMT R121, R114, 0x5410, R117 ;  /* 0x0000541072797816 */ /* 0x000fe20000000075 */
[----:B------:R-:W-:Y:S01]  /*12360*/  FMUL.FTZ R94, R0, R94 ;  /* 0x0000005e005e7220 */ /* 0x000fe20000410000 */
[----:B------:R-:W-:Y:S01]  /*12370*/  PRMT R116, R116, 0x5410, R113 ;  /* 0x0000541074747816 */ /* 0x000fe20000000071 */
[----:B------:R-:W-:Y:S01]  /*12380*/  FMUL.FTZ R95, R0, R95 ;  /* 0x0000005f005f7220 */ /* 0x000fe20000410000 */
[--C-:B------:R-:W-:Y:S01]  /*12390*/  SHF.R.U32.HI R108, RZ, 0x18, R2.reuse ;  /* 0x00000018ff6c7819 */ /* 0x100fe20000011602 */
[--C-:B------:R-:W-:Y:S01]  /*123a0*/  HSET2.LE.AND R110, R120, R134.reuse, PT ;  /* 0x00000086786e7233 */ /* 0x100fe20003803000 */
[----:B------:R-:W-:Y:S03]  /*123b0*/  F2FP.BF16.PACK_AB R156, R227, R228 ;  /* 0x000000e4e39c723e */ /* 0x000fe600000010ff */
[----:B-1----:R-:W-:Y:S01]  /*123c0*/  SHF.R.U32.HI R112, RZ, 0x10, R2 ;  /* 0x00000010ff707819 */ /* 0x002fe20000011602 */
[----:B------:R-:W-:Y:S01]  /*123d0*/  FMUL.FTZ R96, R3, R96 ;  /* 0x0000006003607220 */ /* 0x000fe20000410000 */
[----:B------:R-:W-:Y:S01]  /*123e0*/  F2FP.BF16.PACK_AB R158, R225, R226 ;  /* 0x000000e2e19e723e */ /* 0x000fe200000010ff */
[----:B------:R-:W-:Y:S01]  /*123f0*/  FMUL.FTZ R97, R3, R97 ;  /* 0x0000006103617220 */ /* 0x000fe20000410000 */
[----:B------:R-:W-:Y:S01]  /*12400*/  LOP3.LUT R2, R112, 0xff, RZ, 0xc0, !PT ;  /* 0x000000ff70027812 */ /* 0x000fe200078ec0ff */
[--C-:B------:R-:W-:Y:S01]  /*12410*/  HSET2.LE.AND R111, R121, R134.reuse, PT ;  /* 0x00000086796f7233 */ /* 0x100fe20003803000 */
[----:B------:R-:W1:Y:S01]  /*12420*/  LDSM.16.MT88.4 R112, [R177+0xc800] ;  /* 0x00c80000b170783b */ /* 0x000e620000004200 */
[----:B------:R-:W-:Y:S01]  /*12430*/  PRMT R155, R156, 0x7632, R155 ;  /* 0x000076329c9b7816 */ /* 0x000fe2000000009b */
[----:B------:R-:W-:Y:S01]  /*12440*/  FMUL.FTZ R98, R0, R98 ;  /* 0x0000006200627220 */ /* 0x000fe20000410000 */
[----:B------:R-:W-:Y:S01]  /*12450*/  PRMT R109, R2, 0x5410, R108 ;  /* 0x00005410026d7816 */ /* 0x000fe2000000006c */
[--C-:B------:R-:W-:Y:S01]  /*12460*/  HSET2.LE.AND R108, R116, R134.reuse, PT ;  /* 0x00000086746c7233 */ /* 0x100fe20003803000 */
[----:B------:R-:W-:Y:S01]  /*12470*/  PRMT R2, R159, 0x5410, R160 ;  /* 0x000054109f027816 */ /* 0x000fe200000000a0 */
[----:B------:R-:W-:Y:S01]  /*12480*/  FMUL.FTZ R99, R0, R99 ;  /* 0x0000006300637220 */ /* 0x000fe20000410000 */
[----:B------:R-:W-:Y:S01]  /*12490*/  PRMT R157, R158, 0x7632, R157 ;  /* 0x000076329e9d7816 */ /* 0x000fe2000000009d */
[----:B------:R-:W3:Y:S01]  /*124a0*/  LDSM.16.MT88.4 R116, [R178+0xc800] ;  /* 0x00c80000b274783b */ /* 0x000ee20000004200 */
[----:B------:R-:W-:Y:S01]  /*124b0*/  HSET2.LE.AND R109, R109, R134, PT ;  /* 0x000000866d6d7233 */ /* 0x000fe20003803000 */
[----:B------:R-:W-:Y:S02]  /*124c0*/  LOP3.LUT R108, R108, R2, RZ, 0xc0, !PT ;  /* 0x000000026c6c7212 */ /* 0x000fe400078ec0ff */
[----:B------:R-:W-:Y:S01]  /*124d0*/  PRMT R2, R162, 0x5410, R161 ;  /* 0x00005410a2027816 */ /* 0x000fe200000000a1 */
[C---:B----4-:R-:W-:Y:S03]  /*124e0*/  HMMA.16816.F32.BF16 R92, R136.reuse, R104, R92 ;  /* 0x00000068885c723c */ /* 0x050fe6000004185c */
[----:B------:R-:W-:Y:S02]  /*124f0*/  LOP3.LUT R109, R109, R2, RZ, 0xc0, !PT ;  /* 0x000000026d6d7212 */ /* 0x000fe400078ec0ff */
[----:B------:R-:W-:Y:S04]  /*12500*/  PRMT R2, R156, 0x5410, R155 ;  /* 0x000054109c027816 */ /* 0x000fe8000000009b */
[----:B------:R-:W-:Y:S01]  /*12510*/  LOP3.LUT R110, R110, R2, RZ, 0xc0, !PT ;  /* 0x000000026e6e7212 */ /* 0x000fe200078ec0ff */
[----:B------:R-:W-:Y:S02]  /*12520*/  HMMA.16816.F32.BF16 R96, R136, R106, R96 ;  /* 0x0000006a8860723c */ /* 0x000fe40000041860 */
[----:B------:R-:W-:Y:S01]  /*12530*/  PRMT R2, R158, 0x5410, R157 ;  /* 0x000054109e027816 */ /* 0x000fe2000000009d */
[----:B------:R-:W-:Y:S03]  /*12540*/  IMAD.WIDE.U32 R104, R122, -0x2daee0ad, RZ ;  /* 0xd2511f537a687825 */ /* 0x000fe600078e00ff */
[----:B------:R-:W-:Y:S02]  /*12550*/  LOP3.LUT R111, R111, R2, RZ, 0xc0, !PT ;  /* 0x000000026f6f7212 */ /* 0x000fe400078ec0ff */
[----:B------:R-:W-:Y:S01]  /*12560*/  LOP3.LUT R2, R145, UR28, R146, 0x96, !PT ;  /* 0x0000001c91027c12 */ /* 0x000fe2000f8e9692 */
[----:B------:R-:W-:Y:S03]  /*12570*/  IMAD.WIDE.U32 R122, R123, -0x2daee0ad, RZ ;  /* 0xd2511f537b7a7825 */ /* 0x000fe600078e00ff */
[----:B------:R-:W-:Y:S02]  /*12580*/  LOP3.LUT R120, R105, UR31, R244, 0x96, !PT ;  /* 0x0000001f69787c12 */ /* 0x000fe4000f8e96f4 */
[----:B------:R-:W-:Y:S03]  /*12590*/  LOP3.LUT R124, R123, UR27, R104, 0x96, !PT ;  /* 0x0000001b7b7c7c12 */ /* 0x000fe6000f8e9668 */
[----:B------:R-:W-:Y:S01]  /*125a0*/  IMAD.WIDE.U32 R120, R120, -0x326172a9, RZ ;  /* 0xcd9e8d5778787825 */ /* 0x000fe200078e00ff */
[----:B------:R-:W4:Y:S01]  /*125b0*/  LDSM.16.MT88.4 R104, [R180+0xc800] ;  /* 0x00c80000b468783b */ /* 0x000f220000004200 */
[C---:B-1----:R-:W-:Y:S02]  /*125c0*/  HMMA.16816.F32.BF16 R4, R108.reuse, R112, R4 ;  /* 0x000000706c04723c */ /* 0x042fe40000041804 */
[----:B------:R-:W-:Y:S01]  /*125d0*/  IMAD.WIDE.U32 R124, R124, -0x326172a9, RZ ;  /* 0xcd9e8d577c7c7825 */ /* 0x000fe200078e00ff */
[----:B------:R-:W-:Y:S02]  /*125e0*/  LOP3.LUT R121, R121, UR29, R172, 0x96, !PT ;  /* 0x0000001d79797c12 */ /* 0x000fe4000f8e96ac */
[----:B------:R-:W-:Y:S02]  /*125f0*/  IADD3 R172, P0, R174, UR24, RZ ;  /* 0x00000018aeac7c10 */ /* 0x000fe4000ff1e0ff */
[----:B------:R-:W-:Y:S01]  /*12600*/  LOP3.LUT R123, R125, UR26, R120, 0x96, !PT ;  /* 0x0000001a7d7b7c12 */ /* 0x000fe2000f8e9678 */
[----:B------:R-:W-:Y:S01]  /*12610*/  IMAD.WIDE.U32 R120, R121, -0x2daee0ad, RZ ;  /* 0xd2511f5379787825 */ /* 0x000fe200078e00ff */
[C---:B------:R-:W-:Y:S01]  /*12620*/  LOP3.LUT R112, R2.reuse, 0xffff, RZ, 0xc0, !PT ;  /* 0x0000ffff02707812 */ /* 0x040fe200078ec0ff */
[C---:B------:R-:W-:Y:S02]  /*12630*/  HMMA.16816.F32.BF16 R8, R108.reuse, R114, R8 ;  /* 0x000000726c08723c */ /* 0x040fe40000041808 */
[----:B------:R-:W-:Y:S01]  /*12640*/  LOP3.LUT R113, R2, 0xff, RZ, 0xc0, !PT ;  /* 0x000000ff02717812 */ /* 0x000fe200078ec0ff */
[----:B------:R-:W-:Y:S01]  /*12650*/  IMAD.WIDE.U32 R130, R123, -0x2daee0ad, RZ ;  /* 0xd2511f537b827825 */ /* 0x000fe200078e00ff */
[----:B------:R-:W-:Y:S02]  /*12660*/  SHF.R.U32.HI R112, RZ, 0x8, R112 ;  /* 0x00000008ff707819 */ /* 0x000fe40000011670 */
[C---:B------:R-:W-:Y:S02]  /*12670*/  ISETP.GE.U32.AND P6, PT, R133.reuse, R113, PT ;  /* 0x000000718500720c */ /* 0x040fe40003fc6070 */
[C---:B---3--:R-:W-:Y:S01]  /*12680*/  HMMA.16816.F32.BF16 R12, R108.reuse, R116, R12 ;  /* 0x000000746c0c723c */ /* 0x048fe2000004180c */
[----:B------:R-:W-:Y:S03]  /*12690*/  LOP3.LUT R112, R112, 0xffff, RZ, 0xc0, !PT ;  /* 0x0000ffff70707812 */ /* 0x000fe600078ec0ff */
[--C-:B------:R-:W-:Y:S02]  /*126a0*/  SHF.R.U32.HI R113, RZ, 0x10, R2.reuse ;  /* 0x00000010ff717819 */ /* 0x100fe40000011602 */
[----:B------:R-:W-:Y:S02]  /*126b0*/  ISETP.GE.U32.AND P5, PT, R133, R112, PT ;  /* 0x000000708500720c */ /* 0x000fe40003fa6070 */
[----:B------:R-:W-:Y:S01]  /*126c0*/  SHF.R.U32.HI R2, RZ, 0x18, R2 ;  /* 0x00000018ff027819 */ /* 0x000fe20000011602 */
[C---:B------:R-:W-:Y:S03]  /*126d0*/  HMMA.16816.F32.BF16 R16, R108.reuse, R118, R16 ;  /* 0x000000766c10723c */ /* 0x040fe60000041810 */
[----:B------:R-:W-:Y:S01]  /*126e0*/  @!P6 HFMA2.BF16_V2 R143, -RZ.H0_H0, RZ.H0_H0, -R140.H0_H0 ;  /* 0x200000ffff8fe231 */ /* 0x000fe2000034098c */
[----:B------:R-:W-:Y:S02]  /*126f0*/  IADD3.X R173, R175, UR21, RZ, P0, !PT ;  /* 0x00000015afad7c10 */ /* 0x000fe400087fe4ff */
[----:B------:R-:W-:Y:S02]  /*12700*/  ISETP.GE.U32.AND P0, PT, R133, R2, PT ;  /* 0x000000028500720c */ /* 0x000fe40003f06070 */
[----:B------:R1:W-:Y:S01]  /*12710*/  @!P6 STL.S16 [R1+0x5c], R143 ;  /* 0x00005c8f0100e387 */ /* 0x0003e20000100600 */
[----:B------:R-:W-:Y:S03]  /*12720*/  PRMT R123, R143, 0x7610, R123 ;  /* 0x000076108f7b7816 */ /* 0x000fe6000000007b */
[----:B-----5:R-:W-:Y:S01]  /*12730*/  @!P5 HFMA2.BF16_V2 R135, -RZ.H0_H0, RZ.H0_H0, -R167.H0_H0 ;  /* 0x200000ffff87d231 */ /* 0x020fe200003409a7 */
[----:B------:R-:W-:Y:S01]  /*12740*/  LOP3.LUT R116, R144, 0xff, RZ, 0xc0, !PT ;  /* 0x000000ff90747812 */ /* 0x000fe200078ec0ff */
[C---:B----4-:R-:W-:Y:S01]  /*12750*/  HMMA.16816.F32.BF16 R20, R108.reuse, R104, R20 ;  /* 0x000000686c14723c */ /* 0x050fe20000041814 */
[----:B------:R-:W-:Y:S02]  /*12760*/  @!P6 PRMT R140, R123, 0x5410, RZ ;  /* 0x000054107b8ce816 */ /* 0x000fe400000000ff */
[----:B------:R3:W-:Y:S01]  /*12770*/  @!P5 STL.S16 [R1+0x60], R135 ;  /* 0x000060870100d387 */ /* 0x0007e20000100600 */
[----:B------:R-:W-:Y:S01]  /*12780*/  PRMT R2, R135, 0x7610, R2 ;  /* 0x0000761087027816 */ /* 0x000fe20000000002 */
[----:B------:R-:W-:Y:S01]  /*12790*/  @!P0 HFMA2.BF16_V2 R215, -RZ.H0_H0, RZ.H0_H0, -R165.H0_H0 ;  /* 0x200000ffffd78231 */ /* 0x000fe200003409a5 */
[----:B------:R-:W-:Y:S01]  /*127a0*/  ISETP.GE.U32.AND P6, PT, R133, R116, PT ;  /* 0x000000748500720c */ /* 0x000fe20003fc6070 */
[----:B------:R-:W-:Y:S01]  /*127b0*/  STG.E.U16 [R174.64], R140 ;  /* 0x0000008cae007986 */ /* 0x000fe2000c101512 */
[----:B------:R-:W-:Y:S01]  /*127c0*/  @!P5 PRMT R167, R2, 0x5410, RZ ;  /* 0x0000541002a7d816 */ /* 0x000fe200000000ff */
[C---:B------:R-:W-:Y:S02]  /*127d0*/  HMMA.16816.F32.BF16 R24, R108.reuse, R106, R24 ;  /* 0x0000006a6c18723c */ /* 0x040fe40000041818 */
[----:B------:R-:W-:Y:S01]  /*127e0*/  LDSM.16.MT88.4 R116, [R177+0xe800] ;  /* 0x00e80000b174783b */ /* 0x000fe20000004200 */
[----:B------:R-:W-:Y:S02]  /*127f0*/  PRMT R105, R215, 0x7610, R105 ;  /* 0x00007610d7697816 */ /* 0x000fe40000000069 */
[----:B------:R-:W-:Y:S02]  /*12800*/  LOP3.LUT R122, R121, UR5, R122, 0x96, !PT ;  /* 0x00000005797a7c12 */ /* 0x000fe4000f8e967a */
[----:B------:R-:W-:Y:S02]  /*12810*/  LOP3.LUT R121, R113, 0xff, RZ, 0xc0, !PT ;  /* 0x000000ff71797812 */ /* 0x000fe400078ec0ff */
[----:B------:R-:W-:Y:S01]  /*12820*/  @!P0 PRMT R165, R105, 0x5410, RZ ;  /* 0x0000541069a58816 */ /* 0x000fe200000000ff */
[----:B-1----:R1:W4:Y:S01]  /*12830*/  LDL.S16 R143, [R1+0x54] ;  /* 0x00005400018f7983 */ /* 0x0023220000100600 */
[----:B------:R-:W-:Y:S01]  /*12840*/  ISETP.GE.U32.AND P1, PT, R133, R121, PT ;  /* 0x000000798500720c */ /* 0x000fe20003f26070 */
[----:B------:R-:W-:Y:S01]  /*12850*/  IMAD.WIDE.U32 R122, R122, -0x326172a9, RZ ;  /* 0xcd9e8d577a7a7825 */ /* 0x000fe200078e00ff */
[----:B------:R-:W-:Y:S01]  /*12860*/  LOP3.LUT R125, R131, UR16, R120, 0x96, !PT ;  /* 0x00000010837d7c12 */ /* 0x000fe2000f8e9678 */
[----:B------:R-:W5:Y:S01]  /*12870*/  LDSM.16.MT88.4 R112, [R179+0xc800] ;  /* 0x00c80000b370783b */ /* 0x000f620000004200 */
[--C-:B------:R-:W-:Y:S02]  /*12880*/  SHF.R.U32.HI R121, RZ, 0x18, R144.reuse ;  /* 0x00000018ff797819 */ /* 0x100fe40000011690 */
[----:B------:R-:W-:Y:S02]  /*12890*/  LOP3.LUT R120, R144, 0xffff, RZ, 0xc0, !PT ;  /* 0x0000ffff90787812 */ /* 0x000fe400078ec0ff */
[----:B------:R-:W-:Y:S02]  /*128a0*/  ISETP.GE.U32.AND P5, PT, R133, R121, PT ;  /* 0x000000798500720c */ /* 0x000fe40003fa6070 */
[----:B------:R-:W-:Y:S01]  /*128b0*/  SHF.R.U32.HI R144, RZ, 0x10, R144 ;  /* 0x00000010ff907819 */ /* 0x000fe20000011690 */
[----:B---3--:R1:W3:Y:S01]  /*128c0*/  LDL.S16 R135, [R1+0x50] ;  /* 0x0000500001877983 */ /* 0x0082e20000100600 */
[--C-:B------:R-:W-:Y:S01]  /*128d0*/  SHF.R.U32.HI R2, RZ, 0x8, R120.reuse ;  /* 0x00000008ff027819 */ /* 0x100fe20000011678 */
[----:B------:R-:W-:Y:S02]  /*128e0*/  @!P1 HFMA2.BF16_V2 R170, -RZ.H0_H0, RZ.H0_H0, -R166.H0_H0 ;  /* 0x200000ffffaa9231 */ /* 0x000fe400003409a6 */
[----:B------:R-:W-:Y:S01]  /*128f0*/  STG.E.U16 [R174.64+0x2], R167 ;  /* 0x000002a7ae007986 */ /* 0x000fe2000c101512 */
[----:B------:R-:W-:Y:S02]  /*12900*/  LOP3.LUT R104, R2, 0xffff, RZ, 0xc0, !PT ;  /* 0x0000ffff02687812 */ /* 0x000fe400078ec0ff */
[----:B------:R-:W-:Y:S01]  /*12910*/  PRMT R120, R170, 0x7610, R120 ;  /* 0x00007610aa787816 */ /* 0x000fe20000000078 */
[----:B------:R1:W-:Y:S01]  /*12920*/  @!P1 STL.S16 [R1+0x64], R170 ;  /* 0x000064aa01009387 */ /* 0x0003e20000100600 */
[----:B------:R-:W-:Y:S02]  /*12930*/  LOP3.LUT R2, R103, UR4, R150, 0x96, !PT ;  /* 0x0000000467027c12 */ /* 0x000fe4000f8e9696 */
[----:B------:R-:W-:Y:S01]  /*12940*/  @!P1 PRMT R166, R120, 0x5410, RZ ;  /* 0x0000541078a69816 */ /* 0x000fe200000000ff */
[----:B------:R-:W-:Y:S01]  /*12950*/  STG.E.U16 [R172.64+0x2], R165 ;  /* 0x000002a5ac007986 */ /* 0x000fe2000c101512 */
[----:B------:R-:W-:Y:S01]  /*12960*/  ISETP.GE.U32.AND P1, PT, R133, R104, PT ;  /* 0x000000688500720c */ /* 0x000fe20003f26070 */
[----:B------:R-:W-:Y:S01]  /*12970*/  IMAD.WIDE.U32 R120, R125, -0x326172a9, RZ ;  /* 0xcd9e8d577d787825 */ /* 0x000fe200078e00ff */
[----:B------:R-:W-:Y:S01]  /*12980*/  LOP3.LUT R104, R144, 0xff, RZ, 0xc0, !PT ;  /* 0x000000ff90687812 */ /* 0x000fe200078ec0ff */
[----:B------:R-:W-:Y:S01]  /*12990*/  @!P0 STL.S16 [R1+0x3c], R215 ;  /* 0x00003cd701008387 */ /* 0x000fe20000100600 */
[----:B------:R-:W-:Y:S02]  /*129a0*/  LOP3.LUT R103, R102, 0xffff, RZ, 0xc0, !PT ;  /* 0x0000ffff66677812 */ /* 0x000fe400078ec0ff */
[----:B------:R-:W-:Y:S01]  /*129b0*/  ISETP.GE.U32.AND P0, PT, R133, R104, PT ;  /* 0x000000688500720c */ /* 0x000fe20003f06070 */
[----:B------:R2:W3:Y:S04]  /*129c0*/  LDL.S16 R139, [R1+0x4c] ;  /* 0x00004c00018b7983 */ /* 0x0004e80000100600 */
[----:B------:R2:W3:Y:S04]  /*129d0*/  LDL.S16 R138, [R1+0x48] ;  /* 0x00004800018a7983 */ /* 0x0004e80000100600 */
[----:B------:R-:W2:Y:S01]  /*129e0*/  LDSM.16.MT88.4 R104, [R178+0xe800] ;  /* 0x00e80000b268783b */ /* 0x000ea20000004200 */
[C---:B-----5:R-:W-:Y:S01]  /*129f0*/  HMMA.16816.F32.BF16 R28, R108.reuse, R112, R28 ;  /* 0x000000706c1c723c */ /* 0x060fe2000004181c */
[----:B-1----:R-:W-:Y:S02]  /*12a00*/  LOP3.LUT R170, R123, UR20, R124, 0x96, !PT ;  /* 0x000000147baa7c12 */ /* 0x002fe4000f8e967c */
[C---:B------:R-:W-:Y:S04]  /*12a10*/  LOP3.LUT R124, R2.reuse, 0xff, RZ, 0xc0, !PT ;  /* 0x000000ff027c7812 */ /* 0x040fe800078ec0ff */
[----:B------:R-:W-:Y:S01]  /*12a20*/  STG.E.U16 [R172.64], R166 ;  /* 0x000000a6ac007986 */ /* 0x000fe2000c101512 */
[----:B------:R-:W-:Y:S04]  /*12a30*/  LOP3.LUT R123, R121, UR28, R122, 0x96, !PT ;  /* 0x0000001c797b7c12 */ /* 0x000fe8000f8e967a */
[----:B------:R-:W-:Y:S01]  /*12a40*/  LOP3.LUT R112, R2, 0xffff, RZ, 0xc0, !PT ;  /* 0x0000ffff02707812 */ /* 0x000fe200078ec0ff */
[C---:B------:R-:W-:Y:S01]  /*12a50*/  HMMA.16816.F32.BF16 R32, R108.reuse, R114, R32 ;  /* 0x000000726c20723c */ /* 0x040fe20000041820 */
[----:B------:R-:W-:Y:S02]  /*12a60*/  SHF.R.U32.HI R113, RZ, 0x10, R2 ;  /* 0x00000010ff717819 */ /* 0x000fe40000011602 */
[----:B------:R-:W-:Y:S02]  /*12a70*/  SHF.R.U32.HI R112, RZ, 0x8, R112 ;  /* 0x00000008ff707819 */ /* 0x000fe40000011670 */
[----:B------:R-:W-:Y:S02]  /*12a80*/  LOP3.LUT R113, R113, 0xff, RZ, 0xc0, !PT ;  /* 0x000000ff71717812 */ /* 0x000fe400078ec0ff */
[----:B------:R-:W-:Y:S01]  /*12a90*/  LOP3.LUT R112, R112, 0xffff, RZ, 0xc0, !PT ;  /* 0x0000ffff70707812 */ /* 0x000fe200078ec0ff */
[C---:B------:R-:W-:Y:S01]  /*12aa0*/  HMMA.16816.F32.BF16 R36, R108.reuse, R116, R36 ;  /* 0x000000746c24723c */ /* 0x040fe20000041824 */
[----:B------:R-:W-:Y:S03]  /*12ab0*/  SHF.R.U32.HI R2, RZ, 0x18, R2 ;  /* 0x00000018ff027819 */ /* 0x000fe60000011602 */
[----:B------:R-:W-:Y:S03]  /*12ac0*/  LOP3.LUT R122, R121, UR28, R122, 0x96, !PT ;  /* 0x0000001c797a7c12 */ /* 0x000fe6000f8e967a */
[----:B------:R-:W-:Y:S01]  /*12ad0*/  LOP3.LUT R117, R102, 0xff, RZ, 0xc0, !PT ;  /* 0x000000ff66757812 */ /* 0x000fe200078ec0ff */
[C---:B------:R-:W-:Y:S01]  /*12ae0*/  HMMA.16816.F32.BF16 R40, R108.reuse, R118, R40 ;  /* 0x000000766c28723c */ /* 0x040fe20000041828 */
[----:B------:R-:W-:Y:S03]  /*12af0*/  FFMA.FTZ R116, R171, c[0x0][0x23c], -R141 ;  /* 0x00008f00ab747a23 */ /* 0x000fe6000001088d */
[----:B------:R-:W-:Y:S01]  /*12b00*/  IMAD.WIDE.U32 R170, R170, -0x2daee0ad, RZ ;  /* 0xd2511f53aaaa7825 */ /* 0x000fe200078e00ff */
[----:B------:R1:W-:Y:S03]  /*12b10*/  MUFU.EX2 R221, R116 ;  /* 0x0000007400dd7308 */ /* 0x0003e60000000800 */
[C---:B--2---:R-:W-:Y:S08]  /*12b20*/  HMMA.16816.F32.BF16 R44, R108.reuse, R104, R44 ;  /* 0x000000686c2c723c */ /* 0x044ff0000004182c */
[C---:B------:R-:W-:Y:S01]  /*12b30*/  HMMA.16816.F32.BF16 R48, R108.reuse, R106, R48 ;  /* 0x0000006a6c30723c */ /* 0x040fe20000041830 */
[----:B------:R-:W-:Y:S03]  /*12b40*/  LDSM.16.MT88.4 R104, [R177+0x10800] ;  /* 0x01080000b168783b */ /* 0x000fe60000004200 */
[----:B------:R-:W-:Y:S05]  /*12b50*/  @!P6 HFMA2.BF16_V2 R214, -RZ.H0_H0, RZ.H0_H0, -R164.H0_H0 ;  /* 0x200000ffffd6e231 */ /* 0x000fea00003409a4 */
[----:B------:R-:W-:Y:S03]  /*12b60*/  @!P6 STL.S16 [R1+0xc], R214 ;  /* 0x00000cd60100e387 */ /* 0x000fe60000100600 */
[----:B------:R-:W-:Y:S01]  /*12b70*/  PRMT R136, R214, 0x7610, R136 ;  /* 0x00007610d6887816 */ /* 0x000fe20000000088 */
[----:B------:R2:W5:Y:S03]  /*12b80*/  LDL.S16 R137, [R1+0x8] ;  /* 0x0000080001897983 */ /* 0x0005660000100600 */
[----:B------:R-:W-:Y:S02]  /*12b90*/  @!P6 PRMT R164, R136, 0x5410, RZ ;  /* 0x0000541088a4e816 */ /* 0x000fe400000000ff */
[----:B------:R2:W2:Y:S01]  /*12ba0*/  LDL.S16 R136, [R1+0x44] ;  /* 0x0000440001887983 */ /* 0x0004a20000100600 */
[----:B------:R-:W-:Y:S03]  /*12bb0*/  ISETP.GE.U32.AND P6, PT, R133, R124, PT ;  /* 0x0000007c8500720c */ /* 0x000fe60003fc6070 */
[----:B------:R-:W-:Y:S01]  /*12bc0*/  STG.E.U16 [R174.64+0x10], R164 ;  /* 0x000010a4ae007986 */ /* 0x000fe2000c101512 */
[----:B----4-:R-:W-:Y:S05]  /*12bd0*/  @!P1 HFMA2.BF16_V2 R143, -RZ.H0_H0, RZ.H0_H0, -R163.H0_H0 ;  /* 0x200000ffff8f9231 */ /* 0x010fea00003409a3 */
[----:B------:R-:W-:Y:S01]  /*12be0*/  @!P1 STL.S16 [R1+0x54], R143 ;  /* 0x0000548f01009387 */ /* 0x000fe20000100600 */
[----:B------:R-:W-:Y:S04]  /*12bf0*/  PRMT R125, R143, 0x7610, R125 ;  /* 0x000076108f7d7816 */ /* 0x000fe8000000007d */
[----:B------:R-:W-:Y:S01]  /*12c00*/  @!P1 PRMT R163, R125, 0x5410, RZ ;  /* 0x000054107da39816 */ /* 0x000fe200000000ff */
[----:B---3--:R-:W-:Y:S01]  /*12c10*/  @!P0 HFMA2.BF16_V2 R135, -RZ.H0_H0, RZ.H0_H0, -R169.H0_H0 ;  /* 0x200000ffff878231 */ /* 0x008fe200003409a9 */
[----:B------:R-:W-:Y:S03]  /*12c20*/  ISETP.GE.U32.AND P1, PT, R133, R113, PT ;  /* 0x000000718500720c */ /* 0x000fe60003f26070 */
[----:B------:R-:W-:Y:S01]  /*12c30*/  STG.E.U16 [R174.64+0x12], R163 ;  /* 0x000012a3ae007986 */ /* 0x000fe2000c101512 */
[----:B------:R-:W-:Y:S02]  /*12c40*/  SHF.R.U32.HI R125, RZ, 0x18, R102 ;  /* 0x00000018ff7d7819 */ /* 0x000fe40000011666 */
[----:B------:R-:W-:Y:S01]  /*12c50*/  PRMT R124, R135, 0x7610, R124 ;  /* 0x00007610877c7816 */ /* 0x000fe2000000007c */
[----:B------:R3:W-:Y:S03]  /*12c60*/  @!P0 STL.S16 [R1+0x50], R135 ;  /* 0x0000508701008387 */ /* 0x0007e60000100600 */
[----:B------:R-:W-:Y:S02]  /*12c70*/  @!P0 PRMT R169, R124, 0x5410, RZ ;  /* 0x000054107ca98816 */ /* 0x000fe400000000ff */
[----:B------:R-:W-:Y:S02]  /*12c80*/  ISETP.GE.U32.AND P0, PT, R133, R112, PT ;  /* 0x000000708500720c */ /* 0x000fe40003f06070 */
[----:B------:R-:W4:Y:S01]  /*12c90*/  LDSM.16.MT88.4 R112, [R180+0xe800] ;  /* 0x00e80000b470783b */ /* 0x000f220000004200 */
[----:B------:R-:W-:Y:S02]  /*12ca0*/  SHF.R.U32.HI R124, RZ, 0x10, R102 ;  /* 0x00000010ff7c7819 */ /* 0x000fe40000011666 */
[----:B------:R-:W-:Y:S01]  /*12cb0*/  SHF.R.U32.HI R102, RZ, 0x8, R103 ;  /* 0x00000008ff667819 */ /* 0x000fe20000011667 */
[----:B------:R-:W-:Y:S01]  /*12cc0*/  FFMA.FTZ R103, R205, c[0x0][0x23c], -R142 ;  /* 0x00008f00cd677a23 */ /* 0x000fe2000001088e */
[----:B------:R-:W-:Y:S03]  /*12cd0*/  @!P5 HFMA2.BF16_V2 R139, -RZ.H0_H0, RZ.H0_H0, -R168.H0_H0 ;  /* 0x200000ffff8bd231 */ /* 0x000fe600003409a8 */
[----:B------:R-:W-:Y:S01]  /*12ce0*/  STG.E.U16 [R172.64+0x10], R169 ;  /* 0x000010a9ac007986 */ /* 0x000fe2000c101512 */
[----:B------:R-:W-:Y:S01]  /*12cf0*/  MUFU.EX2 R219, R103 ;  /* 0x0000006700db7308 */ /* 0x000fe20000000800 */
[----:B------:R-:W-:Y:S01]  /*12d00*/  @!P6 HFMA2.BF16_V2 R138, -RZ.H0_H0, RZ.H0_H0, -R159.H0_H0 ;  /* 0x200000ffff8ae231 */ /* 0x000fe2000034099f */
[----:B------:R-:W-:Y:S04]  /*12d10*/  PRMT R132, R139, 0x7610, R132 ;  /* 0x000076108b847816 */ /* 0x000fe80000000084 */
[----:B------:R-:W-:Y:S02]  /*12d20*/  PRMT R131, R138, 0x7610, R131 ;  /* 0x000076108a837816 */ /* 0x000fe40000000083 */
[----:B------:R-:W-:Y:S01]  /*12d30*/  @!P5 PRMT R168, R132, 0x5410, RZ ;  /* 0x0000541084a8d816 */ /* 0x000fe200000000ff */
[----:B---3--:R3:W3:Y:S01]  /*12d40*/  LDL.S16 R135, [R1+0x1c] ;  /* 0x00001c0001877983 */ /* 0x0086e20000100600 */
[----:B------:R-:W-:Y:S03]  /*12d50*/  @!P6 PRMT R159, R131, 0x5410, RZ ;  /* 0x00005410839fe816 */ /* 0x000fe600000000ff */
[----:B------:R-:W-:Y:S01]  /*12d60*/  @!P5 STL.S16 [R1+0x4c], R139 ;  /* 0x00004c8b0100d387 */ /* 0x000fe20000100600 */
[C---:B------:R-:W-:Y:S01]  /*12d70*/  ISETP.GE.U32.AND P5, PT, R133.reuse, R2, PT ;  /* 0x000000028500720c */ /* 0x040fe20003fa6070 */
[----:B------:R-:W-:Y:S02]  /*12d80*/  FFMA.FTZ R2, R204, c[0x0][0x23c], -R141 ;  /* 0x00008f00cc027a23 */ /* 0x000fe4000001088d */
[----:B------:R-:W-:Y:S01]  /*12d90*/  @!P6 STL.S16 [R1+0x48], R138 ;  /* 0x0000488a0100e387 */ /* 0x000fe20000100600 */
[----:B------:R-:W-:Y:S01]  /*12da0*/  ISETP.GE.U32.AND P6, PT, R133, R117, PT ;  /* 0x000000758500720c */ /* 0x000fe20003fc6070 */
[----:B------:R4:W4:Y:S02]  /*12db0*/  MUFU.EX2 R220, R2 ;  /* 0x0000000200dc7308 */ /* 0x0009240000000800 */
[----:B------:R2:W3:Y:S04]  /*12dc0*/  LDL.S16 R132, [R1+0x4] ;  /* 0x0000040001847983 */ /* 0x0004e80000100600 */
[----:B------:R2:W3:Y:S04]  /*12dd0*/  LDL.S16 R131, [R1+0x18] ;  /* 0x0000180001837983 */ /* 0x0004e80000100600 */
[----:B-1----:R-:W1:Y:S01]  /*12de0*/  LDSM.16.MT88.4 R116, [R179+0xe800] ;  /* 0x00e80000b374783b */ /* 0x002e620000004200 */
[C---:B----4-:R-:W-:Y:S01]  /*12df0*/  HMMA.16816.F32.BF16 R52, R108.reuse, R112, R52 ;  /* 0x000000706c34723c */ /* 0x050fe20000041834 */
[----:B------:R-:W-:Y:S05]  /*12e00*/  @!P6 HFMA2.BF16_V2 R249, -RZ.H0_H0, RZ.H0_H0, -R156.H0_H0 ;  /* 0x200000fffff9e231 */ /* 0x000fea000034099c */
[----:B------:R-:W-:Y:S01]  /*12e10*/  @!P6 PRMT R156, R249, 0x5410, RZ ;  /* 0x00005410f99ce816 */ /* 0x000fe200000000ff */
[----:B------:R-:W-:Y:S01]  /*12e20*/  STG.E.U16 [R172.64+0x12], R168 ;  /* 0x000012a8ac007986 */ /* 0x000fe2000c101512 */
[C---:B------:R-:W-:Y:S03]  /*12e30*/  HMMA.16816.F32.BF16 R56, R108.reuse, R114, R56 ;  /* 0x000000726c38723c */ /* 0x040fe60000041838 */
[----:B------:R-:W-:Y:S01]  /*12e40*/  STG.E.U16 [R174.64+0x20], R159 ;  /* 0x0000209fae007986 */ /* 0x000fe2000c101512 */
[----:B------:R-:W-:Y:S02]  /*12e50*/  LOP3.LUT R2, R124, 0xff, RZ, 0xc0, !PT ;  /* 0x000000ff7c027812 */ /* 0x000fe400078ec0ff */
[----:B------:R-:W-:Y:S06]  /*12e60*/  F2FP.BF16.PACK_AB R154, R220, R221 ;  /* 0x000000dddc9a723e */ /* 0x000fec00000010ff */
[----:B------:R-:W-:Y:S01]  /*12e70*/  PRMT R153, R154, 0x7632, R153 ;  /* 0x000076329a997816 */ /* 0x000fe20000000099 */
[----:B-----5:R-:W-:Y:S01]  /*12e80*/  @!P0 HFMA2.BF16_V2 R137, -RZ.H0_H0, RZ.H0_H0, -R160.H0_H0 ;  /* 0x200000ffff898231 */ /* 0x020fe200003409a0 */
[C---:B-1----:R-:W-:Y:S01]  /*12e90*/  HMMA.16816.F32.BF16 R60, R108.reuse, R116, R60 ;  /* 0x000000746c3c723c */ /* 0x042fe2000004183c */
[----:B--2---:R-:W-:Y:S03]  /*12ea0*/  @!P1 HFMA2.BF16_V2 R136, -RZ.H0_H0, RZ.H0_H0, -R162.H0_H0 ;  /* 0x200000ffff889231 */ /* 0x004fe600003409a2 */
[----:B------:R-:W-:Y:S01]  /*12eb0*/  @!P0 STL.S16 [R1+0x8], R137 ;  /* 0x0000088901008387 */ /* 0x000fe20000100600 */
[----:B------:R-:W-:Y:S03]  /*12ec0*/  PRMT R129, R137, 0x7610, R129 ;  /* 0x0000761089817816 */ /* 0x000fe60000000081 */
[----:B------:R-:W-:Y:S01]  /*12ed0*/  @!P1 STL.S16 [R1+0x44], R136 ;  /* 0x0000448801009387 */ /* 0x000fe20000100600 */
[C---:B------:R-:W-:Y:S03]  /*12ee0*/  HMMA.16816.F32.BF16 R64, R108.reuse, R118, R64 ;  /* 0x000000766c40723c */ /* 0x040fe60000041840 */
[----:B------:R-:W-:Y:S02]  /*12ef0*/  @!P0 PRMT R160, R129, 0x5410, RZ ;  /* 0x0000541081a08816 */ /* 0x000fe400000000ff */
[----:B------:R1:W2:Y:S01]  /*12f00*/  LDL.S16 R129, [R1] ;  /* 0x0000000001817983 */ /* 0x0002a20000100600 */
[----:B------:R-:W-:Y:S02]  /*12f10*/  PRMT R126, R136, 0x7610, R126 ;  /* 0x00007610887e7816 */ /* 0x000fe4000000007e */
[C---:B------:R-:W-:Y:S01]  /*12f20*/  ISETP.GE.U32.AND P0, PT, R133.reuse, R2, PT ;  /* 0x000000028500720c */ /* 0x040fe20003f06070 */
[----:B------:R-:W-:Y:S01]  /*12f30*/  LDSM.16.MT88.4 R116, [R180+0x10800] ;  /* 0x01080000b474783b */ /* 0x000fe20000004200 */
[C---:B------:R-:W-:Y:S02]  /*12f40*/  HMMA.16816.F32.BF16 R68, R108.reuse, R104, R68 ;  /* 0x000000686c44723c */ /* 0x040fe40000041844 */
[----:B------:R-:W-:Y:S02]  /*12f50*/  @!P1 PRMT R162, R126, 0x5410, RZ ;  /* 0x000054107ea29816 */ /* 0x000fe400000000ff */
[----:B------:R-:W-:Y:S03]  /*12f60*/  LOP3.LUT R2, R102, 0xffff, RZ, 0xc0, !PT ;  /* 0x0000ffff66027812 */ /* 0x000fe600078ec0ff */
[----:B------:R-:W-:Y:S01]  /*12f70*/  SHF.R.U32.HI R104, RZ, 0x18, R120 ;  /* 0x00000018ff687819 */ /* 0x000fe20000011678 */
[C---:B------:R-:W-:Y:S01]  /*12f80*/  HMMA.16816.F32.BF16 R72, R108.reuse, R106, R72 ;  /* 0x0000006a6c48723c */ /* 0x040fe20000041848 */
[----:B------:R-:W-:Y:S01]  /*12f90*/  ISETP.GE.U32.AND P1, PT, R133, R2, PT ;  /* 0x000000028500720c */ /* 0x000fe20003f26070 */
[----:B------:R-:W-:Y:S02]  /*12fa0*/  STG.E.U16 [R174.64+0x22], R160 ;  /* 0x000022a0ae007986 */ /* 0x000fe4000c101512 */
[----:B------:R-:W-:Y:S01]  /*12fb0*/  FFMA.FTZ R2, R206, c[0x0][0x23c], -R142 ;  /* 0x00008f00ce027a23 */ /* 0x000fe2000001088e */
[----:B------:R-:W-:Y:S01]  /*12fc0*/  LOP3.LUT R105, R120, 0xffff, RZ, 0xc0, !PT ;  /* 0x0000ffff78697812 */ /* 0x000fe200078ec0ff */
[----:B------:R-:W-:Y:S02]  /*12fd0*/  STG.E.U16 [R172.64+0x20], R162 ;  /* 0x000020a2ac007986 */ /* 0x000fe4000c101512 */
[----:B------:R4:W5:Y:S04]  /*12fe0*/  MUFU.EX2 R218, R2 ;  /* 0x0000000200da7308 */ /* 0x0009680000000800 */
[----:B----4-:R-:W-:Y:S02]  /*12ff0*/  LOP3.LUT R2, R123, 0xffff, RZ, 0xc0, !PT ;  /* 0x0000ffff7b027812 */ /* 0x010fe400078ec0ff */
[----:B-----5:R-:W-:Y:S02]  /*13000*/  F2FP.BF16.PACK_AB R152, R218, R219 ;  /* 0x000000dbda98723e */ /* 0x020fe400000010ff */
[----:B------:R-:W-:Y:S02]  /*13010*/  SHF.R.U32.HI R103, RZ, 0x8, R2 ;  /* 0x00000008ff677819 */ /* 0x000fe40000011602 */
[----:B------:R-:W-:Y:S01]  /*13020*/  PRMT R151, R152, 0x7632, R151 ;  /* 0x0000763298977816 */ /* 0x000fe20000000097 */
[----:B---3--:R-:W-:Y:S05]  /*13030*/  @!P5 HFMA2.BF16_V2 R135, -RZ.H0_H0, RZ.H0_H0, -R161.H0_H0 ;  /* 0x200000ffff87d231 */ /* 0x008fea00003409a1 */
[----:B------:R-:W-:Y:S01]  /*13040*/  @!P5 STL.S16 [R1+0x1c], R135 ;  /* 0x00001c870100d387 */ /* 0x000fe20000100600 */
[----:B------:R-:W-:Y:S03]  /*13050*/  PRMT R102, R135, 0x7610, R102 ;  /* 0x0000761087667816 */ /* 0x000fe60000000066 */
[----:B------:R1:W3:Y:S01]  /*13060*/  LDL.S16 R126, [R1+0x14] ;  /* 0x00001400017e7983 */ /* 0x0002e20000100600 */
[----:B------:R-:W-:Y:S01]  /*13070*/  @!P5 PRMT R161, R102, 0x5410, RZ ;  /* 0x0000541066a1d816 */ /* 0x000fe200000000ff */
[----:B------:R-:W-:Y:S02]  /*13080*/  @!P1 HFMA2.BF16_V2 R132, -RZ.H0_H0, RZ.H0_H0, -R155.H0_H0 ;  /* 0x200000ffff849231 */ /* 0x000fe4000034099b */
[----:B------:R1:W4:Y:S01]  /*13090*/  LDL.S16 R124, [R1+0x10] ;  /* 0x00001000017c7983 */ /* 0x0003220000100600 */
[----:B------:R-:W-:Y:S01]  /*130a0*/  ISETP.GE.U32.AND P5, PT, R133, R125, PT ;  /* 0x0000007d8500720c */ /* 0x000fe20003fa6070 */
[----:B------:R-:W-:Y:S02]  /*130b0*/  @!P0 HFMA2.BF16_V2 R131, -RZ.H0_H0, RZ.H0_H0, -R158.H0_H0 ;  /* 0x200000ffff838231 */ /* 0x000fe4000034099e */
[----:B------:R-:W-:Y:S01]  /*130c0*/  @!P1 STL.S16 [R1+0x4], R132 ;  /* 0x0000048401009387 */ /* 0x000fe20000100600 */
[----:B------:R-:W-:Y:S02]  /*130d0*/  LOP3.LUT R102, R123, 0xff, RZ, 0xc0, !PT ;  /* 0x000000ff7b667812 */ /* 0x000fe400078ec0ff */
[----:B------:R-:W-:Y:S01]  /*130e0*/  PRMT R113, R132, 0x7610, R113 ;  /* 0x0000761084717816 */ /* 0x000fe20000000071 */
[----:B------:R-:W-:Y:S01]  /*130f0*/  @!P0 STL.S16 [R1+0x18], R131 ;  /* 0x0000188301008387 */ /* 0x000fe20000100600 */
[----:B------:R-:W-:Y:S02]  /*13100*/  PRMT R112, R131, 0x7610, R112 ;  /* 0x0000761083707816 */ /* 0x000fe40000000070 */
[----:B------:R-:W-:Y:S01]  /*13110*/  ISETP.GE.U32.AND P6, PT, R133, R102, PT ;  /* 0x000000668500720c */ /* 0x000fe20003fc6070 */
[----:B------:R-:W-:Y:S01]  /*13120*/  STG.E.U16 [R172.64+0x22], R161 ;  /* 0x000022a1ac007986 */ /* 0x000fe2000c101512 */
[----:B------:R-:W-:Y:S02]  /*13130*/  SHF.R.U32.HI R102, RZ, 0x10, R123 ;  /* 0x00000010ff667819 */ /* 0x000fe4000001167b */
[----:B------:R-:W-:Y:S01]  /*13140*/  @!P1 PRMT R155, R113, 0x5410, RZ ;  /* 0x00005410719b9816 */ /* 0x000fe200000000ff */
[----:B------:R-:W-:Y:S01]  /*13150*/  STG.E.U16 [R174.64+0x30], R156 ;  /* 0x0000309cae007986 */ /* 0x000fe2000c101512 */
[----:B------:R-:W-:Y:S02]  /*13160*/  LOP3.LUT R2, R102, 0xff, RZ, 0xc0, !PT ;  /* 0x000000ff66027812 */ /* 0x000fe400078ec0ff */
[----:B------:R-:W-:Y:S01]  /*13170*/  LOP3.LUT R102, R103, 0xffff, RZ, 0xc0, !PT ;  /* 0x0000ffff67667812 */ /* 0x000fe200078ec0ff */
[----:B------:R-:W-:Y:S01]  /*13180*/  FFMA.FTZ R103, R212, c[0x0][0x23c], -R141 ;  /* 0x00008f00d4677a23 */ /* 0x000fe2000001088d */
[C---:B------:R-:W-:Y:S01]  /*13190*/  ISETP.GE.U32.AND P1, PT, R133.reuse, R2, PT ;  /* 0x000000028500720c */ /* 0x040fe20003f26070 */
[----:B------:R-:W-:Y:S01]  /*131a0*/  STG.E.U16 [R174.64+0x32], R155 ;  /* 0x0000329bae007986 */ /* 0x000fe2000c101512 */
[----:B------:R-:W-:Y:S01]  /*131b0*/  @!P0 PRMT R158, R112, 0x5410, RZ ;  /* 0x00005410709e8816 */ /* 0x000fe200000000ff */
[----:B------:R-:W-:Y:S01]  /*131c0*/  @!P6 HFMA2.BF16_V2 R248, -RZ.H0_H0, RZ.H0_H0, -R154.H0_H0 ;  /* 0x200000fffff8e231 */ /* 0x000fe2000034099a */
[----:B------:R-:W-:Y:S01]  /*131d0*/  ISETP.GE.U32.AND P0, PT, R133, R102, PT ;  /* 0x000000668500720c */ /* 0x000fe20003f06070 */
[----:B------:R-:W5:Y:S01]  /*131e0*/  LDSM.16.MT88.4 R112, [R178+0x10800] ;  /* 0x01080000b270783b */ /* 0x000f620000004200 */
[C---:B------:R-:W-:Y:S01]  /*131f0*/  LOP3.LUT R2, R120.reuse, 0xff, RZ, 0xc0, !PT ;  /* 0x000000ff78027812 */ /* 0x040fe200078ec0ff */
[----:B------:R1:W-:Y:S01]  /*13200*/  MUFU.EX2 R216, R103 ;  /* 0x0000006700d87308 */ /* 0x0003e20000000800 */
[----:B------:R-:W-:Y:S02]  /*13210*/  SHF.R.U32.HI R123, RZ, 0x18, R123 ;  /* 0x00000018ff7b7819 */ /* 0x000fe4000001167b */
[----:B------:R-:W-:Y:S03]  /*13220*/  LOP3.LUT R125, R120, 0xff, RZ, 0xc0, !PT ;  /* 0x000000ff787d7812 */ /* 0x000fe600078ec0ff */
[----:B------:R-:W-:Y:S01]  /*13230*/  STG.E.U16 [R172.64+0x30], R158 ;  /* 0x0000309eac007986 */ /* 0x000fe2000c101512 */
[----:B--2---:R-:W-:Y:S05]  /*13240*/  @!P5 HFMA2.BF16_V2 R129, -RZ.H0_H0, RZ.H0_H0, -R157.H0_H0 ;  /* 0x200000ffff81d231 */ /* 0x004fea000034099d */
[----:B------:R-:W-:Y:S01]  /*13250*/  @!P5 STL.S16 [R1], R129 ;  /* 0x000000810100d387 */ /* 0x000fe20000100600 */
[----:B------:R-:W-:Y:S01]  /*13260*/  PRMT R102, R129, 0x7610, R102 ;  /* 0x0000761081667816 */ /* 0x000fe20000000066 */
[C---:B-----5:R-:W-:Y:S02]  /*13270*/  HMMA.16816.F32.BF16 R76, R108.reuse, R112, R76 ;  /* 0x000000706c4c723c */ /* 0x060fe4000004184c */
[----:B------:R2:W5:Y:S01]  /*13280*/  LDL.S16 R131, [R1+0x58] ;  /* 0x0000580001837983 */ /* 0x0005620000100600 */
[----:B------:R-:W-:Y:S02]  /*13290*/  @!P5 PRMT R157, R102, 0x5410, RZ ;  /* 0x00005410669dd816 */ /* 0x000fe400000000ff */
[C---:B------:R-:W-:Y:S01]  /*132a0*/  ISETP.GE.U32.AND P5, PT, R133.reuse, R2, PT ;  /* 0x000000028500720c */ /* 0x040fe20003fa6070 */
[----:B------:R-:W-:Y:S01]  /*132b0*/  FFMA.FTZ R2, R208, c[0x0][0x23c], -R141 ;  /* 0x00008f00d0027a23 */ /* 0x000fe2000001088d */
[----:B------:R-:W-:Y:S01]  /*132c0*/  PRMT R102, R154, 0x5410, R153 ;  /* 0x000054109a667816 */ /* 0x000fe20000000099 */
[----:B------:R-:W-:Y:S01]  /*132d0*/  FFMA.FTZ R112, R210, c[0x0][0x23c], -R142 ;  /* 0x00008f00d2707a23 */ /* 0x000fe2000001088e */
[C---:B------:R-:W-:Y:S01]  /*132e0*/  HMMA.16816.F32.BF16 R80, R108.reuse, R114, R80 ;  /* 0x000000726c50723c */ /* 0x040fe20000041850 */
[----:B------:R2:W2:Y:S01]  /*132f0*/  MUFU.EX2 R217, R2 ;  /* 0x0000000200d97308 */ /* 0x0004a20000000800 */
[----:B------:R-:W-:Y:S01]  /*13300*/  STG.E.U16 [R172.64+0x32], R157 ;  /* 0x0000329dac007986 */ /* 0x000fe2000c101512 */
[----:B------:R-:W-:Y:S02]  /*13310*/  @!P6 PRMT R154, R248, 0x5410, RZ ;  /* 0x00005410f89ae816 */ /* 0x000fe400000000ff */
[----:B------:R-:W-:Y:S03]  /*13320*/  ISETP.GE.U32.AND P6, PT, R133, R123, PT ;  /* 0x0000007b8500720c */ /* 0x000fe60003fc6070 */
[C---:B------:R-:W-:Y:S01]  /*13330*/  HMMA.16816.F32.BF16 R84, R108.reuse, R116, R84 ;  /* 0x000000746c54723c */ /* 0x040fe20000041854 */
[----:B------:R-:W-:Y:S01]  /*13340*/  SHF.R.U32.HI R123, RZ, 0x10, R120 ;  /* 0x00000010ff7b7819 */ /* 0x000fe20000011678 */
[----:B------:R-:W-:Y:S01]  /*13350*/  STG.E.U16 [R174.64+0x40], R154 ;  /* 0x0000409aae007986 */ /* 0x000fe2000c101512 */
[----:B------:R3:W-:Y:S01]  /*13360*/  MUFU.EX2 R214, R112 ;  /* 0x0000007000d67308 */ /* 0x0007e20000000800 */
[----:B------:R-:W-:Y:S02]  /*13370*/  SHF.R.U32.HI R113, RZ, 0x18, R122 ;  /* 0x00000018ff717819 */ /* 0x000fe4000001167a */
[----:B-1----:R-:W-:Y:S02]  /*13380*/  LOP3.LUT R103, R123, 0xff, RZ, 0xc0, !PT ;  /* 0x000000ff7b677812 */ /* 0x002fe400078ec0ff */
[C---:B------:R-:W-:Y:S01]  /*13390*/  HMMA.16816.F32.BF16 R88, R108.reuse, R118, R88 ;  /* 0x000000766c58723c */ /* 0x040fe20000041858 */
[----:B------:R-:W-:Y:S01]  /*133a0*/  LOP3.LUT R123, R122, 0xff, RZ, 0xc0, !PT ;  /* 0x000000ff7a7b7812 */ /* 0x000fe200078ec0ff */
[----:B------:R-:W-:Y:S02]  /*133b0*/  LDSM.16.MT88.4 R116, [R180+0xd000] ;  /* 0x00d00000b474783b */ /* 0x000fe40000004200 */
[----:B--2---:R-:W-:Y:S02]  /*133c0*/  SHF.R.U32.HI R2, RZ, 0x10, R120 ;  /* 0x00000010ff027819 */ /* 0x004fe40000011678 */
[----:B------:R-:W-:Y:S02]  /*133d0*/  F2FP.BF16.PACK_AB R147, R216, R217 ;  /* 0x000000d9d893723e */ /* 0x000fe400000010ff */
[----:B------:R-:W-:Y:S04]  /*133e0*/  LOP3.LUT R2, R2, 0xff, RZ, 0xc0, !PT ;  /* 0x000000ff02027812 */ /* 0x000fe800078ec0ff */
[----:B------:R-:W-:Y:S01]  /*133f0*/  PRMT R148, R147, 0x7632, R148 ;  /* 0x0000763293947816 */ /* 0x000fe20000000094 */
[----:B---3--:R-:W-:Y:S02]  /*13400*/  @!P0 HFMA2.BF16_V2 R126, -RZ.H0_H0, RZ.H0_H0, -R153.H0_H0 ;  /* 0x200000ffff7e8231 */ /* 0x008fe40000340999 */
[----:B----4-:R-:W-:Y:S03]  /*13410*/  @!P1 HFMA2.BF16_V2 R124, -RZ.H0_H0, RZ.H0_H0, -R152.H0_H0 ;  /* 0x200000ffff7c9231 */ /* 0x010fe60000340998 */
[----:B------:R1:W-:Y:S01]  /*13420*/  @!P0 STL.S16 [R1+0x14], R126 ;  /* 0x0000147e01008387 */ /* 0x0003e20000100600 */
[----:B------:R-:W-:Y:S03]  /*13430*/  PRMT R128, R126, 0x7610, R128 ;  /* 0x000076107e807816 */ /* 0x000fe60000000080 */
[----:B------:R2:W-:Y:S01]  /*13440*/  @!P1 STL.S16 [R1+0x10], R124 ;  /* 0x0000107c01009387 */ /* 0x0005e20000100600 */
[----:B------:R-:W-:Y:S02]  /*13450*/  PRMT R127, R124, 0x7610, R127 ;  /* 0x000076107c7f7816 */ /* 0x000fe4000000007f */
[----:B------:R-:W-:Y:S01]  /*13460*/  @!P0 PRMT R153, R128, 0x5410, RZ ;  /* 0x0000541080998816 */ /* 0x000fe200000000ff */
[----:B------:R-:W3:Y:S01]  /*13470*/  LDL.LU R132, [R1+0x68] ;  /* 0x0000680001847983 */ /* 0x000ee20000300800 */
[----:B------:R-:W-:Y:S02]  /*13480*/  ISETP.GE.U32.AND P0, PT, R133, R2, PT ;  /* 0x000000028500720c */ /* 0x000fe40003f06070 */
[----:B------:R-:W-:Y:S01]  /*13490*/  PRMT R2, R152, 0x5410, R151 ;  /* 0x0000541098027816 */ /* 0x000fe20000000097 */
[----:B------:R-:W-:Y:S01]  /*134a0*/  STG.E.U16 [R174.64+0x42], R153 ;  /* 0x00004299ae007986 */ /* 0x000fe2000c101512 */
[----:B------:R-:W-:Y:S02]  /*134b0*/  @!P1 PRMT R152, R127, 0x5410, RZ ;  /* 0x000054107f989816 */ /* 0x000fe400000000ff */
[----:B------:R-:W-:Y:S01]  /*134c0*/  ISETP.GE.U32.AND P1, PT, R133, R104, PT ;  /* 0x000000688500720c */ /* 0x000fe20003f26070 */
[----:B------:R-:W4:Y:S01]  /*134d0*/  LDL.LU R127, [R1+0x78] ;  /* 0x00007800017f7983 */ /* 0x000f220000300800 */
[----:B------:R-:W-:Y:S02]  /*134e0*/  FFMA.FTZ R104, R207, c[0x0][0x23c], -R142 ;  /* 0x00008f00cf687a23 */ /* 0x000fe4000001088e */
[----:B------:R-:W-:Y:S01]  /*134f0*/  FFMA.FTZ R207, R222, c[0x0][0x23c], -R141 ;  /* 0x00008f00decf7a23 */ /* 0x000fe2000001088d */
[----:B------:R-:W-:Y:S01]  /*13500*/  STG.E.U16 [R172.64+0x40], R152 ;  /* 0x00004098ac007986 */ /* 0x000fe2000c101512 */
[----:B------:R2:W2:Y:S01]  /*13510*/  MUFU.EX2 R215, R104 ;  /* 0x0000006800d77308 */ /* 0x0004a20000000800 */
[----:B-1----:R-:W-:Y:S02]  /*13520*/  LOP3.LUT R126, R120, 0xffff, RZ, 0xc0, !PT ;  /* 0x0000ffff787e7812 */ /* 0x002fe400078ec0ff */
[----:B------:R-:W-:Y:S02]  /*13530*/  SHF.R.U32.HI R121, RZ, 0x10, R122 ;  /* 0x00000010ff797819 */ /* 0x000fe4000001167a */
[----:B--2---:R-:W-:Y:S02]  /*13540*/  SHF.R.U32.HI R124, RZ, 0x18, R120 ;  /* 0x00000018ff7c7819 */ /* 0x004fe40000011678 */
[----:B------:R-:W-:Y:S03]  /*13550*/  SHF.R.U32.HI R120, RZ, 0x8, R105 ;  /* 0x00000008ff787819 */ /* 0x000fe60000011669 */
[----:B------:R-:W-:Y:S01]  /*13560*/  MUFU.EX2 R207, R207 ;  /* 0x000000cf00cf7308 */ /* 0x000fe20000000800 */
[----:B------:R-:W-:Y:S02]  /*13570*/  PRMT R129, R103, 0x5410, R124 ;  /* 0x0000541067817816 */ /* 0x000fe4000000007c */
[----:B------:R-:W-:Y:S02]  /*13580*/  LOP3.LUT R103, R122, 0xffff, RZ, 0xc0, !PT ;  /* 0x0000ffff7a677812 */ /* 0x000fe400078ec0ff */
[----:B------:R-:W-:Y:S01]  /*13590*/  PRMT R128, R125, 0x5410, R120 ;  /* 0x000054107d807816 */ /* 0x000fe20000000078 */
[--C-:B------:R-:W-:Y:S01]  /*135a0*/  HSET2.LE.AND R115, R129, R134.reuse, PT ;  /* 0x0000008681737233 */ /* 0x100fe20003803000 */
[----:B------:R-:W-:Y:S02]  /*135b0*/  SHF.R.U32.HI R120, RZ, 0x8, R103 ;  /* 0x00000008ff787819 */ /* 0x000fe40000011667 */
[----:B------:R-:W-:Y:S02]  /*135c0*/  LOP3.LUT R112, R121, 0xff, RZ, 0xc0, !PT ;  /* 0x000000ff79707812 */ /* 0x000fe400078ec0ff */
[----:B------:R-:W-:Y:S01]  /*135d0*/  PRMT R114, R123, 0x5410, R120 ;  /* 0x000054107b727816 */ /* 0x000fe20000000078 */
[----:B------:R-:W1:Y:S01]  /*135e0*/  LDSM.16.MT88.4 R104, [R179+0x10800] ;  /* 0x01080000b368783b */ /* 0x000e620000004200 */
[----:B------:R-:W-:Y:S02]  /*135f0*/  SHF.R.U32.HI R103, RZ, 0x8, R126 ;  /* 0x00000008ff677819 */ /* 0x000fe4000001167e */
[----:B------:R-:W-:Y:S02]  /*13600*/  F2FP.BF16.PACK_AB R150, R214, R215 ;  /* 0x000000d7d696723e */ /* 0x000fe400000010ff */
[----:B------:R-:W-:Y:S02]  /*13610*/  LOP3.LUT R103, R103, 0xffff, RZ, 0xc0, !PT ;  /* 0x0000ffff67677812 */ /* 0x000fe400078ec0ff */
[----:B------:R-:W-:Y:S01]  /*13620*/  PRMT R113, R112, 0x5410, R113 ;  /* 0x0000541070717816 */ /* 0x000fe20000000071 */
[----:B------:R-:W2:Y:S01]  /*13630*/  LDSM.16.MT88.4 R120, [R177+0xd000] ;  /* 0x00d00000b178783b */ /* 0x000ea20000004200 */
[--C-:B------:R-:W-:Y:S01]  /*13640*/  HSET2.LE.AND R112, R114, R134.reuse, PT ;  /* 0x0000008672707233 */ /* 0x100fe20003803000 */
[----:B------:R-:W-:Y:S01]  /*13650*/  PRMT R149, R150, 0x7632, R149 ;  /* 0x0000763296957816 */ /* 0x000fe20000000095 */
[--C-:B------:R-:W-:Y:S02]  /*13660*/  HSET2.LE.AND R114, R128, R134.reuse, PT ;  /* 0x0000008680727233 */ /* 0x100fe40003803000 */
[--C-:B------:R-:W-:Y:S01]  /*13670*/  HSET2.LE.AND R113, R113, R134.reuse, PT ;  /* 0x0000008671717233 */ /* 0x100fe20003803000 */
[----:B------:R-:W-:Y:S04]  /*13680*/  LOP3.LUT R112, R112, R102, RZ, 0xc0, !PT ;  /* 0x0000006670707212 */ /* 0x000fe800078ec0ff */
[----:B------:R-:W-:Y:S01]  /*13690*/  LOP3.LUT R113, R113, R2, RZ, 0xc0, !PT ;  /* 0x0000000271717212 */ /* 0x000fe200078ec0ff */
[----:B------:R-:W-:Y:S01]  /*136a0*/  FFMA.FTZ R2, R236, c[0x0][0x23c], -R142 ;  /* 0x00008f00ec027a23 */ /* 0x000fe2000001088e */
[----:B-----5:R-:W-:Y:S03]  /*136b0*/  @!P6 HFMA2.BF16_V2 R131, -RZ.H0_H0, RZ.H0_H0, -R151.H0_H0 ;  /* 0x200000ffff83e231 */ /* 0x020fe60000340997 */
[----:B------:R5:W-:Y:S02]  /*136c0*/  MUFU.EX2 R208, R2 ;  /* 0x0000000200d07308 */ /* 0x000be40000000800 */
[----:B------:R2:W-:Y:S01]  /*136d0*/  @!P6 STL.S16 [R1+0x58], R131 ;  /* 0x000058830100e387 */ /* 0x0005e20000100600 */
[----:B------:R-:W-:Y:S03]  /*136e0*/  PRMT R124, R131, 0x7610, R124 ;  /* 0x00007610837c7816 */ /* 0x000fe6000000007c */
[----:B------:R3:W4:Y:S01]  /*136f0*/  LDL.S16 R137, [R1+0x30] ;  /* 0x0000300001897983 */ /* 0x0007220000100600 */
[----:B------:R-:W-:Y:S02]  /*13700*/  @!P6 PRMT R151, R124, 0x5410, RZ ;  /* 0x000054107c97e816 */ /* 0x000fe400000000ff */
[----:B------:R-:W-:Y:S01]  /*13710*/  ISETP.GE.U32.AND P6, PT, R133, R103, PT ;  /* 0x000000678500720c */ /* 0x000fe20003fc6070 */
[----:B------:R3:W4:Y:S01]  /*13720*/  LDL.S16 R136, [R1+0x38] ;  /* 0x0000380001887983 */ /* 0x0007220000100600 */
[--C-:B------:R-:W-:Y:S02]  /*13730*/  FFMA.FTZ R103, R224, c[0x0][0x23c], -R141.reuse ;  /* 0x00008f00e0677a23 */ /* 0x100fe4000001088d */
[----:B------:R-:W3:Y:S01]  /*13740*/  LDC.U8 R224, c[0x0][0x2d8] ;  /* 0x0000b600ffe07b82 */ /* 0x000ee20000000000 */
[----:B------:R3:W4:Y:S01]  /*13750*/  LDL.S16 R143, [R1+0x40] ;  /* 0x00004000018f7983 */ /* 0x0007220000100600 */
[----:B------:R2:W-:Y:S01]  /*13760*/  MUFU.EX2 R210, R103 ;  /* 0x0000006700d27308 */ /* 0x0005e20000000800 */
[C---:B-1----:R-:W-:Y:S02]  /*13770*/  HMMA.16816.F32.BF16 R92, R108.reuse, R104, R92 ;  /* 0x000000686c5c723c */ /* 0x042fe4000004185c */
[----:B------:R1:W4:Y:S04]  /*13780*/  LDL.S16 R135, [R1+0x2c] ;  /* 0x00002c0001877983 */ /* 0x0003280000100600 */
[----:B------:R-:W-:Y:S01]  /*13790*/  STG.E.U16 [R172.64+0x42], R151 ;  /* 0x00004297ac007986 */ /* 0x000fe2000c101512 */
[----:B-----5:R-:W-:Y:S01]  /*137a0*/  LOP3.LUT R2, R171, UR4, R130, 0x96, !PT ;  /* 0x00000004ab027c12 */ /* 0x020fe2000f8e9682 */
[----:B------:R-:W-:Y:S02]  /*137b0*/  HMMA.16816.F32.BF16 R96, R108, R106, R96 ;  /* 0x0000006a6c60723c */ /* 0x000fe40000041860 */
[----:B------:R-:W-:Y:S02]  /*137c0*/  LDSM.16.MT88.4 R104, [R179+0xd000] ;  /* 0x00d00000b368783b */ /* 0x000fe40000004200 */
[--C-:B--2---:R-:W-:Y:S02]  /*137d0*/  FFMA.FTZ R131, R223, c[0x0][0x23c], -R141.reuse ;  /* 0x00008f00df837a23 */ /* 0x104fe4000001088d */
[----:B------:R-:W-:Y:S04]  /*137e0*/  FFMA.FTZ R141, R213, c[0x0][0x23c], -R141 ;  /* 0x00008f00d58d7a23 */ /* 0x000fe8000001088d */
[----:B------:R-:W-:Y:S01]  /*137f0*/  LDSM.16.MT88.4 R108, [R177+0xf000] ;  /* 0x00f00000b16c783b */ /* 0x000fe20000004200 */
[----:B------:R-:W2:Y:S01]  /*13800*/  MUFU.EX2 R206, R141 ;  /* 0x0000008d00ce7308 */ /* 0x000ea20000000800 */
[----:B------:R-:W-:Y:S02]  /*13810*/  LOP3.LUT R103, R170, 0xff, RZ, 0xc0, !PT ;  /* 0x000000ffaa677812 */ /* 0x000fe400078ec0ff */
[----:B--2---:R-:W-:Y:S04]  /*13820*/  F2FP.BF16.PACK_AB R146, R206, R207 ;  /* 0x000000cfce92723e */ /* 0x004fe800000010ff */
[----:B------:R-:W-:Y:S01]  /*13830*/  PRMT R145, R146, 0x7632, R145 ;  /* 0x0000763292917816 */ /* 0x000fe20000000091 */
[----:B---3--:R-:W-:Y:S01]  /*13840*/  FFMA.FTZ R132, R3, R132, R211 ;  /* 0x0000008403847223 */ /* 0x008fe200000100d3 */
[----:B------:R-:W-:Y:S01]  /*13850*/  SHF.R.U32.HI R3, RZ, 0x10, R170 ;  /* 0x00000010ff037819 */ /* 0x000fe200000116aa */
[----:B------:R-:W-:Y:S01]  /*13860*/  MUFU.EX2 R211, R131 ;  /* 0x0000008300d37308 */ /* 0x000fe20000000800 */
[----:B----4-:R-:W-:Y:S01]  /*13870*/  FFMA.FTZ R133, R0, R127, R209 ;  /* 0x0000007f00857223 */ /* 0x010fe200000100d1 */
[----:B------:R-:W-:Y:S01]  /*13880*/  PRMT R0, R147, 0x5410, R148 ;  /* 0x0000541093007816 */ /* 0x000fe20000000094 */
[----:B------:R-:W2:Y:S03]  /*13890*/  LDSM.16.MT88.4 R124, [R178+0xd000] ;  /* 0x00d00000b27c783b */ /* 0x000ea60000004200 */
[----:B------:R-:W-:Y:S02]  /*138a0*/  LOP3.LUT R114, R114, R0, RZ, 0xc0, !PT ;  /* 0x0000000072727212 */ /* 0x000fe400078ec0ff */
[----:B------:R-:W-:Y:S04]  /*138b0*/  PRMT R0, R150, 0x5410, R149 ;  /* 0x0000541096007816 */ /* 0x000fe80000000095 */
[----:B------:R-:W-:Y:S01]  /*138c0*/  LOP3.LUT R115, R115, R0, RZ, 0xc0, !PT ;  /* 0x0000000073737212 */ /* 0x000fe200078ec0ff */
[----:B------:R-:W-:Y:S04]  /*138d0*/  FFMA.FTZ R0, R233, c[0x0][0x23c], -R142 ;  /* 0x00008f00e9007a23 */ /* 0x000fe8000001088e */
[----:B------:R-:W3:Y:S02]  /*138e0*/  MUFU.EX2 R209, R0 ;  /* 0x0000000000d17308 */ /* 0x000ee40000000800 */
[C---:B------:R-:W-:Y:S08]  /*138f0*/  HMMA.16816.F32.BF16 R4, R112.reuse, R120, R4 ;  /* 0x000000787004723c */ /* 0x040ff00000041804 */
[C---:B------:R-:W-:Y:S01]  /*13900*/  HMMA.16816.F32.BF16 R8, R112.reuse, R122, R8 ;  /* 0x0000007a7008723c */ /* 0x040fe20000041808 */
[----:B------:R-:W4:Y:S03]  /*13910*/  LDSM.16.MT88.4 R120, [R178+0xf000] ;  /* 0x00f00000b278783b */ /* 0x000f260000004200 */
[----:B---3--:R-:W-:Y:S04]  /*13920*/  F2FP.BF16.PACK_AB R144, R208, R209 ;  /* 0x000000d1d090723e */ /* 0x008fe800000010ff */
[C---:B--2---:R-:W-:Y:S01]  /*13930*/  HMMA.16816.F32.BF16 R12, R112.reuse, R124, R12 ;  /* 0x0000007c700c723c */ /* 0x044fe2000004180c */
[----:B------:R-:W-:Y:S04]  /*13940*/  LOP3.LUT R0, R170, 0xffff, RZ, 0xc0, !PT ;  /* 0x0000ffffaa007812 */ /* 0x000fe800078ec0ff */
[----:B------:R-:W-:Y:S02]  /*13950*/  SHF.R.U32.HI R102, RZ, 0x8, R0 ;  /* 0x00000008ff667819 */ /* 0x000fe40000011600 */
[----:B------:R-:W-:Y:S01]  /*13960*/  LOP3.LUT R0, R171, UR4, R130, 0x96, !PT ;  /* 0x00000004ab007c12 */ /* 0x000fe2000f8e9682 */
[C---:B------:R-:W-:Y:S01]  /*13970*/  HMMA.16816.F32.BF16 R16, R112.reuse, R126, R16 ;  /* 0x0000007e7010723c */ /* 0x040fe20000041810 */
[----:B------:R-:W2:Y:S03]  /*13980*/  LDSM.16.MT88.4 R124, [R180+0xf000] ;  /* 0x00f00000b47c783b */ /* 0x000ea60000004200 */
[----:B------:R-:W-:Y:S02]  /*13990*/  PRMT R138, R103, 0x5410, R102 ;  /* 0x00005410678a7816 */ /* 0x000fe40000000066 */
[----:B------:R-:W-:Y:S02]  /*139a0*/  LOP3.LUT R102, R3, 0xff, RZ, 0xc0, !PT ;  /* 0x000000ff03667812 */ /* 0x000fe400078ec0ff */
[C---:B------:R-:W-:Y:S01]  /*139b0*/  HMMA.16816.F32.BF16 R20, R112.reuse, R116, R20 ;  /* 0x000000747014723c */ /* 0x040fe20000041814 */
[----:B------:R-:W-:Y:S03]  /*139c0*/  @!P5 HFMA2.BF16_V2 R137, -RZ.H0_H0, RZ.H0_H0, -R147.H0_H0 ;  /* 0x200000ffff89d231 */ /* 0x000fe60000340993 */
[----:B------:R-:W-:Y:S01]  /*139d0*/  HSET2.LE.AND R138, R138, R134, PT ;  /* 0x000000868a8a7233 */ /* 0x000fe20003803000 */
[----:B------:R-:W-:Y:S01]  /*139e0*/  LOP3.LUT R3, R2, 0xff, RZ, 0xc0, !PT ;  /* 0x000000ff02037812 */ /* 0x000fe200078ec0ff */
[----:B------:R3:W-:Y:S01]  /*139f0*/  @!P5 STL.S16 [R1+0x30], R137 ;  /* 0x000030890100d387 */ /* 0x0007e20000100600 */
[----:B------:R-:W-:Y:S01]  /*13a00*/  @!P6 HFMA2.BF16_V2 R136, -RZ.H0_H0, RZ.H0_H0, -R148.H0_H0 ;  /* 0x200000ffff88e231 */ /* 0x000fe20000340994 */
[C---:B------:R-:W-:Y:S01]  /*13a10*/  HMMA.16816.F32.BF16 R24, R112.reuse, R118, R24 ;  /* 0x000000767018723c */ /* 0x040fe20000041818 */
[----:B------:R-:W-:Y:S01]  /*13a20*/  @!P0 HFMA2.BF16_V2 R143, -RZ.H0_H0, RZ.H0_H0, -R150.H0_H0 ;  /* 0x200000ffff8f8231 */ /* 0x000fe20000340996 */
[----:B------:R-:W2:Y:S02]  /*13a30*/  LDSM.16.MT88.4 R116, [R179+0xf000] ;  /* 0x00f00000b374783b */ /* 0x000ea40000004200 */
[----:B------:R-:W-:Y:S01]  /*13a40*/  SHF.R.U32.HI R103, RZ, 0x18, R170 ;  /* 0x00000018ff677819 */ /* 0x000fe200000116aa */
[----:B------:R-:W-:Y:S03]  /*13a50*/  @!P1 HFMA2.BF16_V2 R135, -RZ.H0_H0, RZ.H0_H0, -R149.H0_H0 ;  /* 0x200000ffff879231 */ /* 0x000fe60000340995 */
[C---:B------:R-:W-:Y:S01]  /*13a60*/  HMMA.16816.F32.BF16 R28, R112.reuse, R104, R28 ;  /* 0x00000068701c723c */ /* 0x040fe2000004181c */
[----:B------:R-:W-:Y:S01]  /*13a70*/  PRMT R139, R102, 0x5410, R103 ;  /* 0x00005410668b7816 */ /* 0x000fe20000000067 */
[----:B------:R-:W-:Y:S02]  /*13a80*/  @!P6 STL.S16 [R1+0x38], R136 ;  /* 0x000038880100e387 */ /* 0x000fe40000100600 */
[--C-:B------:R-:W-:Y:S02]  /*13a90*/  SHF.R.U32.HI R102, RZ, 0x10, R0.reuse ;  /* 0x00000010ff667819 */ /* 0x100fe40000011600 */
[----:B------:R-:W-:Y:S01]  /*13aa0*/  @!P0 STL.S16 [R1+0x40], R143 ;  /* 0x0000408f01008387 */ /* 0x000fe20000100600 */
[--C-:B------:R-:W-:Y:S01]  /*13ab0*/  HSET2.LE.AND R139, R139, R134.reuse, PT ;  /* 0x000000868b8b7233 */ /* 0x100fe20003803000 */
[C---:B------:R-:W-:Y:S01]  /*13ac0*/  HMMA.16816.F32.BF16 R32, R112.reuse, R106, R32 ;  /* 0x0000006a7020723c */ /* 0x040fe20000041820 */
[----:B------:R-:W-:Y:S01]  /*13ad0*/  SHF.R.U32.HI R103, RZ, 0x18, R0 ;  /* 0x00000018ff677819 */ /* 0x000fe20000011600 */
[----:B------:R-:W1:Y:S02]  /*13ae0*/  LDSM.16.MT88.4 R104, [R177+0x11000] ;  /* 0x01100000b168783b */ /* 0x000e640000004200 */
[----:B------:R-:W-:Y:S04]  /*13af0*/  LOP3.LUT R102, R102, 0xff, RZ, 0xc0, !PT ;  /* 0x000000ff66667812 */ /* 0x000fe800078ec0ff */
[C---:B------:R-:W-:Y:S02]  /*13b00*/  HMMA.16816.F32.BF16 R36, R112.reuse, R108, R36 ;  /* 0x0000006c7024723c */ /* 0x040fe40000041824 */
[----:B------:R-:W-:Y:S04]  /*13b10*/  @!P1 STL.S16 [R1+0x2c], R135 ;  /* 0x00002c8701009387 */ /* 0x000fe80000100600 */
[----:B------:R1:W5:Y:S02]  /*13b20*/  LDL.S16 R233, [R1+0x28] ;  /* 0x0000280001e97983 */ /* 0x0003640000100600 */
[C---:B------:R-:W-:Y:S02]  /*13b30*/  HMMA.16816.F32.BF16 R40, R112.reuse, R110, R40 ;  /* 0x0000006e7028723c */ /* 0x040fe40000041828 */
[----:B------:R1:W5:Y:S04]  /*13b40*/  LDL.S16 R223, [R1+0x24] ;  /* 0x0000240001df7983 */ /* 0x0003680000100600 */
[----:B------:R1:W5:Y:S02]  /*13b50*/  LDL.S16 R222, [R1+0x20] ;  /* 0x0000200001de7983 */ /* 0x0003640000100600 */
[C---:B----4-:R-:W-:Y:S02]  /*13b60*/  HMMA.16816.F32.BF16 R44, R112.reuse, R120, R44 ;  /* 0x00000078702c723c */ /* 0x050fe4000004182c */
[----:B------:R-:W4:Y:S05]  /*13b70*/  LDSM.16.MT88.4 R108, [R178+0x11000] ;  /* 0x01100000b26c783b */ /* 0x000f2a0000004200 */
[--C-:B------:R-:W-:Y:S01]  /*13b80*/  FFMA.FTZ R121, R235, c[0x0][0x23c], -R142.reuse ;  /* 0x00008f00eb797a23 */ /* 0x100fe2000001088e */
[C---:B------:R-:W-:Y:S01]  /*13b90*/  HMMA.16816.F32.BF16 R48, R112.reuse, R122, R48 ;  /* 0x0000007a7030723c */ /* 0x040fe20000041830 */
[----:B------:R-:W-:Y:S02]  /*13ba0*/  FFMA.FTZ R142, R234, c[0x0][0x23c], -R142 ;  /* 0x00008f00ea8e7a23 */ /* 0x000fe4000001088e */
[----:B------:R1:W5:Y:S01]  /*13bb0*/  LDL.S16 R234, [R1+0x34] ;  /* 0x0000340001ea7983 */ /* 0x0003620000100600 */
[----:B------:R-:W-:Y:S01]  /*13bc0*/  FADD.FTZ R120, R237, R132 ;  /* 0x00000084ed787221 */ /* 0x000fe20000010000 */
[----:B------:R-:W-:Y:S02]  /*13bd0*/  MUFU.EX2 R204, R142 ;  /* 0x0000008e00cc7308 */ /* 0x000fe40000000800 */
[----:B------:R-:W-:Y:S01]  /*13be0*/  PRMT R123, R137, 0x7610, R123 ;  /* 0x00007610897b7816 */ /* 0x000fe2000000007b */
[C---:B--2---:R-:W-:Y:S01]  /*13bf0*/  HMMA.16816.F32.BF16 R52, R112.reuse, R124, R52 ;  /* 0x0000007c7034723c */ /* 0x044fe20000041834 */
[----:B------:R-:W-:Y:S03]  /*13c00*/  PRMT R122, R136, 0x7610, R122 ;  /* 0x00007610887a7816 */ /* 0x000fe6000000007a */
[----:B------:R-:W-:Y:S02]  /*13c10*/  @!P5 PRMT R147, R123, 0x5410, RZ ;  /* 0x000054107b93d816 */ /* 0x000fe400000000ff */
[----:B------:R-:W-:Y:S01]  /*13c20*/  ISETP.GE.U32.AND P5, PT, R224, R3, PT ;  /* 0x00000003e000720c */ /* 0x000fe20003fa6070 */
[----:B------:R2:W1:Y:S01]  /*13c30*/  MUFU.EX2 R205, R121 ;  /* 0x0000007900cd7308 */ /* 0x0004620000000800 */
[C---:B------:R-:W-:Y:S01]  /*13c40*/  HMMA.16816.F32.BF16 R56, R112.reuse, R126, R56 ;  /* 0x0000007e7038723c */ /* 0x040fe20000041838 */
[----:B------:R-:W-:Y:S03]  /*13c50*/  LDSM.16.MT88.4 R124, [R180+0xd800] ;  /* 0x00d80000b47c783b */ /* 0x000fe60000004200 */
[----:B------:R-:W-:Y:S02]  /*13c60*/  @!P6 PRMT R148, R122, 0x5410, RZ ;  /* 0x000054107a94e816 */ /* 0x000fe400000000ff */
[--C-:B---3--:R-:W-:Y:S02]  /*13c70*/  PRMT R137, R102, 0x5410, R103.reuse ;  /* 0x0000541066897816 */ /* 0x108fe40000000067 */
[C---:B------:R-:W-:Y:S01]  /*13c80*/  HMMA.16816.F32.BF16 R60, R112.reuse, R116, R60 ;  /* 0x00000074703c723c */ /* 0x040fe2000004183c */
[----:B------:R-:W-:Y:S03]  /*13c90*/  STG.E.U16 [R174.64+0x50], R147 ;  /* 0x00005093ae007986 */ /* 0x000fe6000c101512 */
[--C-:B------:R-:W-:Y:S01]  /*13ca0*/  HSET2.LE.AND R137, R137, R134.reuse, PT ;  /* 0x0000008689897233 */ /* 0x100fe20003803000 */
[----:B------:R-:W-:Y:S01]  /*13cb0*/  STG.E.U16 [R174.64+0x52], R148 ;  /* 0x00005294ae007986 */ /* 0x000fe2000c101512 */
[----:B------:R-:W-:Y:S02]  /*13cc0*/  PRMT R103, R144, 0x7632, R103 ;  /* 0x0000763290677816 */ /* 0x000fe40000000067 */
[C---:B------:R-:W-:Y:S01]  /*13cd0*/  HMMA.16816.F32.BF16 R64, R112.reuse, R118, R64 ;  /* 0x000000767040723c */ /* 0x040fe20000041840 */
[----:B------:R-:W3:Y:S03]  /*13ce0*/  LDSM.16.MT88.4 R116, [R180+0x11000] ;  /* 0x01100000b474783b */ /* 0x000ee60000004200 */
[----:B------:R-:W-:Y:S02]  /*13cf0*/  F2FP.BF16.PACK_AB R102, R211, R210 ;  /* 0x000000d2d366723e */ /* 0x000fe400000010ff */
[C---:B------:R-:W-:Y:S02]  /*13d00*/  LOP3.LUT R3, R0.reuse, 0xffff, RZ, 0xc0, !PT ;  /* 0x0000ffff00037812 */ /* 0x040fe400078ec0ff */
[C---:B-1----:R-:W-:Y:S01]  /*13d10*/  HMMA.16816.F32.BF16 R68, R112.reuse, R104, R68 ;  /* 0x000000687044723c */ /* 0x042fe20000041844 */
[----:B--2---:R-:W-:Y:S02]  /*13d20*/  PRMT R121, R143, 0x7610, R121 ;  /* 0x000076108f797816 */ /* 0x004fe40000000079 */
[----:B------:R-:W-:Y:S01]  /*13d30*/  LDSM.16.MT88.4 R140, [R177+0xf800] ;  /* 0x00f80000b18c783b */ /* 0x000fe20000004200 */
[----:B------:R-:W-:Y:S02]  /*13d40*/  SHF.R.U32.HI R3, RZ, 0x8, R3 ;  /* 0x00000008ff037819 */ /* 0x000fe40000011603 */
[----:B------:R-:W-:Y:S02]  /*13d50*/  @!P0 PRMT R150, R121, 0x5410, RZ ;  /* 0x0000541079968816 */ /* 0x000fe400000000ff */
[C---:B------:R-:W-:Y:S01]  /*13d60*/  HMMA.16816.F32.BF16 R72, R112.reuse, R106, R72 ;  /* 0x0000006a7048723c */ /* 0x040fe20000041848 */
[----:B------:R-:W-:Y:S02]  /*13d70*/  LOP3.LUT R104, R0, 0xff, RZ, 0xc0, !PT ;  /* 0x000000ff00687812 */ /* 0x000fe400078ec0ff */
[----:B------:R-:W-:Y:S01]  /*13d80*/  STG.E.U16 [R172.64+0x50], R150 ;  /* 0x00005096ac007986 */ /* 0x000fe2000c101512 */
[--C-:B------:R-:W-:Y:S02]  /*13d90*/  SHF.R.U32.HI R0, RZ, 0x18, R2.reuse ;  /* 0x00000018ff007819 */ /* 0x100fe40000011602 */
[----:B------:R-:W-:Y:S01]  /*13da0*/  PRMT R136, R104, 0x5410, R3 ;  /* 0x0000541068887816 */ /* 0x000fe20000000003 */
[----:B------:R-:W-:Y:S01]  /*13db0*/  FADD.FTZ R3, R238, R133 ;  /* 0x00000085ee037221 */ /* 0x000fe20000010000 */
[C---:B----4-:R-:W-:Y:S01]  /*13dc0*/  HMMA.16816.F32.BF16 R76, R112.reuse, R108, R76 ;  /* 0x0000006c704c723c */ /* 0x050fe2000004184c */
[----:B------:R-:W1:Y:S01]  /*13dd0*/  LDSM.16.MT88.4 R104, [R179+0x11000] ;  /* 0x01100000b368783b */ /* 0x000e620000004200 */
[----:B------:R-:W-:Y:S02]  /*13de0*/  ISETP.GE.U32.AND P6, PT, R224, R0, PT ;  /* 0x00000000e000720c */ /* 0x000fe40003fc6070 */
[----:B------:R-:W-:Y:S01]  /*13df0*/  HSET2.LE.AND R136, R136, R134, PT ;  /* 0x0000008688887233 */ /* 0x000fe20003803000 */
[----:B------:R-:W-:Y:S02]  /*13e00*/  SHF.R.U32.HI R0, RZ, 0x10, R2 ;  /* 0x00000010ff007819 */ /* 0x000fe40000011602 */
[----:B------:R-:W-:Y:S01]  /*13e10*/  PRMT R108, R135, 0x7610, R108 ;  /* 0x00007610876c7816 */ /* 0x000fe2000000006c */
[C---:B------:R-:W-:Y:S01]  /*13e20*/  HMMA.16816.F32.BF16 R80, R112.reuse, R110, R80 ;  /* 0x0000006e7050723c */ /* 0x040fe20000041850 */
[----:B------:R-:W-:Y:S03]  /*13e30*/  LDSM.16.MT88.4 R132, [R179+0xd800] ;  /* 0x00d80000b384783b */ /* 0x000fe60000004200 */
[----:B------:R-:W-:Y:S02]  /*13e40*/  @!P1 PRMT R149, R108, 0x5410, RZ ;  /* 0x000054106c959816 */ /* 0x000fe400000000ff */
[----:B------:R-:W-:Y:S02]  /*13e50*/  LOP3.LUT R0, R0, 0xff, RZ, 0xc0, !PT ;  /* 0x000000ff00007812 */ /* 0x000fe400078ec0ff */
[----:B------:R-:W-:Y:S01]  /*13e60*/  LOP3.LUT R2, R2, 0xffff, RZ, 0xc0, !PT ;  /* 0x0000ffff02027812 */ /* 0x000fe200078ec0ff */
[C---:B---3--:R-:W-:Y:S01]  /*13e70*/  HMMA.16816.F32.BF16 R84, R112.reuse, R116, R84 ;  /* 0x000000747054723c */ /* 0x048fe20000041854 */
[----:B------:R-:W2:Y:S01]  /*13e80*/  LDSM.16.MT88.4 R108, [R177+0xd800] ;  /* 0x00d80000b16c783b */ /* 0x000ea20000004200 */
[----:B------:R-:W-:Y:S01]  /*13e90*/  ISETP.GE.U32.AND P0, PT, R224, R0, PT ;  /* 0x00000000e000720c */ /* 0x000fe20003f06070 */
[----:B------:R-:W-:Y:S01]  /*13ea0*/  FADD.FTZ R0, R241, R120 ;  /* 0x00000078f1007221 */ /* 0x000fe20000010000 */
[----:B------:R-:W-:Y:S03]  /*13eb0*/  SHF.R.U32.HI R2, RZ, 0x8, R2 ;  /* 0x00000008ff027819 */ /* 0x000fe60000011602 */
[----:B------:R-:W-:Y:S01]  /*13ec0*/  FADD.FTZ R213, R240, R0 ;  /* 0x00000000f0d57221 */ /* 0x000fe20000010000 */
[C---:B------:R-:W-:Y:S01]  /*13ed0*/  HMMA.16816.F32.BF16 R88, R112.reuse, R118, R88 ;  /* 0x000000767058723c */ /* 0x040fe20000041858 */
[----:B------:R-:W-:Y:S01]  /*13ee0*/  LOP3.LUT R2, R2, 0xffff, RZ, 0xc0, !PT ;  /* 0x0000ffff02027812 */ /* 0x000fe200078ec0ff */
[----:B------:R-:W3:Y:S03]  /*13ef0*/  LDSM.16.MT88.4 R116, [R178+0xd800] ;  /* 0x00d80000b274783b */ /* 0x000ee60000004200 */
[----:B------:R-:W-:Y:S01]  /*13f00*/  ISETP.GE.U32.AND P1, PT, R224, R2, PT ;  /* 0x00000002e000720c */ /* 0x000fe20003f26070 */
[--C-:B------:R-:W-:Y:S01]  /*13f10*/  FADD.FTZ R2, R239, R3.reuse ;  /* 0x00000003ef027221 */ /* 0x100fe20000010000 */
[----:B------:R-:W-:Y:S03]  /*13f20*/  PRMT R3, R102, 0x7632, R3 ;  /* 0x0000763266037816 */ /* 0x000fe60000000003 */
[----:B------:R-:W-:Y:S02]  /*13f30*/  STG.E.U16 [R172.64+0x52], R149 ;  /* 0x00005295ac007986 */ /* 0x000fe4000c101512 */
[----:B------:R-:W-:Y:S01]  /*13f40*/  FADD.FTZ R212, R242, R2 ;  /* 0x00000002f2d47221 */ /* 0x000fe20000010000 */
[----:B------:R-:W-:Y:S02]  /*13f50*/  F2FP.BF16.PACK_AB R2, R204, R205 ;  /* 0x000000cdcc02723e */ /* 0x000fe400000010ff */
[----:B------:R-:W-:Y:S01]  /*13f60*/  PRMT R120, R102, 0x5410, R3 ;  /* 0x0000541066787816 */ /* 0x000fe20000000003 */
[C---:B-1----:R-:W-:Y:S01]  /*13f70*/  HMMA.16816.F32.BF16 R92, R112.reuse, R104, R92 ;  /* 0x00000068705c723c */ /* 0x042fe2000004185c */
[----:B------:R-:W-:Y:S02]  /*13f80*/  PRMT R0, R2, 0x7632, R0 ;  /* 0x0000763202007816 */ /* 0x000fe40000000000 */
[----:B------:R-:W-:Y:S04]  /*13f90*/  LOP3.LUT R136, R136, R120, RZ, 0xc0, !PT ;  /* 0x0000007888887212 */ /* 0x000fe800078ec0ff */
[----:B------:R-:W-:Y:S01]  /*13fa0*/  PRMT R104, R144, 0x5410, R103 ;  /* 0x0000541090687816 */ /* 0x000fe20000000067 */
[----:B------:R-:W-:Y:S04]  /*13fb0*/  HMMA.16816.F32.BF16 R96, R112, R106, R96 ;  /* 0x0000006a7060723c */ /* 0x000fe80000041860 */
[----:B------:R-:W-:Y:S02]  /*13fc0*/  LOP3.LUT R137, R137, R104, RZ, 0xc0, !PT ;  /* 0x0000006889897212 */ /* 0x000fe400078ec0ff */
[----:B------:R-:W-:Y:S06]  /*13fd0*/  PRMT R104, R146, 0x5410, R145 ;  /* 0x0000541092687816 */ /* 0x000fec0000000091 */
[----:B------:R-:W-:Y:S02]  /*13fe0*/  LOP3.LUT R138, R138, R104, RZ, 0xc0, !PT ;  /* 0x000000688a8a7212 */ /* 0x000fe400078ec0ff */
[----:B------:R-:W-:Y:S04]  /*13ff0*/  PRMT R104, R2, 0x5410, R0 ;  /* 0x0000541002687816 */ /* 0x000fe80000000000 */
[----:B------:R-:W-:Y:S07]  /*14000*/  LOP3.LUT R139, R139, R104, RZ, 0xc0, !PT ;  /* 0x000000688b8b7212 */ /* 0x000fee00078ec0ff */
[C---:B--2---:R-:W-:Y:S01]  /*14010*/  HMMA.16816.F32.BF16 R104, R136.reuse, R108, R4 ;  /* 0x0000006c8868723c */ /* 0x044fe20000041804 */
[----:B------:R-:W1:Y:S07]  /*14020*/  LDSM.16.MT88.4 R4, [R178+0xf800] ;  /* 0x00f80000b204783b */ /* 0x000e6e0000004200 */
[C---:B------:R-:W-:Y:S01]  /*14030*/  HMMA.16816.F32.BF16 R108, R136.reuse, R110, R8 ;  /* 0x0000006e886c723c */ /* 0x040fe20000041808 */
[----:B------:R-:W2:Y:S07]  /*14040*/  LDSM.16.MT88.4 R8, [R180+0xf800] ;  /* 0x00f80000b408783b */ /* 0x000eae0000004200 */
[C---:B---3--:R-:W-:Y:S01]  /*14050*/  HMMA.16816.F32.BF16 R112, R136.reuse, R116, R12 ;  /* 0x000000748870723c */ /* 0x048fe2000004180c */
[----:B------:R-:W3:Y:S07]  /*14060*/  LDSM.16.MT88.4 R12, [R179+0xf800] ;  /* 0x00f80000b30c783b */ /* 0x000eee0000004200 */
[C---:B------:R-:W-:Y:S01]  /*14070*/  HMMA.16816.F32.BF16 R116, R136.reuse, R118, R16 ;  /* 0x000000768874723c */ /* 0x040fe20000041810 */
[----:B------:R-:W4:Y:S07]  /*14080*/  LDSM.16.MT88.4 R16, [R177+0x11800] ;  /* 0x01180000b110783b */ /* 0x000f2e0000004200 */
[C---:B------:R-:W-:Y:S08]  /*14090*/  HMMA.16816.F32.BF16 R120, R136.reuse, R124, R20 ;  /* 0x0000007c8878723c */ /* 0x040ff00000041814 */
[C---:B------:R-:W-:Y:S08]  /*140a0*/  HMMA.16816.F32.BF16 R124, R136.reuse, R126, R24 ;  /* 0x0000007e887c723c */ /* 0x040ff00000041818 */
[C---:B------:R-:W-:Y:S08]  /*140b0*/  HMMA.16816.F32.BF16 R128, R136.reuse, R132, R28 ;  /* 0x000000848880723c */ /* 0x040ff0000004181c */
[C---:B------:R-:W-:Y:S08]  /*140c0*/  HMMA.16816.F32.BF16 R132, R136.reuse, R134, R32 ;  /* 0x000000868884723c */ /* 0x040ff00000041820 */
[C---:B------:R-:W-:Y:S08]  /*140d0*/  HMMA.16816.F32.BF16 R36, R136.reuse, R140, R36 ;  /* 0x0000008c8824723c */ /* 0x040ff00000041824 */
[C---:B------:R-:W-:Y:S08]  /*140e0*/  HMMA.16816.F32.BF16 R40, R136.reuse, R142, R40 ;  /* 0x0000008e8828723c */ /* 0x040ff00000041828 */
[C---:B-1----:R-:W-:Y:S07]  /*140f0*/  HMMA.16816.F32.BF16 R44, R136.reuse, R4, R44 ;  /* 0x00000004882c723c */ /* 0x042fee000004182c */
[C---:B------:R-:W-:Y:S01]  /*14100*/  LOP3.LUT R5, R170.reuse, 0xff, RZ, 0xc0, !PT ;  /* 0x000000ffaa057812 */ /* 0x040fe200078ec0ff */
[C---:B------:R-:W-:Y:S01]  /*14110*/  HMMA.16816.F32.BF16 R48, R136.reuse, R6, R48 ;  /* 0x000000068830723c */ /* 0x040fe20000041830 */
[----:B------:R-:W-:Y:S06]  /*14120*/  LOP3.LUT R4, R170, 0xffff, RZ, 0xc0, !PT ;  /* 0x0000ffffaa047812 */ /* 0x000fec00078ec0ff */
[--C-:B------:R-:W-:Y:S01]  /*14130*/  SHF.R.U32.HI R6, RZ, 0x10, R170.reuse ;  /* 0x00000010ff067819 */ /* 0x100fe200000116aa */
[C---:B--2---:R-:W-:Y:S01]  /*14140*/  HMMA.16816.F32.BF16 R52, R136.reuse, R8, R52 ;  /* 0x000000088834723c */ /* 0x044fe20000041834 */
[----:B------:R-:W-:Y:S06]  /*14150*/  SHF.R.U32.HI R170, RZ, 0x18, R170 ;  /* 0x00000018ffaa7819 */ /* 0x000fec00000116aa */
[----:B------:R-:W-:Y:S01]  /*14160*/  LOP3.LUT R9, R6, 0xff, RZ, 0xc0, !PT ;  /* 0x000000ff06097812 */ /* 0x000fe200078ec0ff */
[C---:B------:R-:W-:Y:S08]  /*14170*/  HMMA.16816.F32.BF16 R56, R136.reuse, R10, R56 ;  /* 0x0000000a8838723c */ /* 0x040ff00000041838 */
[C---:B---3--:R-:W-:Y:S07]  /*14180*/  HMMA.16816.F32.BF16 R60, R136.reuse, R12, R60 ;  /* 0x0000000c883c723c */ /* 0x048fee000004183c */
[----:B------:R-:W-:Y:S01]  /*14190*/  FADD.FTZ R13, R232, R213 ;  /* 0x000000d5e80d7221 */ /* 0x000fe20000010000 */
[C---:B------:R-:W-:Y:S01]  /*141a0*/  HMMA.16816.F32.BF16 R64, R136.reuse, R14, R64 ;  /* 0x0000000e8840723c */ /* 0x040fe20000041840 */
[----:B------:R-:W-:Y:S07]  /*141b0*/  FADD.FTZ R12, R230, R212 ;  /* 0x000000d4e60c7221 */ /* 0x000fee0000010000 */
[C---:B----4-:R-:W-:Y:S07]  /*141c0*/  HMMA.16816.F32.BF16 R68, R136.reuse, R16, R68 ;  /* 0x000000108844723c */ /* 0x050fee0000041844 */
[----:B------:R-:W-:Y:S01]  /*141d0*/  FADD.FTZ R17, R231, R13 ;  /* 0x0000000de7117221 */ /* 0x000fe20000010000 */
[C---:B------:R-:W-:Y:S01]  /*141e0*/  HMMA.16816.F32.BF16 R72, R136.reuse, R18, R72 ;  /* 0x000000128848723c */ /* 0x040fe20000041848 */
[----:B------:R-:W-:Y:S02]  /*141f0*/  FADD.FTZ R16, R229, R12 ;  /* 0x0000000ce5107221 */ /* 0x000fe40000010000 */
[----:B------:R-:W-:Y:S01]  /*14200*/  LDSM.16.MT88.4 R12, [R179+0x11800] ;  /* 0x01180000b30c783b */ /* 0x000fe20000004200 */
[----:B------:R-:W-:Y:S02]  /*14210*/  FADD.FTZ R17, R228, R17 ;  /* 0x00000011e4117221 */ /* 0x000fe40000010000 */
[----:B------:R-:W-:Y:S02]  /*14220*/  FADD.FTZ R16, R226, R16 ;  /* 0x00000010e2107221 */ /* 0x000fe40000010000 */
[----:B------:R-:W-:Y:S04]  /*14230*/  FADD.FTZ R17, R227, R17 ;  /* 0x00000011e3117221 */ /* 0x000fe80000010000 */
[----:B------:R-:W-:Y:S01]  /*14240*/  FADD.FTZ R16, R225, R16 ;  /* 0x00000010e1107221 */ /* 0x000fe20000010000 */
[----:B-----5:R-:W-:Y:S02]  /*14250*/  @!P1 HFMA2.BF16_V2 R233, -RZ.H0_H0, RZ.H0_H0, -R3.H0_H0 ;  /* 0x200000ffffe99231 */ /* 0x020fe40000340903 */
[----:B------:R-:W-:Y:S03]  /*14260*/  @!P0 HFMA2.BF16_V2 R223, -RZ.H0_H0, RZ.H0_H0, -R144.H0_H0 ;  /* 0x200000ffffdf8231 */ /* 0x000fe60000340990 */
[----:B------:R-:W-:Y:S01]  /*14270*/  PRMT R23, R233, 0x7610, R23 ;  /* 0x00007610e9177816 */ /* 0x000fe20000000017 */
[----:B------:R-:W-:Y:S01]  /*14280*/  @!P6 HFMA2.BF16_V2 R222, -RZ.H0_H0, RZ.H0_H0, -R103.H0_H0 ;  /* 0x200000ffffdee231 */ /* 0x000fe20000340967 */
[----:B------:R-:W-:Y:S02]  /*14290*/  PRMT R22, R223, 0x7610, R22 ;  /* 0x00007610df167816 */ /* 0x000fe40000000016 */
[----:B------:R-:W-:Y:S02]  /*142a0*/  @!P1 PRMT R3, R23, 0x5410, RZ ;  /* 0x0000541017039816 */ /* 0x000fe400000000ff */
[----:B------:R-:W-:Y:S02]  /*142b0*/  @!P0 PRMT R144, R22, 0x5410, RZ ;  /* 0x0000541016908816 */ /* 0x000fe400000000ff */
[----:B------:R-:W-:Y:S01]  /*142c0*/  PRMT R21, R222, 0x7610, R21 ;  /* 0x00007610de157816 */ /* 0x000fe20000000015 */
[----:B------:R-:W-:Y:S03]  /*142d0*/  STG.E.U16 [R174.64+0x62], R3 ;  /* 0x00006203ae007986 */ /* 0x000fe6000c101512 */
[----:B------:R-:W-:Y:S01]  /*142e0*/  @!P6 PRMT R103, R21, 0x5410, RZ ;  /* 0x000054101567e816 */ /* 0x000fe200000000ff */
[----:B------:R-:W-:Y:S05]  /*142f0*/  @!P5 HFMA2.BF16_V2 R234, -RZ.H0_H0, RZ.H0_H0, -R102.H0_H0 ;  /* 0x200000ffffead231 */ /* 0x000fea0000340966 */
[----:B------:R-:W-:Y:S01]  /*14300*/  @!P5 STL.S16 [R1+0x34], R234 ;  /* 0x000034ea0100d387 */ /* 0x000fe20000100600 */
[----:B------:R-:W-:Y:S03]  /*14310*/  PRMT R20, R234, 0x7610, R20 ;  /* 0x00007610ea147816 */ /* 0x000fe60000000014 */
[----:B------:R-:W-:Y:S01]  /*14320*/  @!P1 STL.S16 [R1+0x28], R233 ;  /* 0x000028e901009387 */ /* 0x000fe20000100600 */
[----:B------:R-:W-:Y:S02]  /*14330*/  @!P5 PRMT R102, R20, 0x5410, RZ ;  /* 0x000054101466d816 */ /* 0x000fe400000000ff */
[C---:B------:R-:W-:Y:S01]  /*14340*/  ISETP.GE.U32.AND P5, PT, R224.reuse, R5, PT ;  /* 0x00000005e000720c */ /* 0x040fe20003fa6070 */
[----:B------:R-:W-:Y:S01]  /*14350*/  @!P0 STL.S16 [R1+0x24], R223 ;  /* 0x000024df01008387 */ /* 0x000fe20000100600 */
[----:B------:R-:W-:Y:S02]  /*14360*/  SHF.R.U32.HI R20, RZ, 0x8, R4 ;  /* 0x00000008ff147819 */ /* 0x000fe40000011604 */
[----:B------:R-:W-:Y:S01]  /*14370*/  ISETP.GE.U32.AND P1, PT, R224, R9, PT ;  /* 0x00000009e000720c */ /* 0x000fe20003f26070 */
[----:B------:R-:W1:Y:S01]  /*14380*/  LDSM.16.MT88.4 R4, [R178+0x11800] ;  /* 0x01180000b204783b */ /* 0x000e620000004200 */
[----:B------:R-:W-:Y:S04]  /*14390*/  LOP3.LUT R8, R20, 0xffff, RZ, 0xc0, !PT ;  /* 0x0000ffff14087812 */ /* 0x000fe800078ec0ff */
[C---:B------:R-:W-:Y:S03]  /*143a0*/  ISETP.GE.U32.AND P0, PT, R224.reuse, R8, PT ;  /* 0x00000008e000720c */ /* 0x040fe60003f06070 */
[----:B------:R-:W-:Y:S01]  /*143b0*/  @!P6 STL.S16 [R1+0x20], R222 ;  /* 0x000020de0100e387 */ /* 0x000fe20000100600 */
[----:B------:R-:W-:Y:S01]  /*143c0*/  ISETP.GE.U32.AND P6, PT, R224, R170, PT ;  /* 0x000000aae000720c */ /* 0x000fe20003fc6070 */
[----:B------:R-:W-:Y:S02]  /*143d0*/  @!P5 HFMA2.BF16_V2 R243, -RZ.H0_H0, RZ.H0_H0, -R146.H0_H0 ;  /* 0x200000fffff3d231 */ /* 0x000fe40000340992 */
[----:B------:R-:W2:Y:S01]  /*143e0*/  LDSM.16.MT88.4 R8, [R180+0x11800] ;  /* 0x01180000b408783b */ /* 0x000ea20000004200 */
[----:B------:R-:W-:Y:S02]  /*143f0*/  @!P1 HFMA2.BF16_V2 R251, -RZ.H0_H0, RZ.H0_H0, -R2.H0_H0 ;  /* 0x200000fffffb9231 */ /* 0x000fe40000340902 */
[----:B------:R-:W-:Y:S03]  /*14400*/  @!P5 PRMT R146, R243, 0x5410, RZ ;  /* 0x00005410f392d816 */ /* 0x000fe600000000ff */
[----:B------:R-:W-:Y:S01]  /*14410*/  @!P0 HFMA2.BF16_V2 R252, -RZ.H0_H0, RZ.H0_H0, -R145.H0_H0 ;  /* 0x200000fffffc8231 */ /* 0x000fe20000340991 */
[----:B------:R-:W-:Y:S01]  /*14420*/  @!P1 PRMT R2, R251, 0x5410, RZ ;  /* 0x00005410fb029816 */ /* 0x000fe200000000ff */
[----:B------:R3:W-:Y:S02]  /*14430*/  STG.E.U16 [R174.64+0x60], R102 ;  /* 0x00006066ae007986 */ /* 0x0007e4000c101512 */
[----:B------:R-:W-:Y:S01]  /*14440*/  @!P6 HFMA2.BF16_V2 R250, -RZ.H0_H0, RZ.H0_H0, -R0.H0_H0 ;  /* 0x200000fffffae231 */ /* 0x000fe20000340900 */
[----:B------:R-:W-:Y:S01]  /*14450*/  @!P0 PRMT R145, R252, 0x5410, RZ ;  /* 0x00005410fc918816 */ /* 0x000fe200000000ff */
[----:B------:R-:W-:Y:S01]  /*14460*/  STG.E.U16 [R172.64+0x60], R144 ;  /* 0x00006090ac007986 */ /* 0x000fe2000c101512 */
[----:B------:R-:W-:Y:S02]  /*14470*/  PLOP3.LUT P0, PT, PT, PT, UP0, 0x80, 0x0 ;  /* 0x000000000000781c */ /* 0x000fe40003f0f008 */
[----:B------:R-:W-:Y:S01]  /*14480*/  @!P6 PRMT R0, R250, 0x5410, RZ ;  /* 0x00005410fa00e816 */ /* 0x000fe200000000ff */
[----:B------:R-:W-:Y:S04]  /*14490*/  STG.E.U16 [R172.64+0x62], R103 ;  /* 0x00006267ac007986 */ /* 0x000fe8000c101512 */
[----:B------:R-:W-:Y:S04]  /*144a0*/  STG.E.U16 [R174.64+0x70], R146 ;  /* 0x00007092ae007986 */ /* 0x000fe8000c101512 */
[----:B------:R-:W-:Y:S01]  /*144b0*/  STG.E.U16 [R174.64+0x72], R145 ;  /* 0x00007291ae007986 */ /* 0x000fe2000c101512 */
[C---:B-1----:R-:W-:Y:S03]  /*144c0*/  HMMA.16816.F32.BF16 R76, R136.reuse, R4, R76 ;  /* 0x00000004884c723c */ /* 0x042fe6000004184c */
[----:B------:R1:W-:Y:S04]  /*144d0*/  STG.E.U16 [R172.64+0x70], R2 ;  /* 0x00007002ac007986 */ /* 0x0003e8000c101512 */
[----:B------:R4:W-:Y:S01]  /*144e0*/  STG.E.U16 [R172.64+0x72], R0 ;  /* 0x00007200ac007986 */ /* 0x0009e2000c101512 */
[----:B------:R-:W-:Y:S01]  /*144f0*/  FADD.FTZ R5, R221, R17 ;  /* 0x00000011dd057221 */ /* 0x000fe20000010000 */
[C---:B------:R-:W-:Y:S03]  /*14500*/  HMMA.16816.F32.BF16 R80, R136.reuse, R6, R80 ;  /* 0x000000068850723c */ /* 0x040fe60000041850 */
[----:B------:R-:W-:Y:S02]  /*14510*/  FADD.FTZ R4, R219, R16 ;  /* 0x00000010db047221 */ /* 0x000fe40000010000 */
[----:B------:R-:W-:Y:S02]  /*14520*/  FADD.FTZ R16, R220, R5 ;  /* 0x00000005dc107221 */ /* 0x000fe40000010000 */
[----:B------:R-:W-:Y:S01]  /*14530*/  FADD.FTZ R5, R218, R4 ;  /* 0x00000004da057221 */ /* 0x000fe20000010000 */
[C---:B--2---:R-:W-:Y:S01]  /*14540*/  HMMA.16816.F32.BF16 R84, R136.reuse, R8, R84 ;  /* 0x000000088854723c */ /* 0x044fe20000041854 */
[----:B------:R-:W-:Y:S03]  /*14550*/  FADD.FTZ R4, R217, R16 ;  /* 0x00000010d9047221 */ /* 0x000fe60000010000 */
[----:B------:R-:W-:Y:S02]  /*14560*/  FADD.FTZ R5, R215, R5 ;  /* 0x00000005d7057221 */ /* 0x000fe40000010000 */
[----:B------:R-:W-:Y:S02]  /*14570*/  FADD.FTZ R4, R216, R4 ;  /* 0x00000004d8047221 */ /* 0x000fe40000010000 */
[C---:B------:R-:W-:Y:S01]  /*14580*/  HMMA.16816.F32.BF16 R88, R136.reuse, R10, R88 ;  /* 0x0000000a8858723c */ /* 0x040fe20000041858 */
[----:B------:R-:W-:Y:S03]  /*14590*/  FADD.FTZ R5, R214, R5 ;  /* 0x00000005d6057221 */ /* 0x000fe60000010000 */
[----:B------:R-:W-:Y:S02]  /*145a0*/  FADD.FTZ R4, R210, R4 ;  /* 0x00000004d2047221 */ /* 0x000fe40000010000 */
[----:B---3--:R-:W-:Y:S02]  /*145b0*/  IMAD.MOV.U32 R102, RZ, RZ, R100 ;  /* 0x000000ffff667224 */ /* 0x008fe400078e0064 */
[C---:B------:R-:W-:Y:S01]  /*145c0*/  HMMA.16816.F32.BF16 R92, R136.reuse, R12, R92 ;  /* 0x0000000c885c723c */ /* 0x040fe2000004185c */
[----:B-1----:R-:W-:Y:S03]  /*145d0*/  FADD.FTZ R2, R211, R4 ;  /* 0x00000004d3027221 */ /* 0x002fe60000010000 */
[----:B----4-:R-:W-:Y:S02]  /*145e0*/  FADD.FTZ R0, R209, R5 ;  /* 0x00000005d1007221 */ /* 0x010fe40000010000 */
[----:B------:R-:W-:Y:S01]  /*145f0*/  FADD.FTZ R2, R207, R2 ;  /* 0x00000002cf027221 */ /* 0x000fe20000010000 */
[----:B------:R-:W-:Y:S01]  /*14600*/  IADD3 R207, P1, R174, -0x80, RZ ;  /* 0xffffff80aecf7810 */ /* 0x000fe20007f3e0ff */
[----:B------:R-:W-:Y:S01]  /*14610*/  FADD.FTZ R0, R208, R0 ;  /* 0x00000000d0007221 */ /* 0x000fe20000010000 */
[----:B------:R-:W-:Y:S03]  /*14620*/  HMMA.16816.F32.BF16 R96, R136, R14, R96 ;  /* 0x0000000e8860723c */ /* 0x000fe60000041860 */
[----:B------:R-:W-:Y:S01]  /*14630*/  FADD.FTZ R2, R206, R2 ;  /* 0x00000002ce027221 */ /* 0x000fe20000010000 */
[----:B------:R-:W-:Y:S01]  /*14640*/  IADD3.X R103, R175, -0x1, RZ, P1, !PT ;  /* 0xffffffffaf677810 */ /* 0x000fe20000ffe4ff */
[----:B------:R-:W-:Y:S03]  /*14650*/  FADD.FTZ R0, R205, R0 ;  /* 0x00000000cd007221 */ /* 0x000fe60000010000 */
[----:B------:R1:W-:Y:S01]  /*14660*/  STL [R1+0x68], R2 ;  /* 0x0000680201007387 */ /* 0x0003e20000100800 */
[----:B------:R-:W-:Y:S05]  /*14670*/  FADD.FTZ R0, R204, R0 ;  /* 0x00000000cc007221 */ /* 0x000fea0000010000 */
[----:B------:R2:W-:Y:S01]  /*14680*/  STL [R1+0x78], R0 ;  /* 0x0000780001007387 */ /* 0x0005e20000100800 */
[----:B-1----:R-:W-:Y:S01]  /*14690*/  IMAD.MOV.U32 R2, RZ, RZ, R101 ;  /* 0x000000ffff027224 */ /* 0x002fe200078e0065 */
[----:B--2---:R-:W-:-:S05]  /*146a0*/  @P0 BRA `(.L_x_1091) ;  /* 0xffffb14000000947 */ /* 0x004fca000383ffff */
.L_x_1090:
[----:B------:R-:W2:Y:S04]  /*146b0*/  LDL.LU R4, [R1+0x68] ;  /* 0x0000680001047983 */ /* 0x000ea80000300800 */
[----:B------:R-:W3:Y:S01]  /*146c0*/  S2R R140, SR_TID.X ;  /* 0x00000000008c7919 */ /* 0x000ee20000002100 */
[----:B------:R-:W4:Y:S01]  /*146d0*/  S2UR UR6, SR_CTAID.Y ;  /* 0x00000000000679c3 */ /* 0x000f220000002600 */
[----:B------:R-:W-:-:S02]  /*146e0*/  UISETP.NE.AND UP3, UPT, UR11, -0x1, UPT ;  /* 0xffffffff0b00788c */ /* 0x000fc4000bf65270 */
[----:B------:R-:W2:Y:S01]  /*146f0*/  LDL.LU R3, [R1+0x78] ;  /* 0x0000780001037983 */ /* 0x000ea20000300800 */
[----:B------:R-:W-:Y:S01]  /*14700*/  ULDC.64 UR4, c[0x0][0x1e8] ;  /* 0x00007a0000047ab9 */ /* 0x000fe20000000a00 */
[----:B------:R-:W-:Y:S01]  /*14710*/  BSSY B0, `(.L_x_1094) ;  /* 0x0000144000007945 */ /* 0x000fe20003800000 */
[----:B------:R-:W-:Y:S02]  /*14720*/  ULDC.U8 UR9, c[0x0][0x329] ;  /* 0x0000ca4000097ab9 */ /* 0x000fe40000000000 */
[----:B------:R-:W-:Y:S01]  /*14730*/  UISETP.NE.AND UP1, UPT, UR9, URZ, UPT ;  /* 0x0000003f0900728c */ /* 0x000fe2000bf25270 */
[----:B------:R-:W1:Y:S01]  /*14740*/  S2UR UR10, SR_CTAID.Z ;  /* 0x00000000000a79c3 */ /* 0x000e620000002700 */
[----:B------:R-:W-:Y:S02]  /*14750*/  ULDC UR8, c[0x0][0x214] ;  /* 0x0000850000087ab9 */ /* 0x000fe40000000800 */
[----:B------:R-:W-:Y:S02]  /*14760*/  @UP3 UIMAD.WIDE.U32 UR20, UR11, UR4, URZ ;  /* 0x000000040b1432a5 */ /* 0x000fe4000f8e003f */
[----:B------:R-:W-:-:S02]  /*14770*/  UMOV UR24, URZ ;  /* 0x0000003f00187c82 */ /* 0x000fc40008000000 */
[----:B------:R-:W-:Y:S02]  /*14780*/  @UP3 UIMAD UR7, UR11, UR5, UR21 ;  /* 0x000000050b0732a4 */ /* 0x000fe4000f8e0215 */
[----:B------:R-:W-:Y:S02]  /*14790*/  UMOV UR25, URZ ;  /* 0x0000003f00197c82 */ /* 0x000fe40008000000 */
[----:B------:R-:W-:Y:S02]  /*147a0*/  ULDC.64 UR4, c[0x0][0x1e0] ;  /* 0x0000780000047ab9 */ /* 0x000fe40000000a00 */
[----:B------:R-:W-:Y:S01]  /*147b0*/  @UP1 ULDC UR13, c[0x0][0x210] ;  /* 0x00008400000d1ab9 */ /* 0x000fe20000000800 */
[----:B---3--:R-:W-:Y:S01]  /*147c0*/  SHF.R.S32.HI R141, RZ, 0x1f, R140 ;  /* 0x0000001fff8d7819 */ /* 0x008fe2000001148c */
[----:B----4-:R-:W-:Y:S02]  /*147d0*/  @!UP3 USHF.R.S32.HI UR12, URZ, 0x1f, UR6 ;  /* 0x0000001f3f0cb899 */ /* 0x010fe40008011406 */
[----:B------:R-:W-:Y:S01]  /*147e0*/  @!UP3 UIMAD.WIDE.U32 UR22, UR6, UR4, URZ ;  /* 0x000000040616b2a5 */ /* 0x000fe2000f8e003f */
[CC--:B------:R-:W-:Y:S01]  /*147f0*/  LEA.HI R5, R141.reuse, R140.reuse, RZ, 0x2 ;  /* 0x0000008c8d057211 */ /* 0x0c0fe200078f10ff */
[----:B------:R-:W-:Y:S01]  /*14800*/  @!UP3 UIMAD UR12, UR12, UR4, URZ ;  /* 0x000000040c0cb2a4 */ /* 0x000fe2000f8e023f */
[----:B------:R-:W-:Y:S01]  /*14810*/  LEA.HI R139, R141, R140, RZ, 0x5 ;  /* 0x0000008c8d8b7211 */ /* 0x000fe200078f28ff */
[----:B------:R-:W-:-:S02]  /*14820*/  @UP1 UIMAD UR13, UR13, UR8, URZ ;  /* 0x000000080d0d12a4 */ /* 0x000fc4000f8e023f */
[----:B------:R-:W-:Y:S01]  /*14830*/  ULDC.U8 UR4, c[0x0][0x328] ;  /* 0x0000ca0000047ab9 */ /* 0x000fe20000000000 */
[----:B------:R-:W-:Y:S01]  /*14840*/  SHF.R.S32.HI R6, RZ, 0x5, R139 ;  /* 0x00000005ff067819 */ /* 0x000fe2000001148b */
        /* <DEDUP_REMOVED lines=8> */
[----:B------:R-:W-:Y:S02]  /*148d0*/  @UP1 UMOV UR5, 0x1 ;  /* 0x0000000100051882 */ /* 0x000fe40000000000 */
[----:B------:R-:W-:Y:S02]  /*148e0*/  @!UP1 UIMAD UR5, UR13, UR4, URZ ;  /* 0x000000040d0592a4 */ /* 0x000fe4000f8e023f */
[----:B------:R-:W-:Y:S02]  /*148f0*/  @UP1 ULDC UR15, c[0x0][0x210] ;  /* 0x00008400000f1ab9 */ /* 0x000fe40000000800 */
[----:B------:R-:W-:-:S02]  /*14900*/  UIMAD UR5, UR6, UR5, URZ ;  /* 0x00000005060572a4 */ /* 0x000fc4000f8e023f */
[----:B------:R-:W-:Y:S02]  /*14910*/  @!UP1 UMOV UR15, 0x1 ;  /* 0x00000001000f9882 */ /* 0x000fe40000000000 */
[----:B------:R-:W-:Y:S02]  /*14920*/  @!UP0 UIMAD UR11, UR6, UR8, URZ ;  /* 0x00000008060b82a4 */ /* 0x000fe4000f8e023f */
[----:B------:R-:W-:Y:S02]  /*14930*/  USEL UR5, UR5, URZ, UP4 ;  /* 0x0000003f05057287 */ /* 0x000fe4000a000000 */
[----:B------:R-:W-:Y:S02]  /*14940*/  @!UP4 USHF.R.S32.HI UR25, URZ, 0x1f, UR11 ;  /* 0x0000001f3f19c899 */ /* 0x000fe4000801140b */
[----:B---3--:R-:W-:Y:S02]  /*14950*/  UIMAD UR4, UR9, UR15, URZ ;  /* 0x0000000f090472a4 */ /* 0x008fe4000f8e023f */
[----:B-1----:R-:W-:-:S02]  /*14960*/  UIMAD UR13, UR10, UR13, UR5 ;  /* 0x0000000d0a0d72a4 */ /* 0x002fc4000f8e0205 */
[----:B------:R-:W-:Y:S02]  /*14970*/  USHF.L.U32 UR4, UR4, 0x6, URZ ;  /* 0x0000000604047899 */ /* 0x000fe4000800063f */
[----:B------:R-:W-:Y:S02]  /*14980*/  @!UP4 UMOV UR24, UR11 ;  /* 0x0000000b0018cc82 */ /* 0x000fe40008000000 */
[----:B------:R-:W-:Y:S02]  /*14990*/  USHF.R.S32.HI UR5, URZ, 0x1f, UR4 ;  /* 0x0000001f3f057899 */ /* 0x000fe40008011404 */
[----:B------:R-:W-:Y:S02]  /*149a0*/  USHF.R.S32.HI UR6, URZ, 0x1f, UR13 ;  /* 0x0000001f3f067899 */ /* 0x000fe4000801140d */
[----:B------:R-:W-:Y:S02]  /*149b0*/  UIADD3 UR4, UP1, UP0, UR4, UR24, UR13 ;  /* 0x0000001804047290 */ /* 0x000fe4000f83e00d */
[----:B------:R-:W-:-:S02]  /*149c0*/  @!UP3 UIADD3 UR7, UR23, UR12, URZ ;  /* 0x0000000c1707b290 */ /* 0x000fc4000fffe03f */
[----:B------:R-:W-:Y:S02]  /*149d0*/  UIADD3.X UR5, UR5, UR25, UR6, UP1, UP0 ;  /* 0x0000001905057290 */ /* 0x000fe40008fe0406 */
[----:B------:R-:W-:Y:S01]  /*149e0*/  @!UP3 UMOV UR20, UR22 ;  /* 0x000000160014bc82 */ /* 0x000fe20008000000 */
[----:B--2---:R-:W1:Y:S04]  /*149f0*/  SHFL.BFLY PT, R2, R4, 0x2, 0x1f ;  /* 0x0c401f0004027f89 */ /* 0x004e6800000e0000 */
[----:B------:R-:W2:Y:S01]  /*14a00*/  SHFL.BFLY PT, R0, R3, 0x2, 0x1f ;  /* 0x0c401f0003007f89 */ /* 0x000ea200000e0000 */
[----:B-1----:R-:W-:-:S05]  /*14a10*/  FADD.FTZ R2, R2, R4 ;  /* 0x0000000402027221 */ /* 0x002fca0000010000 */
[----:B------:R-:W1:Y:S01]  /*14a20*/  SHFL.BFLY PT, R4, R2, 0x1, 0x1f ;  /* 0x0c201f0002047f89 */ /* 0x000e6200000e0000 */
[----:B--2---:R-:W-:-:S05]  /*14a30*/  FADD.FTZ R0, R0, R3 ;  /* 0x0000000300007221 */ /* 0x004fca0000010000 */
[----:B------:R-:W2:Y:S01]  /*14a40*/  SHFL.BFLY PT, R3, R0, 0x1, 0x1f ;  /* 0x0c201f0000037f89 */ /* 0x000ea200000e0000 */
[----:B-1----:R-:W-:Y:S01]  /*14a50*/  FADD.FTZ R103, R2, R4 ;  /* 0x0000000402677221 */ /* 0x002fe20000010000 */
[----:B------:R-:W-:Y:S02]  /*14a60*/  MOV R2, 0x3f800000 ;  /* 0x3f80000000027802 */ /* 0x000fe40000000f00 */
[----:B------:R-:W-:Y:S02]  /*14a70*/  SHF.R.S32.HI R4, RZ, 0x1f, R5 ;  /* 0x0000001fff047819 */ /* 0x000fe40000011405 */
[----:B------:R-:W-:Y:S01]  /*14a80*/  FSETP.NE.FTZ.AND P4, PT, R103, RZ, PT ;  /* 0x000000ff6700720b */ /* 0x000fe20003f95000 */
[----:B--2---:R-:W-:Y:S01]  /*14a90*/  FADD.FTZ R102, R0, R3 ;  /* 0x0000000300667221 */ /* 0x004fe20000010000 */
[----:B------:R-:W-:Y:S02]  /*14aa0*/  MOV R3, 0x3f800000 ;  /* 0x3f80000000037802 */ /* 0x000fe40000000f00 */
[----:B------:R-:W-:-:S02]  /*14ab0*/  SHF.R.S32.HI R0, RZ, 0x2, R5 ;  /* 0x00000002ff007819 */ /* 0x000fc40000011405 */
[----:B------:R-:W-:Y:S02]  /*14ac0*/  FSETP.NE.FTZ.AND P3, PT, R102, RZ, PT ;  /* 0x000000ff6600720b */ /* 0x000fe40003f75000 */
[----:B------:R-:W-:Y:S02]  /*14ad0*/  LEA.HI R4, R4, R0, RZ, 0x3 ;  /* 0x0000000004047211 */ /* 0x000fe400078f18ff */
[----:B------:R-:W-:-:S03]  /*14ae0*/  LOP3.LUT R5, R5, 0x3ffffffc, RZ, 0xc0, !PT ;  /* 0x3ffffffc05057812 */ /* 0x000fc600078ec0ff */
[----:B------:R-:W1:Y:S01]  /*14af0*/  @P4 MUFU.RCP R2, R103 ;  /* 0x0000006700024308 */ /* 0x000e620000001000 */
[----:B------:R-:W-:Y:S02]  /*14b00*/  LOP3.LUT R4, R4, 0xfffffff8, RZ, 0xc0, !PT ;  /* 0xfffffff804047812 */ /* 0x000fe400078ec0ff */
[----:B------:R-:W-:Y:S02]  /*14b10*/  IADD3 R5, -R5, R140, RZ ;  /* 0x0000008c05057210 */ /* 0x000fe40007ffe1ff */
[----:B------:R-:W-:Y:S02]  /*14b20*/  IADD3 R17, R0, -R4, RZ ;  /* 0x8000000400117210 */ /* 0x000fe40007ffe0ff */
[----:B------:R-:W-:Y:S01]  /*14b30*/  LEA R138, R6, R5, 0x9 ;  /* 0x00000005068a7211 */ /* 0x000fe200078e48ff */
[----:B------:R-:W2:Y:S01]  /*14b40*/  @P3 MUFU.RCP R3, R102 ;  /* 0x0000006600033308 */ /* 0x000ea20000001000 */
[----:B------:R-:W-:Y:S01]  /*14b50*/  R2P PR, R17, 0x6 ;  /* 0x0000000611007804 */ /* 0x000fe20000000000 */
[----:B-1----:R-:W-:-:S04]  /*14b60*/  FMUL.FTZ R2, R2, c[0x0][0x2dc] ;  /* 0x0000b70002027a20 */ /* 0x002fc80000410000 */
[C---:B------:R-:W-:Y:S02]  /*14b70*/  FMUL.FTZ R137, R2.reuse, R104 ;  /* 0x0000006802897220 */ /* 0x040fe40000410000 */
[C---:B------:R-:W-:Y:S02]  /*14b80*/  FMUL.FTZ R4, R2.reuse, R105 ;  /* 0x0000006902047220 */ /* 0x040fe40000410000 */
[----:B--2---:R-:W-:Y:S02]  /*14b90*/  FMUL.FTZ R0, R3, c[0x0][0x2dc] ;  /* 0x0000b70003007a20 */ /* 0x004fe40000410000 */
[----:B------:R-:W-:Y:S01]  /*14ba0*/  FMUL.FTZ R136, R2, R108 ;  /* 0x0000006c02887220 */ /* 0x000fe20000410000 */
[----:B------:R-:W-:Y:S01]  /*14bb0*/  F2FP.BF16.PACK_AB R4, R4, R137 ;  /* 0x000000890404723e */ /* 0x000fe200000010ff */
[C---:B------:R-:W-:Y:S02]  /*14bc0*/  FMUL.FTZ R5, R2.reuse, R109 ;  /* 0x0000006d02057220 */ /* 0x040fe40000410000 */
[----:B------:R-:W-:-:S02]  /*14bd0*/  FMUL.FTZ R23, R2, R37 ;  /* 0x0000002502177220 */ /* 0x000fc40000410000 */
        /* <DEDUP_REMOVED lines=17> */
[C---:B------:R-:W-:Y:S02]  /*14cf0*/  FMUL.FTZ R133, R2.reuse, R133 ;  /* 0x0000008502857220 */ /* 0x040fe40000410000 */
        /* <DEDUP_REMOVED lines=12> */
[C---:B------:R-:W-:Y:S02]  /*14dc0*/  FMUL.FTZ R37, R2.reuse, R57 ;  /* 0x0000003902257220 */ /* 0x040fe40000410000 */
        /* <DEDUP_REMOVED lines=26> */
[----:B------:R-:W-:Y:S02]  /*14f70*/  FMUL.FTZ R97, R2, R97 ;  /* 0x0000006102617220 */ /* 0x000fe40000410000 */
        /* <DEDUP_REMOVED lines=8> */
[C---:B------:R-:W-:Y:S01]  /*15000*/  FMUL.FTZ R110, R0.reuse, R110 ;  /* 0x0000006e006e7220 */ /* 0x040fe20000410000 */
[----:B------:R-:W-:Y:S01]  /*15010*/  LOP3.LUT R2, R17, 0x1, RZ, 0xc0, !PT ;  /* 0x0000000111027812 */ /* 0x000fe200078ec0ff */
[C---:B------:R-:W-:Y:S01]  /*15020*/  FMUL.FTZ R9, R0.reuse, R111 ;  /* 0x0000006f00097220 */ /* 0x040fe20000410000 */
[----:B------:R-:W-:Y:S01]  /*15030*/  F2FP.BF16.PACK_AB R3, R3, R106 ;  /* 0x0000006a0303723e */ /* 0x000fe200000010ff */
[----:B------:R-:W-:Y:S01]  /*15040*/  FMUL.FTZ R114, R0, R114 ;  /* 0x0000007200727220 */ /* 0x000fe20000410000 */
[----:B------:R-:W-:Y:S01]  /*15050*/  ISETP.NE.U32.AND P0, PT, R2, 0x1, PT ;  /* 0x000000010200780c */ /* 0x000fe20003f05070 */
        /* <DEDUP_REMOVED lines=24> */
[C---:B------:R-:W-:Y:S01]  /*151e0*/  FMUL.FTZ R54, R0.reuse, R54 ;  /* 0x0000003600367220 */ /* 0x040fe20000410000 */
[----:B------:R-:W-:Y:S01]  /*151f0*/  MOV R8, 0x20 ;  /* 0x0000002000087802 */ /* 0x000fe20000000f00 */
[----:B------:R-:W-:Y:S01]  /*15200*/  FMUL.FTZ R38, R0, R55 ;  /* 0x0000003700267220 */ /* 0x000fe20000410000 */
[----:B------:R-:W-:Y:S01]  /*15210*/  F2FP.BF16.PACK_AB R42, R42, R6 ;  /* 0x000000062a2a723e */ /* 0x000fe200000010ff */
[----:B------:R-:W-:Y:S01]  /*15220*/  FMUL.FTZ R58, R0, R58 ;  /* 0x0000003a003a7220 */ /* 0x000fe20000410000 */
[----:B------:R-:W-:Y:S01]  /*15230*/  SEL R8, R8, 0xffffffe0, !P1 ;  /* 0xffffffe008087807 */ /* 0x000fe20004800000 */
[C---:B------:R-:W-:Y:S01]  /*15240*/  FMUL.FTZ R36, R0.reuse, R59 ;  /* 0x0000003b00247220 */ /* 0x040fe20000410000 */
[----:B------:R-:W-:Y:S01]  /*15250*/  MOV R6, 0x40 ;  /* 0x0000004000067802 */ /* 0x000fe20000000f00 */
[C---:B------:R-:W-:Y:S01]  /*15260*/  FMUL.FTZ R62, R0.reuse, R62 ;  /* 0x0000003e003e7220 */ /* 0x040fe20000410000 */
[----:B------:R-:W-:Y:S01]  /*15270*/  F2FP.BF16.PACK_AB R47, R23, R109 ;  /* 0x0000006d172f723e */ /* 0x000fe200000010ff */
[----:B------:R-:W-:Y:S01]  /*15280*/  FMUL.FTZ R34, R0, R63 ;  /* 0x0000003f00227220 */ /* 0x000fe20000410000 */
[----:B------:R-:W-:Y:S01]  /*15290*/  SEL R6, R6, 0xffffffc0, !P2 ;  /* 0xffffffc006067807 */ /* 0x000fe20005000000 */
        /* <DEDUP_REMOVED lines=33> */
[----:B------:R-:W-:Y:S02]  /*154b0*/  SHF.L.U32 R0, R17, 0x6, RZ ;  /* 0x0000000611007819 */ /* 0x000fe400000006ff */
[----:B------:R-:W-:Y:S02]  /*154c0*/  F2FP.BF16.PACK_AB R18, R18, R94 ;  /* 0x0000005e1212723e */ /* 0x000fe400000010ff */
[----:B------:R-:W-:Y:S02]  /*154d0*/  LOP3.LUT R0, R0, 0x1c0, RZ, 0xc0, !PT ;  /* 0x000001c000007812 */ /* 0x000fe400078ec0ff */
[----:B------:R-:W-:-:S02]  /*154e0*/  F2FP.BF16.PACK_AB R17, R97, R96 ;  /* 0x000000606111723e */ /* 0x000fc400000010ff */
[----:B------:R-:W-:Y:S02]  /*154f0*/  LEA.HI R0, R0, R0, RZ, 0x1d ;  /* 0x0000000000007211 */ /* 0x000fe400078fe8ff */
[----:B------:R-:W-:Y:S02]  /*15500*/  F2FP.BF16.PACK_AB R16, R99, R98 ;  /* 0x000000626310723e */ /* 0x000fe400000010ff */
[----:B------:R-:W-:-:S04]  /*15510*/  LEA R0, R138, R0, 0x1 ;  /* 0x000000008a007211 */ /* 0x000fc800078e08ff */
[----:B------:R-:W-:-:S04]  /*15520*/  SHF.L.U32 R0, R0, 0x1, RZ ;  /* 0x0000000100007819 */ /* 0x000fc800000006ff */
[C---:B------:R-:W-:Y:S01]  /*15530*/  IADD3 R2, R0.reuse, -0x10, RZ ;  /* 0xfffffff000027810 */ /* 0x040fe20007ffe0ff */
[----:B------:R1:W-:Y:S01]  /*15540*/  STS [R0+0x400], R3 ;  /* 0x0004000300007388 */ /* 0x0003e20000000800 */
[----:B------:R-:W-:-:S03]  /*15550*/  @P0 IADD3 R2, R0, 0x10, RZ ;  /* 0x0000001000020810 */ /* 0x000fc60007ffe0ff */
[----:B------:R2:W-:Y:S04]  /*15560*/  STS [R0], R4 ;  /* 0x0000000400007388 */ /* 0x0005e80000000800 */
[----:B------:R3:W-:Y:S04]  /*15570*/  STS [R2], R5 ;  /* 0x0000000502007388 */ /* 0x0007e80000000800 */
[----:B------:R-:W-:Y:S01]  /*15580*/  STS [R2+0x400], R9 ;  /* 0x0004000902007388 */ /* 0x000fe20000000800 */
[----:B-1----:R-:W-:Y:S02]  /*15590*/  IADD3 R3, R0, R8, RZ ;  /* 0x0000000800037210 */ /* 0x002fe40007ffe0ff */
[----:B------:R-:W-:-:S02]  /*155a0*/  IADD3 R8, R8, R2, RZ ;  /* 0x0000000208087210 */ /* 0x000fc40007ffe0ff */
[-C--:B--2---:R-:W-:Y:S01]  /*155b0*/  IADD3 R4, R3, R6.reuse, RZ ;  /* 0x0000000603047210 */ /* 0x084fe20007ffe0ff */
[----:B------:R1:W-:Y:S01]  /*155c0*/  STS [R3], R7 ;  /* 0x0000000703007388 */ /* 0x0003e20000000800 */
[----:B---3--:R-:W-:-:S03]  /*155d0*/  IADD3 R5, R0, R6, RZ ;  /* 0x0000000600057210 */ /* 0x008fc60007ffe0ff */
[----:B------:R-:W-:Y:S04]  /*155e0*/  STS [R3+0x400], R11 ;  /* 0x0004000b03007388 */ /* 0x000fe80000000800 */
[----:B------:R-:W-:Y:S04]  /*155f0*/  STS [R8], R10 ;  /* 0x0000000a08007388 */ /* 0x000fe80000000800 */
[----:B------:R-:W-:Y:S04]  /*15600*/  STS [R8+0x400], R13 ;  /* 0x0004000d08007388 */ /* 0x000fe80000000800 */
[----:B------:R-:W-:Y:S04]  /*15610*/  STS [R5], R12 ;  /* 0x0000000c05007388 */ /* 0x000fe80000000800 */
[----:B------:R-:W-:Y:S01]  /*15620*/  STS [R5+0x400], R15 ;  /* 0x0004000f05007388 */ /* 0x000fe20000000800 */
[----:B-1----:R-:W-:-:S02]  /*15630*/  IADD3 R7, R6, R2, RZ ;  /* 0x0000000206077210 */ /* 0x002fc40007ffe0ff */
[----:B------:R-:W-:-:S03]  /*15640*/  IADD3 R6, R8, R6, RZ ;  /* 0x0000000608067210 */ /* 0x000fc60007ffe0ff */
        /* <DEDUP_REMOVED lines=27> */
[----:B------:R3:W-:Y:S04]  /*15800*/  STS [R3+0x4400], R26 ;  /* 0x0044001a03007388 */ /* 0x0007e80000000800 */
[----:B------:R-:W-:Y:S04]  /*15810*/  STS [R8+0x4000], R25 ;  /* 0x0040001908007388 */ /* 0x000fe80000000800 */
[----:B------:R4:W-:Y:S01]  /*15820*/  STS [R8+0x4400], R24 ;  /* 0x0044001808007388 */ /* 0x0009e20000000800 */
[----:B-1----:R-:W-:-:S03]  /*15830*/  LOP3.LUT R0, R139, 0xffffffe0, RZ, 0xc0, !PT ;  /* 0xffffffe08b007812 */ /* 0x002fc600078ec0ff */
[----:B------:R-:W-:Y:S01]  /*15840*/  STS [R5+0x4000], R23 ;  /* 0x0040001705007388 */ /* 0x000fe20000000800 */
[----:B------:R-:W-:-:S03]  /*15850*/  IADD3 R0, R140, -R0, RZ ;  /* 0x800000008c007210 */ /* 0x000fc60007ffe0ff */
[----:B------:R-:W-:Y:S01]  /*15860*/  STS [R5+0x4400], R22 ;  /* 0x0044001605007388 */ /* 0x000fe20000000800 */
[----:B--2---:R-:W1:Y:S01]  /*15870*/  @P4 MUFU.LG2 R2, R103 ;  /* 0x0000006700024308 */ /* 0x004e620000000c00 */
[----:B------:R-:W-:Y:S02]  /*15880*/  LOP3.LUT P0, RZ, R0, 0x3, RZ, 0xc0, !PT ;  /* 0x0000000300ff7812 */ /* 0x000fe4000780c0ff */
[----:B------:R-:W-:Y:S04]  /*15890*/  STS [R7+0x4000], R21 ;  /* 0x0040001507007388 */ /* 0x000fe80000000800 */
[----:B------:R2:W-:Y:S01]  /*158a0*/  STS [R7+0x4400], R20 ;  /* 0x0044001407007388 */ /* 0x0005e20000000800 */
[----:B---3--:R-:W3:Y:S03]  /*158b0*/  @P3 MUFU.LG2 R3, R102 ;  /* 0x0000006600033308 */ /* 0x008ee60000000c00 */
[----:B------:R2:W-:Y:S04]  /*158c0*/  STS [R4+0x4000], R19 ;  /* 0x0040001304007388 */ /* 0x0005e80000000800 */
[----:B------:R2:W-:Y:S01]  /*158d0*/  STS [R4+0x4400], R18 ;  /* 0x0044001204007388 */ /* 0x0005e20000000800 */
[----:B-1----:R-:W-:Y:S01]  /*158e0*/  @P4 FMUL.FTZ R2, R2, 0.69314718246459960938 ;  /* 0x3f31721802024820 */ /* 0x002fe20000410000 */
[----:B----4-:R-:W-:-:S02]  /*158f0*/  MOV R8, 0x7f800000 ;  /* 0x7f80000000087802 */ /* 0x010fc40000000f00 */
[----:B------:R1:W-:Y:S04]  /*15900*/  STS [R6+0x4000], R17 ;  /* 0x0040001106007388 */ /* 0x0003e80000000800 */
[----:B------:R1:W-:Y:S01]  /*15910*/  STS [R6+0x4400], R16 ;  /* 0x0044001006007388 */ /* 0x0003e20000000800 */
[----:B---3--:R-:W-:-:S03]  /*15920*/  @P3 FMUL.FTZ R0, R3, 0.69314718246459960938 ;  /* 0x3f31721803003820 */ /* 0x008fc60000410000 */
[----:B------:R-:W-:Y:S01]  /*15930*/  BAR.SYNC.DEFER_BLOCKING 0x0 ;  /* 0x0000000000007b1d */ /* 0x000fe20000010000 */
[----:B------:R-:W-:Y:S01]  /*15940*/  @P3 FFMA.FTZ R8, R100, c[0x0][0x238], R0 ;  /* 0x00008e0064083a23 */ /* 0x000fe20000010000 */
[----:B--2---:R-:W-:Y:S01]  /*15950*/  MOV R7, 0x7f800000 ;  /* 0x7f80000000077802 */ /* 0x004fe20000000f00 */
[----:B------:R-:W-:-:S03]  /*15960*/  @P4 FFMA.FTZ R7, R101, c[0x0][0x238], R2 ;  /* 0x00008e0065074a23 */ /* 0x000fc60000010002 */
        /* <DEDUP_REMOVED lines=13> */
[----:B--23--:R-:W2:Y:S01]  /*15a40*/  LDL.LU R142, [R1+0xc4] ;  /* 0x0000c400018e7983 */ /* 0x00cea20000300800 */
[----:B------:R-:W-:Y:S01]  /*15a50*/  UIMAD UR6, UR9, -0x40, UR17 ;  /* 0xffffffc0090678a4 */ /* 0x000fe2000f8e0211 */
[----:B--2---:R-:W-:-:S05]  /*15a60*/  IADD3 R0, R142, 0x8, RZ ;  /* 0x000000088e007810 */ /* 0x004fca0007ffe0ff */
[----:B------:R-:W-:Y:S02]  /*15a70*/  ISETP.GE.AND P3, PT, R142, UR6, PT ;  /* 0x000000068e007c0c */ /* 0x000fe4000bf66270 */
[----:B------:R-:W-:-:S11]  /*15a80*/  ISETP.GE.AND P2, PT, R0, UR6, PT ;  /* 0x0000000600007c0c */ /* 0x000fd6000bf46270 */
[----:B------:R-:W-:Y:S02]  /*15a90*/  @!P3 IMAD R2, R142, UR15, RZ ;  /* 0x0000000f8e02bc24 */ /* 0x000fe4000f8e02ff */
[----:B------:R-:W-:-:S03]  /*15aa0*/  @!P2 IMAD R0, R0, UR15, RZ ;  /* 0x0000000f0000ac24 */ /* 0x000fc6000f8e02ff */
[----:B------:R-:W-:Y:S02]  /*15ab0*/  @!P3 IADD3 R3, P1, R2, UR4, RZ ;  /* 0x000000040203bc10 */ /* 0x000fe4000ff3e0ff */
[----:B-1----:R-:W-:Y:S02]  /*15ac0*/  @!P2 IADD3 R6, P0, R0, UR4, RZ ;  /* 0x000000040006ac10 */ /* 0x002fe4000ff1e0ff */
        /* <DEDUP_REMOVED lines=8> */
.L_x_1095:
[----:B--23--:R-:W-:Y:S05]  /*15b50*/  BSYNC B0 ;  /* 0x0000000000007941 */ /* 0x00cfea0003800000 */
.L_x_1094:
[----:B------:R-:W2:Y:S04]  /*15b60*/  LDL.64 R64, [R1+0x88] ;  /* 0x0000880001407983 */ /* 0x000ea80000100a00 */
[----:B------:R3:W5:Y:S04]  /*15b70*/  LDL R14, [R1+0x98] ;  /* 0x00009800010e7983 */ /* 0x0007680000100800 */
[----:B------:R3:W5:Y:S01]  /*15b80*/  LDL R13, [R1+0x9c] ;  /* 0x00009c00010d7983 */ /* 0x0007620000100800 */
[----:B------:R-:W-:Y:S01]  /*15b90*/  LEA.HI R12, R141, R140, RZ, 0x3 ;  /* 0x0000008c8d0c7211 */ /* 0x000fe200078f18ff */
[----:B------:R-:W-:Y:S01]  /*15ba0*/  UIMAD UR9, UR9, -0x40, UR17 ;  /* 0xffffffc0090978a4 */ /* 0x000fe2000f8e0211 */
[----:B------:R-:W-:Y:S01]  /*15bb0*/  BSSY B0, `(.L_x_1096) ;  /* 0x0000022000007945 */ /* 0x000fe20003800000 */
[----:B------:R-:W4:Y:S01]  /*15bc0*/  S2R R0, SR_TID.X ;  /* 0x0000000000007919 */ /* 0x000f220000002100 */
[----:B-1----:R-:W-:Y:S01]  /*15bd0*/  SHF.R.S32.HI R3, RZ, 0x3, R12 ;  /* 0x00000003ff037819 */ /* 0x002fe2000001140c */
[----:B------:R-:W-:-:S02]  /*15be0*/  USHF.R.S32.HI UR6, URZ, 0x1f, UR10 ;  /* 0x0000001f3f067899 */ /* 0x000fc4000801140a */
[----:B------:R-:W1:Y:S01]  /*15bf0*/  S2R R10, SR_CTAID.Z ;  /* 0x00000000000a7919 */ /* 0x000e620000002700 */
[----:B------:R-:W-:Y:S02]  /*15c00*/  ULDC.64 UR4, c[0x0][0x1f0] ;  /* 0x00007c0000047ab9 */ /* 0x000fe40000000a00 */
[----:B------:R-:W-:-:S04]  /*15c10*/  UIMAD UR4, UR6, UR4, URZ ;  /* 0x00000004060472a4 */ /* 0x000fc8000f8e023f */
[----:B------:R-:W-:Y:S01]  /*15c20*/  UIMAD UR4, UR10, UR5, UR4 ;  /* 0x000000050a0472a4 */ /* 0x000fe2000f8e0204 */
[----:B----4-:R-:W-:-:S04]  /*15c30*/  SHF.R.S32.HI R2, RZ, 0x1f, R0 ;  /* 0x0000001fff027819 */ /* 0x010fc80000011400 */
[----:B------:R-:W-:-:S04]  /*15c40*/  LEA.HI R2, R2, R0, RZ, 0x3 ;  /* 0x0000000002027211 */ /* 0x000fc800078f18ff */
[----:B------:R-:W-:Y:S02]  /*15c50*/  SHF.R.S32.HI R2, RZ, 0x3, R2 ;  /* 0x00000003ff027819 */ /* 0x000fe40000011402 */
[----:B--2---:R-:W-:Y:S02]  /*15c60*/  SHF.R.S32.HI R0, RZ, 0x1f, R64 ;  /* 0x0000001fff007819 */ /* 0x004fe40000011440 */
[----:B------:R-:W-:-:S04]  /*15c70*/  IADD3 R4, P0, R64, UR20, RZ ;  /* 0x0000001440047c10 */ /* 0x000fc8000ff1e0ff */
[----:B------:R-:W-:Y:S01]  /*15c80*/  IADD3.X R5, R0, UR7, RZ, P0, !PT ;  /* 0x0000000700057c10 */ /* 0x000fe200087fe4ff */
[----:B------:R-:W-:Y:S01]  /*15c90*/  IMAD.U32 R0, RZ, RZ, UR14 ;  /* 0x0000000eff007e24 */ /* 0x000fe2000f8e00ff */
[----:B------:R-:W-:Y:S02]  /*15ca0*/  ISETP.GE.AND P0, PT, R3, UR9, PT ;  /* 0x0000000903007c0c */ /* 0x000fe4000bf06270 */
[----:B------:R-:W-:Y:S01]  /*15cb0*/  SHF.R.S32.HI R3, RZ, 0x1f, R2 ;  /* 0x0000001fff037819 */ /* 0x000fe20000011402 */
[----:B-1----:R-:W-:-:S04]  /*15cc0*/  IMAD.WIDE.U32 R10, R10, c[0x0][0x1f0], R4 ;  /* 0x00007c000a0a7a25 */ /* 0x002fc800078e0004 */
[----:B------:R-:W-:Y:S01]  /*15cd0*/  IMAD.WIDE R2, R0, 0x40, R2 ;  /* 0x0000004000027825 */ /* 0x000fe200078e0202 */
[----:B------:R-:W-:-:S05]  /*15ce0*/  IADD3 R9, R11, UR4, RZ ;  /* 0x000000040b097c10 */ /* 0x000fca000fffe0ff */
[----:B------:R-:W-:Y:S05]  /*15cf0*/  @P0 BRA `(.L_x_1097) ;  /* 0x000000d000000947 */ /* 0x000fea0003800000 */
[----:B---3--:R-:W-:Y:S01]  /*15d00*/  IMAD R0, R3, c[0x0][0x1e8], RZ ;  /* 0x00007a0003007a24 */ /* 0x008fe200078e02ff */
        /* <DEDUP_REMOVED lines=12> */
.L_x_1097:
[----:B---3--:R-:W-:Y:S05]  /*15dd0*/  BSYNC B0 ;  /* 0x0000000000007941 */ /* 0x008fea0003800000 */
.L_x_1096:
        /* <DEDUP_REMOVED lines=20> */
.L_x_1099:
[----:B------:R-:W-:Y:S05]  /*15f20*/  BSYNC B0 ;  /* 0x0000000000007941 */ /* 0x000fea0003800000 */
.L_x_1098:
        /* <DEDUP_REMOVED lines=20> */
.L_x_1101:
[----:B------:R-:W-:Y:S05]  /*16070*/  BSYNC B0 ;  /* 0x0000000000007941 */ /* 0x000fea0003800000 */
.L_x_1100:
        /* <DEDUP_REMOVED lines=21> */
.L_x_1102:
        /* <DEDUP_REMOVED lines=11> */
.L_x_1298:


//--------------------- .text._ZN5flash16flash_fwd_kernelI23Flash_fwd_kernel_traitsILi192ELi64ELi64ELi4ELb0ELb0EN7cutlass10bfloat16_tE19Flash_kernel_traitsILi192ELi64ELi64ELi4ES3_EELb0ELb0ELb1ELb0ELb0ELb0ELb1ELb0EEEvNS_16Flash_fwd_paramsE --------------------------
	.section	.text._ZN5flash16flash_fwd_kernelI23Flash_fwd_kernel_traitsILi192ELi64ELi64ELi4ELb0ELb0EN7cutlass10bfloat16_tE19Flash_kernel_traitsILi192ELi64ELi64ELi4ES3_EELb0ELb0ELb1ELb0ELb0ELb0ELb1ELb0EEEvNS_16Flash_fwd_paramsE,"ax",@progbits
	.sectioninfo	@"SHI_REGISTERS=254"
	.align	128
        .global         _ZN5flash16flash_fwd_kernelI23Flash_fwd_kernel_traitsILi192ELi64ELi64ELi4ELb0ELb0EN7cutlass10bfloat16_tE19Flash_kernel_traitsILi192ELi64ELi64ELi4ES3_EELb0ELb0ELb1ELb0ELb0ELb0ELb1ELb0EEEvNS_16Flash_fwd_paramsE
        .type           _ZN5flash16flash_fwd_kernelI23Flash_fwd_kernel_traitsILi192ELi64ELi64ELi4ELb0ELb0EN7cutlass10bfloat16_tE19Flash_kernel_traitsILi192ELi64ELi64ELi4ES3_EELb0ELb0ELb1ELb0ELb0ELb0ELb1ELb0EEEvNS_16Flash_fwd_paramsE,@function
        .size           _ZN5flash16flash_fwd_kernelI23Flash_fwd_kernel_traitsILi192ELi64ELi64ELi4ELb0ELb0EN7cutlass10bfloat16_tE19Flash_kernel_traitsILi192ELi64ELi64ELi4ES3_EELb0ELb0ELb1ELb0ELb0ELb0ELb1ELb0EEEvNS_16Flash_fwd_paramsE,(.L_x_1299 - _ZN5flash16flash_fwd_kernelI23Flash_fwd_kernel_traitsILi192ELi64ELi64ELi4ELb0ELb0EN7cutlass10bfloat16_tE19Flash_kernel_traitsILi192ELi64ELi64ELi4ES3_EELb0ELb0ELb1ELb0ELb0ELb0ELb1ELb0EEEvNS_16Flash_fwd_paramsE)
        .other          _ZN5flash16flash_fwd_kernelI23Flash_fwd_kernel_traitsILi192ELi64ELi64ELi4ELb0ELb0EN7cutlass10bfloat16_tE19Flash_kernel_traitsILi192ELi64ELi64ELi4ES3_EELb0ELb0ELb1ELb0ELb0ELb0ELb1ELb0EEEvNS_16Flash_fwd_paramsE,@"STO_CUDA_ENTRY STV_DEFAULT"
_ZN5flash16flash_fwd_kernelI23Flash_fwd_kernel_traitsILi192ELi64ELi64ELi4ELb0ELb0EN7cutlass10bfloat16_tE19Flash_kernel_traitsILi192ELi64ELi64ELi4ES3_EELb0ELb0ELb1ELb0ELb0ELb0ELb1ELb0EEEvNS_16Flash_fwd_paramsE:
.text._ZN5flash16flash_fwd_kernelI23Flash_fwd_kernel_traitsILi192ELi64ELi64ELi4ELb0ELb0EN7cutlass10bfloat16_tE19Flash_kernel_traitsILi192ELi64ELi64ELi4ES3_EELb0ELb0ELb1ELb0ELb0ELb0ELb1ELb0EEEvNS_16Flash_fwd_paramsE:
        /* <DEDUP_REMOVED lines=56> */
.L_x_1103:
[----:B------:R-:W-:Y:S02]  /*0380*/  ULDC UR6, c[0x0][0x218] ;  /* 0x0000860000067ab9 */ /* 0x000fe40000000800 */
.L_x_1104:
        /* <DEDUP_REMOVED lines=64> */
[----:B------:R-:W-:-:S02]  /*0790*/  @!UP0 UIMAD UR21, UR21, UR4, URZ ;  /* 0x00000004151582a4 */ /* 0x000fc4000f8e023f */
[----:B------:R-:W-:Y:S01]  /*07a0*/  @UP0 UIMAD UR7, UR11, UR7, UR9 ;  /* 0x000000070b0702a4 */ /* 0x000fe2000f8e0209 */
[----:B------:R-:W-:Y:S01]  /*07b0*/  IMAD.WIDE R16, R17, 0x40, R14 ;  /* 0x0000004011107825 */ /* 0x000fe200078e020e */
[----:B------:R-:W-:Y:S01]  /*07c0*/  ULDC UR10, c[0x0][0x214] ;  /* 0x00008500000a7ab9 */ /* 0x000fe20000000800 */
[C---:B------:R-:W-:Y:S01]  /*07d0*/  IADD3 R7, R8.reuse, 0x40, RZ ;  /* 0x0000004008077810 */ /* 0x040fe20007ffe0ff */
[----:B------:R-:W-:Y:S01]  /*07e0*/  @UP1 ULDC UR16, c[0x0][0x210] ;  /* 0x0000840000101ab9 */ /* 0x000fe20000000800 */
[----:B------:R-:W-:Y:S01]  /*07f0*/  IADD3 R6, R8, 0x80, RZ ;  /* 0x0000008008067810 */ /* 0x000fe20007ffe0ff */
[----:B------:R-:W-:Y:S02]  /*0800*/  @!UP0 UIMAD.WIDE.U32 UR24, UR12, UR4, URZ ;  /* 0x000000040c1882a5 */ /* 0x000fe4000f8e003f */
[----:B------:R-:W-:Y:S02]  /*0810*/  ULDC UR9, c[0x0][0x234] ;  /* 0x00008d0000097ab9 */ /* 0x000fe40000000800 */
[----:B------:R-:W-:-:S02]  /*0820*/  @UP1 UIMAD UR16, UR16, UR10, URZ ;  /* 0x0000000a101012a4 */ /* 0x000fc4000f8e023f */
[----:B------:R-:W-:Y:S02]  /*0830*/  @!UP1 USEL UR16, UR10, UR9, !UP2 ;  /* 0x000000090a109287 */ /* 0x000fe4000d000000 */
[----:B------:R-:W-:Y:S02]  /*0840*/  @!UP0 UIMAD UR21, UR12, UR5, UR21 ;  /* 0x000000050c1582a4 */ /* 0x000fe4000f8e0215 */
[----:B------:R-:W-:Y:S02]  /*0850*/  ULDC UR6, c[0x0][0x1c0] ;  /* 0x0000700000067ab9 */ /* 0x000fe40000000800 */
[----:B------:R-:W-:Y:S02]  /*0860*/  @UP1 UMOV UR20, 0x1 ;  /* 0x0000000100141882 */ /* 0x000fe40000000000 */
[----:B------:R-:W-:Y:S02]  /*0870*/  @!UP1 UIMAD UR20, UR16, UR6, URZ ;  /* 0x00000006101492a4 */ /* 0x000fe4000f8e023f */
[----:B------:R-:W-:-:S02]  /*0880*/  USHF.R.S32.HI UR22, URZ, 0x1f, UR13 ;  /* 0x0000001f3f167899 */ /* 0x000fc4000801140d */
[----:B------:R-:W-:Y:S02]  /*0890*/  @!UP0 UMOV UR8, UR24 ;  /* 0x0000001800088c82 */ /* 0x000fe40008000000 */
[----:B------:R-:W-:Y:S01]  /*08a0*/  @!UP0 UIADD3 UR7, UR25, UR21, URZ ;  /* 0x0000001519078290 */ /* 0x000fe2000fffe03f */
[C---:B------:R-:W-:Y:S01]  /*08b0*/  IADD3 R2, P0, R8.reuse, UR8, RZ ;  /* 0x0000000808027c10 */ /* 0x040fe2000ff1e0ff */
[----:B------:R-:W-:Y:S02]  /*08c0*/  UIADD3 UR17, -UR15, UR17, URZ ;  /* 0x000000110f117290 */ /* 0x000fe4000fffe13f */
[----:B------:R-:W-:Y:S02]  /*08d0*/  @!UP3 UIMAD UR23, UR12, UR10, URZ ;  /* 0x0000000a0c17b2a4 */ /* 0x000fe4000f8e023f */
[----:B------:R-:W-:Y:S01]  /*08e0*/  UIMAD UR20, UR12, UR20, URZ ;  /* 0x000000140c1472a4 */ /* 0x000fe2000f8e023f */
[----:B------:R-:W-:Y:S01]  /*08f0*/  LEA.HI.X.SX32 R3, R8, UR7, 0x1, P0 ;  /* 0x0000000708037c11 */ /* 0x000fe200080f0eff */
[----:B------:R-:W-:Y:S01]  /*0900*/  ULDC.64 UR4, c[0x0][0x1f0] ;  /* 0x00007c0000047ab9 */ /* 0x000fe20000000a00 */
[----:B------:R-:W-:Y:S01]  /*0910*/  ISETP.GE.AND P0, PT, R14, UR17, PT ;  /* 0x000000110e007c0c */ /* 0x000fe2000bf06270 */
[----:B------:R-:W-:-:S02]  /*0920*/  UIMAD UR4, UR22, UR4, URZ ;  /* 0x00000004160472a4 */ /* 0x000fc4000f8e023f */
[----:B------:R-:W-:Y:S01]  /*0930*/  @!UP3 USEL UR23, UR23, UR11, !UP0 ;  /* 0x0000000b1717b287 */ /* 0x000fe2000c000000 */
[----:B-1----:R-:W-:Y:S01]  /*0940*/  IMAD.WIDE.U32 R10, R10, c[0x0][0x1f0], R2 ;  /* 0x00007c000a0a7a25 */ /* 0x002fe200078e0002 */
[----:B------:R-:W-:Y:S02]  /*0950*/  @UP1 ULDC UR22, c[0x0][0x210] ;  /* 0x0000840000161ab9 */ /* 0x000fe40000000800 */
[----:B------:R-:W-:Y:S02]  /*0960*/  USEL UR20, UR20, URZ, UP3 ;  /* 0x0000003f14147287 */ /* 0x000fe40009800000 */
[----:B------:R-:W-:Y:S02]  /*0970*/  @!UP1 UMOV UR22, 0x1 ;  /* 0x0000000100169882 */ /* 0x000fe40000000000 */
[----:B------:R-:W-:Y:S02]  /*0980*/  UIMAD UR15, UR15, UR22, URZ ;  /* 0x000000160f0f72a4 */ /* 0x000fe4000f8e023f */
[----:B------:R-:W-:-:S02]  /*0990*/  UIMAD UR16, UR13, UR16, UR20 ;  /* 0x000000100d1072a4 */ /* 0x000fc4000f8e0214 */
[----:B------:R-:W-:Y:S02]  /*09a0*/  UMOV UR26, URZ ;  /* 0x0000003f001a7c82 */ /* 0x000fe40008000000 */
        /* <DEDUP_REMOVED lines=23> */
.L_x_1107:
[----:B------:R-:W-:Y:S05]  /*0b20*/  BSYNC B0 ;  /* 0x0000000000007941 */ /* 0x000fea0003800000 */
.L_x_1106:
        /* <DEDUP_REMOVED lines=20> */
.L_x_1109:
[----:B------:R-:W-:Y:S05]  /*0c70*/  BSYNC B0 ;  /* 0x0000000000007941 */ /* 0x000fea0003800000 */
.L_x_1108:
        /* <DEDUP_REMOVED lines=20> */
.L_x_1111:
[----:B------:R-:W-:Y:S05]  /*0dc0*/  BSYNC B0 ;  /* 0x0000000000007941 */ /* 0x000fea0003800000 */
.L_x_1110:
        /* <DEDUP_REMOVED lines=19> */
.L_x_1113:
[----:B------:R-:W-:Y:S05]  /*0f00*/  BSYNC B0 ;  /* 0x0000000000007941 */ /* 0x000fea0003800000 */
.L_x_1112:
        /* <DEDUP_REMOVED lines=35> */
.L_x_1105:
        /* <DEDUP_REMOVED lines=32> */
.L_x_1114:
        /* <DEDUP_REMOVED lines=44> */
.L_x_1115:
        /* <DEDUP_REMOVED lines=33> */
[----:B------:R-:W-:Y:S01]  /*1810*/  IADD3 R10, P0, R214, UR6, RZ ;  /* 0x00000006d60a7c10 */ /* 0x000fe2000ff1e0ff */
[----:B------:R-:W-:Y:S01]  /*1820*/  UIADD3 UR6, -UR15, UR17, URZ ;  /* 0x000000110f067290 */ /* 0x000fe2000fffe13f */
[----:B------:R-:W-:Y:S01]  /*1830*/  LEA.HI R5, R0, R7, RZ, 0x3 ;  /* 0x0000000700057211 */ /* 0x000fe200078f18ff */
[----:B------:R-:W-:Y:S01]  /*1840*/  IMAD.SHL.U32 R9, R201, 0x8, RZ ;  /* 0x00000008c9097824 */ /* 0x000fe200078e00ff */
[----:B------:R-:W-:-:S02]  /*1850*/  LEA.HI R6, R3, R4, RZ, 0x6 ;  /* 0x0000000403067211 */ /* 0x000fc400078f30ff */
[C---:B------:R-:W-:Y:S01]  /*1860*/  LOP3.LUT R0, R5.reuse, 0xfffffff8, RZ, 0xc0, !PT ;  /* 0xfffffff805007812 */ /* 0x040fe200078ec0ff */
[----:B------:R-:W-:Y:S01]  /*1870*/  IMAD.SHL.U32 R5, R5, 0x40, RZ ;  /* 0x0000004005057824 */ /* 0x000fe200078e00ff */
[----:B------:R-:W-:Y:S01]  /*1880*/  IADD3.X R11, R215, UR20, RZ, P0, !PT ;  /* 0x00000014d70b7c10 */ /* 0x000fe200087fe4ff */
[----:B------:R-:W-:Y:S01]  /*1890*/  IMAD.SHL.U32 R6, R6, 0x8, RZ ;  /* 0x0000000806067824 */ /* 0x000fe200078e00ff */
[----:B------:R-:W-:Y:S01]  /*18a0*/  IADD3 R206, P1, R12, UR24, RZ ;  /* 0x000000180cce7c10 */ /* 0x000fe2000ff3e0ff */
[----:B------:R-:W-:Y:S01]  /*18b0*/  IMAD.IADD R0, R7, 0x1, -R0 ;  /* 0x0000000107007824 */ /* 0x000fe200078e0a00 */
[----:B------:R-:W-:Y:S01]  /*18c0*/  IADD3 R204, R214, 0x40, RZ ;  /* 0x00000040d6cc7810 */ /* 0x000fe20007ffe0ff */
[----:B-1----:R-:W-:Y:S01]  /*18d0*/  IMAD.WIDE.U32 R16, R16, c[0x0][0x1a8], R10 ;  /* 0x00006a0010107a25 */ /* 0x002fe200078e000a */
[----:B------:R-:W-:Y:S02]  /*18e0*/  LOP3.LUT R205, R205, 0xfffffe00, R6, 0xf8, !PT ;  /* 0xfffffe00cdcd7812 */ /* 0x000fe400078ef806 */
[C---:B------:R-:W-:Y:S01]  /*18f0*/  LOP3.LUT P3, RZ, R0.reuse, 0x4, RZ, 0xc0, !PT ;  /* 0x0000000400ff7812 */ /* 0x040fe2000786c0ff */
[----:B------:R-:W-:Y:S01]  /*1900*/  IMAD R7, R15, c[0x0][0x1a0], RZ ;  /* 0x000068000f077a24 */ /* 0x000fe200078e02ff */
[----:B------:R-:W-:Y:S01]  /*1910*/  LOP3.LUT P2, RZ, R0, 0x2, RZ, 0xc0, !PT ;  /* 0x0000000200ff7812 */ /* 0x000fe2000784c0ff */
[----:B------:R-:W-:Y:S01]  /*1920*/  IMAD.WIDE.U32 R10, R14, c[0x0][0x1a0], R214 ;  /* 0x000068000e0a7a25 */ /* 0x000fe200078e00d6 */
[----:B------:R-:W-:-:S02]  /*1930*/  IADD3.X R207, R13, UR7, R8, P1, !PT ;  /* 0x000000070dcf7c10 */ /* 0x000fc40008ffe408 */
[----:B------:R-:W-:Y:S01]  /*1940*/  IADD3 R203, R214, 0x80, RZ ;  /* 0x00000080d6cb7810 */ /* 0x000fe20007ffe0ff */
[----:B------:R-:W-:Y:S01]  /*1950*/  IMAD.SHL.U32 R0, R0, 0x40, RZ ;  /* 0x0000004000007824 */ /* 0x000fe200078e00ff */
[----:B------:R-:W-:Y:S01]  /*1960*/  IADD3 R6, P0, R10, UR26, RZ ;  /* 0x0000001a0a067c10 */ /* 0x000fe2000ff1e0ff */
[----:B------:R-:W-:Y:S02]  /*1970*/  IMAD R7, R14, c[0x0][0x1a4], R7 ;  /* 0x000069000e077a24 */ /* 0x000fe400078e0207 */
[----:B------:R-:W-:Y:S01]  /*1980*/  IMAD.WIDE.U32 R206, R134, c[0x0][0x1b0], R206 ;  /* 0x00006c0086ce7a25 */ /* 0x000fe200078e00ce */
[----:B------:R-:W-:Y:S02]  /*1990*/  LOP3.LUT R0, R0, 0x1c0, RZ, 0xc0, !PT ;  /* 0x000001c000007812 */ /* 0x000fe400078ec0ff */
        /* <DEDUP_REMOVED lines=8> */
[----:B------:R-:W-:Y:S01]  /*1a20*/  LEA.HI R6, R3, R4, RZ, 0x5 ;  /* 0x0000000403067211 */ /* 0x000fe200078f28ff */
[----:B------:R-:W-:Y:S01]  /*1a30*/  IMAD.MOV.U32 R7, RZ, RZ, 0x10 ;  /* 0x00000010ff077424 */ /* 0x000fe200078e00ff */
[----:B------:R-:W-:Y:S01]  /*1a40*/  LOP3.LUT R0, R9, R0, RZ, 0x3c, !PT ;  /* 0x0000000009007212 */ /* 0x000fe200078e3cff */
[----:B------:R-:W-:Y:S01]  /*1a50*/  IMAD.SHL.U32 R205, R205, 0x2, RZ ;  /* 0x00000002cdcd7824 */ /* 0x000fe200078e00ff */
[----:B------:R-:W-:Y:S01]  /*1a60*/  SHF.R.S32.HI R89, RZ, 0x5, R6 ;  /* 0x00000005ff597819 */ /* 0x000fe20000011406 */
[----:B------:R-:W-:Y:S01]  /*1a70*/  IMAD.IADD R209, R207, 0x1, R209 ;  /* 0x00000001cfd17824 */ /* 0x000fe200078e02d1 */
[----:B------:R-:W-:Y:S01]  /*1a80*/  LOP3.LUT R0, R0, 0xfffffe00, R5, 0xf8, !PT ;  /* 0xfffffe0000007812 */ /* 0x000fe200078ef805 */
[----:B------:R-:W-:Y:S01]  /*1a90*/  IMAD.MOV.U32 R5, RZ, RZ, 0x20 ;  /* 0x00000020ff057424 */ /* 0x000fe200078e00ff */
[----:B------:R-:W-:Y:S01]  /*1aa0*/  IADD3 R13, R17, UR4, RZ ;  /* 0x00000004110d7c10 */ /* 0x000fe2000fffe0ff */
[----:B------:R-:W-:Y:S01]  /*1ab0*/  IMAD.IADD R219, R135, 0x1, R219 ;  /* 0x0000000187db7824 */ /* 0x000fe200078e02db */
[----:B------:R-:W-:-:S02]  /*1ac0*/  SEL R7, R7, 0xfffffff0, !P2 ;  /* 0xfffffff007077807 */ /* 0x000fc40005000000 */
[----:B------:R-:W-:Y:S01]  /*1ad0*/  SEL R5, R5, 0xffffffe0, !P3 ;  /* 0xffffffe005057807 */ /* 0x000fe20005800000 */
        /* <DEDUP_REMOVED lines=31> */
.L_x_1117:
[----:B------:R-:W-:Y:S05]  /*1cd0*/  BSYNC B0 ;  /* 0x0000000000007941 */ /* 0x000fea0003800000 */
.L_x_1116:
        /* <DEDUP_REMOVED lines=37> */
.L_x_1119:
[----:B------:R-:W-:Y:S05]  /*1f30*/  BSYNC B0 ;  /* 0x0000000000007941 */ /* 0x000fea0003800000 */
.L_x_1118:
        /* <DEDUP_REMOVED lines=37> */
.L_x_1121:
[----:B------:R-:W-:Y:S05]  /*2190*/  BSYNC B0 ;  /* 0x0000000000007941 */ /* 0x000fea0003800000 */
.L_x_1120:
        /* <DEDUP_REMOVED lines=40> */
.L_x_1123:
[----:B------:R-:W-:Y:S05]  /*2420*/  BSYNC B0 ;  /* 0x0000000000007941 */ /* 0x000fea0003800000 */
.L_x_1122:
        /* <DEDUP_REMOVED lines=37> */
.L_x_1125:
[----:B------:R-:W-:Y:S05]  /*2680*/  BSYNC B0 ;  /* 0x0000000000007941 */ /* 0x000fea0003800000 */
.L_x_1124:
        /* <DEDUP_REMOVED lines=33> */
.L_x_1127:
[----:B------:R-:W-:Y:S05]  /*28a0*/  BSYNC B0 ;  /* 0x0000000000007941 */ /* 0x000fea0003800000 */
.L_x_1126:
[----:B------:R-:W-:Y:S01]  /*28b0*/  ISETP.GE.AND P0, PT, R9, UR12, PT ;  /* 0x0000000c09007c0c */ /* 0x000fe2000bf06270 */
[----:B------:R-:W-:-:S12]  /*28c0*/  BSSY B0, `(.L_x_1128) ;  /* 0x000001f000007945 */ /* 0x000fd80003800000 */
        /* <DEDUP_REMOVED lines=30> */
.L_x_1129:
[----:B------:R-:W-:Y:S05]  /*2ab0*/  BSYNC B0 ;  /* 0x0000000000007941 */ /* 0x000fea0003800000 */
.L_x_1128:
[----:B------:R-:W-:Y:S01]  /*2ac0*/  ISETP.GE.AND P0, PT, R8, UR12, PT ;  /* 0x0000000c08007c0c */ /* 0x000fe2000bf06270 */
[----:B------:R-:W-:Y:S01]  /*2ad0*/  ULDC.64 UR4, c[0x0][0x1a0] ;  /* 0x0000680000047ab9 */ /* 0x000fe20000000a00 */
[----:B------:R-:W-:Y:S01]  /*2ae0*/  LOP3.LUT R11, R6, 0xffffffe0, RZ, 0xc0, !PT ;  /* 0xffffffe0060b7812 */ /* 0x000fe200078ec0ff */
[----:B------:R-:W-:Y:S01]  /*2af0*/  USHF.L.U64.HI UR22, UR4, UR22, UR5 ;  /* 0x0000001604167299 */ /* 0x000fe20008010205 */
[----:B------:R-:W-:Y:S01]  /*2b00*/  BSSY B0, `(.L_x_1130) ;  /* 0x0000023000007945 */ /* 0x000fe20003800000 */
[----:B------:R-:W-:Y:S02]  /*2b10*/  USHF.L.U32 UR23, UR4, 0x6, URZ ;  /* 0x0000000604177899 */ /* 0x000fe4000800063f */
[----:B------:R-:W-:-:S06]  /*2b20*/  IMAD.IADD R11, R4, 0x1, -R11 ;  /* 0x00000001040b7824 */ /* 0x000fcc00078e0a0b */
        /* <DEDUP_REMOVED lines=11> */
[C---:B-12---:R-:W-:Y:S02]  /*2be0*/  @!P3 LEA R16, P4, R20.reuse, c[0x0][0x168], 0x1 ;  /* 0x00005a001410ba11 */ /* 0x046fe400078808ff */
        /* <DEDUP_REMOVED lines=20> */
.L_x_1131:
[----:B------:R-:W-:Y:S05]  /*2d30*/  BSYNC B0 ;  /* 0x0000000000007941 */ /* 0x000fea0003800000 */
.L_x_1130:
[----:B------:R-:W0:Y:S01]  /*2d40*/  LDGDEPBAR ;  /* 0x00000000000079af */ /* 0x000e220000000000 */
[----:B------:R-:W-:Y:S01]  /*2d50*/  ISETP.GE.AND P0, PT, R14, UR12, PT ;  /* 0x0000000c0e007c0c */ /* 0x000fe2000bf06270 */
[----:B------:R-:W-:Y:S01]  /*2d60*/  UIMAD UR5, UR22, UR13, URZ ;  /* 0x0000000d160572a4 */ /* 0x000fe2000f8e023f */
[----:B-123--:R-:W-:Y:S01]  /*2d70*/  IMAD.U32 R17, RZ, RZ, UR13 ;  /* 0x0000000dff117e24 */ /* 0x00efe2000f8e00ff */
[----:B------:R-:W-:Y:S01]  /*2d80*/  SHF.R.S32.HI R6, RZ, 0x1f, R11 ;  /* 0x0000001fff067819 */ /* 0x000fe2000001140b */
[----:B------:R-:W-:Y:S01]  /*2d90*/  IMAD.MOV.U32 R218, RZ, RZ, R134 ;  /* 0x000000ffffda7224 */ /* 0x000fe200078e0086 */
[----:B------:R-:W-:Y:S01]  /*2da0*/  UIMAD UR5, UR24, UR23, UR5 ;  /* 0x00000017180572a4 */ /* 0x000fe2000f8e0205 */
[----:B------:R-:W-:Y:S01]  /*2db0*/  BSSY B0, `(.L_x_1132) ;  /* 0x0000024000007945 */ /* 0x000fe20003800000 */
[----:B------:R-:W-:Y:S01]  /*2dc0*/  LEA.HI R6, R6, R11, RZ, 0x2 ;  /* 0x0000000b06067211 */ /* 0x000fe200078f10ff */
[----:B------:R-:W-:-:S03]  /*2dd0*/  IMAD.WIDE.U32 R16, R17, UR23, R218 ;  /* 0x0000001711107c25 */ /* 0x000fc6000f8e00da */
[----:B------:R-:W-:Y:S02]  /*2de0*/  SHF.R.S32.HI R6, RZ, 0x2, R6 ;  /* 0x00000002ff067819 */ /* 0x000fe40000011406 */
        /* <DEDUP_REMOVED lines=32> */
.L_x_1133:
[----:B------:R-:W-:Y:S05]  /*2ff0*/  BSYNC B0 ;  /* 0x0000000000007941 */ /* 0x000fea0003800000 */
.L_x_1132:
        /* <DEDUP_REMOVED lines=36> */
.L_x_1135:
[----:B------:R-:W-:Y:S05]  /*3240*/  BSYNC B0 ;  /* 0x0000000000007941 */ /* 0x000fea0003800000 */
.L_x_1134:
        /* <DEDUP_REMOVED lines=35> */
.L_x_1137:
[----:B------:R-:W-:Y:S05]  /*3480*/  BSYNC B0 ;  /* 0x0000000000007941 */ /* 0x000fea0003800000 */
.L_x_1136:
        /* <DEDUP_REMOVED lines=37> */
.L_x_1139:
[----:B------:R-:W-:Y:S05]  /*36e0*/  BSYNC B0 ;  /* 0x0000000000007941 */ /* 0x000fea0003800000 */
.L_x_1138:
[C---:B------:R-:W-:Y:S01]  /*36f0*/  IMAD.SHL.U32 R8, R2.reuse, 0x40, RZ ;  /* 0x0000004002087824 */ /* 0x040fe200078e00ff */
[----:B------:R-:W-:Y:S01]  /*3700*/  R2P PR, R2, 0x6 ;  /* 0x0000000602007804 */ /* 0x000fe20000000000 */
[----:B------:R-:W-:Y:S01]  /*3710*/  IMAD.SHL.U32 R14, R14, 0x8, RZ ;  /* 0x000000080e0e7824 */ /* 0x000fe200078e00ff */
[----:B------:R-:W-:Y:S01]  /*3720*/  UIADD3 UR12, UR16, 0x1, -UR17 ;  /* 0x00000001100c7890 */ /* 0x000fe2000fffe811 */
[C---:B------:R-:W-:Y:S01]  /*3730*/  IMAD R202, R89.reuse, 0x400, R0 ;  /* 0x0000040059ca7824 */ /* 0x040fe200078e0200 */
[----:B------:R-:W-:Y:S01]  /*3740*/  LOP3.LUT R9, R8, 0x1c0, RZ, 0xc0, !PT ;  /* 0x000001c008097812 */ /* 0x000fe200078ec0ff */
[----:B------:R-:W-:Y:S01]  /*3750*/  IMAD.SHL.U32 R216, R4, 0x2, RZ ;  /* 0x0000000204d87824 */ /* 0x000fe200078e00ff */
[----:B------:R-:W-:Y:S01]  /*3760*/  LEA R89, R89, UR15, 0x4 ;  /* 0x0000000f59597c11 */ /* 0x000fe2000f8e20ff */
[----:B------:R-:W-:Y:S01]  /*3770*/  IMAD.SHL.U32 R202, R202, 0x2, RZ ;  /* 0x00000002caca7824 */ /* 0x000fe200078e00ff */
[----:B------:R-:W-:Y:S01]  /*3780*/  LOP3.LUT R8, R9, 0x8, R14, 0xf8, !PT ;  /* 0x0000000809087812 */ /* 0x000fe200078ef80e */
[----:B------:R-:W-:Y:S01]  /*3790*/  ULDC UR5, c[0x0][0x2e4] ;  /* 0x0000b90000057ab9 */ /* 0x000fe20000000800 */
[----:B------:R-:W-:Y:S01]  /*37a0*/  SHF.R.U32.HI R9, RZ, 0x3, R9 ;  /* 0x00000003ff097819 */ /* 0x000fe20000011609 */
[--C-:B------:R-:W-:Y:S01]  /*37b0*/  IMAD R200, R7, 0x2, R202.reuse ;  /* 0x0000000207c87824 */ /* 0x100fe200078e02ca */
[----:B------:R-:W-:Y:S01]  /*37c0*/  LDSM.16.M88.4 R68, [R202] ;  /* 0x00000000ca44783b */ /* 0x000fe20000000200 */
[C---:B------:R-:W-:Y:S01]  /*37d0*/  IMAD R198, R5.reuse, 0x2, R202 ;  /* 0x0000000205c67824 */ /* 0x040fe200078e02ca */
[----:B------:R-:W-:Y:S01]  /*37e0*/  LOP3.LUT R8, R8, R9, RZ, 0x3c, !PT ;  /* 0x0000000908087212 */ /* 0x000fe200078e3cff */
[----:B------:R-:W-:Y:S01]  /*37f0*/  IMAD R197, R5, 0x2, R200 ;  /* 0x0000000205c57824 */ /* 0x000fe200078e02c8 */
[----:B--2---:R-:W-:Y:S01]  /*3800*/  LDSM.16.M88.4 R20, [R200] ;  /* 0x00000000c814783b */ /* 0x004fe20000000200 */
[----:B------:R-:W-:Y:S01]  /*3810*/  LOP3.LUT R216, R216, 0x6, RZ, 0xc0, !PT ;  /* 0x00000006d8d87812 */ /* 0x000fe200078ec0ff */
[----:B------:R-:W-:Y:S01]  /*3820*/  ULDC UR4, c[0x0][0x2e8] ;  /* 0x0000ba0000047ab9 */ /* 0x000fe20000000800 */
[----:B------:R-:W-:Y:S01]  /*3830*/  IMAD R201, R201, 0x200, R8 ;  /* 0x00000200c9c97824 */ /* 0x000fe200078e0208 */
[----:B------:R-:W-:Y:S01]  /*3840*/  LDSM.16.M88.4 R64, [R197] ;  /* 0x00000000c540783b */ /* 0x000fe20000000200 */
[----:B------:R-:W-:Y:S01]  /*3850*/  UIADD3 UR5, UR16, -UR5, -UR17 ;  /* 0x8000000510057290 */ /* 0x000fe2000fffe811 */
[----:B------:R-:W-:Y:S01]  /*3860*/  IMAD.IADD R6, R6, 0x1, R89 ;  /* 0x0000000106067824 */ /* 0x000fe200078e0259 */
[----:B------:R-:W-:Y:S01]  /*3870*/  UIADD3 UR4, UR12, UR4, URZ ;  /* 0x000000040c047290 */ /* 0x000fe2000fffe03f */
[----:B------:R-:W-:Y:S01]  /*3880*/  IMAD.SHL.U32 R201, R201, 0x2, RZ ;  /* 0x00000002c9c97824 */ /* 0x000fe200078e00ff */
[----:B-1----:R-:W-:Y:S01]  /*3890*/  LDSM.16.M88.4 R8, [R198] ;  /* 0x00000000c608783b */ /* 0x002fe20000000200 */
[----:B------:R-:W-:Y:S01]  /*38a0*/  UISETP.GT.AND UP0, UPT, UR13, UR9, UPT ;  /* 0x000000090d00728c */ /* 0x000fe2000bf04270 */
[----:B------:R-:W-:-:S02]  /*38b0*/  IADD3 R213, R6, UR5, RZ ;  /* 0x0000000506d57c10 */ /* 0x000fc4000fffe0ff */
[----:B------:R-:W1:Y:S01]  /*38c0*/  LDSM.16.M88.4 R40, [R201+0x6000] ;  /* 0x00600000c928783b */ /* 0x000e620000000200 */
[C---:B------:R-:W-:Y:S02]  /*38d0*/  IADD3 R2, R201.reuse, 0x6000, RZ ;  /* 0x00006000c9027810 */ /* 0x040fe40007ffe0ff */
[----:B------:R-:W-:Y:S01]  /*38e0*/  IADD3 R199, R201, 0x6020, RZ ;  /* 0x00006020c9c77810 */ /* 0x000fe20007ffe0ff */
[----:B------:R-:W2:Y:S01]  /*38f0*/  LDSM.16.M88.4 R32, [R201+0x6800] ;  /* 0x00680000c920783b */ /* 0x000ea20000000200 */
[----:B------:R-:W-:Y:S01]  /*3900*/  @P1 IADD3 R199, R2, -0x20, RZ ;  /* 0xffffffe002c71810 */ /* 0x000fe20007ffe0ff */
[----:B------:R-:W-:Y:S01]  /*3910*/  IMAD.MOV.U32 R2, RZ, RZ, 0x40 ;  /* 0x00000040ff027424 */ /* 0x000fe200078e00ff */
[C---:B------:R-:W-:Y:S01]  /*3920*/  IADD3 R212, R6.reuse, UR4, RZ ;  /* 0x0000000406d47c10 */ /* 0x040fe2000fffe0ff */
[----:B------:R-:W5:Y:S01]  /*3930*/  LDSM.16.M88.4 R76, [R201+0x7000] ;  /* 0x00700000c94c783b */ /* 0x000f620000000200 */
[----:B------:R-:W-:Y:S02]  /*3940*/  IADD3 R6, R6, 0x8, RZ ;  /* 0x0000000806067810 */ /* 0x000fe40007ffe0ff */
[----:B------:R-:W-:Y:S01]  /*3950*/  SEL R2, R2, 0xffffffc0, !P2 ;  /* 0xffffffc002027807 */ /* 0x000fe20005000000 */
[----:B------:R-:W3:Y:S01]  /*3960*/  LDSM.16.M88.4 R60, [R201+0x7800] ;  /* 0x00780000c93c783b */ /* 0x000ee20000000200 */
[----:B------:R-:W-:-:S02]  /*3970*/  IADD3 R210, R6, UR4, RZ ;  /* 0x0000000406d27c10 */ /* 0x000fc4000fffe0ff */
[----:B------:R-:W-:Y:S01]  /*3980*/  IMNMX R212, R212, UR16, PT ;  /* 0x00000010d4d47c17 */ /* 0x000fe2000b800200 */
[----:B------:R-:W4:Y:S01]  /*3990*/  LDSM.16.M88.4 R56, [R199] ;  /* 0x00000000c738783b */ /* 0x000f220000000200 */
[----:B------:R-:W-:Y:S01]  /*39a0*/  IMAD.IADD R195, R201, 0x1, R2 ;  /* 0x00000001c9c37824 */ /* 0x000fe200078e0202 */
[----:B------:R-:W-:Y:S01]  /*39b0*/  IADD3 R211, R6, UR5, RZ ;  /* 0x0000000506d37c10 */ /* 0x000fe2000fffe0ff */
[----:B------:R-:W-:Y:S01]  /*39c0*/  IMAD.IADD R188, R2, 0x1, R199 ;  /* 0x0000000102bc7824 */ /* 0x000fe200078e02c7 */
[----:B------:R-:W3:Y:S01]  /*39d0*/  LDSM.16.M88.4 R52, [R199+0x800] ;  /* 0x00080000c734783b */ /* 0x000ee20000000200 */
[----:B------:R-:W-:Y:S02]  /*39e0*/  IMNMX R210, R210, UR16, PT ;  /* 0x00000010d2d27c17 */ /* 0x000fe4000b800200 */
[----:B------:R-:W-:Y:S01]  /*39f0*/  IMNMX R213, RZ, R213, !PT ;  /* 0x000000d5ffd57217 */ /* 0x000fe20007800200 */
[----:B------:R-:W3:Y:S01]  /*3a00*/  LDSM.16.M88.4 R48, [R199+0x1000] ;  /* 0x00100000c730783b */ /* 0x000ee20000000200 */
[----:B------:R-:W-:-:S02]  /*3a10*/  IMNMX R211, RZ, R211, !PT ;  /* 0x000000d3ffd37217 */ /* 0x000fc40007800200 */
[C---:B------:R-:W-:Y:S01]  /*3a20*/  IADD3 R191, R199.reuse, 0x800, RZ ;  /* 0x00000800c7bf7810 */ /* 0x040fe20007ffe0ff */
[----:B------:R-:W3:Y:S01]  /*3a30*/  LDSM.16.M88.4 R16, [R195+0x6000] ;  /* 0x00600000c310783b */ /* 0x000ee20000000200 */
[C---:B------:R-:W-:Y:S02]  /*3a40*/  IADD3 R190, R199.reuse, 0x1000, RZ ;  /* 0x00001000c7be7810 */ /* 0x040fe40007ffe0ff */
[C---:B------:R-:W-:Y:S01]  /*3a50*/  IADD3 R189, R199.reuse, 0x1800, RZ ;  /* 0x00001800c7bd7810 */ /* 0x040fe20007ffe0ff */
[----:B------:R-:W3:Y:S01]  /*3a60*/  LDSM.16.M88.4 R24, [R199+0x1800] ;  /* 0x00180000c718783b */ /* 0x000ee20000000200 */
[C---:B------:R-:W-:Y:S02]  /*3a70*/  IADD3 R187, R199.reuse, 0x2000, RZ ;  /* 0x00002000c7bb7810 */ /* 0x040fe40007ffe0ff */
[C---:B------:R-:W-:Y:S01]  /*3a80*/  IADD3 R186, R199.reuse, 0x2800, RZ ;  /* 0x00002800c7ba7810 */ /* 0x040fe20007ffe0ff */
[----:B------:R-:W3:Y:S01]  /*3a90*/  LDSM.16.M88.4 R12, [R195+0x6800] ;  /* 0x00680000c30c783b */ /* 0x000ee20000000200 */
[----:B------:R-:W-:-:S02]  /*3aa0*/  IADD3 R185, R199, 0x3000, RZ ;  /* 0x00003000c7b97810 */ /* 0x000fc40007ffe0ff */
[C---:B------:R-:W-:Y:S01]  /*3ab0*/  IADD3 R184, R199.reuse, 0x3800, RZ ;  /* 0x00003800c7b87810 */ /* 0x040fe20007ffe0ff */
[C---:B-1----:R-:W-:Y:S01]  /*3ac0*/  HMMA.16816.F32.BF16 R44, R68.reuse, R40, RZ ;  /* 0x00000028442c723c */ /* 0x042fe200000418ff */
[----:B------:R-:W1:Y:S01]  /*3ad0*/  LDSM.16.M88.4 R84, [R195+0x7000] ;  /* 0x00700000c354783b */ /* 0x000e620000000200 */
[C---:B------:R-:W-:Y:S02]  /*3ae0*/  IADD3 R183, R199.reuse, 0x4000, RZ ;  /* 0x00004000c7b77810 */ /* 0x040fe40007ffe0ff */
[C---:B------:R-:W-:Y:S01]  /*3af0*/  IADD3 R182, R199.reuse, 0x4800, RZ ;  /* 0x00004800c7b67810 */ /* 0x040fe20007ffe0ff */
[----:B------:R-:W-:Y:S01]  /*3b00*/  LDSM.16.M88.4 R80, [R195+0x7800] ;  /* 0x00780000c350783b */ /* 0x000fe20000000200 */
[C---:B------:R-:W-:Y:S02]  /*3b10*/  IADD3 R181, R199.reuse, 0x5000, RZ ;  /* 0x00005000c7b57810 */ /* 0x040fe40007ffe0ff */
[----:B------:R-:W-:Y:S01]  /*3b20*/  HMMA.16816.F32.BF16 R40, R68, R42, RZ ;  /* 0x0000002a4428723c */ /* 0x000fe200000418ff */
[----:B------:R-:W0:Y:S01]  /*3b30*/  LDGDEPBAR ;  /* 0x00000000000079af */ /* 0x000e220000000000 */
[----:B------:R-:W-:-:S06]  /*3b40*/  IADD3 R180, R199, 0x5800, RZ ;  /* 0x00005800c7b47810 */ /* 0x000fcc0007ffe0ff */
[C---:B--2---:R-:W-:Y:S08]  /*3b50*/  HMMA.16816.F32.BF16 R36, R68.reuse, R32, RZ ;  /* 0x000000204424723c */ /* 0x044ff000000418ff */
[C---:B------:R-:W-:Y:S08]  /*3b60*/  HMMA.16816.F32.BF16 R32, R68.reuse, R34, RZ ;  /* 0x000000224420723c */ /* 0x040ff000000418ff */
[C---:B-----5:R-:W-:Y:S08]  /*3b70*/  HMMA.16816.F32.BF16 R28, R68.reuse, R76, RZ ;  /* 0x0000004c441c723c */ /* 0x060ff000000418ff */
[C---:B------:R-:W-:Y:S08]  /*3b80*/  HMMA.16816.F32.BF16 R76, R68.reuse, R78, RZ ;  /* 0x0000004e444c723c */ /* 0x040ff000000418ff */
[----:B---3--:R-:W-:Y:S08]  /*3b90*/  HMMA.16816.F32.BF16 R72, R68, R60, RZ ;  /* 0x0000003c4448723c */ /* 0x008ff000000418ff */
[C---:B----4-:R-:W-:Y:S08]  /*3ba0*/  HMMA.16816.F32.BF16 R44, R20.reuse, R56, R44 ;  /* 0x00000038142c723c */ /* 0x050ff0000004182c */
[----:B------:R-:W-:Y:S01]  /*3bb0*/  HMMA.16816.F32.BF16 R40, R20, R58, R40 ;  /* 0x0000003a1428723c */ /* 0x000fe20000041828 */
[----:B------:R-:W-:Y:S07]  /*3bc0*/  LDSM.16.M88.4 R56, [R188+0x800] ;  /* 0x00080000bc38783b */ /* 0x000fee0000000200 */
[----:B------:R-:W-:Y:S01]  /*3bd0*/  HMMA.16816.F32.BF16 R68, R68, R62, RZ ;  /* 0x0000003e4444723c */ /* 0x000fe200000418ff */
[----:B------:R-:W2:Y:S07]  /*3be0*/  LDSM.16.M88.4 R60, [R188] ;  /* 0x00000000bc3c783b */ /* 0x000eae0000000200 */
[C---:B------:R-:W-:Y:S08]  /*3bf0*/  HMMA.16816.F32.BF16 R36, R20.reuse, R52, R36 ;  /* 0x000000341424723c */ /* 0x040ff00000041824 */
[C---:B------:R-:W-:Y:S01]  /*3c00*/  HMMA.16816.F32.BF16 R32, R20.reuse, R54, R32 ;  /* 0x000000361420723c */ /* 0x040fe20000041820 */
[----:B------:R-:W3:Y:S07]  /*3c10*/  LDSM.16.M88.4 R52, [R188+0x1000] ;  /* 0x00100000bc34783b */ /* 0x000eee0000000200 */
[C---:B------:R-:W-:Y:S08]  /*3c20*/  HMMA.16816.F32.BF16 R28, R20.reuse, R48, R28 ;  /* 0x00000030141c723c */ /* 0x040ff0000004181c */
[----:B------:R-:W-:Y:S01]  /*3c30*/  HMMA.16816.F32.BF16 R76, R20, R50, R76 ;  /* 0x00000032144c723c */ /* 0x000fe2000004184c */
[----:B------:R-:W-:Y:S07]  /*3c40*/  LDSM.16.M88.4 R48, [R188+0x1800] ;  /* 0x00180000bc30783b */ /* 0x000fee0000000200 */
[C---:B------:R-:W-:Y:S08]  /*3c50*/  HMMA.16816.F32.BF16 R44, R8.reuse, R16, R44 ;  /* 0x00000010082c723c */ /* 0x040ff0000004182c */
[----:B------:R-:W-:Y:S01]  /*3c60*/  HMMA.16816.F32.BF16 R40, R8, R18, R40 ;  /* 0x000000120828723c */ /* 0x000fe20000041828 */
[----:B------:R-:W-:Y:S07]  /*3c70*/  LDSM.16.M88.4 R16, [R201+0x8800] ;  /* 0x00880000c910783b */ /* 0x000fee0000000200 */
[C---:B------:R-:W-:Y:S08]  /*3c80*/  HMMA.16816.F32.BF16 R72, R20.reuse, R24, R72 ;  /* 0x000000181448723c */ /* 0x040ff00000041848 */
[----:B------:R-:W-:Y:S01]  /*3c90*/  HMMA.16816.F32.BF16 R68, R20, R26, R68 ;  /* 0x0000001a1444723c */ /* 0x000fe20000041844 */
[----:B------:R-:W-:Y:S04]  /*3ca0*/  LDSM.16.M88.4 R24, [R202+0x2000] ;  /* 0x00200000ca18783b */ /* 0x000fe80000000200 */
[----:B------:R-:W4:Y:S03]  /*3cb0*/  LDSM.16.M88.4 R20, [R201+0x8000] ;  /* 0x00800000c914783b */ /* 0x000f260000000200 */
[C---:B------:R-:W-:Y:S08]  /*3cc0*/  HMMA.16816.F32.BF16 R36, R8.reuse, R12, R36 ;  /* 0x0000000c0824723c */ /* 0x040ff00000041824 */
[C---:B------:R-:W-:Y:S01]  /*3cd0*/  HMMA.16816.F32.BF16 R32, R8.reuse, R14, R32 ;  /* 0x0000000e0820723c */ /* 0x040fe20000041820 */
[----:B------:R-:W5:Y:S07]  /*3ce0*/  LDSM.16.M88.4 R12, [R201+0x9000] ;  /* 0x00900000c90c783b */ /* 0x000f6e0000000200 */
[C---:B-1----:R-:W-:Y:S08]  /*3cf0*/  HMMA.16816.F32.BF16 R28, R8.reuse, R84, R28 ;  /* 0x00000054081c723c */ /* 0x042ff0000004181c */
[----:B------:R-:W-:Y:S01]  /*3d00*/  HMMA.16816.F32.BF16 R76, R8, R86, R76 ;  /* 0x00000056084c723c */ /* 0x000fe2000004184c */
[----:B------:R-:W-:Y:S07]  /*3d10*/  LDSM.16.M88.4 R84, [R201+0xb000] ;  /* 0x00b00000c954783b */ /* 0x000fee0000000200 */
[C---:B--2---:R-:W-:Y:S08]  /*3d20*/  HMMA.16816.F32.BF16 R44, R64.reuse, R60, R44 ;  /* 0x0000003c402c723c */ /* 0x044ff0000004182c */
[----:B------:R-:W-:Y:S01]  /*3d30*/  HMMA.16816.F32.BF16 R40, R64, R62, R40 ;  /* 0x0000003e4028723c */ /* 0x000fe20000041828 */
[----:B------:R-:W-:Y:S07]  /*3d40*/  LDSM.16.M88.4 R60, [R201+0x9800] ;  /* 0x00980000c93c783b */ /* 0x000fee0000000200 */
[C---:B------:R-:W-:Y:S08]  /*3d50*/  HMMA.16816.F32.BF16 R72, R8.reuse, R80, R72 ;  /* 0x000000500848723c */ /* 0x040ff00000041848 */
[----:B------:R-:W-:Y:S01]  /*3d60*/  HMMA.16816.F32.BF16 R68, R8, R82, R68 ;  /* 0x000000520844723c */ /* 0x000fe20000041844 */
[----:B------:R-:W-:Y:S07]  /*3d70*/  LDSM.16.M88.4 R8, [R199+0x2000] ;  /* 0x00200000c708783b */ /* 0x000fee0000000200 */
[C---:B------:R-:W-:Y:S08]  /*3d80*/  HMMA.16816.F32.BF16 R36, R64.reuse, R56, R36 ;  /* 0x000000384024723c */ /* 0x040ff00000041824 */
[C---:B------:R-:W-:Y:S08]  /*3d90*/  HMMA.16816.F32.BF16 R32, R64.reuse, R58, R32 ;  /* 0x0000003a4020723c */ /* 0x040ff00000041820 */
[C---:B---3--:R-:W-:Y:S01]  /*3da0*/  HMMA.16816.F32.BF16 R56, R64.reuse, R52, R28 ;  /* 0x000000344038723c */ /* 0x048fe2000004181c */
[----:B------:R-:W1:Y:S07]  /*3db0*/  LDSM.16.M88.4 R28, [R200+0x2000] ;  /* 0x00200000c81c783b */ /* 0x000e6e0000000200 */
[----:B------:R-:W-:Y:S01]  /*3dc0*/  HMMA.16816.F32.BF16 R76, R64, R54, R76 ;  /* 0x00000036404c723c */ /* 0x000fe2000004184c */
[----:B------:R-:W-:Y:S07]  /*3dd0*/  LDSM.16.M88.4 R52, [R199+0x3000] ;  /* 0x00300000c734783b */ /* 0x000fee0000000200 */
[C---:B----4-:R-:W-:Y:S08]  /*3de0*/  HMMA.16816.F32.BF16 R44, R24.reuse, R20, R44 ;  /* 0x00000014182c723c */ /* 0x050ff0000004182c */
[----:B------:R-:W-:Y:S01]  /*3df0*/  HMMA.16816.F32.BF16 R40, R24, R22, R40 ;  /* 0x000000161828723c */ /* 0x000fe20000041828 */
[----:B------:R-:W-:Y:S07]  /*3e00*/  LDSM.16.M88.4 R20, [R195+0x8000] ;  /* 0x00800000c314783b */ /* 0x000fee0000000200 */
[C---:B------:R-:W-:Y:S08]  /*3e10*/  HMMA.16816.F32.BF16 R72, R64.reuse, R48, R72 ;  /* 0x000000304048723c */ /* 0x040ff00000041848 */
[----:B------:R-:W-:Y:S01]  /*3e20*/  HMMA.16816.F32.BF16 R68, R64, R50, R68 ;  /* 0x000000324044723c */ /* 0x000fe20000041844 */
[----:B------:R-:W-:Y:S04]  /*3e30*/  LDSM.16.M88.4 R48, [R198+0x2000] ;  /* 0x00200000c630783b */ /* 0x000fe80000000200 */
[----:B------:R-:W-:Y:S03]  /*3e40*/  LDSM.16.M88.4 R64, [R195+0x9000] ;  /* 0x00900000c340783b */ /* 0x000fe60000000200 */
[C---:B------:R-:W-:Y:S08]  /*3e50*/  HMMA.16816.F32.BF16 R36, R24.reuse, R16, R36 ;  /* 0x000000101824723c */ /* 0x040ff00000041824 */
[C---:B------:R-:W-:Y:S01]  /*3e60*/  HMMA.16816.F32.BF16 R32, R24.reuse, R18, R32 ;  /* 0x000000121820723c */ /* 0x040fe20000041820 */
[----:B------:R-:W2:Y:S07]  /*3e70*/  LDSM.16.M88.4 R16, [R199+0x2800] ;  /* 0x00280000c710783b */ /* 0x000eae0000000200 */
[C---:B-----5:R-:W-:Y:S08]  /*3e80*/  HMMA.16816.F32.BF16 R56, R24.reuse, R12, R56 ;  /* 0x0000000c1838723c */ /* 0x060ff00000041838 */
[----:B------:R-:W-:Y:S01]  /*3e90*/  HMMA.16816.F32.BF16 R76, R24, R14, R76 ;  /* 0x0000000e184c723c */ /* 0x000fe2000004184c */
[----:B------:R-:W3:Y:S07]  /*3ea0*/  LDSM.16.M88.4 R12, [R199+0x3800] ;  /* 0x00380000c70c783b */ /* 0x000eee0000000200 */
[C---:B-1----:R-:W-:Y:S08]  /*3eb0*/  HMMA.16816.F32.BF16 R44, R28.reuse, R8, R44 ;  /* 0x000000081c2c723c */ /* 0x042ff0000004182c */
[----:B------:R-:W-:Y:S01]  /*3ec0*/  HMMA.16816.F32.BF16 R40, R28, R10, R40 ;  /* 0x0000000a1c28723c */ /* 0x000fe20000041828 */
[----:B------:R-:W-:Y:S07]  /*3ed0*/  LDSM.16.M88.4 R8, [R195+0x9800] ;  /* 0x00980000c308783b */ /* 0x000fee0000000200 */
[C---:B------:R-:W-:Y:S01]  /*3ee0*/  HMMA.16816.F32.BF16 R80, R24.reuse, R60, R72 ;  /* 0x0000003c1850723c */ /* 0x040fe20000041848 */
[----:B------:R-:W1:Y:S07]  /*3ef0*/  LDSM.16.M88.4 R72, [R195+0x8800] ;  /* 0x00880000c348783b */ /* 0x000e6e0000000200 */
[----:B------:R-:W-:Y:S01]  /*3f00*/  HMMA.16816.F32.BF16 R68, R24, R62, R68 ;  /* 0x0000003e1844723c */ /* 0x000fe20000041844 */
[----:B------:R-:W-:Y:S04]  /*3f10*/  LDSM.16.M88.4 R60, [R197+0x2000] ;  /* 0x00200000c53c783b */ /* 0x000fe80000000200 */
[----:B------:R-:W4:Y:S03]  /*3f20*/  LDSM.16.M88.4 R24, [R188+0x2000] ;  /* 0x00200000bc18783b */ /* 0x000f260000000200 */
[C---:B--2---:R-:W-:Y:S08]  /*3f30*/  HMMA.16816.F32.BF16 R36, R28.reuse, R16, R36 ;  /* 0x000000101c24723c */ /* 0x044ff00000041824 */
[----:B------:R-:W-:Y:S01]  /*3f40*/  HMMA.16816.F32.BF16 R32, R28, R18, R32 ;  /* 0x000000121c20723c */ /* 0x000fe20000041820 */
[----:B------:R-:W-:Y:S07]  /*3f50*/  LDSM.16.M88.4 R16, [R201+0xa000] ;  /* 0x00a00000c910783b */ /* 0x000fee0000000200 */
[C---:B------:R-:W-:Y:S08]  /*3f60*/  HMMA.16816.F32.BF16 R44, R48.reuse, R20, R44 ;  /* 0x00000014302c723c */ /* 0x040ff0000004182c */
[----:B------:R-:W-:Y:S01]  /*3f70*/  HMMA.16816.F32.BF16 R40, R48, R22, R40 ;  /* 0x000000163028723c */ /* 0x000fe20000041828 */
[----:B------:R-:W-:Y:S07]  /*3f80*/  LDSM.16.M88.4 R20, [R188+0x3000] ;  /* 0x00300000bc14783b */ /* 0x000fee0000000200 */
[C---:B---3--:R-:W-:Y:S08]  /*3f90*/  HMMA.16816.F32.BF16 R80, R28.reuse, R12, R80 ;  /* 0x0000000c1c50723c */ /* 0x048ff00000041850 */
[C---:B------:R-:W-:Y:S01]  /*3fa0*/  HMMA.16816.F32.BF16 R68, R28.reuse, R14, R68 ;  /* 0x0000000e1c44723c */ /* 0x040fe20000041844 */
[----:B------:R-:W2:Y:S07]  /*3fb0*/  LDSM.16.M88.4 R12, [R188+0x2800] ;  /* 0x00280000bc0c783b */ /* 0x000eae0000000200 */
[C---:B------:R-:W-:Y:S08]  /*3fc0*/  HMMA.16816.F32.BF16 R56, R28.reuse, R52, R56 ;  /* 0x000000341c38723c */ /* 0x040ff00000041838 */
[----:B------:R-:W-:Y:S01]  /*3fd0*/  HMMA.16816.F32.BF16 R76, R28, R54, R76 ;  /* 0x000000361c4c723c */ /* 0x000fe2000004184c */
[----:B------:R-:W3:Y:S04]  /*3fe0*/  LDSM.16.M88.4 R52, [R202+0x4000] ;  /* 0x00400000ca34783b */ /* 0x000ee80000000200 */
[----:B------:R-:W-:Y:S03]  /*3ff0*/  LDSM.16.M88.4 R28, [R199+0x4000] ;  /* 0x00400000c71c783b */ /* 0x000fe60000000200 */
[C---:B-1----:R-:W-:Y:S08]  /*4000*/  HMMA.16816.F32.BF16 R36, R48.reuse, R72, R36 ;  /* 0x000000483024723c */ /* 0x042ff00000041824 */
[----:B------:R-:W-:Y:S01]  /*4010*/  HMMA.16816.F32.BF16 R32, R48, R74, R32 ;  /* 0x0000004a3020723c */ /* 0x000fe20000041820 */
[----:B------:R-:W-:Y:S07]  /*4020*/  LDSM.16.M88.4 R72, [R188+0x3800] ;  /* 0x00380000bc48783b */ /* 0x000fee0000000200 */
[C---:B----4-:R-:W-:Y:S08]  /*4030*/  HMMA.16816.F32.BF16 R44, R60.reuse, R24, R44 ;  /* 0x000000183c2c723c */ /* 0x050ff0000004182c */
[----:B------:R-:W-:Y:S01]  /*4040*/  HMMA.16816.F32.BF16 R40, R60, R26, R40 ;  /* 0x0000001a3c28723c */ /* 0x000fe20000041828 */
[----:B------:R-:W1:Y:S07]  /*4050*/  LDSM.16.M88.4 R24, [R201+0xa800] ;  /* 0x00a80000c918783b */ /* 0x000e6e0000000200 */
[C---:B------:R-:W-:Y:S08]  /*4060*/  HMMA.16816.F32.BF16 R56, R48.reuse, R64, R56 ;  /* 0x000000403038723c */ /* 0x040ff00000041838 */
[----:B------:R-:W-:Y:S01]  /*4070*/  HMMA.16816.F32.BF16 R76, R48, R66, R76 ;  /* 0x00000042304c723c */ /* 0x000fe2000004184c */
[----:B------:R-:W4:Y:S07]  /*4080*/  LDSM.16.M88.4 R64, [R200+0x4000] ;  /* 0x00400000c840783b */ /* 0x000f2e0000000200 */
[----:B--2---:R-:W-:Y:S08]  /*4090*/  HMMA.16816.F32.BF16 R36, R60, R12, R36 ;  /* 0x0000000c3c24723c */ /* 0x004ff00000041824 */
[----:B---3--:R-:W-:Y:S08]  /*40a0*/  HMMA.16816.F32.BF16 R44, R52, R16, R44 ;  /* 0x00000010342c723c */ /* 0x008ff0000004182c */
[----:B------:R-:W-:Y:S01]  /*40b0*/  HMMA.16816.F32.BF16 R32, R60, R14, R32 ;  /* 0x0000000e3c20723c */ /* 0x000fe20000041820 */
[----:B------:R-:W2:Y:S07]  /*40c0*/  LDSM.16.M88.4 R12, [R199+0x4800] ;  /* 0x00480000c70c783b */ /* 0x000eae0000000200 */
[----:B------:R-:W-:Y:S01]  /*40d0*/  HMMA.16816.F32.BF16 R40, R52, R18, R40 ;  /* 0x000000123428723c */ /* 0x000fe20000041828 */
[----:B------:R-:W-:Y:S07]  /*40e0*/  LDSM.16.M88.4 R16, [R197+0x4000] ;  /* 0x00400000c510783b */ /* 0x000fee0000000200 */
[C---:B------:R-:W-:Y:S08]  /*40f0*/  HMMA.16816.F32.BF16 R80, R48.reuse, R8, R80 ;  /* 0x000000083050723c */ /* 0x040ff00000041850 */
[----:B------:R-:W-:Y:S01]  /*4100*/  HMMA.16816.F32.BF16 R68, R48, R10, R68 ;  /* 0x0000000a3044723c */ /* 0x000fe20000041844 */
[----:B------:R-:W-:Y:S04]  /*4110*/  LDSM.16.M88.4 R8, [R198+0x4000] ;  /* 0x00400000c608783b */ /* 0x000fe80000000200 */
[----:B------:R-:W3:Y:S03]  /*4120*/  LDSM.16.M88.4 R48, [R195+0xa000] ;  /* 0x00a00000c330783b */ /* 0x000ee60000000200 */
[----:B------:R-:W-:Y:S08]  /*4130*/  HMMA.16816.F32.BF16 R56, R60, R20, R56 ;  /* 0x000000143c38723c */ /* 0x000ff00000041838 */
[----:B-1----:R-:W-:Y:S08]  /*4140*/  HMMA.16816.F32.BF16 R36, R52, R24, R36 ;  /* 0x000000183424723c */ /* 0x002ff00000041824 */
[----:B------:R-:W-:Y:S01]  /*4150*/  HMMA.16816.F32.BF16 R76, R60, R22, R76 ;  /* 0x000000163c4c723c */ /* 0x000fe2000004184c */
[----:B------:R-:W-:Y:S07]  /*4160*/  LDSM.16.M88.4 R20, [R188+0x4000] ;  /* 0x00400000bc14783b */ /* 0x000fee0000000200 */
[C---:B----4-:R-:W-:Y:S08]  /*4170*/  HMMA.16816.F32.BF16 R44, R64.reuse, R28, R44 ;  /* 0x0000001c402c723c */ /* 0x050ff0000004182c */
[----:B------:R-:W-:Y:S01]  /*4180*/  HMMA.16816.F32.BF16 R40, R64, R30, R40 ;  /* 0x0000001e4028723c */ /* 0x000fe20000041828 */
[----:B------:R-:W-:Y:S07]  /*4190*/  LDSM.16.M88.4 R28, [R201+0xb800] ;  /* 0x00b80000c91c783b */ /* 0x000fee0000000200 */
[----:B------:R-:W-:Y:S01]  /*41a0*/  HMMA.16816.F32.BF16 R32, R52, R26, R32 ;  /* 0x0000001a3420723c */ /* 0x000fe20000041820 */
[----:B------:R-:W1:Y:S07]  /*41b0*/  LDSM.16.M88.4 R24, [R199+0x5000] ;  /* 0x00500000c718783b */ /* 0x000e6e0000000200 */
[C---:B------:R-:W-:Y:S08]  /*41c0*/  HMMA.16816.F32.BF16 R80, R60.reuse, R72, R80 ;  /* 0x000000483c50723c */ /* 0x040ff00000041850 */
[----:B------:R-:W-:Y:S01]  /*41d0*/  HMMA.16816.F32.BF16 R68, R60, R74, R68 ;  /* 0x0000004a3c44723c */ /* 0x000fe20000041844 */
[----:B------:R-:W4:Y:S07]  /*41e0*/  LDSM.16.M88.4 R60, [R195+0xa800] ;  /* 0x00a80000c33c783b */ /* 0x000f2e0000000200 */
[----:B------:R-:W-:Y:S01]  /*41f0*/  HMMA.16816.F32.BF16 R72, R52, R84, R56 ;  /* 0x000000543448723c */ /* 0x000fe20000041838 */
[----:B------:R-:W-:Y:S07]  /*4200*/  LDSM.16.M88.4 R56, [R188+0x4800] ;  /* 0x00480000bc38783b */ /* 0x000fee0000000200 */
[----:B--2---:R-:W-:Y:S08]  /*4210*/  HMMA.16816.F32.BF16 R36, R64, R12, R36 ;  /* 0x0000000c4024723c */ /* 0x004ff00000041824 */
[----:B------:R-:W-:Y:S08]  /*4220*/  HMMA.16816.F32.BF16 R76, R52, R86, R76 ;  /* 0x00000056344c723c */ /* 0x000ff0000004184c */
[C---:B---3--:R-:W-:Y:S08]  /*4230*/  HMMA.16816.F32.BF16 R44, R8.reuse, R48, R44 ;  /* 0x00000030082c723c */ /* 0x048ff0000004182c */
[----:B------:R-:W-:Y:S01]  /*4240*/  HMMA.16816.F32.BF16 R40, R8, R50, R40 ;  /* 0x000000320828723c */ /* 0x000fe20000041828 */
[----:B------:R-:W-:Y:S07]  /*4250*/  LDSM.16.M88.4 R48, [R199+0x5800] ;  /* 0x00580000c730783b */ /* 0x000fee0000000200 */
[C---:B------:R-:W-:Y:S01]  /*4260*/  HMMA.16816.F32.BF16 R32, R64.reuse, R14, R32 ;  /* 0x0000000e4020723c */ /* 0x040fe20000041820 */
[----:B------:R-:W2:Y:S07]  /*4270*/  LDSM.16.M88.4 R12, [R195+0xb000] ;  /* 0x00b00000c30c783b */ /* 0x000eae0000000200 */
[----:B-1----:R-:W-:Y:S08]  /*4280*/  HMMA.16816.F32.BF16 R72, R64, R24, R72 ;  /* 0x000000184048723c */ /* 0x002ff00000041848 */
[----:B----4-:R-:W-:Y:S08]  /*4290*/  HMMA.16816.F32.BF16 R36, R8, R60, R36 ;  /* 0x0000003c0824723c */ /* 0x010ff00000041824 */
[----:B------:R-:W-:Y:S08]  /*42a0*/  HMMA.16816.F32.BF16 R76, R64, R26, R76 ;  /* 0x0000001a404c723c */ /* 0x000ff0000004184c */
[C---:B------:R-:W-:Y:S08]  /*42b0*/  HMMA.16816.F32.BF16 R44, R16.reuse, R20, R44 ;  /* 0x00000014102c723c */ /* 0x040ff0000004182c */
[----:B------:R-:W-:Y:S01]  /*42c0*/  HMMA.16816.F32.BF16 R40, R16, R22, R40 ;  /* 0x000000161028723c */ /* 0x000fe20000041828 */
[----:B------:R-:W1:Y:S07]  /*42d0*/  LDSM.16.M88.4 R20, [R188+0x5000] ;  /* 0x00500000bc14783b */ /* 0x000e6e0000000200 */
[----:B------:R-:W-:Y:S08]  /*42e0*/  HMMA.16816.F32.BF16 R80, R52, R28, R80 ;  /* 0x0000001c3450723c */ /* 0x000ff00000041850 */
[----:B--2---:R-:W-:Y:S01]  /*42f0*/  HMMA.16816.F32.BF16 R72, R8, R12, R72 ;  /* 0x0000000c0848723c */ /* 0x004fe20000041848 */
[----:B------:R-:W-:-:S02]  /*4300*/  FMUL.FTZ R28, R44, c[0x0][0x2ec] ;  /* 0x0000bb002c1c7a20 */ /* 0x000fc40000410000 */
[----:B------:R-:W-:Y:S02]  /*4310*/  FMUL.FTZ R25, R47, c[0x0][0x2ec] ;  /* 0x0000bb002f197a20 */ /* 0x000fe40000410000 */
[----:B------:R-:W-:Y:S02]  /*4320*/  FMUL.FTZ R2, R45, c[0x0][0x2ec] ;  /* 0x0000bb002d027a20 */ /* 0x000fe40000410000 */
[----:B------:R-:W2:Y:S01]  /*4330*/  MUFU.TANH R28, R28 ;  /* 0x0000001c001c7308 */ /* 0x000ea20000002400 */
[----:B------:R-:W-:Y:S01]  /*4340*/  HMMA.16816.F32.BF16 R36, R16, R56, R36 ;  /* 0x000000381024723c */ /* 0x000fe20000041824 */
[----:B------:R-:W-:Y:S02]  /*4350*/  FMUL.FTZ R26, R40, c[0x0][0x2ec] ;  /* 0x0000bb00281a7a20 */ /* 0x000fe40000410000 */
[----:B------:R-:W-:Y:S02]  /*4360*/  FMUL.FTZ R24, R46, c[0x0][0x2ec] ;  /* 0x0000bb002e187a20 */ /* 0x000fe40000410000 */
[----:B------:R-:W-:-:S02]  /*4370*/  FMUL.FTZ R27, R41, c[0x0][0x2ec] ;  /* 0x0000bb00291b7a20 */ /* 0x000fc40000410000 */
[----:B------:R-:W3:Y:S01]  /*4380*/  MUFU.TANH R25, R25 ;  /* 0x0000001900197308 */ /* 0x000ee20000002400 */
[----:B------:R-:W-:Y:S01]  /*4390*/  HMMA.16816.F32.BF16 R76, R8, R14, R76 ;  /* 0x0000000e084c723c */ /* 0x000fe2000004184c */
[----:B------:R-:W4:Y:S01]  /*43a0*/  LDSM.16.M88.4 R12, [R195+0xb800] ;  /* 0x00b80000c30c783b */ /* 0x000f220000000200 */
[----:B------:R-:W-:-:S05]  /*43b0*/  FMUL.FTZ R29, R42, c[0x0][0x2ec] ;  /* 0x0000bb002a1d7a20 */ /* 0x000fca0000410000 */
[----:B------:R-:W-:Y:S01]  /*43c0*/  MUFU.TANH R2, R2 ;  /* 0x0000000200027308 */ /* 0x000fe20000002400 */
[----:B------:R-:W-:Y:S07]  /*43d0*/  HMMA.16816.F32.BF16 R68, R52, R30, R68 ;  /* 0x0000001e3444723c */ /* 0x000fee0000041844 */
[----:B------:R-:W5:Y:S01]  /*43e0*/  MUFU.TANH R24, R24 ;  /* 0x0000001800187308 */ /* 0x000f620000002400 */
[----:B------:R-:W-:Y:S01]  /*43f0*/  HMMA.16816.F32.BF16 R80, R64, R48, R80 ;  /* 0x000000304050723c */ /* 0x000fe20000041850 */
[----:B------:R-:W-:-:S02]  /*4400*/  FMUL.FTZ R36, R36, c[0x0][0x2ec] ;  /* 0x0000bb0024247a20 */ /* 0x000fc40000410000 */
[----:B------:R-:W-:Y:S02]  /*4410*/  FMUL.FTZ R30, R43, c[0x0][0x2ec] ;  /* 0x0000bb002b1e7a20 */ /* 0x000fe40000410000 */
[----:B------:R-:W-:Y:S02]  /*4420*/  FMUL.FTZ R38, R38, c[0x0][0x2ec] ;  /* 0x0000bb0026267a20 */ /* 0x000fe40000410000 */
[----:B------:R2:W-:Y:S01]  /*4430*/  MUFU.TANH R40, R36 ;  /* 0x0000002400287308 */ /* 0x0005e20000002400 */
[----:B-1----:R-:W-:Y:S01]  /*4440*/  HMMA.16816.F32.BF16 R72, R16, R20, R72 ;  /* 0x000000141048723c */ /* 0x002fe20000041848 */
[----:B------:R-:W-:Y:S02]  /*4450*/  FMUL.FTZ R39, R39, c[0x0][0x2ec] ;  /* 0x0000bb0027277a20 */ /* 0x000fe40000410000 */
[----:B------:R-:W-:-:S04]  /*4460*/  FMUL.FTZ R37, R37, c[0x0][0x2ec] ;  /* 0x0000bb0025257a20 */ /* 0x000fc80000410000 */
[----:B------:R-:W-:Y:S01]  /*4470*/  IMAD.U32 R21, RZ, RZ, UR13 ;  /* 0x0000000dff157e24 */ /* 0x000fe2000f8e00ff */
[----:B------:R-:W-:Y:S01]  /*4480*/  HMMA.16816.F32.BF16 R32, R8, R62, R32 ;  /* 0x0000003e0820723c */ /* 0x000fe20000041820 */
[----:B------:R-:W1:Y:S02]  /*4490*/  MUFU.TANH R26, R26 ;  /* 0x0000001a001a7308 */ /* 0x000e640000002400 */
[----:B--2---:R-:W-:-:S05]  /*44a0*/  IMAD R36, R21, 0x40, R216 ;  /* 0x0000004015247824 */ /* 0x004fca00078e02d8 */
[----:B------:R-:W-:Y:S01]  /*44b0*/  HMMA.16816.F32.BF16 R76, R16, R22, R76 ;  /* 0x00000016104c723c */ /* 0x000fe2000004184c */
[----:B------:R-:W2:Y:S01]  /*44c0*/  LDSM.16.M88.4 R20, [R188+0x5800] ;  /* 0x00580000bc14783b */ /* 0x000ea20000000200 */
[----:B------:R-:W-:Y:S01]  /*44d0*/  MUFU.TANH R27, R27 ;  /* 0x0000001b001b7308 */ /* 0x000fe20000002400 */
[----:B------:R-:W-:-:S04]  /*44e0*/  DEPBAR.LE SB0, 0x0 ;  /* 0x000080000000791a */ /* 0x000fc80000000000 */
[C---:B------:R-:W-:Y:S01]  /*44f0*/  IADD3 R4, R36.reuse, 0x8, RZ ;  /* 0x0000000824047810 */ /* 0x040fe20007ffe0ff */
[----:B------:R-:W-:Y:S01]  /*4500*/  HMMA.16816.F32.BF16 R68, R64, R50, R68 ;  /* 0x000000324044723c */ /* 0x000fe20000041844 */
[-C--:B------:R-:W-:Y:S01]  /*4510*/  ISETP.GE.AND P5, PT, R36, R212.reuse, PT ;  /* 0x000000d42400720c */ /* 0x080fe20003fa6270 */
[----:B------:R-:W1:Y:S01]  /*4520*/  MUFU.TANH R29, R29 ;  /* 0x0000001d001d7308 */ /* 0x000e620000002400 */
[----:B------:R-:W-:Y:S01]  /*4530*/  ISETP.GE.AND P1, PT, R4, R212, PT ;  /* 0x000000d40400720c */ /* 0x000fe20003f26270 */
[----:B------:R-:W-:Y:S01]  /*4540*/  FMUL.FTZ R72, R72, c[0x0][0x2ec] ;  /* 0x0000bb0048487a20 */ /* 0x000fe20000410000 */
[-C--:B------:R-:W-:Y:S01]  /*4550*/  ISETP.GE.AND P0, PT, R4, R210.reuse, PT ;  /* 0x000000d20400720c */ /* 0x080fe20003f06270 */
[----:B------:R-:W-:Y:S01]  /*4560*/  FMUL.FTZ R75, R75, c[0x0][0x2ec] ;  /* 0x0000bb004b4b7a20 */ /* 0x000fe20000410000 */
[----:B------:R-:W-:Y:S01]  /*4570*/  IADD3 R6, R36, 0x1, RZ ;  /* 0x0000000124067810 */ /* 0x000fe20007ffe0ff */
[----:B----4-:R-:W-:Y:S01]  /*4580*/  HMMA.16816.F32.BF16 R80, R8, R12, R80 ;  /* 0x0000000c0850723c */ /* 0x010fe20000041850 */
[C---:B------:R-:W-:Y:S01]  /*4590*/  ISETP.LT.OR P1, PT, R4.reuse, R213, P1 ;  /* 0x000000d50400720c */ /* 0x040fe20000f21670 */
[----:B------:R-:W4:Y:S01]  /*45a0*/  MUFU.TANH R30, R30 ;  /* 0x0000001e001e7308 */ /* 0x000f220000002400 */
[----:B------:R-:W-:Y:S01]  /*45b0*/  ISETP.LT.OR P0, PT, R4, R211, P0 ;  /* 0x000000d30400720c */ /* 0x000fe20000701670 */
[----:B------:R-:W-:Y:S01]  /*45c0*/  FMUL.FTZ R74, R74, c[0x0][0x2ec] ;  /* 0x0000bb004a4a7a20 */ /* 0x000fe20000410000 */
[C---:B------:R-:W-:Y:S01]  /*45d0*/  ISETP.LT.OR P5, PT, R36.reuse, R213, P5 ;  /* 0x000000d52400720c */ /* 0x040fe20002fa1670 */
[----:B------:R-:W-:Y:S01]  /*45e0*/  FMUL.FTZ R73, R73, c[0x0][0x2ec] ;  /* 0x0000bb0049497a20 */ /* 0x000fe20000410000 */
[----:B------:R-:W-:Y:S01]  /*45f0*/  IADD3 R4, R36, 0x9, RZ ;  /* 0x0000000924047810 */ /* 0x000fe20007ffe0ff */
[----:B------:R-:W-:Y:S01]  /*4600*/  HMMA.16816.F32.BF16 R32, R16, R58, R32 ;  /* 0x0000003a1020723c */ /* 0x000fe20000041820 */
[----:B------:R-:W-:Y:S01]  /*4610*/  ISETP.GE.AND P4, PT, R6, R210, PT ;  /* 0x000000d20600720c */ /* 0x000fe20003f86270 */
[----:B------:R1:W1:Y:S01]  /*4620*/  MUFU.TANH R41, R38 ;  /* 0x0000002600297308 */ /* 0x0002620000002400 */
[----:B------:R-:W-:Y:S01]  /*4630*/  FSEL R31, R28, -INF , !P5 ;  /* 0xff8000001c1f7808 */ /* 0x000fe20006800000 */
[----:B------:R-:W-:Y:S01]  /*4640*/  FMUL.FTZ R76, R76, c[0x0][0x2ec] ;  /* 0x0000bb004c4c7a20 */ /* 0x000fe20000410000 */
[-C--:B------:R-:W-:Y:S01]  /*4650*/  ISETP.GE.AND P6, PT, R6, R212.reuse, PT ;  /* 0x000000d40600720c */ /* 0x080fe20003fc6270 */
[----:B------:R-:W-:Y:S01]  /*4660*/  FMUL.FTZ R77, R77, c[0x0][0x2ec] ;  /* 0x0000bb004d4d7a20 */ /* 0x000fe20000410000 */
[C---:B------:R-:W-:Y:S01]  /*4670*/  ISETP.GE.AND P2, PT, R4.reuse, R212, PT ;  /* 0x000000d40400720c */ /* 0x040fe20003f46270 */
[----:B------:R-:W-:Y:S01]  /*4680*/  HMMA.16816.F32.BF16 R68, R8, R14, R68 ;  /* 0x0000000e0844723c */ /* 0x000fe20000041844 */
[-C--:B------:R-:W-:Y:S01]  /*4690*/  ISETP.GE.AND P3, PT, R4, R210.reuse, PT ;  /* 0x000000d20400720c */ /* 0x080fe20003f66270 */
[----:B------:R-:W-:Y:S01]  /*46a0*/  MUFU.TANH R167, R72 ;  /* 0x0000004800a77308 */ /* 0x000fe20000002400 */
[----:B------:R-:W-:Y:S01]  /*46b0*/  ISETP.GE.AND P5, PT, R36, R210, PT ;  /* 0x000000d22400720c */ /* 0x000fe20003fa6270 */
[----:B------:R-:W-:Y:S01]  /*46c0*/  FMUL.FTZ R78, R78, c[0x0][0x2ec] ;  /* 0x0000bb004e4e7a20 */ /* 0x000fe20000410000 */
[----:B------:R-:W-:Y:S01]  /*46d0*/  ISETP.LT.OR P4, PT, R6, R211, P4 ;  /* 0x000000d30600720c */ /* 0x000fe20002781670 */
[----:B------:R-:W-:Y:S01]  /*46e0*/  FMUL.FTZ R79, R79, c[0x0][0x2ec] ;  /* 0x0000bb004f4f7a20 */ /* 0x000fe20000410000 */
[----:B------:R-:W-:Y:S01]  /*46f0*/  IADD3 R12, R36, 0x10, RZ ;  /* 0x00000010240c7810 */ /* 0x000fe20007ffe0ff */
[----:B--2---:R-:W-:Y:S01]  /*4700*/  HMMA.16816.F32.BF16 R80, R16, R20, R80 ;  /* 0x000000141050723c */ /* 0x004fe20000041850 */
[-C--:B------:R-:W-:Y:S01]  /*4710*/  ISETP.LT.OR P6, PT, R6, R213.reuse, P6 ;  /* 0x000000d50600720c */ /* 0x080fe200037c1670 */
[----:B------:R-:W-:Y:S01]  /*4720*/  MUFU.TANH R39, R39 ;  /* 0x0000002700277308 */ /* 0x000fe20000002400 */
[----:B------:R-:W-:-:S02]  /*4730*/  ISETP.LT.OR P2, PT, R4, R213, P2 ;  /* 0x000000d50400720c */ /* 0x000fc40001741670 */
[----:B------:R-:W-:-:S03]  /*4740*/  ISETP.LT.OR P3, PT, R4, R211, P3 ;  /* 0x000000d30400720c */ /* 0x000fc60001f61670 */
[----:B-1----:R-:W-:Y:S01]  /*4750*/  FMUL.FTZ R38, R32, c[0x0][0x2ec] ;  /* 0x0000bb0020267a20 */ /* 0x002fe20000410000 */
[C---:B------:R-:W-:Y:S01]  /*4760*/  ISETP.LT.OR P5, PT, R36.reuse, R211, P5 ;  /* 0x000000d32400720c */ /* 0x040fe20002fa1670 */
[----:B------:R-:W-:Y:S01]  /*4770*/  FMUL.FTZ R32, R33, c[0x0][0x2ec] ;  /* 0x0000bb0021207a20 */ /* 0x000fe20000410000 */
[----:B------:R-:W-:Y:S01]  /*4780*/  IADD3 R4, R36, 0x11, RZ ;  /* 0x0000001124047810 */ /* 0x000fe20007ffe0ff */
[----:B------:R-:W-:Y:S01]  /*4790*/  FMUL.FTZ R33, R34, c[0x0][0x2ec] ;  /* 0x0000bb0022217a20 */ /* 0x000fe20000410000 */
[----:B---3--:R-:W-:Y:S01]  /*47a0*/  FSEL R6, R25, -INF , !P4 ;  /* 0xff80000019067808 */ /* 0x008fe20006000000 */
[----:B------:R-:W1:Y:S01]  /*47b0*/  MUFU.TANH R38, R38 ;  /* 0x0000002600267308 */ /* 0x000e620000002400 */
[----:B------:R-:W-:Y:S01]  /*47c0*/  ISETP.GE.AND P4, PT, R12, R210, PT ;  /* 0x000000d20c00720c */ /* 0x000fe20003f86270 */
[----:B------:R-:W-:Y:S01]  /*47d0*/  HMMA.16816.F32.BF16 R68, R16, R22, R68 ;  /* 0x000000161044723c */ /* 0x000fe20000041844 */
[----:B-----5:R-:W-:Y:S01]  /*47e0*/  FSEL R24, R24, -INF , !P5 ;  /* 0xff80000018187808 */ /* 0x020fe20006800000 */
[----:B------:R-:W-:Y:S01]  /*47f0*/  FMUL.FTZ R34, R35, c[0x0][0x2ec] ;  /* 0x0000bb0023227a20 */ /* 0x000fe20000410000 */
[----:B------:R-:W-:-:S02]  /*4800*/  FSEL R28, R2, -INF , !P6 ;  /* 0xff800000021c7808 */ /* 0x000fc40007000000 */
[----:B------:R-:W-:Y:S01]  /*4810*/  FSEL R25, R26, -INF , !P1 ;  /* 0xff8000001a197808 */ /* 0x000fe20004800000 */
[----:B------:R-:W2:Y:S01]  /*4820*/  MUFU.TANH R32, R32 ;  /* 0x0000002000207308 */ /* 0x000ea20000002400 */
[-C--:B------:R-:W-:Y:S02]  /*4830*/  ISETP.GE.AND P5, PT, R12, R212.reuse, PT ;  /* 0x000000d40c00720c */ /* 0x080fe40003fa6270 */
[----:B------:R-:W-:Y:S01]  /*4840*/  ISETP.GE.AND P6, PT, R4, R212, PT ;  /* 0x000000d40400720c */ /* 0x000fe20003fc6270 */
[----:B------:R-:W-:Y:S01]  /*4850*/  FMUL.FTZ R82, R82, c[0x0][0x2ec] ;  /* 0x0000bb0052527a20 */ /* 0x000fe20000410000 */
[----:B------:R-:W-:Y:S01]  /*4860*/  ISETP.GE.AND P1, PT, R4, R210, PT ;  /* 0x000000d20400720c */ /* 0x000fe20003f26270 */
[----:B------:R-:W-:Y:S01]  /*4870*/  FMUL.FTZ R80, R80, c[0x0][0x2ec] ;  /* 0x0000bb0050507a20 */ /* 0x000fe20000410000 */
[----:B------:R-:W-:Y:S01]  /*4880*/  ISETP.LT.OR P4, PT, R12, R211, P4 ;  /* 0x000000d30c00720c */ /* 0x000fe20002781670 */
[----:B------:R-:W3:Y:S01]  /*4890*/  MUFU.TANH R37, R37 ;  /* 0x0000002500257308 */ /* 0x000ee20000002400 */
[C---:B------:R-:W-:Y:S01]  /*48a0*/  IADD3 R8, R36.reuse, 0x18, RZ ;  /* 0x0000001824087810 */ /* 0x040fe20007ffe0ff */
[----:B------:R-:W-:Y:S01]  /*48b0*/  FMUL.FTZ R81, R81, c[0x0][0x2ec] ;  /* 0x0000bb0051517a20 */ /* 0x000fe20000410000 */
[C---:B------:R-:W-:Y:S01]  /*48c0*/  IADD3 R9, R36.reuse, 0x19, RZ ;  /* 0x0000001924097810 */ /* 0x040fe20007ffe0ff */
[----:B------:R-:W-:Y:S01]  /*48d0*/  FMUL.FTZ R83, R83, c[0x0][0x2ec] ;  /* 0x0000bb0053537a20 */ /* 0x000fe20000410000 */
[----:B------:R-:W-:-:S02]  /*48e0*/  IADD3 R10, R36, 0x20, RZ ;  /* 0x00000020240a7810 */ /* 0x000fc40007ffe0ff */
[-C--:B------:R-:W-:Y:S01]  /*48f0*/  ISETP.LT.OR P5, PT, R12, R213.reuse, P5 ;  /* 0x000000d50c00720c */ /* 0x080fe20002fa1670 */
[----:B------:R-:W5:Y:S01]  /*4900*/  MUFU.TANH R172, R75 ;  /* 0x0000004b00ac7308 */ /* 0x000f620000002400 */
[----:B------:R-:W-:Y:S01]  /*4910*/  ISETP.LT.OR P6, PT, R4, R213, P6 ;  /* 0x000000d50400720c */ /* 0x000fe200037c1670 */
[----:B------:R-:W-:Y:S01]  /*4920*/  FMUL.FTZ R68, R68, c[0x0][0x2ec] ;  /* 0x0000bb0044447a20 */ /* 0x000fe20000410000 */
[----:B------:R-:W-:Y:S01]  /*4930*/  ISETP.LT.OR P1, PT, R4, R211, P1 ;  /* 0x000000d30400720c */ /* 0x000fe20000f21670 */
[----:B------:R-:W-:Y:S01]  /*4940*/  FMUL.FTZ R69, R69, c[0x0][0x2ec] ;  /* 0x0000bb0045457a20 */ /* 0x000fe20000410000 */
[----:B------:R-:W-:Y:S01]  /*4950*/  FSEL R4, R29, -INF , !P0 ;  /* 0xff8000001d047808 */ /* 0x000fe20004000000 */
[----:B------:R-:W-:Y:S01]  /*4960*/  FMUL.FTZ R70, R70, c[0x0][0x2ec] ;  /* 0x0000bb0046467a20 */ /* 0x000fe20000410000 */
[----:B------:R-:W-:Y:S01]  /*4970*/  FSEL R27, R27, -INF , !P2 ;  /* 0xff8000001b1b7808 */ /* 0x000fe20005000000 */
[----:B------:R-:W1:Y:S01]  /*4980*/  MUFU.TANH R33, R33 ;  /* 0x0000002100217308 */ /* 0x000e620000002400 */
[----:B----4-:R-:W-:Y:S01]  /*4990*/  FSEL R2, R30, -INF , !P3 ;  /* 0xff8000001e027808 */ /* 0x010fe20005800000 */
[----:B------:R-:W-:Y:S01]  /*49a0*/  FMUL.FTZ R71, R71, c[0x0][0x2ec] ;  /* 0x0000bb0047477a20 */ /* 0x000fe20000410000 */
[----:B------:R-:W-:-:S02]  /*49b0*/  FSEL R14, R41, -INF , !P4 ;  /* 0xff800000290e7808 */ /* 0x000fc40006000000 */
[CC--:B------:R-:W-:Y:S02]  /*49c0*/  ISETP.GE.AND P0, PT, R8.reuse, R212.reuse, PT ;  /* 0x000000d40800720c */ /* 0x0c0fe40003f06270 */
[C---:B------:R-:W-:Y:S01]  /*49d0*/  ISETP.GE.AND P2, PT, R9.reuse, R212, PT ;  /* 0x000000d40900720c */ /* 0x040fe20003f46270 */
[----:B------:R-:W4:Y:S01]  /*49e0*/  MUFU.TANH R34, R34 ;  /* 0x0000002200227308 */ /* 0x000f220000002400 */
[----:B------:R-:W-:Y:S02]  /*49f0*/  ISETP.GE.AND P3, PT, R8, R210, PT ;  /* 0x000000d20800720c */ /* 0x000fe40003f66270 */
[----:B------:R-:W-:Y:S02]  /*4a00*/  ISETP.GE.AND P4, PT, R10, R212, PT ;  /* 0x000000d40a00720c */ /* 0x000fe40003f86270 */
[----:B------:R-:W-:Y:S02]  /*4a10*/  FSEL R11, R40, -INF , !P5 ;  /* 0xff800000280b7808 */ /* 0x000fe40006800000 */
[----:B------:R-:W-:Y:S01]  /*4a20*/  ISETP.GE.AND P5, PT, R9, R210, PT ;  /* 0x000000d20900720c */ /* 0x000fe20003fa6270 */
[----:B------:R-:W2:Y:S01]  /*4a30*/  MUFU.TANH R162, R74 ;  /* 0x0000004a00a27308 */ /* 0x000ea20000002400 */
[----:B------:R-:W-:-:S02]  /*4a40*/  ISETP.LT.OR P0, PT, R8, R213, P0 ;  /* 0x000000d50800720c */ /* 0x000fc40000701670 */
[----:B------:R-:W-:Y:S02]  /*4a50*/  ISETP.LT.OR P3, PT, R8, R211, P3 ;  /* 0x000000d30800720c */ /* 0x000fe40001f61670 */
[CC--:B------:R-:W-:Y:S02]  /*4a60*/  ISETP.LT.OR P2, PT, R9.reuse, R213.reuse, P2 ;  /* 0x000000d50900720c */ /* 0x0c0fe40001741670 */
[----:B------:R-:W-:Y:S01]  /*4a70*/  ISETP.LT.OR P4, PT, R10, R213, P4 ;  /* 0x000000d50a00720c */ /* 0x000fe20002781670 */
[----:B------:R-:W3:Y:S01]  /*4a80*/  MUFU.TANH R166, R82 ;  /* 0x0000005200a67308 */ /* 0x000ee20000002400 */
[C---:B------:R-:W-:Y:S02]  /*4a90*/  IADD3 R8, R36.reuse, 0x21, RZ ;  /* 0x0000002124087810 */ /* 0x040fe40007ffe0ff */
[----:B------:R-:W-:Y:S02]  /*4aa0*/  IADD3 R16, R36, 0x29, RZ ;  /* 0x0000002924107810 */ /* 0x000fe40007ffe0ff */
[----:B------:R-:W-:-:S02]  /*4ab0*/  ISETP.LT.OR P5, PT, R9, R211, P5 ;  /* 0x000000d30900720c */ /* 0x000fc40002fa1670 */
[----:B-1----:R-:W-:Y:S01]  /*4ac0*/  FSEL R9, R38, -INF , !P0 ;  /* 0xff80000026097808 */ /* 0x002fe20004000000 */
[----:B------:R-:W1:Y:S01]  /*4ad0*/  MUFU.TANH R159, R73 ;  /* 0x00000049009f7308 */ /* 0x000e620000002400 */
[----:B--2---:R-:W-:Y:S02]  /*4ae0*/  FSEL R13, R32, -INF , !P2 ;  /* 0xff800000200d7808 */ /* 0x004fe40005000000 */
[----:B------:R-:W-:Y:S02]  /*4af0*/  FSEL R167, R167, -INF , !P4 ;  /* 0xff800000a7a77808 */ /* 0x000fe40006000000 */
[----:B------:R-:W-:Y:S02]  /*4b00*/  ISETP.GE.AND P0, PT, R8, R210, PT ;  /* 0x000000d20800720c */ /* 0x000fe40003f06270 */
[C---:B------:R-:W-:Y:S01]  /*4b10*/  ISETP.GE.AND P2, PT, R16.reuse, R212, PT ;  /* 0x000000d41000720c */ /* 0x040fe20003f46270 */
[----:B------:R-:W2:Y:S01]  /*4b20*/  MUFU.TANH R165, R76 ;  /* 0x0000004c00a57308 */ /* 0x000ea20000002400 */
[----:B------:R-:W-:-:S02]  /*4b30*/  ISETP.GE.AND P4, PT, R16, R210, PT ;  /* 0x000000d21000720c */ /* 0x000fc40003f86270 */
[----:B------:R-:W-:Y:S02]  /*4b40*/  ISETP.LT.OR P0, PT, R8, R211, P0 ;  /* 0x000000d30800720c */ /* 0x000fe40000701670 */
[C---:B------:R-:W-:Y:S02]  /*4b50*/  ISETP.LT.OR P2, PT, R16.reuse, R213, P2 ;  /* 0x000000d51000720c */ /* 0x040fe40001741670 */
[----:B------:R-:W-:Y:S01]  /*4b60*/  ISETP.LT.OR P4, PT, R16, R211, P4 ;  /* 0x000000d31000720c */ /* 0x000fe20002781670 */
[----:B------:R-:W-:Y:S01]  /*4b70*/  MUFU.TANH R161, R77 ;  /* 0x0000004d00a17308 */ /* 0x000fe20000002400 */
[----:B------:R-:W-:Y:S02]  /*4b80*/  FSEL R12, R39, -INF , !P1 ;  /* 0xff800000270c7808 */ /* 0x000fe40004800000 */
[----:B------:R-:W-:Y:S02]  /*4b90*/  IADD3 R16, R36, 0x30, RZ ;  /* 0x0000003024107810 */ /* 0x000fe40007ffe0ff */
[----:B------:R-:W-:-:S02]  /*4ba0*/  ISETP.GE.AND P1, PT, R10, R210, PT ;  /* 0x000000d20a00720c */ /* 0x000fc40003f26270 */
[----:B---3--:R-:W-:Y:S01]  /*4bb0*/  FSEL R15, R37, -INF , !P6 ;  /* 0xff800000250f7808 */ /* 0x008fe20007000000 */
[----:B------:R-:W3:Y:S01]  /*4bc0*/  MUFU.TANH R164, R78 ;  /* 0x0000004e00a47308 */ /* 0x000ee20000002400 */
[----:B-----5:R-:W-:Y:S02]  /*4bd0*/  FSEL R172, R172, -INF , !P0 ;  /* 0xff800000acac7808 */ /* 0x020fe40004000000 */
[----:B------:R-:W-:Y:S02]  /*4be0*/  ISETP.GE.AND P6, PT, R8, R212, PT ;  /* 0x000000d40800720c */ /* 0x000fe40003fc6270 */
[----:B------:R-:W-:Y:S02]  /*4bf0*/  ISETP.GE.AND P0, PT, R16, R210, PT ;  /* 0x000000d21000720c */ /* 0x000fe40003f06270 */
[----:B------:R-:W-:Y:S01]  /*4c00*/  ISETP.LT.OR P1, PT, R10, R211, P1 ;  /* 0x000000d30a00720c */ /* 0x000fe20000f21670 */
[----:B------:R-:W5:Y:S01]  /*4c10*/  MUFU.TANH R170, R79 ;  /* 0x0000004f00aa7308 */ /* 0x000f620000002400 */
[----:B------:R-:W-:-:S02]  /*4c20*/  IADD3 R17, R36, 0x28, RZ ;  /* 0x0000002824117810 */ /* 0x000fc40007ffe0ff */
[----:B------:R-:W-:Y:S02]  /*4c30*/  ISETP.LT.OR P6, PT, R8, R213, P6 ;  /* 0x000000d50800720c */ /* 0x000fe400037c1670 */
[----:B------:R-:W-:Y:S02]  /*4c40*/  ISETP.LT.OR P0, PT, R16, R211, P0 ;  /* 0x000000d31000720c */ /* 0x000fe40000701670 */
[----:B------:R-:W-:Y:S01]  /*4c50*/  FSEL R10, R33, -INF , !P3 ;  /* 0xff800000210a7808 */ /* 0x000fe20005800000 */
[----:B------:R-:W1:Y:S01]  /*4c60*/  MUFU.TANH R171, R80 ;  /* 0x0000005000ab7308 */ /* 0x000e620000002400 */
[----:B----4-:R-:W-:Y:S02]  /*4c70*/  FSEL R8, R34, -INF , !P5 ;  /* 0xff80000022087808 */ /* 0x010fe40006800000 */
[----:B------:R-:W-:Y:S02]  /*4c80*/  FSEL R162, R162, -INF , !P1 ;  /* 0xff800000a2a27808 */ /* 0x000fe40004800000 */
[----:B------:R-:W-:-:S02]  /*4c90*/  ISETP.GE.AND P3, PT, R17, R212, PT ;  /* 0x000000d41100720c */ /* 0x000fc40003f66270 */
[C---:B------:R-:W-:Y:S01]  /*4ca0*/  ISETP.GE.AND P5, PT, R17.reuse, R210, PT ;  /* 0x000000d21100720c */ /* 0x040fe20003fa6270 */
[----:B------:R-:W4:Y:S01]  /*4cb0*/  MUFU.TANH R169, R81 ;  /* 0x0000005100a97308 */ /* 0x000f220000002400 */
[----:B------:R-:W-:Y:S02]  /*4cc0*/  ISETP.GE.AND P1, PT, R16, R212, PT ;  /* 0x000000d41000720c */ /* 0x000fe40003f26270 */
[----:B------:R-:W-:Y:S02]  /*4cd0*/  FSEL R166, R166, -INF , !P0 ;  /* 0xff800000a6a67808 */ /* 0x000fe40004000000 */
[----:B------:R-:W-:Y:S02]  /*4ce0*/  PLOP3.LUT P0, PT, PT, PT, UP0, 0x80, 0x0 ;  /* 0x000000000000781c */ /* 0x000fe40003f0f008 */
[C---:B------:R-:W-:Y:S01]  /*4cf0*/  ISETP.LT.OR P3, PT, R17.reuse, R213, P3 ;  /* 0x000000d51100720c */ /* 0x040fe20001f61670 */
[----:B------:R-:W4:Y:S01]  /*4d00*/  MUFU.TANH R142, R83 ;  /* 0x00000053008e7308 */ /* 0x000f220000002400 */
[----:B------:R-:W-:-:S02]  /*4d10*/  ISETP.LT.OR P5, PT, R17, R211, P5 ;  /* 0x000000d31100720c */ /* 0x000fc40002fa1670 */
[----:B------:R-:W-:Y:S02]  /*4d20*/  ISETP.LT.OR P1, PT, R16, R213, P1 ;  /* 0x000000d51000720c */ /* 0x000fe40000f21670 */
[C---:B------:R-:W-:Y:S02]  /*4d30*/  IADD3 R17, R36.reuse, 0x31, RZ ;  /* 0x0000003124117810 */ /* 0x040fe40007ffe0ff */
[C---:B------:R-:W-:Y:S01]  /*4d40*/  IADD3 R16, R36.reuse, 0x38, RZ ;  /* 0x0000003824107810 */ /* 0x040fe20007ffe0ff */
[----:B------:R-:W4:Y:S01]  /*4d50*/  MUFU.TANH R143, R68 ;  /* 0x00000044008f7308 */ /* 0x000f220000002400 */
[----:B------:R-:W-:Y:S02]  /*4d60*/  IADD3 R36, R36, 0x39, RZ ;  /* 0x0000003924247810 */ /* 0x000fe40007ffe0ff */
[----:B-1----:R-:W-:Y:S02]  /*4d70*/  FSEL R159, R159, -INF , !P6 ;  /* 0xff8000009f9f7808 */ /* 0x002fe40007000000 */
[----:B--2---:R-:W-:-:S02]  /*4d80*/  FSEL R165, R165, -INF , !P3 ;  /* 0xff800000a5a57808 */ /* 0x004fc40005800000 */
[----:B---3--:R-:W-:Y:S01]  /*4d90*/  FSEL R164, R164, -INF , !P5 ;  /* 0xff800000a4a47808 */ /* 0x008fe20006800000 */
[----:B------:R-:W-:Y:S01]  /*4da0*/  MUFU.TANH R141, R69 ;  /* 0x00000045008d7308 */ /* 0x000fe20000002400 */
[----:B------:R-:W-:Y:S02]  /*4db0*/  FSEL R161, R161, -INF , !P2 ;  /* 0xff800000a1a17808 */ /* 0x000fe40005000000 */
[----:B-----5:R-:W-:Y:S02]  /*4dc0*/  FSEL R170, R170, -INF , !P4 ;  /* 0xff800000aaaa7808 */ /* 0x020fe40006000000 */
[----:B------:R-:W-:Y:S02]  /*4dd0*/  FSEL R171, R171, -INF , !P1 ;  /* 0xff800000abab7808 */ /* 0x000fe40004800000 */
[C---:B------:R-:W-:Y:S01]  /*4de0*/  ISETP.GE.AND P6, PT, R17.reuse, R212, PT ;  /* 0x000000d41100720c */ /* 0x040fe20003fc6270 */
[----:B------:R-:W1:Y:S01]  /*4df0*/  MUFU.TANH R140, R70 ;  /* 0x00000046008c7308 */ /* 0x000e620000002400 */
[----:B------:R-:W-:Y:S01]  /*4e00*/  BAR.SYNC.DEFER_BLOCKING 0x0 ;  /* 0x0000000000007b1d */ /* 0x000fe20000010000 */
[----:B------:R-:W-:-:S02]  /*4e10*/  ISETP.GE.AND P3, PT, R17, R210, PT ;  /* 0x000000d21100720c */ /* 0x000fc40003f66270 */
[C---:B------:R-:W-:Y:S02]  /*4e20*/  ISETP.GE.AND P5, PT, R16.reuse, R212, PT ;  /* 0x000000d41000720c */ /* 0x040fe40003fa6270 */
[----:B------:R-:W-:Y:S02]  /*4e30*/  ISETP.GE.AND P2, PT, R16, R210, PT ;  /* 0x000000d21000720c */ /* 0x000fe40003f46270 */
[----:B------:R-:W2:Y:S01]  /*4e40*/  MUFU.TANH R160, R71 ;  /* 0x0000004700a07308 */ /* 0x000ea20000002400 */
        /* <DEDUP_REMOVED lines=8> */
[----:B----4-:R-:W-:Y:S02]  /*4ed0*/  FSEL R169, R169, -INF , !P6 ;  /* 0xff800000a9a97808 */ /* 0x010fe40007000000 */
[----:B------:R-:W-:-:S02]  /*4ee0*/  FSEL R142, R142, -INF , !P3 ;  /* 0xff8000008e8e7808 */ /* 0x000fc40005800000 */
[----:B------:R-:W-:Y:S02]  /*4ef0*/  FSEL R143, R143, -INF , !P5 ;  /* 0xff8000008f8f7808 */ /* 0x000fe40006800000 */
[----:B-1----:R-:W-:Y:S02]  /*4f00*/  FSEL R140, R140, -INF , !P2 ;  /* 0xff8000008c8c7808 */ /* 0x002fe40005000000 */
[----:B------:R-:W-:Y:S02]  /*4f10*/  FSEL R141, R141, -INF , !P4 ;  /* 0xff8000008d8d7808 */ /* 0x000fe40006000000 */
[----:B--2---:R-:W-:Y:S01]  /*4f20*/  FSEL R160, R160, -INF , !P1 ;  /* 0xff800000a0a07808 */ /* 0x004fe20004800000 */
        /* <DEDUP_REMOVED lines=102> */
.L_x_1142:
[----:B------:R-:W-:Y:S05]  /*5590*/  BSYNC B0 ;  /* 0x0000000000007941 */ /* 0x000fea0003800000 */
.L_x_1141:
[----:B------:R-:W0:Y:S02]  /*55a0*/  LDGDEPBAR ;  /* 0x00000000000079af */ /* 0x000e240000000000 */
.L_x_1140:
        /* <DEDUP_REMOVED lines=311> */
[----:B------:R-:W-:Y:S01]  /*6920*/  MOV R4, R134 ;  /* 0x0000008600047202 */ /* 0x000fe20000000f00 */
[----:B------:R-:W-:Y:S01]  /*6930*/  IMAD.U32 R0, RZ, RZ, UR13 ;  /* 0x0000000dff007e24 */ /* 0x000fe2000f8e00ff */
[----:B------:R-:W-:Y:S01]  /*6940*/  UISETP.GT.AND UP0, UPT, UR13, UR9, UPT ;  /* 0x000000090d00728c */ /* 0x000fe2000bf04270 */
[----:B------:R-:W-:Y:S01]  /*6950*/  IMAD.MOV.U32 R5, RZ, RZ, R219 ;  /* 0x000000ffff057224 */ /* 0x000fe200078e00db */
[----:B------:R-:W-:-:S03]  /*6960*/  UIMAD UR4, UR5, UR23, UR4 ;  /* 0x00000017050472a4 */ /* 0x000fc6000f8e0204 */
        /* <DEDUP_REMOVED lines=94> */
[----:B----4-:R-:W3:Y:S04]  /*6f50*/  LDSM.16.M88.4 R4, [R201+0x6000] ;  /* 0x00600000c904783b */ /* 0x010ee80000000200 */
[----:B------:R-:W5:Y:S04]  /*6f60*/  LDSM.16.M88.4 R32, [R201+0x6800] ;  /* 0x00680000c920783b */ /* 0x000f680000000200 */
[----:B------:R-:W-:Y:S04]  /*6f70*/  LDSM.16.M88.4 R164, [R200] ;  /* 0x00000000c8a4783b */ /* 0x000fe80000000200 */
[----:B------:R-:W4:Y:S04]  /*6f80*/  LDSM.16.M88.4 R136, [R199] ;  /* 0x00000000c788783b */ /* 0x000f280000000200 */
[----:B------:R-:W4:Y:S04]  /*6f90*/  LDSM.16.M88.4 R148, [R201+0x7000] ;  /* 0x00700000c994783b */ /* 0x000f280000000200 */
[----:B------:R-:W4:Y:S04]  /*6fa0*/  LDSM.16.M88.4 R140, [R201+0x7800] ;  /* 0x00780000c98c783b */ /* 0x000f280000000200 */
[----:B------:R-:W4:Y:S04]  /*6fb0*/  LDSM.16.M88.4 R28, [R191] ;  /* 0x00000000bf1c783b */ /* 0x000f280000000200 */
[----:B------:R-:W-:Y:S04]  /*6fc0*/  LDSM.16.M88.4 R160, [R198] ;  /* 0x00000000c6a0783b */ /* 0x000fe80000000200 */
[----:B-1----:R-:W1:Y:S04]  /*6fd0*/  LDSM.16.M88.4 R16, [R195+0x6000] ;  /* 0x00600000c310783b */ /* 0x002e680000000200 */
[----:B------:R-:W1:Y:S01]  /*6fe0*/  LDSM.16.M88.4 R24, [R190] ;  /* 0x00000000be18783b */ /* 0x000e620000000200 */
[C---:B---3--:R-:W-:Y:S03]  /*6ff0*/  HMMA.16816.F32.BF16 R8, R168.reuse, R4, RZ ;  /* 0x00000004a808723c */ /* 0x048fe600000418ff */
[----:B------:R-:W3:Y:S04]  /*7000*/  LDSM.16.M88.4 R172, [R189] ;  /* 0x00000000bdac783b */ /* 0x000ee80000000200 */
[----:B--2---:R-:W2:Y:S01]  /*7010*/  LDSM.16.M88.4 R12, [R195+0x6800] ;  /* 0x00680000c30c783b */ /* 0x004ea20000000200 */
[C---:B------:R-:W-:Y:S03]  /*7020*/  HMMA.16816.F32.BF16 R4, R168.reuse, R6, RZ ;  /* 0x00000006a804723c */ /* 0x040fe600000418ff */
[----:B------:R-:W-:Y:S04]  /*7030*/  LDSM.16.M88.4 R156, [R195+0x7000] ;  /* 0x00700000c39c783b */ /* 0x000fe80000000200 */
[----:B------:R-:W-:Y:S01]  /*7040*/  LDSM.16.M88.4 R176, [R195+0x7800] ;  /* 0x00780000c3b0783b */ /* 0x000fe20000000200 */
[C---:B-----5:R-:W-:Y:S03]  /*7050*/  HMMA.16816.F32.BF16 R20, R168.reuse, R32, RZ ;  /* 0x00000020a814723c */ /* 0x060fe600000418ff */
[----:B------:R-:W-:Y:S04]  /*7060*/  LDSM.16.M88.4 R224, [R188+0x3800] ;  /* 0x00380000bce0783b */ /* 0x000fe80000000200 */
[----:B------:R-:W0:Y:S01]  /*7070*/  LDGDEPBAR ;  /* 0x00000000000079af */ /* 0x000e220000000000 */
[----:B------:R-:W-:Y:S08]  /*7080*/  HMMA.16816.F32.BF16 R32, R168, R34, RZ ;  /* 0x00000022a820723c */ /* 0x000ff000000418ff */
[----:B----4-:R-:W-:Y:S08]  /*7090*/  HMMA.16816.F32.BF16 R8, R164, R136, R8 ;  /* 0x00000088a408723c */ /* 0x010ff00000041808 */
[C---:B------:R-:W-:Y:S08]  /*70a0*/  HMMA.16816.F32.BF16 R152, R168.reuse, R148, RZ ;  /* 0x00000094a898723c */ /* 0x040ff000000418ff */
[C---:B------:R-:W-:Y:S08]  /*70b0*/  HMMA.16816.F32.BF16 R148, R168.reuse, R150, RZ ;  /* 0x00000096a894723c */ /* 0x040ff000000418ff */
[----:B------:R-:W-:Y:S08]  /*70c0*/  HMMA.16816.F32.BF16 R144, R168, R140, RZ ;  /* 0x0000008ca890723c */ /* 0x000ff000000418ff */
[----:B------:R-:W-:Y:S01]  /*70d0*/  HMMA.16816.F32.BF16 R4, R164, R138, R4 ;  /* 0x0000008aa404723c */ /* 0x000fe20000041804 */
[----:B------:R-:W-:Y:S07]  /*70e0*/  LDSM.16.M88.4 R136, [R197] ;  /* 0x00000000c588783b */ /* 0x000fee0000000200 */
[----:B------:R-:W-:Y:S01]  /*70f0*/  HMMA.16816.F32.BF16 R168, R168, R142, RZ ;  /* 0x0000008ea8a8723c */ /* 0x000fe200000418ff */
[----:B------:R-:W4:Y:S07]  /*7100*/  LDSM.16.M88.4 R140, [R188] ;  /* 0x00000000bc8c783b */ /* 0x000f2e0000000200 */
[C---:B------:R-:W-:Y:S08]  /*7110*/  HMMA.16816.F32.BF16 R20, R164.reuse, R28, R20 ;  /* 0x0000001ca414723c */ /* 0x040ff00000041814 */
[----:B------:R-:W-:Y:S01]  /*7120*/  HMMA.16816.F32.BF16 R32, R164, R30, R32 ;  /* 0x0000001ea420723c */ /* 0x000fe20000041820 */
[----:B------:R-:W5:Y:S07]  /*7130*/  LDSM.16.M88.4 R28, [R188+0x800] ;  /* 0x00080000bc1c783b */ /* 0x000f6e0000000200 */
[C---:B-1----:R-:W-:Y:S08]  /*7140*/  HMMA.16816.F32.BF16 R8, R160.reuse, R16, R8 ;  /* 0x00000010a008723c */ /* 0x042ff00000041808 */
[----:B------:R-:W-:Y:S01]  /*7150*/  HMMA.16816.F32.BF16 R4, R160, R18, R4 ;  /* 0x00000012a004723c */ /* 0x000fe20000041804 */
        /* <DEDUP_REMOVED lines=9> */
[----:B------:R-:W-:Y:S01]  /*71f0*/  HMMA.16816.F32.BF16 R32, R160, R14, R32 ;  /* 0x0000000ea020723c */ /* 0x000fe20000041820 */
[----:B------:R-:W2:Y:S07]  /*7200*/  LDSM.16.M88.4 R12, [R201+0x8800] ;  /* 0x00880000c90c783b */ /* 0x000eae0000000200 */
[C---:B----4-:R-:W-:Y:S08]  /*7210*/  HMMA.16816.F32.BF16 R8, R136.reuse, R140, R8 ;  /* 0x0000008c8808723c */ /* 0x050ff00000041808 */
[----:B------:R-:W-:Y:S01]  /*7220*/  HMMA.16816.F32.BF16 R4, R136, R142, R4 ;  /* 0x0000008e8804723c */ /* 0x000fe20000041804 */
[----:B------:R-:W-:Y:S07]  /*7230*/  LDSM.16.M88.4 R140, [R187] ;  /* 0x00000000bb8c783b */ /* 0x000fee0000000200 */
[C---:B------:R-:W-:Y:S08]  /*7240*/  HMMA.16816.F32.BF16 R152, R160.reuse, R156, R152 ;  /* 0x0000009ca098723c */ /* 0x040ff00000041898 */
[C---:B------:R-:W-:Y:S01]  /*7250*/  HMMA.16816.F32.BF16 R148, R160.reuse, R158, R148 ;  /* 0x0000009ea094723c */ /* 0x040fe20000041894 */
[----:B------:R-:W-:Y:S07]  /*7260*/  LDSM.16.M88.4 R156, [R201+0x9000] ;  /* 0x00900000c99c783b */ /* 0x000fee0000000200 */
[C---:B------:R-:W-:Y:S08]  /*7270*/  HMMA.16816.F32.BF16 R144, R160.reuse, R176, R144 ;  /* 0x000000b0a090723c */ /* 0x040ff00000041890 */
[----:B------:R-:W-:Y:S01]  /*7280*/  HMMA.16816.F32.BF16 R168, R160, R178, R168 ;  /* 0x000000b2a0a8723c */ /* 0x000fe200000418a8 */
[----:B------:R-:W4:Y:S04]  /*7290*/  LDSM.16.M88.4 R160, [R200+0x2000] ;  /* 0x00200000c8a0783b */ /* 0x000f280000000200 */
[----:B------:R-:W2:Y:S03]  /*72a0*/  LDSM.16.M88.4 R176, [R201+0x9800] ;  /* 0x00980000c9b0783b */ /* 0x000ea60000000200 */
[C---:B-----5:R-:W-:Y:S08]  /*72b0*/  HMMA.16816.F32.BF16 R20, R136.reuse, R28, R20 ;  /* 0x0000001c8814723c */ /* 0x060ff00000041814 */
[----:B------:R-:W-:Y:S01]  /*72c0*/  HMMA.16816.F32.BF16 R32, R136, R30, R32 ;  /* 0x0000001e8820723c */ /* 0x000fe20000041820 */
[----:B------:R-:W5:Y:S07]  /*72d0*/  LDSM.16.M88.4 R28, [R186] ;  /* 0x00000000ba1c783b */ /* 0x000f6e0000000200 */
[C---:B-1----:R-:W-:Y:S08]  /*72e0*/  HMMA.16816.F32.BF16 R8, R172.reuse, R16, R8 ;  /* 0x00000010ac08723c */ /* 0x042ff00000041808 */
[----:B------:R-:W-:Y:S01]  /*72f0*/  HMMA.16816.F32.BF16 R4, R172, R18, R4 ;  /* 0x00000012ac04723c */ /* 0x000fe20000041804 */
[----:B------:R-:W-:Y:S07]  /*7300*/  LDSM.16.M88.4 R16, [R195+0x8000] ;  /* 0x00800000c310783b */ /* 0x000fee0000000200 */
        /* <DEDUP_REMOVED lines=8> */
[----:B------:R-:W-:Y:S01]  /*7390*/  HMMA.16816.F32.BF16 R32, R172, R14, R32 ;  /* 0x0000000eac20723c */ /* 0x000fe20000041820 */
[----:B------:R-:W2:Y:S07]  /*73a0*/  LDSM.16.M88.4 R12, [R195+0x8800] ;  /* 0x00880000c30c783b */ /* 0x000eae0000000200 */
[C---:B----4-:R-:W-:Y:S08]  /*73b0*/  HMMA.16816.F32.BF16 R8, R160.reuse, R140, R8 ;  /* 0x0000008ca008723c */ /* 0x050ff00000041808 */
        /* <DEDUP_REMOVED lines=11> */
[----:B------:R-:W4:Y:S07]  /*7470*/  LDSM.16.M88.4 R28, [R188+0x2000] ;  /* 0x00200000bc1c783b */ /* 0x000f2e0000000200 */
        /* <DEDUP_REMOVED lines=8> */
[----:B------:R-:W-:Y:S04]  /*7500*/  LDSM.16.M88.4 R164, [R202+0x4000] ;  /* 0x00400000caa4783b */ /* 0x000fe80000000200 */
[----:B------:R-:W-:Y:S03]  /*7510*/  LDSM.16.M88.4 R160, [R201+0xb000] ;  /* 0x00b00000c9a0783b */ /* 0x000fe60000000200 */
[C---:B--2---:R-:W-:Y:S08]  /*7520*/  HMMA.16816.F32.BF16 R20, R136.reuse, R12, R20 ;  /* 0x0000000c8814723c */ /* 0x044ff00000041814 */
[----:B------:R-:W-:Y:S01]  /*7530*/  HMMA.16816.F32.BF16 R32, R136, R14, R32 ;  /* 0x0000000e8820723c */ /* 0x000fe20000041820 */
[----:B------:R-:W1:Y:S07]  /*7540*/  LDSM.16.M88.4 R12, [R201+0xa000] ;  /* 0x00a00000c90c783b */ /* 0x000e6e0000000200 */
[C---:B----4-:R-:W-:Y:S08]  /*7550*/  HMMA.16816.F32.BF16 R8, R172.reuse, R28, R8 ;  /* 0x0000001cac08723c */ /* 0x050ff00000041808 */
        /* <DEDUP_REMOVED lines=106> */
[----:B------:R-:W1:Y:S01]  /*7c00*/  MUFU.TANH R4, R4 ;  /* 0x0000000400047308 */ /* 0x000e620000002400 */
[----:B------:R-:W-:-:S02]  /*7c10*/  FMUL.FTZ R157, R169, c[0x0][0x2ec] ;  /* 0x0000bb00a99d7a20 */ /* 0x000fc40000410000 */
[----:B------:R-:W-:Y:S02]  /*7c20*/  FMUL.FTZ R141, R170, c[0x0][0x2ec] ;  /* 0x0000bb00aa8d7a20 */ /* 0x000fe40000410000 */
[----:B-----5:R-:W-:-:S03]  /*7c30*/  FMUL.FTZ R153, R171, c[0x0][0x2ec] ;  /* 0x0000bb00ab997a20 */ /* 0x020fc60000410000 */
[----:B------:R1:W1:Y:S08]  /*7c40*/  MUFU.TANH R227, R152 ;  /* 0x0000009800e37308 */ /* 0x0002700000002400 */
[----:B------:R1:W1:Y:S08]  /*7c50*/  MUFU.TANH R177, R154 ;  /* 0x0000009a00b17308 */ /* 0x0002700000002400 */
[----:B------:R1:W1:Y:S08]  /*7c60*/  MUFU.TANH R223, R160 ;  /* 0x000000a000df7308 */ /* 0x0002700000002400 */
[----:B------:R-:W1:Y:S08]  /*7c70*/  MUFU.TANH R179, R179 ;  /* 0x000000b300b37308 */ /* 0x000e700000002400 */
[----:B------:R1:W1:Y:S08]  /*7c80*/  MUFU.TANH R173, R162 ;  /* 0x000000a200ad7308 */ /* 0x0002700000002400 */
[----:B------:R-:W1:Y:S08]  /*7c90*/  MUFU.TANH R5, R5 ;  /* 0x0000000500057308 */ /* 0x000e700000002400 */
        /* <DEDUP_REMOVED lines=10> */
[----:B--234-:R-:W-:Y:S01]  /*7d40*/  UIADD3 UR12, UR8, -0x3, URZ ;  /* 0xfffffffd080c7890 */ /* 0x01cfe2000fffe03f */
        /* <DEDUP_REMOVED lines=25> */
[----:B------:R-:W-:Y:S02]  /*7ee0*/  @!P4 LEA R16, P0, R6, c[0x0][0x168], 0x1 ;  /* 0x00005a000610ca11 */ /* 0x000fe400078008ff */
[----:B------:R-:W-:Y:S01]  /*7ef0*/  IADD3.X R7, R12, UR7, RZ, P5, !PT ;  /* 0x000000070c077c10 */ /* 0x000fe2000affe4ff */
[----:B------:R-:W-:Y:S01]  /*7f00*/  @!PT LDS RZ, [RZ] ;  /* 0x00000000fffff984 */ /* 0x000fe20000000800 */
[----:B------:R-:W-:Y:S01]  /*7f10*/  @!PT LDS RZ, [RZ] ;  /* 0x00000000fffff984 */ /* 0x000fe20000000800 */
[----:B------:R-:W-:Y:S01]  /*7f20*/  @!PT LDS RZ, [RZ] ;  /* 0x00000000fffff984 */ /* 0x000fe20000000800 */
[----:B------:R4:W-:Y:S01]  /*7f30*/  @!P3 LDGSTS.E.BYPASS.LTC128B.128 [R205+0x8000], [R24.64+0x80] ;  /* 0x0800008018cdbfae */ /* 0x0009e2000b901d52 */
[C---:B------:R-:W-:Y:S02]  /*7f40*/  @!P3 LEA R30, P5, R6.reuse, c[0x0][0x168], 0x1 ;  /* 0x00005a00061eba11 */ /* 0x040fe400078a08ff */
[C---:B------:R-:W-:Y:S01]  /*7f50*/  @!P4 LEA.HI.X R17, R6.reuse, c[0x0][0x16c], R7, 0x1, P0 ;  /* 0x00005b000611ca11 */ /* 0x040fe200000f0c07 */
[----:B------:R2:W-:Y:S01]  /*7f60*/  @P2 STS.128 [R205+0xa000], RZ ;  /* 0x00a000ffcd002388 */ /* 0x0005e20000000c00 */
[----:B------:R-:W-:-:S02]  /*7f70*/  @!P2 LEA R28, P0, R6, c[0x0][0x168], 0x1 ;  /* 0x00005a00061caa11 */ /* 0x000fc400078008ff */
[C---:B------:R-:W-:Y:S01]  /*7f80*/  IADD3 R12, P1, R6.reuse, UR6, RZ ;  /* 0x00000006060c7c10 */ /* 0x040fe2000ff3e0ff */
[----:B------:R-:W-:Y:S01]  /*7f90*/  @!PT LDS RZ, [RZ] ;  /* 0x00000000fffff984 */ /* 0x000fe20000000800 */
[----:B------:R-:W-:Y:S01]  /*7fa0*/  @!PT LDS RZ, [RZ] ;  /* 0x00000000fffff984 */ /* 0x000fe20000000800 */
[----:B------:R-:W-:Y:S01]  /*7fb0*/  @!PT LDS RZ, [RZ] ;  /* 0x00000000fffff984 */ /* 0x000fe20000000800 */
[----:B------:R5:W-:Y:S01]  /*7fc0*/  @!P2 LDGSTS.E.BYPASS.LTC128B.128 [R205+0xa000], [R18.64+0x100] ;  /* 0x0a00010012cdafae */ /* 0x000be2000b901d52 */
[C-C-:B------:R-:W-:Y:S02]  /*7fd0*/  @!P3 LEA.HI.X R31, R6.reuse, c[0x0][0x16c], R7.reuse, 0x1, P5 ;  /* 0x00005b00061fba11 */ /* 0x140fe400028f0c07 */
[----:B------:R-:W-:Y:S01]  /*7fe0*/  @!P2 LEA.HI.X R29, R6, c[0x0][0x16c], R7, 0x1, P0 ;  /* 0x00005b00061daa11 */ /* 0x000fe200000f0c07 */
[----:B------:R2:W-:Y:S01]  /*7ff0*/  @P4 STS.128 [R205+0x6800], RZ ;  /* 0x006800ffcd004388 */ /* 0x0005e20000000c00 */
[----:B------:R-:W-:Y:S02]  /*8000*/  IADD3.X R7, R7, UR7, RZ, P1, !PT ;  /* 0x0000000707077c10 */ /* 0x000fe40008ffe4ff */
[C---:B------:R-:W-:Y:S01]  /*8010*/  IADD3 R6, P6, R12.reuse, UR6, RZ ;  /* 0x000000060c067c10 */ /* 0x040fe2000ffde0ff */
[----:B------:R-:W-:Y:S01]  /*8020*/  @!PT LDS RZ, [RZ] ;  /* 0x00000000fffff984 */ /* 0x000fe20000000800 */
[----:B------:R-:W-:Y:S01]  /*8030*/  @!PT LDS RZ, [RZ] ;  /* 0x00000000fffff984 */ /* 0x000fe20000000800 */
[----:B------:R-:W-:Y:S01]  /*8040*/  @!PT LDS RZ, [RZ] ;  /* 0x00000000fffff984 */ /* 0x000fe20000000800 */
[----:B------:R1:W-:Y:S01]  /*8050*/  @!P4 LDGSTS.E.BYPASS.LTC128B.128 [R205+0x6800], [R16.64] ;  /* 0x0680000010cdcfae */ /* 0x0003e2000b901d52 */
[----:B---3--:R-:W-:-:S03]  /*8060*/  @!P4 LEA R14, P5, R12, c[0x0][0x168], 0x1 ;  /* 0x00005a000c0eca11 */ /* 0x008fc600078a08ff */
[----:B------:R2:W-:Y:S01]  /*8070*/  @P3 STS.128 [R205+0x8800], RZ ;  /* 0x008800ffcd003388 */ /* 0x0005e20000000c00 */
[----:B------:R-:W-:-:S03]  /*8080*/  @!P4 LEA.HI.X R15, R12, c[0x0][0x16c], R7, 0x1, P5 ;  /* 0x00005b000c0fca11 */ /* 0x000fc600028f0c07 */
[----:B------:R-:W-:Y:S01]  /*8090*/  @!PT LDS RZ, [RZ] ;  /* 0x00000000fffff984 */ /* 0x000fe20000000800 */
[----:B------:R-:W-:Y:S01]  /*80a0*/  @!PT LDS RZ, [RZ] ;  /* 0x00000000fffff984 */ /* 0x000fe20000000800 */
[----:B------:R-:W-:Y:S01]  /*80b0*/  @!PT LDS RZ, [RZ] ;  /* 0x00000000fffff984 */ /* 0x000fe20000000800 */
[----:B------:R2:W-:Y:S01]  /*80c0*/  @!P3 LDGSTS.E.BYPASS.LTC128B.128 [R205+0x8800], [R30.64+0x80] ;  /* 0x088000801ecdbfae */ /* 0x0005e2000b901d52 */
[----:B------:R-:W-:Y:S02]  /*80d0*/  @!P4 LEA R26, P5, R6, c[0x0][0x168], 0x1 ;  /* 0x00005a00061aca11 */ /* 0x000fe400078a08ff */
[C---:B----4-:R-:W-:Y:S01]  /*80e0*/  @!P3 LEA R24, P0, R12.reuse, c[0x0][0x168], 0x1 ;  /* 0x00005a000c18ba11 */ /* 0x050fe200078008ff */
[----:B------:R2:W-:Y:S03]  /*80f0*/  @P2 STS.128 [R205+0xa800], RZ ;  /* 0x00a800ffcd002388 */ /* 0x0005e60000000c00 */
[C---:B------:R-:W-:Y:S01]  /*8100*/  @!P3 LEA.HI.X R25, R12.reuse, c[0x0][0x16c], R7, 0x1, P0 ;  /* 0x00005b000c19ba11 */ /* 0x040fe200000f0c07 */
[----:B------:R-:W-:Y:S01]  /*8110*/  @!PT LDS RZ, [RZ] ;  /* 0x00000000fffff984 */ /* 0x000fe20000000800 */
[----:B------:R-:W-:Y:S01]  /*8120*/  @!PT LDS RZ, [RZ] ;  /* 0x00000000fffff984 */ /* 0x000fe20000000800 */
[----:B------:R-:W-:Y:S01]  /*8130*/  @!PT LDS RZ, [RZ] ;  /* 0x00000000fffff984 */ /* 0x000fe20000000800 */
[----:B------:R2:W-:Y:S01]  /*8140*/  @!P2 LDGSTS.E.BYPASS.LTC128B.128 [R205+0xa800], [R28.64+0x100] ;  /* 0x0a8001001ccdafae */ /* 0x0005e2000b901d52 */
[----:B-----5:R-:W-:-:S03]  /*8150*/  @!P2 LEA R18, P1, R12, c[0x0][0x168], 0x1 ;  /* 0x00005a000c12aa11 */ /* 0x020fc600078208ff */
[----:B------:R2:W-:Y:S01]  /*8160*/  @P4 STS.128 [R205+0x7000], RZ ;  /* 0x007000ffcd004388 */ /* 0x0005e20000000c00 */
[----:B------:R-:W-:-:S03]  /*8170*/  @!P2 LEA.HI.X R19, R12, c[0x0][0x16c], R7, 0x1, P1 ;  /* 0x00005b000c13aa11 */ /* 0x000fc600008f0c07 */
[----:B------:R-:W-:Y:S01]  /*8180*/  @!PT LDS RZ, [RZ] ;  /* 0x00000000fffff984 */ /* 0x000fe20000000800 */
[----:B------:R-:W-:Y:S01]  /*8190*/  @!PT LDS RZ, [RZ] ;  /* 0x00000000fffff984 */ /* 0x000fe20000000800 */
[----:B------:R-:W-:Y:S01]  /*81a0*/  @!PT LDS RZ, [RZ] ;  /* 0x00000000fffff984 */ /* 0x000fe20000000800 */
[----:B------:R2:W-:Y:S01]  /*81b0*/  @!P4 LDGSTS.E.BYPASS.LTC128B.128 [R205+0x7000], [R14.64] ;  /* 0x070000000ecdcfae */ /* 0x0005e2000b901d52 */
[----:B------:R-:W-:Y:S02]  /*81c0*/  IADD3.X R7, R7, UR7, RZ, P6, !PT ;  /* 0x0000000707077c10 */ /* 0x000fe4000b7fe4ff */
[C---:B-1----:R-:W-:Y:S01]  /*81d0*/  @!P3 LEA R16, P0, R6.reuse, c[0x0][0x168], 0x1 ;  /* 0x00005a000610ba11 */ /* 0x042fe200078008ff */
        /* <DEDUP_REMOVED lines=30> */
.L_x_1146:
[----:B------:R-:W-:Y:S05]  /*83c0*/  BSYNC B0 ;  /* 0x0000000000007941 */ /* 0x000fea0003800000 */
.L_x_1145:
[----:B------:R-:W0:Y:S02]  /*83d0*/  LDGDEPBAR ;  /* 0x00000000000079af */ /* 0x000e240000000000 */
.L_x_1144:
[----:B--234-:R-:W-:-:S04]  /*83e0*/  IMAD.U32 R7, RZ, RZ, UR13 ;  /* 0x0000000dff077e24 */ /* 0x01cfc8000f8e00ff */
[----:B------:R-:W-:-:S05]  /*83f0*/  IMAD R6, R7, 0x40, R216 ;  /* 0x0000004007067824 */ /* 0x000fca00078e02d8 */
[C---:B------:R-:W-:Y:S02]  /*8400*/  IADD3 R11, R6.reuse, 0x1, RZ ;  /* 0x00000001060b7810 */ /* 0x040fe40007ffe0ff */
[CC--:B------:R-:W-:Y:S02]  /*8410*/  ISETP.GE.AND P3, PT, R6.reuse, R212.reuse, PT ;  /* 0x000000d40600720c */ /* 0x0c0fe40003f66270 */
[C---:B------:R-:W-:Y:S02]  /*8420*/  ISETP.GE.AND P2, PT, R11.reuse, R212, PT ;  /* 0x000000d40b00720c */ /* 0x040fe40003f46270 */
[C---:B------:R-:W-:Y:S02]  /*8430*/  ISETP.GE.AND P5, PT, R11.reuse, R210, PT ;  /* 0x000000d20b00720c */ /* 0x040fe40003fa6270 */
[----:B------:R-:W-:Y:S02]  /*8440*/  IADD3 R7, R6, 0x8, RZ ;  /* 0x0000000806077810 */ /* 0x000fe40007ffe0ff */
[----:B------:R-:W-:-:S02]  /*8450*/  ISETP.LT.OR P2, PT, R11, R213, P2 ;  /* 0x000000d50b00720c */ /* 0x000fc40001741670 */
[----:B------:R-:W-:Y:S02]  /*8460*/  ISETP.LT.OR P5, PT, R11, R211, P5 ;  /* 0x000000d30b00720c */ /* 0x000fe40002fa1670 */
[C---:B------:R-:W-:Y:S02]  /*8470*/  ISETP.LT.OR P3, PT, R6.reuse, R213, P3 ;  /* 0x000000d50600720c */ /* 0x040fe40001f61670 */
[C---:B------:R-:W-:Y:S02]  /*8480*/  IADD3 R11, R6.reuse, 0x9, RZ ;  /* 0x00000009060b7810 */ /* 0x040fe40007ffe0ff */
[C---:B------:R-:W-:Y:S02]  /*8490*/  ISETP.GE.AND P1, PT, R7.reuse, R212, PT ;  /* 0x000000d40700720c */ /* 0x040fe40003f26270 */
[-C--:B------:R-:W-:Y:S02]  /*84a0*/  ISETP.GE.AND P4, PT, R7, R210.reuse, PT ;  /* 0x000000d20700720c */ /* 0x080fe40003f86270 */
[----:B------:R-:W-:-:S02]  /*84b0*/  ISETP.GE.AND P6, PT, R6, R210, PT ;  /* 0x000000d20600720c */ /* 0x000fc40003fc6270 */
[----:B------:R-:W-:Y:S02]  /*84c0*/  FSEL R15, R0, -INF , !P3 ;  /* 0xff800000000f7808 */ /* 0x000fe40005800000 */
[C---:B------:R-:W-:Y:S02]  /*84d0*/  ISETP.GE.AND P0, PT, R11.reuse, R212, PT ;  /* 0x000000d40b00720c */ /* 0x040fe40003f06270 */
[----:B------:R-:W-:Y:S02]  /*84e0*/  ISETP.GE.AND P3, PT, R11, R210, PT ;  /* 0x000000d20b00720c */ /* 0x000fe40003f66270 */
[C---:B------:R-:W-:Y:S02]  /*84f0*/  ISETP.LT.OR P1, PT, R7.reuse, R213, P1 ;  /* 0x000000d50700720c */ /* 0x040fe40000f21670 */
[-C--:B------:R-:W-:Y:S02]  /*8500*/  ISETP.LT.OR P4, PT, R7, R211.reuse, P4 ;  /* 0x000000d30700720c */ /* 0x080fe40002781670 */
[----:B------:R-:W-:-:S02]  /*8510*/  ISETP.LT.OR P6, PT, R6, R211, P6 ;  /* 0x000000d30600720c */ /* 0x000fc400037c1670 */
[----:B-1----:R-:W-:Y:S02]  /*8520*/  FSEL R13, R2, -INF , !P2 ;  /* 0xff800000020d7808 */ /* 0x002fe40005000000 */
[C---:B------:R-:W-:Y:S02]  /*8530*/  IADD3 R7, R6.reuse, 0x10, RZ ;  /* 0x0000001006077810 */ /* 0x040fe40007ffe0ff */
[----:B------:R-:W-:Y:S02]  /*8540*/  IADD3 R2, R6, 0x11, RZ ;  /* 0x0000001106027810 */ /* 0x000fe40007ffe0ff */
[C---:B------:R-:W-:Y:S02]  /*8550*/  ISETP.LT.OR P0, PT, R11.reuse, R213, P0 ;  /* 0x000000d50b00720c */ /* 0x040fe40000701670 */
[----:B------:R-:W-:Y:S02]  /*8560*/  ISETP.LT.OR P3, PT, R11, R211, P3 ;  /* 0x000000d30b00720c */ /* 0x000fe40001f61670 */
[----:B------:R-:W-:-:S02]  /*8570*/  FSEL R133, R133, -INF , !P6 ;  /* 0xff80000085857808 */ /* 0x000fc40007000000 */
[----:B------:R-:W-:Y:S02]  /*8580*/  FSEL R11, R136, -INF , !P5 ;  /* 0xff800000880b7808 */ /* 0x000fe40006800000 */
[----:B------:R-:W-:Y:S02]  /*8590*/  FSEL R137, R137, -INF , !P1 ;  /* 0xff80000089897808 */ /* 0x000fe40004800000 */
[CC--:B------:R-:W-:Y:S02]  /*85a0*/  ISETP.GE.AND P6, PT, R7.reuse, R212.reuse, PT ;  /* 0x000000d40700720c */ /* 0x0c0fe40003fc6270 */
[C---:B------:R-:W-:Y:S02]  /*85b0*/  ISETP.GE.AND P5, PT, R2.reuse, R212, PT ;  /* 0x000000d40200720c */ /* 0x040fe40003fa6270 */
[----:B------:R-:W-:Y:S02]  /*85c0*/  ISETP.GE.AND P1, PT, R2, R210, PT ;  /* 0x000000d20200720c */ /* 0x000fe40003f26270 */
[----:B------:R-:W-:-:S02]  /*85d0*/  ISETP.LT.OR P6, PT, R7, R213, P6 ;  /* 0x000000d50700720c */ /* 0x000fc400037c1670 */
[C---:B------:R-:W-:Y:S02]  /*85e0*/  ISETP.LT.OR P5, PT, R2.reuse, R213, P5 ;  /* 0x000000d50200720c */ /* 0x040fe40002fa1670 */
[-C--:B------:R-:W-:Y:S02]  /*85f0*/  ISETP.LT.OR P1, PT, R2, R211.reuse, P1 ;  /* 0x000000d30200720c */ /* 0x080fe40000f21670 */
[C---:B------:R-:W-:Y:S02]  /*8600*/  ISETP.GE.AND P2, PT, R7.reuse, R210, PT ;  /* 0x000000d20700720c */ /* 0x040fe40003f46270 */
[----:B------:R-:W-:Y:S02]  /*8610*/  IADD3 R2, R6, 0x19, RZ ;  /* 0x0000001906027810 */ /* 0x000fe40007ffe0ff */
[----:B------:R-:W-:Y:S02]  /*8620*/  FSEL R35, R20, -INF , !P6 ;  /* 0xff80000014237808 */ /* 0x000fe40007000000 */
[----:B------:R-:W-:-:S02]  /*8630*/  ISETP.LT.OR P2, PT, R7, R211, P2 ;  /* 0x000000d30700720c */ /* 0x000fc40001741670 */
[----:B------:R-:W-:Y:S02]  /*8640*/  ISETP.GE.AND P6, PT, R2, R210, PT ;  /* 0x000000d20200720c */ /* 0x000fe40003fc6270 */
[----:B------:R-:W-:Y:S02]  /*8650*/  FSEL R27, R8, -INF , !P2 ;  /* 0xff800000081b7808 */ /* 0x000fe40005000000 */
[----:B------:R-:W-:Y:S02]  /*8660*/  ISETP.LT.OR P6, PT, R2, R211, P6 ;  /* 0x000000d30200720c */ /* 0x000fe400037c1670 */
[----:B------:R-:W-:Y:S02]  /*8670*/  FMNMX.FTZ R8, R132, R15, !PT ;  /* 0x0000000f84087209 */ /* 0x000fe40007810000 */
[----:B------:R-:W-:Y:S02]  /*8680*/  FSEL R33, R21, -INF , !P5 ;  /* 0xff80000015217808 */ /* 0x000fe40006800000 */
[----:B------:R-:W-:-:S02]  /*8690*/  FSEL R21, R4, -INF , !P6 ;  /* 0xff80000004157808 */ /* 0x000fc40007000000 */
[----:B------:R-:W-:Y:S02]  /*86a0*/  IADD3 R0, R6, 0x18, RZ ;  /* 0x0000001806007810 */ /* 0x000fe40007ffe0ff */
[----:B------:R-:W-:Y:S02]  /*86b0*/  FMNMX.FTZ R4, R13, R8, !PT ;  /* 0x000000080d047209 */ /* 0x000fe40007810000 */
[----:B------:R-:W-:Y:S02]  /*86c0*/  FSEL R139, R139, -INF , !P4 ;  /* 0xff8000008b8b7808 */ /* 0x000fe40006000000 */
[----:B------:R-:W-:Y:S02]  /*86d0*/  FSEL R17, R138, -INF , !P0 ;  /* 0xff8000008a117808 */ /* 0x000fe40004000000 */
[C---:B------:R-:W-:Y:S02]  /*86e0*/  ISETP.GE.AND P4, PT, R0.reuse, R212, PT ;  /* 0x000000d40000720c */ /* 0x040fe40003f86270 */
[----:B------:R-:W-:-:S02]  /*86f0*/  ISETP.GE.AND P0, PT, R0, R210, PT ;  /* 0x000000d20000720c */ /* 0x000fc40003f06270 */
[----:B------:R-:W-:Y:S02]  /*8700*/  FMNMX.FTZ R4, R137, R4, !PT ;  /* 0x0000000489047209 */ /* 0x000fe40007810000 */
[C---:B------:R-:W-:Y:S02]  /*8710*/  ISETP.LT.OR P4, PT, R0.reuse, R213, P4 ;  /* 0x000000d50000720c */ /* 0x040fe40002781670 */
[----:B------:R-:W-:Y:S02]  /*8720*/  ISETP.LT.OR P0, PT, R0, R211, P0 ;  /* 0x000000d30000720c */ /* 0x000fe40000701670 */
[----:B------:R-:W-:Y:S02]  /*8730*/  FSEL R7, R148, -INF , !P3 ;  /* 0xff80000094077808 */ /* 0x000fe40005800000 */
[----:B------:R-:W-:Y:S02]  /*8740*/  FMNMX.FTZ R4, R17, R4, !PT ;  /* 0x0000000411047209 */ /* 0x000fe40007810000 */
[----:B------:R-:W-:-:S02]  /*8750*/  IADD3 R0, R6, 0x20, RZ ;  /* 0x0000002006007810 */ /* 0x000fc40007ffe0ff */
[----:B------:R-:W-:Y:S02]  /*8760*/  ISETP.GE.AND P3, PT, R2, R212, PT ;  /* 0x000000d40200720c */ /* 0x000fe40003f66270 */
[----:B------:R-:W-:Y:S02]  /*8770*/  FMNMX.FTZ R8, R35, R4, !PT ;  /* 0x0000000423087209 */ /* 0x000fe40007810000 */
[C---:B------:R-:W-:Y:S02]  /*8780*/  ISETP.GE.AND P2, PT, R0.reuse, R212, PT ;  /* 0x000000d40000720c */ /* 0x040fe40003f46270 */
[----:B------:R-:W-:Y:S02]  /*8790*/  ISETP.GE.AND P5, PT, R0, R210, PT ;  /* 0x000000d20000720c */ /* 0x000fe40003fa6270 */
[----:B------:R-:W-:Y:S02]  /*87a0*/  ISETP.LT.OR P3, PT, R2, R213, P3 ;  /* 0x000000d50200720c */ /* 0x000fe40001f61670 */
[----:B------:R-:W-:-:S02]  /*87b0*/  FMNMX.FTZ R4, R3, R133, !PT ;  /* 0x0000008503047209 */ /* 0x000fc40007810000 */
[----:B------:R-:W-:Y:S02]  /*87c0*/  IADD3 R2, R6, 0x21, RZ ;  /* 0x0000002106027810 */ /* 0x000fe40007ffe0ff */
[----:B------:R-:W-:Y:S02]  /*87d0*/  FSEL R31, R23, -INF , !P4 ;  /* 0xff800000171f7808 */ /* 0x000fe40006000000 */
[----:B------:R-:W-:Y:S02]  /*87e0*/  FMNMX.FTZ R8, R33, R8, !PT ;  /* 0x0000000821087209 */ /* 0x000fe40007810000 */
[C---:B------:R-:W-:Y:S02]  /*87f0*/  ISETP.LT.OR P2, PT, R0.reuse, R213, P2 ;  /* 0x000000d50000720c */ /* 0x040fe40001741670 */
[----:B------:R-:W-:Y:S02]  /*8800*/  ISETP.LT.OR P5, PT, R0, R211, P5 ;  /* 0x000000d30000720c */ /* 0x000fe40002fa1670 */
[----:B------:R-:W-:-:S02]  /*8810*/  FSEL R25, R9, -INF , !P1 ;  /* 0xff80000009197808 */ /* 0x000fc40004800000 */
[----:B------:R-:W-:Y:S02]  /*8820*/  FMNMX.FTZ R4, R11, R4, !PT ;  /* 0x000000040b047209 */ /* 0x000fe40007810000 */
[----:B------:R-:W-:Y:S02]  /*8830*/  IADD3 R0, R6, 0x28, RZ ;  /* 0x0000002806007810 */ /* 0x000fe40007ffe0ff */
[C---:B------:R-:W-:Y:S02]  /*8840*/  ISETP.GE.AND P1, PT, R2.reuse, R212, PT ;  /* 0x000000d40200720c */ /* 0x040fe40003f26270 */
[----:B------:R-:W-:Y:S02]  /*8850*/  ISETP.GE.AND P4, PT, R2, R210, PT ;  /* 0x000000d20200720c */ /* 0x000fe40003f86270 */
[----:B------:R-:W-:Y:S02]  /*8860*/  FSEL R29, R22, -INF , !P3 ;  /* 0xff800000161d7808 */ /* 0x000fe40005800000 */
[----:B------:R-:W-:-:S02]  /*8870*/  FMNMX.FTZ R8, R31, R8, !PT ;  /* 0x000000081f087209 */ /* 0x000fc40007810000 */
[----:B------:R-:W-:Y:S02]  /*8880*/  FSEL R23, R10, -INF , !P0 ;  /* 0xff8000000a177808 */ /* 0x000fe40004000000 */
[----:B------:R-:W-:Y:S02]  /*8890*/  FMNMX.FTZ R4, R139, R4, !PT ;  /* 0x000000048b047209 */ /* 0x000fe40007810000 */
[C---:B------:R-:W-:Y:S02]  /*88a0*/  ISETP.GE.AND P0, PT, R0.reuse, R212, PT ;  /* 0x000000d40000720c */ /* 0x040fe40003f06270 */
[----:B------:R-:W-:Y:S02]  /*88b0*/  ISETP.GE.AND P3, PT, R0, R210, PT ;  /* 0x000000d20000720c */ /* 0x000fe40003f66270 */
[C---:B------:R-:W-:Y:S02]  /*88c0*/  ISETP.LT.OR P1, PT, R2.reuse, R213, P1 ;  /* 0x000000d50200720c */ /* 0x040fe40000f21670 */
[----:B------:R-:W-:-:S02]  /*88d0*/  ISETP.LT.OR P4, PT, R2, R211, P4 ;  /* 0x000000d30200720c */ /* 0x000fc40002781670 */
[----:B------:R-:W-:Y:S02]  /*88e0*/  IADD3 R2, R6, 0x29, RZ ;  /* 0x0000002906027810 */ /* 0x000fe40007ffe0ff */
[----:B------:R-:W-:Y:S02]  /*88f0*/  FSEL R227, R227, -INF , !P2 ;  /* 0xff800000e3e37808 */ /* 0x000fe40005000000 */
[----:B------:R-:W-:Y:S02]  /*8900*/  FMNMX.FTZ R8, R29, R8, !PT ;  /* 0x000000081d087209 */ /* 0x000fe40007810000 */
[----:B------:R-:W-:Y:S02]  /*8910*/  FMNMX.FTZ R4, R7, R4, !PT ;  /* 0x0000000407047209 */ /* 0x000fe40007810000 */
[C---:B------:R-:W-:Y:S02]  /*8920*/  ISETP.LT.OR P0, PT, R0.reuse, R213, P0 ;  /* 0x000000d50000720c */ /* 0x040fe40000701670 */
[----:B------:R-:W-:-:S02]  /*8930*/  ISETP.LT.OR P3, PT, R0, R211, P3 ;  /* 0x000000d30000720c */ /* 0x000fc40001f61670 */
[----:B------:R-:W-:Y:S02]  /*8940*/  IADD3 R0, R6, 0x30, RZ ;  /* 0x0000003006007810 */ /* 0x000fe40007ffe0ff */
[C---:B------:R-:W-:Y:S02]  /*8950*/  ISETP.GE.AND P6, PT, R2.reuse, R212, PT ;  /* 0x000000d40200720c */ /* 0x040fe40003fc6270 */
[----:B------:R-:W-:Y:S02]  /*8960*/  ISETP.GE.AND P2, PT, R2, R210, PT ;  /* 0x000000d20200720c */ /* 0x000fe40003f46270 */
[----:B------:R-:W-:Y:S02]  /*8970*/  FSEL R225, R225, -INF , !P1 ;  /* 0xff800000e1e17808 */ /* 0x000fe40004800000 */
[----:B------:R-:W-:Y:S02]  /*8980*/  FMNMX.FTZ R8, R227, R8, !PT ;  /* 0x00000008e3087209 */ /* 0x000fe40007810000 */
[----:B------:R-:W-:-:S02]  /*8990*/  FMNMX.FTZ R4, R27, R4, !PT ;  /* 0x000000041b047209 */ /* 0x000fc40007810000 */
[----:B------:R-:W-:Y:S02]  /*89a0*/  FSEL R177, R177, -INF , !P5 ;  /* 0xff800000b1b17808 */ /* 0x000fe40006800000 */
[C---:B------:R-:W-:Y:S02]  /*89b0*/  ISETP.GE.AND P5, PT, R0.reuse, R212, PT ;  /* 0x000000d40000720c */ /* 0x040fe40003fa6270 */
[----:B------:R-:W-:Y:S02]  /*89c0*/  ISETP.GE.AND P1, PT, R0, R210, PT ;  /* 0x000000d20000720c */ /* 0x000fe40003f26270 */
[C---:B------:R-:W-:Y:S02]  /*89d0*/  ISETP.LT.OR P6, PT, R2.reuse, R213, P6 ;  /* 0x000000d50200720c */ /* 0x040fe400037c1670 */
[----:B------:R-:W-:Y:S02]  /*89e0*/  ISETP.LT.OR P2, PT, R2, R211, P2 ;  /* 0x000000d30200720c */ /* 0x000fe40001741670 */
[----:B------:R-:W-:-:S02]  /*89f0*/  IADD3 R2, R6, 0x31, RZ ;  /* 0x0000003106027810 */ /* 0x000fc40007ffe0ff */
[----:B------:R-:W-:Y:S02]  /*8a00*/  FSEL R223, R223, -INF , !P0 ;  /* 0xff800000dfdf7808 */ /* 0x000fe40004000000 */
[----:B------:R-:W-:Y:S02]  /*8a10*/  FMNMX.FTZ R8, R225, R8, !PT ;  /* 0x00000008e1087209 */ /* 0x000fe40007810000 */
[----:B------:R-:W-:Y:S02]  /*8a20*/  FMNMX.FTZ R4, R25, R4, !PT ;  /* 0x0000000419047209 */ /* 0x000fe40007810000 */
[C---:B------:R-:W-:Y:S02]  /*8a30*/  ISETP.LT.OR P5, PT, R0.reuse, R213, P5 ;  /* 0x000000d50000720c */ /* 0x040fe40002fa1670 */
[----:B------:R-:W-:Y:S02]  /*8a40*/  ISETP.LT.OR P1, PT, R0, R211, P1 ;  /* 0x000000d30000720c */ /* 0x000fe40000f21670 */
[----:B------:R-:W-:-:S02]  /*8a50*/  FSEL R175, R175, -INF , !P4 ;  /* 0xff800000afaf7808 */ /* 0x000fc40006000000 */
[----:B------:R-:W-:Y:S02]  /*8a60*/  IADD3 R0, R6, 0x38, RZ ;  /* 0x0000003806007810 */ /* 0x000fe40007ffe0ff */
[----:B------:R-:W-:Y:S02]  /*8a70*/  ISETP.GE.AND P4, PT, R2, R212, PT ;  /* 0x000000d40200720c */ /* 0x000fe40003f86270 */
[----:B------:R-:W-:Y:S02]  /*8a80*/  FSEL R179, R179, -INF , !P6 ;  /* 0xff800000b3b37808 */ /* 0x000fe40007000000 */
[----:B------:R-:W-:Y:S02]  /*8a90*/  FMNMX.FTZ R8, R223, R8, !PT ;  /* 0x00000008df087209 */ /* 0x000fe40007810000 */
[----:B------:R-:W-:Y:S02]  /*8aa0*/  FMNMX.FTZ R4, R23, R4, !PT ;  /* 0x0000000417047209 */ /* 0x000fe40007810000 */
[----:B------:R-:W-:-:S02]  /*8ab0*/  ISETP.GE.AND P6, PT, R0, R212, PT ;  /* 0x000000d40000720c */ /* 0x000fc40003fc6270 */
[----:B------:R-:W-:Y:S02]  /*8ac0*/  FSEL R163, R163, -INF , !P5 ;  /* 0xff800000a3a37808 */ /* 0x000fe40006800000 */
[-C--:B------:R-:W-:Y:S02]  /*8ad0*/  ISETP.LT.OR P4, PT, R2, R213.reuse, P4 ;  /* 0x000000d50200720c */ /* 0x080fe40002781670 */
[----:B------:R-:W-:Y:S02]  /*8ae0*/  FMNMX.FTZ R8, R179, R8, !PT ;  /* 0x00000008b3087209 */ /* 0x000fe40007810000 */
[----:B------:R-:W-:Y:S02]  /*8af0*/  FMNMX.FTZ R4, R21, R4, !PT ;  /* 0x0000000415047209 */ /* 0x000fe40007810000 */
[----:B------:R-:W-:Y:S02]  /*8b00*/  ISETP.LT.OR P6, PT, R0, R213, P6 ;  /* 0x000000d50000720c */ /* 0x000fe400037c1670 */
[----:B------:R-:W-:-:S02]  /*8b10*/  FSEL R161, R161, -INF , !P4 ;  /* 0xff800000a1a17808 */ /* 0x000fc40006000000 */
[----:B------:R-:W-:Y:S02]  /*8b20*/  FMNMX.FTZ R8, R163, R8, !PT ;  /* 0x00000008a3087209 */ /* 0x000fe40007810000 */
[----:B------:R-:W-:Y:S02]  /*8b30*/  FMNMX.FTZ R4, R177, R4, !PT ;  /* 0x00000004b1047209 */ /* 0x000fe40007810000 */
[----:B------:R-:W-:Y:S02]  /*8b40*/  IADD3 R6, R6, 0x39, RZ ;  /* 0x0000003906067810 */ /* 0x000fe40007ffe0ff */
[----:B------:R-:W-:Y:S02]  /*8b50*/  FSEL R159, R159, -INF , !P6 ;  /* 0xff8000009f9f7808 */ /* 0x000fe40007000000 */
[----:B------:R-:W-:Y:S02]  /*8b60*/  FMNMX.FTZ R8, R161, R8, !PT ;  /* 0x00000008a1087209 */ /* 0x000fe40007810000 */
[----:B------:R-:W-:-:S02]  /*8b70*/  FSEL R173, R173, -INF , !P3 ;  /* 0xff800000adad7808 */ /* 0x000fc40005800000 */
[----:B------:R-:W-:Y:S02]  /*8b80*/  FMNMX.FTZ R4, R175, R4, !PT ;  /* 0x00000004af047209 */ /* 0x000fe40007810000 */
[----:B------:R-:W-:Y:S02]  /*8b90*/  ISETP.GE.AND P5, PT, R6, R212, PT ;  /* 0x000000d40600720c */ /* 0x000fe40003fa6270 */
[----:B------:R-:W-:Y:S02]  /*8ba0*/  FMNMX.FTZ R10, R159, R8, !PT ;  /* 0x000000089f0a7209 */ /* 0x000fe40007810000 */
[-C--:B------:R-:W-:Y:S02]  /*8bb0*/  ISETP.GE.AND P3, PT, R0, R210.reuse, PT ;  /* 0x000000d20000720c */ /* 0x080fe40003f66270 */
[----:B------:R-:W-:Y:S02]  /*8bc0*/  ISETP.GE.AND P0, PT, R2, R210, PT ;  /* 0x000000d20200720c */ /* 0x000fe40003f06270 */
[----:B------:R-:W-:-:S02]  /*8bd0*/  FSEL R171, R5, -INF , !P2 ;  /* 0xff80000005ab7808 */ /* 0x000fc40005000000 */
[----:B------:R-:W-:Y:S02]  /*8be0*/  FMNMX.FTZ R8, R173, R4, !PT ;  /* 0x00000004ad087209 */ /* 0x000fe40007810000 */
[----:B------:R-:W-:Y:S02]  /*8bf0*/  ISETP.LT.OR P5, PT, R6, R213, P5 ;  /* 0x000000d50600720c */ /* 0x000fe40002fa1670 */
[-C--:B------:R-:W-:Y:S02]  /*8c00*/  ISETP.LT.OR P3, PT, R0, R211.reuse, P3 ;  /* 0x000000d30000720c */ /* 0x080fe40001f61670 */
[----:B------:R-:W-:Y:S02]  /*8c10*/  ISETP.LT.OR P0, PT, R2, R211, P0 ;  /* 0x000000d30200720c */ /* 0x000fe40000701670 */
[----:B------:R-:W-:Y:S02]  /*8c20*/  FSEL R155, R155, -INF , !P1 ;  /* 0xff8000009b9b7808 */ /* 0x000fe40004800000 */
[----:B------:R-:W-:-:S02]  /*8c30*/  FMNMX.FTZ R0, R171, R8, !PT ;  /* 0x00000008ab007209 */ /* 0x000fc40007810000 */
[----:B------:R-:W-:Y:S02]  /*8c40*/  FSEL R157, R157, -INF , !P5 ;  /* 0xff8000009d9d7808 */ /* 0x000fe40006800000 */
[C---:B------:R-:W-:Y:S02]  /*8c50*/  ISETP.GE.AND P1, PT, R6.reuse, R210, PT ;  /* 0x000000d20600720c */ /* 0x040fe40003f26270 */
[----:B------:R-:W-:Y:S02]  /*8c60*/  FSEL R143, R143, -INF , !P0 ;  /* 0xff8000008f8f7808 */ /* 0x000fe40004000000 */
[----:B------:R-:W-:Y:S02]  /*8c70*/  FMNMX.FTZ R0, R155, R0, !PT ;  /* 0x000000009b007209 */ /* 0x000fe40007810000 */
[----:B------:R-:W-:Y:S02]  /*8c80*/  FMNMX.FTZ R4, R157, R10, !PT ;  /* 0x0000000a9d047209 */ /* 0x000fe40007810000 */
[----:B------:R-:W-:-:S02]  /*8c90*/  ISETP.LT.OR P1, PT, R6, R211, P1 ;  /* 0x000000d30600720c */ /* 0x000fc40000f21670 */
[----:B------:R-:W-:Y:S01]  /*8ca0*/  FSEL R141, R141, -INF , !P3 ;  /* 0xff8000008d8d7808 */ /* 0x000fe20005800000 */
[----:B------:R-:W1:Y:S01]  /*8cb0*/  SHFL.BFLY PT, R5, R4, 0x2, 0x1f ;  /* 0x0c401f0004057f89 */ /* 0x000e6200000e0000 */
        /* <DEDUP_REMOVED lines=9> */
[----:B-1----:R-:W-:-:S04]  /*8d50*/  FMNMX.FTZ R149, R4, R149, !PT ;  /* 0x0000009504957209 */ /* 0x002fc80007810000 */
[C---:B------:R-:W-:Y:S01]  /*8d60*/  FSETP.NEU.FTZ.AND P1, PT, R149.reuse, -INF , PT ;  /* 0xff8000009500780b */ /* 0x040fe20003f3d000 */
[----:B------:R-:W-:-:S05]  /*8d70*/  FMUL.FTZ R140, R149, c[0x0][0x23c] ;  /* 0x00008f00958c7a20 */ /* 0x000fca0000410000 */
[----:B------:R-:W-:Y:S02]  /*8d80*/  FSEL R140, R140, RZ, P1 ;  /* 0x000000ff8c8c7208 */ /* 0x000fe40000800000 */
[----:B--2---:R-:W-:-:S03]  /*8d90*/  FMNMX.FTZ R148, R5, R148, !PT ;  /* 0x0000009405947209 */ /* 0x004fc60007810000 */
[--C-:B------:R-:W-:Y:S01]  /*8da0*/  FFMA.FTZ R147, R15, c[0x0][0x23c], -R140.reuse ;  /* 0x00008f000f937a23 */ /* 0x100fe2000001088c */
[----:B------:R-:W-:Y:S01]  /*8db0*/  FSEL R5, R149, RZ, P1 ;  /* 0x000000ff95057208 */ /* 0x000fe20000800000 */
[--C-:B------:R-:W-:Y:S01]  /*8dc0*/  FFMA.FTZ R146, R13, c[0x0][0x23c], -R140.reuse ;  /* 0x00008f000d927a23 */ /* 0x100fe2000001088c */
[C---:B------:R-:W-:Y:S01]  /*8dd0*/  FSETP.NEU.FTZ.AND P0, PT, R148.reuse, -INF , PT ;  /* 0xff8000009400780b */ /* 0x040fe20003f1d000 */
[----:B------:R-:W1:Y:S01]  /*8de0*/  LDSM.16.MT88.4 R12, [R194+0xc000] ;  /* 0x00c00000c20c783b */ /* 0x000e620000004200 */
[C---:B------:R-:W-:Y:S01]  /*8df0*/  FMUL.FTZ R152, R148.reuse, c[0x0][0x23c] ;  /* 0x00008f0094987a20 */ /* 0x040fe20000410000 */
[----:B------:R-:W-:Y:S01]  /*8e00*/  MUFU.EX2 R147, R147 ;  /* 0x0000009300937308 */ /* 0x000fe20000000800 */
[----:B------:R-:W-:Y:S01]  /*8e10*/  FSEL R6, R148, RZ, P0 ;  /* 0x000000ff94067208 */ /* 0x000fe20000000000 */
[----:B------:R-:W-:Y:S02]  /*8e20*/  FADD.FTZ R4, R132, -R5 ;  /* 0x8000000584047221 */ /* 0x000fe40000010000 */
[----:B------:R-:W-:Y:S01]  /*8e30*/  FSEL R152, R152, RZ, P0 ;  /* 0x000000ff98987208 */ /* 0x000fe20000000000 */
[----:B------:R-:W-:-:S02]  /*8e40*/  FFMA.FTZ R145, R137, c[0x0][0x23c], -R140 ;  /* 0x00008f0089917a23 */ /* 0x000fc4000001088c */
[----:B------:R-:W-:Y:S01]  /*8e50*/  FADD.FTZ R6, R3, -R6 ;  /* 0x8000000603067221 */ /* 0x000fe20000010000 */
[----:B------:R-:W2:Y:S01]  /*8e60*/  MUFU.EX2 R146, R146 ;  /* 0x0000009200927308 */ /* 0x000ea20000000800 */
[----:B------:R-:W-:Y:S02]  /*8e70*/  FFMA.FTZ R144, R17, c[0x0][0x23c], -R140 ;  /* 0x00008f0011907a23 */ /* 0x000fe4000001088c */
[--C-:B------:R-:W-:Y:S01]  /*8e80*/  FFMA.FTZ R133, R133, c[0x0][0x23c], -R152.reuse ;  /* 0x00008f0085857a23 */ /* 0x100fe20000010898 */
[----:B------:R-:W3:Y:S01]  /*8e90*/  LDSM.16.MT88.4 R16, [R196+0xc000] ;  /* 0x00c00000c410783b */ /* 0x000ee20000004200 */
[--C-:B------:R-:W-:Y:S02]  /*8ea0*/  FFMA.FTZ R2, R11, c[0x0][0x23c], -R152.reuse ;  /* 0x00008f000b027a23 */ /* 0x100fe40000010898 */
[--C-:B------:R-:W-:Y:S01]  /*8eb0*/  FFMA.FTZ R0, R139, c[0x0][0x23c], -R152.reuse ;  /* 0x00008f008b007a23 */ /* 0x100fe20000010898 */
[----:B------:R-:W-:Y:S01]  /*8ec0*/  MUFU.EX2 R145, R145 ;  /* 0x0000009100917308 */ /* 0x000fe20000000800 */
[----:B------:R-:W-:Y:S01]  /*8ed0*/  FFMA.FTZ R151, R7, c[0x0][0x23c], -R152 ;  /* 0x00008f0007977a23 */ /* 0x000fe20000010898 */
[----:B------:R-:W4:Y:S01]  /*8ee0*/  LDSM.16.MT88.4 R8, [R193+0xc000] ;  /* 0x00c00000c108783b */ /* 0x000f220000004200 */
[----:B------:R-:W-:-:S02]  /*8ef0*/  FMUL.FTZ R150, R4, c[0x0][0x23c] ;  /* 0x00008f0004967a20 */ /* 0x000fc40000410000 */
[----:B------:R-:W-:Y:S01]  /*8f00*/  FMUL.FTZ R132, R6, c[0x0][0x23c] ;  /* 0x00008f0006847a20 */ /* 0x000fe20000410000 */
[----:B------:R-:W-:Y:S01]  /*8f10*/  LDSM.16.MT88.4 R136, [R194+0xc800] ;  /* 0x00c80000c288783b */ /* 0x000fe20000004200 */
[--C-:B------:R-:W-:Y:S01]  /*8f20*/  FFMA.FTZ R3, R35, c[0x0][0x23c], -R140.reuse ;  /* 0x00008f0023037a23 */ /* 0x100fe2000001088c */
[----:B------:R-:W5:Y:S01]  /*8f30*/  MUFU.EX2 R144, R144 ;  /* 0x0000009000907308 */ /* 0x000f620000000800 */
[----:B--2---:R-:W-:Y:S01]  /*8f40*/  F2FP.BF16.PACK_AB R4, R146, R147 ;  /* 0x000000939204723e */ /* 0x004fe200000010ff */
[--C-:B------:R-:W-:Y:S02]  /*8f50*/  FFMA.FTZ R154, R33, c[0x0][0x23c], -R140.reuse ;  /* 0x00008f00219a7a23 */ /* 0x100fe4000001088c */
[--C-:B------:R-:W-:Y:S01]  /*8f60*/  FFMA.FTZ R156, R31, c[0x0][0x23c], -R140.reuse ;  /* 0x00008f001f9c7a23 */ /* 0x100fe2000001088c */
[----:B------:R-:W-:Y:S01]  /*8f70*/  LDSM.16.MT88.4 R32, [R193+0xc800] ;  /* 0x00c80000c120783b */ /* 0x000fe20000004200 */
[----:B------:R-:W-:Y:S02]  /*8f80*/  FFMA.FTZ R165, R29, c[0x0][0x23c], -R140 ;  /* 0x00008f001da57a23 */ /* 0x000fe4000001088c */
[----:B------:R-:W-:Y:S01]  /*8f90*/  MUFU.EX2 R133, R133 ;  /* 0x0000008500857308 */ /* 0x000fe20000000800 */
[--C-:B------:R-:W-:Y:S01]  /*8fa0*/  FFMA.FTZ R158, R27, c[0x0][0x23c], -R152.reuse ;  /* 0x00008f001b9e7a23 */ /* 0x100fe20000010898 */
[----:B------:R-:W-:Y:S01]  /*8fb0*/  LDSM.16.MT88.4 R28, [R192+0xc800] ;  /* 0x00c80000c01c783b */ /* 0x000fe20000004200 */
[----:B------:R-:W-:-:S02]  /*8fc0*/  FFMA.FTZ R167, R25, c[0x0][0x23c], -R152 ;  /* 0x00008f0019a77a23 */ /* 0x000fc40000010898 */
[--C-:B------:R-:W-:Y:S01]  /*8fd0*/  FFMA.FTZ R160, R23, c[0x0][0x23c], -R152.reuse ;  /* 0x00008f0017a07a23 */ /* 0x100fe20000010898 */
[----:B------:R-:W-:Y:S01]  /*8fe0*/  LDSM.16.MT88.4 R24, [R196+0xe800] ;  /* 0x00e80000c418783b */ /* 0x000fe20000004200 */
[----:B------:R-:W-:Y:S01]  /*8ff0*/  FFMA.FTZ R169, R21, c[0x0][0x23c], -R152 ;  /* 0x00008f0015a97a23 */ /* 0x000fe20000010898 */
[----:B------:R-:W2:Y:S01]  /*9000*/  MUFU.EX2 R2, R2 ;  /* 0x0000000200027308 */ /* 0x000ea20000000800 */
[----:B-----5:R-:W-:Y:S01]  /*9010*/  F2FP.BF16.PACK_AB R6, R144, R145 ;  /* 0x000000919006723e */ /* 0x020fe200000010ff */
[----:B------:R-:W-:Y:S01]  /*9020*/  LDSM.16.MT88.4 R20, [R194+0xe800] ;  /* 0x00e80000c214783b */ /* 0x000fe20000004200 */
        /* <DEDUP_REMOVED lines=8> */
[----:B------:R-:W5:Y:S01]  /*90b0*/  MUFU.EX2 R151, R151 ;  /* 0x0000009700977308 */ /* 0x000f620000000800 */
[----:B--2---:R-:W-:Y:S01]  /*90c0*/  F2FP.BF16.PACK_AB R5, R2, R133 ;  /* 0x000000850205723e */ /* 0x004fe200000010ff */
[----:B------:R-:W-:Y:S02]  /*90d0*/  FFMA.FTZ R171, R171, c[0x0][0x23c], -R152 ;  /* 0x00008f00abab7a23 */ /* 0x000fe40000010898 */
[----:B------:R-:W-:Y:S02]  /*90e0*/  FFMA.FTZ R172, R157, c[0x0][0x23c], -R140 ;  /* 0x00008f009dac7a23 */ /* 0x000fe4000001088c */
[----:B------:R-:W-:-:S02]  /*90f0*/  FFMA.FTZ R155, R155, c[0x0][0x23c], -R152 ;  /* 0x00008f009b9b7a23 */ /* 0x000fc40000010898 */
[----:B------:R-:W2:Y:S01]  /*9100*/  MUFU.EX2 R150, R150 ;  /* 0x0000009600967308 */ /* 0x000ea20000000800 */
[--C-:B------:R-:W-:Y:S02]  /*9110*/  FFMA.FTZ R174, R143, c[0x0][0x23c], -R152.reuse ;  /* 0x00008f008fae7a23 */ /* 0x100fe40000010898 */
[----:B------:R-:W-:Y:S02]  /*9120*/  FFMA.FTZ R157, R141, c[0x0][0x23c], -R152 ;  /* 0x00008f008d9d7a23 */ /* 0x000fe40000010898 */
[--C-:B------:R-:W-:Y:S02]  /*9130*/  FFMA.FTZ R163, R163, c[0x0][0x23c], -R140.reuse ;  /* 0x00008f00a3a37a23 */ /* 0x100fe4000001088c */
[--C-:B------:R-:W-:Y:S01]  /*9140*/  FFMA.FTZ R170, R161, c[0x0][0x23c], -R140.reuse ;  /* 0x00008f00a1aa7a23 */ /* 0x100fe2000001088c */
[----:B------:R-:W1:Y:S01]  /*9150*/  MUFU.EX2 R132, R132 ;  /* 0x0000008400847308 */ /* 0x000e620000000800 */
[----:B-----5:R-:W-:Y:S01]  /*9160*/  F2FP.BF16.PACK_AB R7, R151, R0 ;  /* 0x000000009707723e */ /* 0x020fe200000010ff */
[----:B------:R-:W-:-:S02]  /*9170*/  FFMA.FTZ R159, R159, c[0x0][0x23c], -R140 ;  /* 0x00008f009f9f7a23 */ /* 0x000fc4000001088c */
[----:B------:R-:W-:Y:S01]  /*9180*/  FFMA.FTZ R152, R153, c[0x0][0x23c], -R152 ;  /* 0x00008f0099987a23 */ /* 0x000fe20000010898 */
[----:B------:R-:W-:Y:S01]  /*9190*/  LDSM.16.MT88.4 R140, [R194+0xd800] ;  /* 0x00d80000c28c783b */ /* 0x000fe20000004200 */
[-C--:B--2---:R-:W-:Y:S02]  /*91a0*/  FMUL.FTZ R120, R120, R150.reuse ;  /* 0x0000009678787220 */ /* 0x084fe40000410000 */
[----:B------:R-:W-:Y:S01]  /*91b0*/  MUFU.EX2 R3, R3 ;  /* 0x0000000300037308 */ /* 0x000fe20000000800 */
[-C--:B------:R-:W-:Y:S02]  /*91c0*/  FMUL.FTZ R121, R121, R150.reuse ;  /* 0x0000009679797220 */ /* 0x080fe40000410000 */
[-C--:B------:R-:W-:Y:S02]  /*91d0*/  FMUL.FTZ R116, R116, R150.reuse ;  /* 0x0000009674747220 */ /* 0x080fe40000410000 */
[----:B------:R-:W-:Y:S02]  /*91e0*/  FMUL.FTZ R117, R117, R150 ;  /* 0x0000009675757220 */ /* 0x000fe40000410000 */
[-C--:B-1----:R-:W-:Y:S01]  /*91f0*/  FMUL.FTZ R122, R122, R132.reuse ;  /* 0x000000847a7a7220 */ /* 0x082fe20000410000 */
[----:B------:R-:W1:Y:S01]  /*9200*/  MUFU.EX2 R154, R154 ;  /* 0x0000009a009a7308 */ /* 0x000e620000000800 */
[----:B------:R-:W-:-:S02]  /*9210*/  FMUL.FTZ R123, R123, R132 ;  /* 0x000000847b7b7220 */ /* 0x000fc40000410000 */
[-C--:B------:R-:W-:Y:S02]  /*9220*/  FMUL.FTZ R118, R118, R132.reuse ;  /* 0x0000008476767220 */ /* 0x080fe40000410000 */
[----:B------:R-:W-:Y:S02]  /*9230*/  FMUL.FTZ R119, R119, R132 ;  /* 0x0000008477777220 */ /* 0x000fe40000410000 */
[-C--:B------:R-:W-:Y:S01]  /*9240*/  FMUL.FTZ R128, R128, R150.reuse ;  /* 0x0000009680807220 */ /* 0x080fe20000410000 */
[----:B------:R-:W-:Y:S01]  /*9250*/  HMMA.16816.F32.BF16 R120, R4, R12, R120 ;  /* 0x0000000c0478723c */ /* 0x000fe20000041878 */
[----:B------:R-:W-:Y:S01]  /*9260*/  FMUL.FTZ R129, R129, R150 ;  /* 0x0000009681817220 */ /* 0x000fe20000410000 */
[----:B------:R-:W-:Y:S01]  /*9270*/  MUFU.EX2 R156, R156 ;  /* 0x0000009c009c7308 */ /* 0x000fe20000000800 */
[-C--:B------:R-:W-:Y:S02]  /*9280*/  FMUL.FTZ R130, R130, R132.reuse ;  /* 0x0000008482827220 */ /* 0x080fe40000410000 */
[----:B------:R-:W-:-:S02]  /*9290*/  FMUL.FTZ R131, R131, R132 ;  /* 0x0000008483837220 */ /* 0x000fc40000410000 */
[-C--:B------:R-:W-:Y:S01]  /*92a0*/  FMUL.FTZ R124, R124, R150.reuse ;  /* 0x000000967c7c7220 */ /* 0x080fe20000410000 */
[C---:B------:R-:W-:Y:S01]  /*92b0*/  HMMA.16816.F32.BF16 R116, R4.reuse, R14, R116 ;  /* 0x0000000e0474723c */ /* 0x040fe20000041874 */
[----:B------:R-:W2:Y:S01]  /*92c0*/  LDSM.16.MT88.4 R12, [R196+0xe000] ;  /* 0x00e00000c40c783b */ /* 0x000ea20000004200 */
[----:B------:R-:W-:Y:S01]  /*92d0*/  FMUL.FTZ R125, R125, R150 ;  /* 0x000000967d7d7220 */ /* 0x000fe20000410000 */
[----:B------:R-:W5:Y:S01]  /*92e0*/  MUFU.EX2 R165, R165 ;  /* 0x000000a500a57308 */ /* 0x000f620000000800 */
[-C--:B------:R-:W-:Y:S02]  /*92f0*/  FMUL.FTZ R126, R126, R132.reuse ;  /* 0x000000847e7e7220 */ /* 0x080fe40000410000 */
[----:B------:R-:W-:Y:S02]  /*9300*/  FMUL.FTZ R127, R127, R132 ;  /* 0x000000847f7f7220 */ /* 0x000fe40000410000 */
[-C--:B------:R-:W-:Y:S01]  /*9310*/  FMUL.FTZ R112, R112, R150.reuse ;  /* 0x0000009670707220 */ /* 0x080fe20000410000 */
[----:B---3--:R-:W-:Y:S01]  /*9320*/  HMMA.16816.F32.BF16 R128, R4, R16, R128 ;  /* 0x000000100480723c */ /* 0x008fe20000041880 */
[----:B------:R-:W-:Y:S01]  /*9330*/  FMUL.FTZ R113, R113, R150 ;  /* 0x0000009671717220 */ /* 0x000fe20000410000 */
[----:B------:R-:W-:Y:S01]  /*9340*/  MUFU.EX2 R158, R158 ;  /* 0x0000009e009e7308 */ /* 0x000fe20000000800 */
[----:B------:R-:W-:-:S02]  /*9350*/  FMUL.FTZ R114, R114, R132 ;  /* 0x0000008472727220 */ /* 0x000fc40000410000 */
[----:B------:R-:W-:Y:S02]  /*9360*/  FMUL.FTZ R115, R115, R132 ;  /* 0x0000008473737220 */ /* 0x000fe40000410000 */
        /* <DEDUP_REMOVED lines=8> */
[----:B----4-:R-:W-:Y:S01]  /*93f0*/  HMMA.16816.F32.BF16 R112, R4, R8, R112 ;  /* 0x000000080470723c */ /* 0x010fe20000041870 */
[----:B------:R-:W-:-:S02]  /*9400*/  FMUL.FTZ R37, R37, R150 ;  /* 0x0000009625257220 */ /* 0x000fc40000410000 */
[-C--:B------:R-:W-:Y:S01]  /*9410*/  FMUL.FTZ R38, R38, R132.reuse ;  /* 0x0000008426267220 */ /* 0x080fe20000410000 */
[----:B------:R-:W-:Y:S01]  /*9420*/  MUFU.EX2 R160, R160 ;  /* 0x000000a000a07308 */ /* 0x000fe20000000800 */
[----:B------:R-:W-:Y:S02]  /*9430*/  FMUL.FTZ R39, R39, R132 ;  /* 0x0000008427277220 */ /* 0x000fe40000410000 */
[-C--:B------:R-:W-:Y:S01]  /*9440*/  FMUL.FTZ R40, R40, R150.reuse ;  /* 0x0000009628287220 */ /* 0x080fe20000410000 */
[----:B------:R-:W-:Y:S01]  /*9450*/  HMMA.16816.F32.BF16 R108, R4, R10, R108 ;  /* 0x0000000a046c723c */ /* 0x000fe2000004186c */
[----:B------:R-:W4:Y:S01]  /*9460*/  LDSM.16.MT88.4 R8, [R194+0xe000] ;  /* 0x00e00000c208783b */ /* 0x000f220000004200 */
        /* <DEDUP_REMOVED lines=109> */
[----:B----4-:R-:W-:Y:S03]  /*9b40*/  HMMA.16816.F32.BF16 R92, R4, R8, R92 ;  /* 0x00000008045c723c */ /* 0x010fe6000004185c */
[----:B------:R-:W-:-:S04]  /*9b50*/  FADD.FTZ R146, R146, R147 ;  /* 0x0000009392927221 */ /* 0x000fc80000010000 */
[----:B------:R-:W-:Y:S01]  /*9b60*/  FADD.FTZ R145, R145, R146 ;  /* 0x0000009291917221 */ /* 0x000fe20000010000 */
[----:B------:R-:W-:Y:S01]  /*9b70*/  HMMA.16816.F32.BF16 R96, R4, R10, R96 ;  /* 0x0000000a0460723c */ /* 0x000fe20000041860 */
[----:B------:R-:W-:Y:S02]  /*9b80*/  LDSM.16.MT88.4 R8, [R192+0xe800] ;  /* 0x00e80000c008783b */ /* 0x000fe40000004200 */
[----:B------:R-:W-:-:S04]  /*9b90*/  FADD.FTZ R144, R144, R145 ;  /* 0x0000009190907221 */ /* 0x000fc80000010000 */
[C---:B-1----:R-:W-:Y:S01]  /*9ba0*/  F2FP.BF16.PACK_AB R4, R154.reuse, R3 ;  /* 0x000000039a04723e */ /* 0x042fe200000010ff */
[----:B------:R-:W-:Y:S01]  /*9bb0*/  FADD.FTZ R3, R3, R144 ;  /* 0x0000009003037221 */ /* 0x000fe20000010000 */
[----:B-----5:R-:W-:Y:S02]  /*9bc0*/  F2FP.BF16.PACK_AB R6, R165, R156 ;  /* 0x0000009ca506723e */ /* 0x020fe400000010ff */
[----:B------:R-:W-:Y:S01]  /*9bd0*/  F2FP.BF16.PACK_AB R5, R167, R158 ;  /* 0x0000009ea705723e */ /* 0x000fe200000010ff */
[----:B------:R-:W-:Y:S01]  /*9be0*/  FADD.FTZ R3, R154, R3 ;  /* 0x000000039a037221 */ /* 0x000fe20000010000 */
[----:B------:R-:W-:-:S03]  /*9bf0*/  F2FP.BF16.PACK_AB R7, R169, R160 ;  /* 0x000000a0a907723e */ /* 0x000fc600000010ff */
[----:B------:R-:W-:Y:S01]  /*9c00*/  FADD.FTZ R156, R156, R3 ;  /* 0x000000039c9c7221 */ /* 0x000fe20000010000 */
[----:B------:R-:W-:-:S03]  /*9c10*/  MOV R3, R148 ;  /* 0x0000009400037202 */ /* 0x000fc60000000f00 */
[----:B--2---:R-:W-:Y:S01]  /*9c20*/  HMMA.16816.F32.BF16 R128, R4, R12, R128 ;  /* 0x0000000c0480723c */ /* 0x004fe20000041880 */
        /* <DEDUP_REMOVED lines=41> */
[----:B------:R-:W-:-:S07]  /*9ec0*/  F2FP.BF16.PACK_AB R7, R171, R168 ;  /* 0x000000a8ab07723e */ /* 0x000fce00000010ff */
[C---:B-1----:R-:W-:Y:S08]  /*9ed0*/  HMMA.16816.F32.BF16 R128, R4.reuse, R12, R128 ;  /* 0x0000000c0480723c */ /* 0x042ff00000041880 */
        /* <DEDUP_REMOVED lines=35> */
[----:B------:R-:W-:-:S02]  /*a110*/  F2FP.BF16.PACK_AB R4, R170, R163 ;  /* 0x000000a3aa04723e */ /* 0x000fc400000010ff */
[----:B------:R-:W-:Y:S02]  /*a120*/  F2FP.BF16.PACK_AB R6, R172, R159 ;  /* 0x0000009fac06723e */ /* 0x000fe400000010ff */
[----:B------:R-:W-:Y:S02]  /*a130*/  F2FP.BF16.PACK_AB R5, R174, R155 ;  /* 0x0000009bae05723e */ /* 0x000fe400000010ff */
[----:B------:R-:W-:-:S07]  /*a140*/  F2FP.BF16.PACK_AB R7, R152, R157 ;  /* 0x0000009d9807723e */ /* 0x000fce00000010ff */
[C---:B--2---:R-:W-:Y:S07]  /*a150*/  HMMA.16816.F32.BF16 R60, R4.reuse, R16, R60 ;  /* 0x00000010043c723c */ /* 0x044fee000004183c */
[----:B------:R-:W-:Y:S01]  /*a160*/  FFMA.FTZ R17, R217, R132, R133 ;  /* 0x00000084d9117223 */ /* 0x000fe20000010085 */
[----:B---3--:R-:W-:Y:S01]  /*a170*/  HMMA.16816.F32.BF16 R128, R4, R8, R128 ;  /* 0x000000080480723c */ /* 0x008fe20000041880 */
[----:B------:R-:W-:Y:S02]  /*a180*/  IMAD.MOV.U32 R132, RZ, RZ, R149 ;  /* 0x000000ffff847224 */ /* 0x000fe400078e0095 */
[----:B------:R-:W-:-:S04]  /*a190*/  FADD.FTZ R17, R2, R17 ;  /* 0x0000001102117221 */ /* 0x000fc80000010000 */
[----:B------:R-:W-:Y:S01]  /*a1a0*/  FADD.FTZ R0, R0, R17 ;  /* 0x0000001100007221 */ /* 0x000fe20000010000 */
[C---:B------:R-:W-:Y:S01]  /*a1b0*/  HMMA.16816.F32.BF16 R124, R4.reuse, R10, R124 ;  /* 0x0000000a047c723c */ /* 0x040fe2000004187c */
[----:B------:R-:W2:Y:S02]  /*a1c0*/  LDSM.16.MT88.4 R8, [R194+0x11800] ;  /* 0x01180000c208783b */ /* 0x000ea40000004200 */
[----:B------:R-:W-:Y:S02]  /*a1d0*/  FADD.FTZ R151, R151, R0 ;  /* 0x0000000097977221 */ /* 0x000fe40000010000 */
[----:B------:R-:W-:Y:S02]  /*a1e0*/  FADD.FTZ R0, R164, R225 ;  /* 0x000000e1a4007221 */ /* 0x000fe40000010000 */
[----:B------:R-:W-:Y:S01]  /*a1f0*/  FADD.FTZ R158, R158, R151 ;  /* 0x000000979e9e7221 */ /* 0x000fe20000010000 */
[----:B----4-:R-:W-:Y:S01]  /*a200*/  HMMA.16816.F32.BF16 R36, R4, R24, R36 ;  /* 0x000000180424723c */ /* 0x010fe20000041824 */
[----:B------:R-:W-:-:S02]  /*a210*/  FADD.FTZ R0, R179, R0 ;  /* 0x00000000b3007221 */ /* 0x000fc40000010000 */
[----:B------:R-:W-:Y:S02]  /*a220*/  FADD.FTZ R167, R167, R158 ;  /* 0x0000009ea7a77221 */ /* 0x000fe40000010000 */
[----:B------:R-:W-:Y:S02]  /*a230*/  FADD.FTZ R163, R163, R0 ;  /* 0x00000000a3a37221 */ /* 0x000fe40000010000 */
[----:B------:R-:W-:Y:S01]  /*a240*/  FADD.FTZ R160, R160, R167 ;  /* 0x000000a7a0a07221 */ /* 0x000fe20000010000 */
[----:B------:R-:W-:Y:S01]  /*a250*/  HMMA.16816.F32.BF16 R40, R4, R26, R40 ;  /* 0x0000001a0428723c */ /* 0x000fe20000041828 */
[----:B------:R-:W3:Y:S01]  /*a260*/  LDSM.16.MT88.4 R24, [R193+0x11800] ;  /* 0x01180000c118783b */ /* 0x000ee20000004200 */
[----:B------:R-:W-:Y:S02]  /*a270*/  FADD.FTZ R170, R170, R163 ;  /* 0x000000a3aaaa7221 */ /* 0x000fe40000010000 */
[----:B------:R-:W-:Y:S02]  /*a280*/  FADD.FTZ R169, R169, R160 ;  /* 0x000000a0a9a97221 */ /* 0x000fe40000010000 */
[----:B------:R-:W-:-:S02]  /*a290*/  FADD.FTZ R159, R159, R170 ;  /* 0x000000aa9f9f7221 */ /* 0x000fc40000010000 */
[----:B-1----:R-:W-:Y:S01]  /*a2a0*/  HMMA.16816.F32.BF16 R68, R4, R12, R68 ;  /* 0x0000000c0444723c */ /* 0x002fe20000041844 */
[----:B------:R-:W-:Y:S02]  /*a2b0*/  FADD.FTZ R166, R166, R169 ;  /* 0x000000a9a6a67221 */ /* 0x000fe40000010000 */
[----:B------:R-:W-:Y:S02]  /*a2c0*/  FADD.FTZ R221, R172, R159 ;  /* 0x0000009facdd7221 */ /* 0x000fe40000010000 */
[----:B------:R-:W-:-:S03]  /*a2d0*/  FADD.FTZ R175, R175, R166 ;  /* 0x000000a6afaf7221 */ /* 0x000fc60000010000 */
[----:B------:R-:W-:Y:S01]  /*a2e0*/  HMMA.16816.F32.BF16 R72, R4, R14, R72 ;  /* 0x0000000e0448723c */ /* 0x000fe20000041848 */
[----:B------:R-:W1:Y:S01]  /*a2f0*/  LDSM.16.MT88.4 R12, [R192+0x11800] ;  /* 0x01180000c00c783b */ /* 0x000e620000004200 */
[----:B------:R-:W-:-:S04]  /*a300*/  FADD.FTZ R2, R168, R175 ;  /* 0x000000afa8027221 */ /* 0x000fc80000010000 */
[----:B------:R-:W-:Y:S02]  /*a310*/  FADD.FTZ R2, R171, R2 ;  /* 0x00000002ab027221 */ /* 0x000fe40000010000 */
[----:B------:R-:W-:Y:S02]  /*a320*/  HMMA.16816.F32.BF16 R120, R4, R140, R120 ;  /* 0x0000008c0478723c */ /* 0x000fe40000041878 */
[----:B------:R-:W-:-:S04]  /*a330*/  FADD.FTZ R155, R155, R2 ;  /* 0x000000029b9b7221 */ /* 0x000fc80000010000 */
[----:B------:R-:W-:Y:S02]  /*a340*/  FADD.FTZ R174, R174, R155 ;  /* 0x0000009baeae7221 */ /* 0x000fe40000010000 */
[----:B------:R-:W-:Y:S02]  /*a350*/  HMMA.16816.F32.BF16 R116, R4, R142, R116 ;  /* 0x0000008e0474723c */ /* 0x000fe40000041874 */
[----:B------:R-:W-:-:S04]  /*a360*/  FADD.FTZ R157, R157, R174 ;  /* 0x000000ae9d9d7221 */ /* 0x000fc80000010000 */
[----:B------:R-:W-:Y:S02]  /*a370*/  FADD.FTZ R217, R152, R157 ;  /* 0x0000009d98d97221 */ /* 0x000fe40000010000 */
        /* <DEDUP_REMOVED lines=15> */
.L_x_1143:
        /* <DEDUP_REMOVED lines=8> */
[----:B------:R-:W-:Y:S01]  /*a4f0*/  ISETP.GE.AND P2, PT, R203, c[0x0][0x220], PT ;  /* 0x00008800cb007a0c */ /* 0x000fe20003f46270 */
[----:B------:R-:W-:Y:S01]  /*a500*/  ULDC.64 UR18, c[0x0][0x118] ;  /* 0x0000460000127ab9 */ /* 0x000fe20000000a00 */
[----:B------:R-:W-:Y:S05]  /*a510*/  BRA `(.L_x_1148) ;  /* 0x0000068000007947 */ /* 0x000fea0003800000 */
.L_x_1150:
        /* <DEDUP_REMOVED lines=61> */
[C---:B------:R-:W-:Y:S02]  /*a8f0*/  @!P3 LEA R20, P1, R5.reuse, c[0x0][0x168], 0x1 ;  /* 0x00005a000514ba11 */ /* 0x040fe400078208ff */
[C---:B--2---:R-:W-:Y:S01]  /*a900*/  @!P2 LEA R18, P0, R5.reuse, c[0x0][0x168], 0x1 ;  /* 0x00005a000512aa11 */ /* 0x044fe200078008ff */
        /* <DEDUP_REMOVED lines=41> */
.L_x_1148:
[----:B------:R-:W-:Y:S04]  /*aba0*/  DEPBAR.LE SB0, 0x0 ;  /* 0x000080000000791a */ /* 0x000fe80000000000 */
[----:B------:R-:W-:Y:S01]  /*abb0*/  BAR.SYNC.DEFER_BLOCKING 0x0 ;  /* 0x0000000000007b1d */ /* 0x000fe20000010000 */
[----:B------:R-:W-:Y:S04]  /*abc0*/  UIADD3 UR8, UR13, -0x1, URZ ;  /* 0xffffffff0d087890 */ /* 0x000fe8000fffe03f */
[----:B------:R-:W-:Y:S02]  /*abd0*/  USHF.R.S32.HI UR5, URZ, 0x1f, UR8 ;  /* 0x0000001f3f057899 */ /* 0x000fe40008011408 */
[----:B------:R-:W-:Y:S01]  /*abe0*/  MOV R225, UR8 ;  /* 0x0000000800e17c02 */ /* 0x000fe20008000f00 */
[----:B------:R-:W-:Y:S02]  /*abf0*/  UIMAD UR4, UR22, UR8, URZ ;  /* 0x00000008160472a4 */ /* 0x000fe4000f8e023f */
[----:B------:R-:W-:Y:S02]  /*ac00*/  UISETP.GT.AND UP0, UPT, UR8, UR9, UPT ;  /* 0x000000090800728c */ /* 0x000fe4000bf04270 */
[----:B------:R-:W-:Y:S01]  /*ac10*/  UIMAD UR4, UR5, UR23, UR4 ;  /* 0x00000017050472a4 */ /* 0x000fe2000f8e0204 */
[----:B------:R-:W-:Y:S05]  /*ac20*/  IMAD.WIDE.U32 R224, R225, UR23, R218 ;  /* 0x00000017e1e07c25 */ /* 0x000fea000f8e00da */
[C---:B------:R-:W-:Y:S02]  /*ac30*/  @!P4 LEA R234, P6, R224.reuse, c[0x0][0x170], 0x1 ;  /* 0x00005c00e0eaca11 */ /* 0x040fe400078c08ff */
[----:B------:R-:W-:Y:S02]  /*ac40*/  IADD3 R222, R225, UR4, RZ ;  /* 0x00000004e1de7c10 */ /* 0x000fe4000fffe0ff */
        /* <DEDUP_REMOVED lines=25> */
[C---:B------:R-:W-:Y:S02]  /*ade0*/  @!P4 LEA R244, P1, R223.reuse, c[0x0][0x170], 0x1 ;  /* 0x00005c00dff4ca11 */ /* 0x040fe400078208ff */
[----:B------:R-:W-:Y:S01]  /*adf0*/  IADD3.X R222, R222, UR10, RZ, P5, !PT ;  /* 0x0000000adede7c10 */ /* 0x000fe2000affe4ff */
[----:B------:R-:W-:Y:S01]  /*ae00*/  @!PT LDS RZ, [RZ] ;  /* 0x00000000fffff984 */ /* 0x000fe20000000800 */
[----:B------:R-:W-:Y:S01]  /*ae10*/  @!PT LDS RZ, [RZ] ;  /* 0x00000000fffff984 */ /* 0x000fe20000000800 */
[----:B------:R-:W-:Y:S01]  /*ae20*/  @!PT LDS RZ, [RZ] ;  /* 0x00000000fffff984 */ /* 0x000fe20000000800 */
[----:B------:R3:W-:Y:S01]  /*ae30*/  @!P2 LDGSTS.E.BYPASS.LTC128B.128 [R205+0x10000], [R228.64+0x100] ;  /* 0x10000100e4cdafae */ /* 0x0007e2000b901d52 */
[C---:B------:R-:W-:Y:S02]  /*ae40*/  @!P3 LEA R240, P0, R223.reuse, c[0x0][0x170], 0x1 ;  /* 0x00005c00dff0ba11 */ /* 0x040fe400078008ff */
[C-C-:B------:R-:W-:Y:S02]  /*ae50*/  @!P4 LEA.HI.X R245, R223.reuse, c[0x0][0x174], R222.reuse, 0x1, P1 ;  /* 0x00005d00dff5ca11 */ /* 0x140fe400008f0cde */
[C-C-:B------:R-:W-:Y:S01]  /*ae60*/  @!P3 LEA.HI.X R241, R223.reuse, c[0x0][0x174], R222.reuse, 0x1, P0 ;  /* 0x00005d00dff1ba11 */ /* 0x140fe200000f0cde */
[----:B------:R-:W-:Y:S01]  /*ae70*/  @P4 STS.128 [R205+0xc800], RZ ;  /* 0x00c800ffcd004388 */ /* 0x000fe20000000c00 */
[C---:B------:R-:W-:Y:S02]  /*ae80*/  @!P2 LEA R238, P5, R223.reuse, c[0x0][0x170], 0x1 ;  /* 0x00005c00dfeeaa11 */ /* 0x040fe400078a08ff */
[C---:B------:R-:W-:Y:S02]  /*ae90*/  IADD3 R220, P6, R223.reuse, UR24, RZ ;  /* 0x00000018dfdc7c10 */ /* 0x040fe4000ffde0ff */
[----:B------:R-:W-:Y:S01]  /*aea0*/  @!P2 LEA.HI.X R239, R223, c[0x0][0x174], R222, 0x1, P5 ;  /* 0x00005d00dfefaa11 */ /* 0x000fe200028f0cde */
        /* <DEDUP_REMOVED lines=10> */
[C---:B-1----:R-:W-:Y:S01]  /*af50*/  @!P2 LEA R234, P0, R220.reuse, c[0x0][0x170], 0x1 ;  /* 0x00005c00dceaaa11 */ /* 0x042fe200078008ff */
        /* <DEDUP_REMOVED lines=204> */
[----:B-----5:R-:W-:Y:S03]  /*bc20*/  FMUL.FTZ R224, R8, c[0x0][0x2ec] ;  /* 0x0000bb0008e07a20 */ /* 0x020fe60000410000 */
[----:B------:R-:W-:Y:S02]  /*bc30*/  FMUL.FTZ R227, R9, c[0x0][0x2ec] ;  /* 0x0000bb0009e37a20 */ /* 0x000fe40000410000 */
        /* <DEDUP_REMOVED lines=13> */
[----:B----4-:R-:W-:Y:S02]  /*bd10*/  FMUL.FTZ R233, R18, c[0x0][0x2ec] ;  /* 0x0000bb0012e97a20 */ /* 0x010fe40000410000 */
[----:B------:R-:W-:Y:S02]  /*bd20*/  FMUL.FTZ R232, R19, c[0x0][0x2ec] ;  /* 0x0000bb0013e87a20 */ /* 0x000fe40000410000 */
[----:B------:R-:W-:Y:S03]  /*bd30*/  FMUL.FTZ R238, R20, c[0x0][0x2ec] ;  /* 0x0000bb0014ee7a20 */ /* 0x000fe60000410000 */
[----:B------:R-:W-:Y:S02]  /*bd40*/  FMUL.FTZ R241, R21, c[0x0][0x2ec] ;  /* 0x0000bb0015f17a20 */ /* 0x000fe40000410000 */
        /* <DEDUP_REMOVED lines=42> */
.L_x_1149:
[----:B------:R-:W-:Y:S01]  /*bff0*/  IMAD.U32 R5, RZ, RZ, UR8 ;  /* 0x00000008ff057e24 */ /* 0x000fe2000f8e00ff */
[----:B-1----:R-:W-:Y:S01]  /*c000*/  LDSM.16.MT88.4 R20, [R194+0xc000] ;  /* 0x00c00000c214783b */ /* 0x002fe20000004200 */
[----:B------:R-:W-:Y:S02]  /*c010*/  UISETP.GT.AND UP0, UPT, UR8, UR9, UPT ;  /* 0x000000090800728c */ /* 0x000fe4000bf04270 */
[----:B------:R-:W-:Y:S01]  /*c020*/  IMAD R4, R5, 0x40, R216 ;  /* 0x0000004005047824 */ /* 0x000fe200078e02d8 */
[----:B------:R-:W-:Y:S04]  /*c030*/  UMOV UR13, UR8 ;  /* 0x00000008000d7c82 */ /* 0x000fe80008000000 */
[CC--:B------:R-:W-:Y:S01]  /*c040*/  ISETP.GE.AND P5, PT, R4.reuse, R213.reuse, PT ;  /* 0x000000d50400720c */ /* 0x0c0fe20003fa6270 */
[----:B------:R-:W-:Y:S01]  /*c050*/  LDSM.16.MT88.4 R28, [R193+0xc000] ;  /* 0x00c00000c11c783b */ /* 0x000fe20000004200 */
[C---:B------:R-:W-:Y:S02]  /*c060*/  IADD3 R7, R4.reuse, 0x8, RZ ;  /* 0x0000000804077810 */ /* 0x040fe40007ffe0ff */
[CC--:B------:R-:W-:Y:S02]  /*c070*/  ISETP.GE.OR P5, PT, R4.reuse, R212.reuse, !P5 ;  /* 0x000000d40400720c */ /* 0x0c0fe40006fa6670 */
[----:B------:R-:W-:Y:S02]  /*c080*/  IADD3 R5, R4, 0x1, RZ ;  /* 0x0000000104057810 */ /* 0x000fe40007ffe0ff */
[----:B------:R-:W-:Y:S02]  /*c090*/  FSEL R220, R220, -INF , !P5 ;  /* 0xff800000dcdc7808 */ /* 0x000fe40006800000 */
[-C--:B------:R-:W-:Y:S02]  /*c0a0*/  ISETP.GE.AND P5, PT, R7, R213.reuse, PT ;  /* 0x000000d50700720c */ /* 0x080fe40003fa6270 */
[C---:B------:R-:W-:Y:S02]  /*c0b0*/  ISETP.GE.AND P6, PT, R5.reuse, R213, PT ;  /* 0x000000d50500720c */ /* 0x040fe40003fc6270 */
[CC--:B------:R-:W-:Y:S02]  /*c0c0*/  ISETP.GE.AND P0, PT, R5.reuse, R211.reuse, PT ;  /* 0x000000d30500720c */ /* 0x0c0fe40003f06270 */
[C---:B------:R-:W-:Y:S02]  /*c0d0*/  ISETP.GE.AND P1, PT, R4.reuse, R211, PT ;  /* 0x000000d30400720c */ /* 0x040fe40003f26270 */
[C---:B------:R-:W-:Y:S02]  /*c0e0*/  ISETP.GE.OR P6, PT, R5.reuse, R212, !P6 ;  /* 0x000000d40500720c */ /* 0x040fe400077c6670 */
[-C--:B------:R-:W-:Y:S02]  /*c0f0*/  ISETP.GE.OR P0, PT, R5, R210.reuse, !P0 ;  /* 0x000000d20500720c */ /* 0x080fe40004706670 */
[C---:B------:R-:W-:Y:S02]  /*c100*/  IADD3 R9, R4.reuse, 0x11, RZ ;  /* 0x0000001104097810 */ /* 0x040fe40007ffe0ff */
[C---:B------:R-:W-:Y:S02]  /*c110*/  ISETP.GE.OR P1, PT, R4.reuse, R210, !P1 ;  /* 0x000000d20400720c */ /* 0x040fe40004f26670 */
[-C--:B------:R-:W-:Y:S02]  /*c120*/  ISETP.GE.OR P5, PT, R7, R212.reuse, !P5 ;  /* 0x000000d40700720c */ /* 0x080fe40006fa6670 */
[----:B------:R-:W-:Y:S02]  /*c130*/  IADD3 R5, R4, 0x9, RZ ;  /* 0x0000000904057810 */ /* 0x000fe40007ffe0ff */
[----:B------:R-:W-:Y:S02]  /*c140*/  FSEL R223, R223, -INF , !P1 ;  /* 0xff800000dfdf7808 */ /* 0x000fe40004800000 */
[----:B------:R-:W-:Y:S02]  /*c150*/  FSEL R224, R224, -INF , !P5 ;  /* 0xff800000e0e07808 */ /* 0x000fe40006800000 */
[-C--:B------:R-:W-:Y:S02]  /*c160*/  ISETP.GE.AND P5, PT, R9, R213.reuse, PT ;  /* 0x000000d50900720c */ /* 0x080fe40003fa6270 */
[-C--:B------:R-:W-:Y:S02]  /*c170*/  ISETP.GE.AND P1, PT, R5, R213.reuse, PT ;  /* 0x000000d50500720c */ /* 0x080fe40003f26270 */
[-C--:B------:R-:W-:Y:S02]  /*c180*/  ISETP.GE.OR P5, PT, R9, R212.reuse, !P5 ;  /* 0x000000d40900720c */ /* 0x080fe40006fa6670 */
[----:B------:R-:W-:Y:S02]  /*c190*/  IADD3 R8, R4, 0x18, RZ ;  /* 0x0000001804087810 */ /* 0x000fe40007ffe0ff */
[-C--:B------:R-:W-:Y:S02]  /*c1a0*/  ISETP.GE.OR P1, PT, R5, R212.reuse, !P1 ;  /* 0x000000d40500720c */ /* 0x080fe40004f26670 */
[----:B------:R-:W-:Y:S02]  /*c1b0*/  FSEL R162, R230, -INF , !P5 ;  /* 0xff800000e6a27808 */ /* 0x000fe40006800000 */
[----:B------:R-:W-:Y:S02]  /*c1c0*/  FSEL R10, R227, -INF , !P1 ;  /* 0xff800000e30a7808 */ /* 0x000fe40004800000 */
[----:B------:R-:W-:Y:S02]  /*c1d0*/  ISETP.GE.AND P1, PT, R8, R213, PT ;  /* 0x000000d50800720c */ /* 0x000fe40003f26270 */
[C---:B------:R-:W-:Y:S02]  /*c1e0*/  ISETP.GE.AND P5, PT, R5.reuse, R211, PT ;  /* 0x000000d30500720c */ /* 0x040fe40003fa6270 */
[----:B------:R-:W-:Y:S02]  /*c1f0*/  IADD3 R11, R4, 0x10, RZ ;  /* 0x00000010040b7810 */ /* 0x000fe40007ffe0ff */
[----:B------:R-:W-:Y:S02]  /*c200*/  ISETP.GE.OR P1, PT, R8, R212, !P1 ;  /* 0x000000d40800720c */ /* 0x000fe40004f26670 */
[----:B------:R-:W-:Y:S02]  /*c210*/  IADD3 R6, R4, 0x19, RZ ;  /* 0x0000001904067810 */ /* 0x000fe40007ffe0ff */
[----:B------:R-:W-:Y:S02]  /*c220*/  ISETP.GE.OR P5, PT, R5, R210, !P5 ;  /* 0x000000d20500720c */ /* 0x000fe40006fa6670 */
[----:B------:R-:W-:Y:S02]  /*c230*/  FSEL R142, R234, -INF , !P1 ;  /* 0xff800000ea8e7808 */ /* 0x000fe40004800000 */
[----:B------:R-:W-:Y:S02]  /*c240*/  FSEL R222, R222, -INF , !P6 ;  /* 0xff800000dede7808 */ /* 0x000fe40007000000 */
[-C--:B------:R-:W-:Y:S02]  /*c250*/  ISETP.GE.AND P6, PT, R11, R213.reuse, PT ;  /* 0x000000d50b00720c */ /* 0x080fe40003fc6270 */
[----:B------:R-:W-:Y:S02]  /*c260*/  FSEL R225, R225, -INF , !P5 ;  /* 0xff800000e1e17808 */ /* 0x000fe40006800000 */
[----:B------:R-:W-:Y:S02]  /*c270*/  ISETP.GE.AND P1, PT, R6, R213, PT ;  /* 0x000000d50600720c */ /* 0x000fe40003f26270 */
[----:B------:R-:W-:Y:S02]  /*c280*/  ISETP.GE.AND P5, PT, R8, R211, PT ;  /* 0x000000d30800720c */ /* 0x000fe40003fa6270 */
[----:B------:R-:W-:Y:S02]  /*c290*/  IADD3 R13, R4, 0x20, RZ ;  /* 0x00000020040d7810 */ /* 0x000fe40007ffe0ff */
[-C--:B------:R-:W-:Y:S02]  /*c2a0*/  ISETP.GE.OR P6, PT, R11, R212.reuse, !P6 ;  /* 0x000000d40b00720c */ /* 0x080fe400077c6670 */
[----:B------:R-:W-:Y:S02]  /*c2b0*/  ISETP.GE.OR P1, PT, R6, R212, !P1 ;  /* 0x000000d40600720c */ /* 0x000fe40004f26670 */
[----:B------:R-:W-:Y:S02]  /*c2c0*/  ISETP.GE.OR P5, PT, R8, R210, !P5 ;  /* 0x000000d20800720c */ /* 0x000fe40006fa6670 */
[----:B------:R-:W-:Y:S02]  /*c2d0*/  IADD3 R12, R4, 0x21, RZ ;  /* 0x00000021040c7810 */ /* 0x000fe40007ffe0ff */
[----:B------:R-:W-:Y:S02]  /*c2e0*/  FSEL R5, R3, -INF , !P0 ;  /* 0xff80000003057808 */ /* 0x000fe40004000000 */
[----:B------:R-:W-:Y:S02]  /*c2f0*/  ISETP.GE.AND P0, PT, R13, R213, PT ;  /* 0x000000d50d00720c */ /* 0x000fe40003f06270 */
[----:B------:R-:W-:Y:S02]  /*c300*/  FSEL R164, R231, -INF , !P6 ;  /* 0xff800000e7a47808 */ /* 0x000fe40007000000 */
[----:B------:R-:W-:Y:S02]  /*c310*/  FSEL R140, R237, -INF , !P1 ;  /* 0xff800000ed8c7808 */ /* 0x000fe40004800000 */
[----:B------:R-:W-:Y:S02]  /*c320*/  FSEL R143, R233, -INF , !P5 ;  /* 0xff800000e98f7808 */ /* 0x000fe40006800000 */
[----:B------:R-:W-:Y:S02]  /*c330*/  ISETP.GE.AND P6, PT, R7, R211, PT ;  /* 0x000000d30700720c */ /* 0x000fe40003fc6270 */
[C---:B------:R-:W-:Y:S02]  /*c340*/  ISETP.GE.AND P1, PT, R12.reuse, R213, PT ;  /* 0x000000d50c00720c */ /* 0x040fe40003f26270 */
[CC--:B------:R-:W-:Y:S02]  /*c350*/  ISETP.GE.AND P5, PT, R12.reuse, R211.reuse, PT ;  /* 0x000000d30c00720c */ /* 0x0c0fe40003fa6270 */
[-C--:B------:R-:W-:Y:S02]  /*c360*/  ISETP.GE.OR P0, PT, R13, R212.reuse, !P0 ;  /* 0x000000d40d00720c */ /* 0x080fe40004706670 */
[C---:B------:R-:W-:Y:S02]  /*c370*/  ISETP.GE.OR P1, PT, R12.reuse, R212, !P1 ;  /* 0x000000d40c00720c */ /* 0x040fe40004f26670 */
[----:B------:R-:W-:Y:S02]  /*c380*/  ISETP.GE.OR P5, PT, R12, R210, !P5 ;  /* 0x000000d20c00720c */ /* 0x000fe40006fa6670 */
[----:B------:R-:W-:Y:S02]  /*c390*/  FMNMX.FTZ R12, R223, R0, !PT ;  /* 0x00000000df0c7209 */ /* 0x000fe40007810000 */
[----:B------:R-:W-:Y:S02]  /*c3a0*/  ISETP.GE.OR P6, PT, R7, R210, !P6 ;  /* 0x000000d20700720c */ /* 0x000fe400077c6670 */
[----:B------:R-:W-:Y:S02]  /*c3b0*/  IADD3 R3, R4, 0x28, RZ ;  /* 0x0000002804037810 */ /* 0x000fe40007ffe0ff */
[----:B------:R-:W-:Y:S02]  /*c3c0*/  FSEL R160, R238, -INF , !P0 ;  /* 0xff800000eea07808 */ /* 0x000fe40004000000 */
[-C--:B------:R-:W-:Y:S02]  /*c3d0*/  ISETP.GE.AND P0, PT, R9, R211.reuse, PT ;  /* 0x000000d30900720c */ /* 0x080fe40003f06270 */
[----:B------:R-:W-:Y:S02]  /*c3e0*/  FSEL R158, R241, -INF , !P1 ;  /* 0xff800000f19e7808 */ /* 0x000fe40004800000 */
[----:B------:R-:W-:Y:S02]  /*c3f0*/  FSEL R7, R226, -INF , !P6 ;  /* 0xff800000e2077808 */ /* 0x000fe40007000000 */
[----:B------:R-:W-:Y:S02]  /*c400*/  ISETP.GE.AND P6, PT, R11, R211, PT ;  /* 0x000000d30b00720c */ /* 0x000fe40003fc6270 */
[----:B------:R-:W-:Y:S02]  /*c410*/  ISETP.GE.AND P1, PT, R3, R213, PT ;  /* 0x000000d50300720c */ /* 0x000fe40003f26270 */
[----:B------:R-:W-:Y:S02]  /*c420*/  FMNMX.FTZ R12, R5, R12, !PT ;  /* 0x0000000c050c7209 */ /* 0x000fe40007810000 */
[----:B------:R-:W-:Y:S02]  /*c430*/  ISETP.GE.OR P0, PT, R9, R210, !P0 ;  /* 0x000000d20900720c */ /* 0x000fe40004706670 */
[----:B------:R-:W-:Y:S02]  /*c440*/  FMNMX.FTZ R9, R220, R2, !PT ;  /* 0x00000002dc097209 */ /* 0x000fe40007810000 */
[----:B------:R-:W-:Y:S02]  /*c450*/  ISETP.GE.OR P6, PT, R11, R210, !P6 ;  /* 0x000000d20b00720c */ /* 0x000fe400077c6670 */
[----:B------:R-:W-:Y:S02]  /*c460*/  ISETP.GE.OR P1, PT, R3, R212, !P1 ;  /* 0x000000d40300720c */ /* 0x000fe40004f26670 */
[----:B------:R-:W-:Y:S02]  /*c470*/  IADD3 R8, R4, 0x29, RZ ;  /* 0x0000002904087810 */ /* 0x000fe40007ffe0ff */
[----:B------:R-:W-:Y:S02]  /*c480*/  FMNMX.FTZ R12, R7, R12, !PT ;  /* 0x0000000c070c7209 */ /* 0x000fe40007810000 */
[----:B------:R-:W-:Y:S02]  /*c490*/  FMNMX.FTZ R9, R222, R9, !PT ;  /* 0x00000009de097209 */ /* 0x000fe40007810000 */
[----:B------:R-:W-:Y:S02]  /*c4a0*/  FSEL R163, R229, -INF , !P6 ;  /* 0xff800000e5a37808 */ /* 0x000fe40007000000 */
[----:B------:R-:W-:Y:S02]  /*c4b0*/  FSEL R156, R244, -INF , !P1 ;  /* 0xff800000f49c7808 */ /* 0x000fe40004800000 */
        /* <DEDUP_REMOVED lines=40> */
[C---:B------:R-:W-:Y:S02]  /*c740*/  ISETP.GE.AND P1, PT, R9.reuse, R211, PT ;  /* 0x000000d30900720c */ /* 0x040fe40003f26270 */
[----:B------:R-:W-:Y:S02]  /*c750*/  IADD3 R3, R4, 0x38, RZ ;  /* 0x0000003804037810 */ /* 0x000fe40007ffe0ff */
[----:B------:R-:W-:Y:S02]  /*c760*/  FMNMX.FTZ R11, R158, R11, !PT ;  /* 0x0000000b9e0b7209 */ /* 0x000fe40007810000 */
[----:B------:R-:W-:Y:S02]  /*c770*/  ISETP.GE.OR P6, PT, R9, R212, !P6 ;  /* 0x000000d40900720c */ /* 0x000fe400077c6670 */
        /* <DEDUP_REMOVED lines=404> */
.L_x_1147:
        /* <DEDUP_REMOVED lines=11> */
[----:B------:R-:W-:Y:S02]  /*e170*/  UMOV UR22, URZ ;  /* 0x0000003f00167c82 */ /* 0x000fe40008000000 */
[----:B------:R-:W-:Y:S02]  /*e180*/  UMOV UR23, URZ ;  /* 0x0000003f00177c82 */ /* 0x000fe40008000000 */
[----:B------:R-:W-:-:S04]  /*e190*/  @UP4 UIMAD.WIDE.U32 UR8, UR11, UR4, URZ ;  /* 0x000000040b0842a5 */ /* 0x000fc8000f8e003f */
        /* <DEDUP_REMOVED lines=10> */
[----:B------:R-:W-:-:S02]  /*e240*/  ULDC UR9, c[0x0][0x214] ;  /* 0x0000850000097ab9 */ /* 0x000fc40000000800 */
        /* <DEDUP_REMOVED lines=11> */
[----:B------:R-:W-:Y:S02]  /*e300*/  @UP1 UMOV UR16, 0x1 ;  /* 0x0000000100101882 */ /* 0x000fe40000000000 */
[----:B------:R-:W-:Y:S01]  /*e310*/  @!UP1 UIMAD UR16, UR13, UR4, URZ ;  /* 0x000000040d1092a4 */ /* 0x000fe2000f8e023f */
[----:B--2---:R-:W-:Y:S01]  /*e320*/  FADD.FTZ R0, R7, R0 ;  /* 0x0000000007007221 */ /* 0x004fe20000010000 */
[----:B------:R-:W-:Y:S01]  /*e330*/  FSETP.NE.FTZ.AND P4, PT, R2, RZ, PT ;  /* 0x000000ff0200720b */ /* 0x000fe20003f95000 */
[----:B------:R-:W-:-:S02]  /*e340*/  @UP1 ULDC UR18, c[0x0][0x210] ;  /* 0x0000840000121ab9 */ /* 0x000fc40000000800 */
[----:B------:R-:W-:Y:S01]  /*e350*/  UIMAD UR4, UR6, UR16, URZ ;  /* 0x00000010060472a4 */ /* 0x000fe2000f8e023f */
[----:B------:R-:W-:Y:S01]  /*e360*/  FSETP.NE.FTZ.AND P3, PT, R0, RZ, PT ;  /* 0x000000ff0000720b */ /* 0x000fe20003f75000 */
[----:B------:R-:W-:Y:S02]  /*e370*/  @!UP1 UMOV UR18, 0x1 ;  /* 0x0000000100129882 */ /* 0x000fe40000000000 */
[----:B------:R-:W-:Y:S02]  /*e380*/  @!UP0 UIMAD UR11, UR6, UR9, URZ ;  /* 0x00000009060b82a4 */ /* 0x000fe4000f8e023f */
[----:B---3--:R-:W-:Y:S02]  /*e390*/  UIMAD UR5, UR10, UR18, URZ ;  /* 0x000000120a0572a4 */ /* 0x008fe4000f8e023f */
[----:B------:R-:W-:Y:S02]  /*e3a0*/  USEL UR4, UR4, URZ, UP2 ;  /* 0x0000003f04047287 */ /* 0x000fe40009000000 */
[----:B------:R-:W1:Y:S01]  /*e3b0*/  @P4 MUFU.RCP R4, R2 ;  /* 0x0000000200044308 */ /* 0x000e620000001000 */
[----:B------:R-:W-:-:S02]  /*e3c0*/  USHF.L.U32 UR5, UR5, 0x6, URZ ;  /* 0x0000000605057899 */ /* 0x000fc4000800063f */
[----:B----4-:R-:W-:Y:S02]  /*e3d0*/  UIMAD UR13, UR12, UR13, UR4 ;  /* 0x0000000d0c0d72a4 */ /* 0x010fe4000f8e0204 */
[----:B------:R-:W-:Y:S02]  /*e3e0*/  @!UP2 USHF.R.S32.HI UR23, URZ, 0x1f, UR11 ;  /* 0x0000001f3f17a899 */ /* 0x000fe4000801140b */
[----:B------:R-:W-:Y:S01]  /*e3f0*/  @!UP2 UMOV UR22, UR11 ;  /* 0x0000000b0016ac82 */ /* 0x000fe20008000000 */
[----:B------:R-:W2:Y:S01]  /*e400*/  @P3 MUFU.RCP R5, R0 ;  /* 0x0000000000053308 */ /* 0x000ea20000001000 */
[----:B------:R-:W-:Y:S02]  /*e410*/  USHF.R.S32.HI UR4, URZ, 0x1f, UR5 ;  /* 0x0000001f3f047899 */ /* 0x000fe40008011405 */
[----:B------:R-:W-:Y:S02]  /*e420*/  USHF.R.S32.HI UR6, URZ, 0x1f, UR13 ;  /* 0x0000001f3f067899 */ /* 0x000fe4000801140d */
[----:B------:R-:W-:-:S02]  /*e430*/  UIADD3 UR5, UP1, UP0, UR5, UR22, UR13 ;  /* 0x0000001605057290 */ /* 0x000fc4000f83e00d */
[----:B------:R-:W-:Y:S01]  /*e440*/  @!UP4 UIADD3 UR7, UR21, UR15, URZ ;  /* 0x0000000f1507c290 */ /* 0x000fe2000fffe03f */
[C---:B-1----:R-:W-:Y:S01]  /*e450*/  FMUL.FTZ R128, R4.reuse, R128 ;  /* 0x0000008004807220 */ /* 0x042fe20000410000 */
[----:B------:R-:W1:Y:S01]  /*e460*/  @P4 MUFU.LG2 R2, R2 ;  /* 0x0000000200024308 */ /* 0x000e620000000c00 */
[C---:B------:R-:W-:Y:S01]  /*e470*/  FMUL.FTZ R129, R4.reuse, R129 ;  /* 0x0000008104817220 */ /* 0x040fe20000410000 */
[----:B------:R-:W-:Y:S01]  /*e480*/  UIADD3.X UR4, UR4, UR23, UR6, UP1, UP0 ;  /* 0x0000001704047290 */ /* 0x000fe20008fe0406 */
[C---:B------:R-:W-:Y:S01]  /*e490*/  FMUL.FTZ R124, R4.reuse, R124 ;  /* 0x0000007c047c7220 */ /* 0x040fe20000410000 */
[----:B------:R-:W-:Y:S01]  /*e4a0*/  @!UP4 UMOV UR8, UR20 ;  /* 0x000000140008cc82 */ /* 0x000fe20008000000 */
[C---:B------:R-:W-:Y:S01]  /*e4b0*/  FMUL.FTZ R125, R4.reuse, R125 ;  /* 0x0000007d047d7220 */ /* 0x040fe20000410000 */
[----:B------:R-:W-:Y:S01]  /*e4c0*/  F2FP.BF16.PACK_AB R128, R129, R128 ;  /* 0x000000808180723e */ /* 0x000fe200000010ff */
[C---:B------:R-:W-:Y:S01]  /*e4d0*/  FMUL.FTZ R120, R4.reuse, R120 ;  /* 0x0000007804787220 */ /* 0x040fe20000410000 */
[----:B------:R-:W3:Y:S01]  /*e4e0*/  @P3 MUFU.LG2 R0, R0 ;  /* 0x0000000000003308 */ /* 0x000ee20000000c00 */
[C---:B------:R-:W-:Y:S01]  /*e4f0*/  FMUL.FTZ R121, R4.reuse, R121 ;  /* 0x0000007904797220 */ /* 0x040fe20000410000 */
[----:B------:R-:W-:Y:S01]  /*e500*/  F2FP.BF16.PACK_AB R124, R125, R124 ;  /* 0x0000007c7d7c723e */ /* 0x000fe200000010ff */
[C---:B------:R-:W-:Y:S01]  /*e510*/  FMUL.FTZ R116, R4.reuse, R116 ;  /* 0x0000007404747220 */ /* 0x040fe20000410000 */
[----:B------:R-:W-:Y:S01]  /*e520*/  ULDC.64 UR22, c[0x0][0x118] ;  /* 0x0000460000167ab9 */ /* 0x000fe20000000a00 */
        /* <DEDUP_REMOVED lines=61> */
[----:B------:R-:W-:Y:S01]  /*e900*/  F2FP.BF16.PACK_AB R92, R93, R92 ;  /* 0x0000005c5d5c723e */ /* 0x000fe200000010ff */
[----:B------:R-:W4:Y:S01]  /*e910*/  S2R R4, SR_TID.X ;  /* 0x0000000000047919 */ /* 0x000f220000002100 */
[C---:B--2---:R-:W-:Y:S02]  /*e920*/  FMUL.FTZ R131, R5.reuse, R131 ;  /* 0x0000008305837220 */ /* 0x044fe40000410000 */
        /* <DEDUP_REMOVED lines=154> */
[----:B------:R-:W-:-:S03]  /*f2d0*/  IADD3 R58, R4, -R9, RZ ;  /* 0x80000009043a7210 */ /* 0x000fc60007ffe0ff */
        /* <DEDUP_REMOVED lines=18> */
[----:B------:R-:W-:-:S03]  /*f400*/  IADD3 R5, R56, -R5, RZ ;  /* 0x8000000538057210 */ /* 0x000fc60007ffe0ff */
        /* <DEDUP_REMOVED lines=30> */
.L_x_1152:
[----:B---34-:R-:W-:Y:S05]  /*f5f0*/  BSYNC B0 ;  /* 0x0000000000007941 */ /* 0x018fea0003800000 */
.L_x_1151:
        /* <DEDUP_REMOVED lines=34> */
.L_x_1154:
[----:B------:R-:W-:Y:S05]  /*f820*/  BSYNC B0 ;  /* 0x0000000000007941 */ /* 0x000fea0003800000 */
.L_x_1153:
[----:B------:R-:W-:Y:S01]  /*f830*/  LEA.HI.SX32 R0, R4, 0x10, 0x1d ;  /* 0x0000001004007811 */ /* 0x000fe200078feaff */
        /* <DEDUP_REMOVED lines=19> */
.L_x_1156:
[----:B------:R-:W-:Y:S05]  /*f970*/  BSYNC B0 ;  /* 0x0000000000007941 */ /* 0x000fea0003800000 */
.L_x_1155:
[----:B------:R-:W-:Y:S01]  /*f980*/  LEA.HI.SX32 R0, R4, 0x20, 0x1d ;  /* 0x0000002004007811 */ /* 0x000fe200078feaff */
        /* <DEDUP_REMOVED lines=19> */
.L_x_1158:
[----:B------:R-:W-:Y:S05]  /*fac0*/  BSYNC B0 ;  /* 0x0000000000007941 */ /* 0x000fea0003800000 */
.L_x_1157:
        /* <DEDUP_REMOVED lines=21> */
.L_x_1159:
        /* <DEDUP_REMOVED lines=14> */
.L_x_1299:


//--------------------- .text._ZN5flash16flash_fwd_kernelI23Flash_fwd_kernel_traitsILi192ELi64ELi64ELi4ELb0ELb0EN7cutlass10bfloat16_tE19Flash_kernel_traitsILi192ELi64ELi64ELi4ES3_EELb1ELb0ELb1ELb1ELb0ELb0ELb0ELb1EEEvNS_16Flash_fwd_paramsE --------------------------
	.section	.text._ZN5flash16flash_fwd_kernelI23Flash_fwd_kernel_traitsILi192ELi64ELi64ELi4ELb0ELb0EN7cutlass10bfloat16_tE19Flash_kernel_traitsILi192ELi64ELi64ELi4ES3_EELb1ELb0ELb1ELb1ELb0ELb0ELb0ELb1EEEvNS_16Flash_fwd_paramsE,"ax",@progbits
	.sectioninfo	@"SHI_REGISTERS=255"
	.align	128
        .global         _ZN5flash16flash_fwd_kernelI23Flash_fwd_kernel_traitsILi192ELi64ELi64ELi4ELb0ELb0EN7cutlass10bfloat16_tE19Flash_kernel_traitsILi192ELi64ELi64ELi4ES3_EELb1ELb0ELb1ELb1ELb0ELb0ELb0ELb1EEEvNS_16Flash_fwd_paramsE
        .type           _ZN5flash16flash_fwd_kernelI23Flash_fwd_kernel_traitsILi192ELi64ELi64ELi4ELb0ELb0EN7cutlass10bfloat16_tE19Flash_kernel_traitsILi192ELi64ELi64ELi4ES3_EELb1ELb0ELb1ELb1ELb0ELb0ELb0ELb1EEEvNS_16Flash_fwd_paramsE,@function
        .size           _ZN5flash16flash_fwd_kernelI23Flash_fwd_kernel_traitsILi192ELi64ELi64ELi4ELb0ELb0EN7cutlass10bfloat16_tE19Flash_kernel_traitsILi192ELi64ELi64ELi4ES3_EELb1ELb0ELb1ELb1ELb0ELb0ELb0ELb1EEEvNS_16Flash_fwd_paramsE,(.L_x_1300 - _ZN5flash16flash_fwd_kernelI23Flash_fwd_kernel_traitsILi192ELi64ELi64ELi4ELb0ELb0EN7cutlass10bfloat16_tE19Flash_kernel_traitsILi192ELi64ELi64ELi4ES3_EELb1ELb0ELb1ELb1ELb0ELb0ELb0ELb1EEEvNS_16Flash_fwd_paramsE)
        .other          _ZN5flash16flash_fwd_kernelI23Flash_fwd_kernel_traitsILi192ELi64ELi64ELi4ELb0ELb0EN7cutlass10bfloat16_tE19Flash_kernel_traitsILi192ELi64ELi64ELi4ES3_EELb1ELb0ELb1ELb1ELb0ELb0ELb0ELb1EEEvNS_16Flash_fwd_paramsE,@"STO_CUDA_ENTRY STV_DEFAULT"
_ZN5flash16flash_fwd_kernelI23Flash_fwd_kernel_traitsILi192ELi64ELi64ELi4ELb0ELb0EN7cutlass10bfloat16_tE19Flash_kernel_traitsILi192ELi64ELi64ELi4ES3_EELb1ELb0ELb1ELb1ELb0ELb0ELb0ELb1EEEvNS_16Flash_fwd_paramsE:
.text._ZN5flash16flash_fwd_kernelI23Flash_fwd_kernel_traitsILi192ELi64ELi64ELi4ELb0ELb0EN7cutlass10bfloat16_tE19Flash_kernel_traitsILi192ELi64ELi64ELi4ES3_EELb1ELb0ELb1ELb1ELb0ELb0ELb0ELb1EEEvNS_16Flash_fwd_paramsE:
        /* <DEDUP_REMOVED lines=85> */
.L_x_1160:
[----:B-1----:R-:W-:Y:S02]  /*0550*/  ULDC UR6, c[0x0][0x218] ;  /* 0x0000860000067ab9 */ /* 0x002fe40000000800 */
.L_x_1161:
        /* <DEDUP_REMOVED lines=123> */
.L_x_1164:
[----:B------:R-:W-:Y:S05]  /*0d10*/  BSYNC B0 ;  /* 0x0000000000007941 */ /* 0x000fea0003800000 */
.L_x_1163:
        /* <DEDUP_REMOVED lines=20> */
.L_x_1166:
[----:B------:R-:W-:Y:S05]  /*0e60*/  BSYNC B0 ;  /* 0x0000000000007941 */ /* 0x000fea0003800000 */
.L_x_1165:
        /* <DEDUP_REMOVED lines=20> */
.L_x_1168:
[----:B------:R-:W-:Y:S05]  /*0fb0*/  BSYNC B0 ;  /* 0x0000000000007941 */ /* 0x000fea0003800000 */
.L_x_1167:
        /* <DEDUP_REMOVED lines=19> */
.L_x_1170:
[----:B------:R-:W-:Y:S05]  /*10f0*/  BSYNC B0 ;  /* 0x0000000000007941 */ /* 0x000fea0003800000 */
.L_x_1169:
        /* <DEDUP_REMOVED lines=35> */
.L_x_1162:
[----:B------:R-:W-:Y:S01]  /*1330*/  UISETP.NE.AND UP0, UPT, UR11, -0x1, UPT ;  /* 0xffffffff0b00788c */ /* 0x000fe2000bf05270 */
[----:B------:R-:W-:Y:S01]  /*1340*/  SHF.R.S32.HI R0, RZ, 0x1f, R20 ;  /* 0x0000001fff007819 */ /* 0x000fe20000011414 */
[----:B------:R-:W-:Y:S02]  /*1350*/  UISETP.NE.AND UP1, UPT, UR25, -0x1, UPT ;  /* 0xffffffff1900788c */ /* 0x000fe4000bf25270 */
[----:B------:R-:W-:Y:S02]  /*1360*/  ULDC.64 UR4, c[0x0][0x190] ;  /* 0x0000640000047ab9 */ /* 0x000fe40000000a00 */
[----:B------:R-:W-:Y:S02]  /*1370*/  ULDC.64 UR6, c[0x0][0x178] ;  /* 0x00005e0000067ab9 */ /* 0x000fe40000000a00 */
[----:B------:R-:W-:-:S03]  /*1380*/  PLOP3.LUT P0, PT, PT, PT, UP1, 0x80, 0x0 ;  /* 0x000000000000781c */ /* 0x000fc60003f0f018 */
[----:B------:R-:W-:Y:S02]  /*1390*/  @!UP0 USHF.R.S32.HI UR24, URZ, 0x1f, UR13 ;  /* 0x0000001f3f188899 */ /* 0x000fe4000801140d */
        /* <DEDUP_REMOVED lines=34> */
[----:B------:R-:W-:Y:S02]  /*15c0*/  UIMAD.WIDE.U32 UR30, UR13, UR4, UR28 ;  /* 0x000000040d1e72a5 */ /* 0x000fe4000f8e001c */
[----:B------:R-:W-:-:S04]  /*15d0*/  UIMAD UR26, UR13, UR5, UR26 ;  /* 0x000000050d1a72a4 */ /* 0x000fc8000f8e021a */
[----:B------:R-:W-:Y:S02]  /*15e0*/  UIADD3 UR26, UR31, UR26, URZ ;  /* 0x0000001a1f1a7290 */ /* 0x000fe4000fffe03f */
.L_x_1171:
        /* <DEDUP_REMOVED lines=44> */
.L_x_1172:
[CC--:B------:R-:W-:Y:S01]  /*18b0*/  LEA.HI R3, R10.reuse, R25.reuse, RZ, 0x4 ;  /* 0x000000190a037211 */ /* 0x0c0fe200078f20ff */
[----:B------:R-:W2:Y:S01]  /*18c0*/  S2R R18, SR_CTAID.Z ;  /* 0x0000000000127919 */ /* 0x000ea20000002700 */
[----:B------:R-:W-:Y:S01]  /*18d0*/  LEA.HI R2, R10, R25, RZ, 0x3 ;  /* 0x000000190a027211 */ /* 0x000fe200078f18ff */
[----:B------:R-:W-:Y:S01]  /*18e0*/  IMAD.U32 R14, RZ, RZ, UR14 ;  /* 0x0000000eff0e7e24 */ /* 0x000fe2000f8e00ff */
[----:B------:R-:W-:Y:S01]  /*18f0*/  SHF.R.S32.HI R4, RZ, 0x4, R3 ;  /* 0x00000004ff047819 */ /* 0x000fe20000011403 */
[----:B------:R-:W-:Y:S01]  /*1900*/  BSSY B0, `(.L_x_1173) ;  /* 0x0000076000007945 */ /* 0x000fe20003800000 */
[----:B------:R-:W-:Y:S02]  /*1910*/  LOP3.LUT R0, R2, 0xfffffff8, RZ, 0xc0, !PT ;  /* 0xfffffff802007812 */ /* 0x000fe400078ec0ff */
[----:B------:R-:W-:Y:S02]  /*1920*/  LEA.HI R5, R3, R4, RZ, 0x1 ;  /* 0x0000000403057211 */ /* 0x000fe400078f08ff */
[----:B------:R-:W-:Y:S01]  /*1930*/  SHF.R.S32.HI R16, RZ, 0x3, R2 ;  /* 0x00000003ff107819 */ /* 0x000fe20000011402 */
[----:B------:R-:W-:Y:S01]  /*1940*/  IMAD.IADD R24, R25, 0x1, -R0 ;  /* 0x0000000119187824 */ /* 0x000fe200078e0a00 */
[----:B------:R-:W-:-:S02]  /*1950*/  LOP3.LUT R2, R5, 0xfffffffe, RZ, 0xc0, !PT ;  /* 0xfffffffe05027812 */ /* 0x000fc400078ec0ff */
[----:B------:R-:W-:Y:S01]  /*1960*/  SHF.R.S32.HI R17, RZ, 0x1f, R16 ;  /* 0x0000001fff117819 */ /* 0x000fe20000011410 */
[----:B------:R-:W-:Y:S01]  /*1970*/  IMAD.SHL.U32 R0, R16, 0x40, RZ ;  /* 0x0000004010007824 */ /* 0x000fe200078e00ff */
[----:B------:R-:W-:Y:S01]  /*1980*/  LEA.HI R10, R10, R25, RZ, 0x6 ;  /* 0x000000190a0a7211 */ /* 0x000fe200078f30ff */
[----:B------:R-:W-:Y:S01]  /*1990*/  IMAD.IADD R23, R4, 0x1, -R2 ;  /* 0x0000000104177824 */ /* 0x000fe200078e0a02 */
[----:B------:R-:W-:Y:S01]  /*19a0*/  LOP3.LUT R2, R3, 0xfffffff0, RZ, 0xc0, !PT ;  /* 0xfffffff003027812 */ /* 0x000fe200078ec0ff */
[----:B------:R-:W-:Y:S01]  /*19b0*/  IMAD.SHL.U32 R128, R24, 0x8, RZ ;  /* 0x0000000818807824 */ /* 0x000fe200078e00ff */
[----:B------:R-:W-:Y:S01]  /*19c0*/  LOP3.LUT R0, R0, 0x1c0, RZ, 0xc0, !PT ;  /* 0x000001c000007812 */ /* 0x000fe200078ec0ff */
[----:B------:R-:W-:Y:S01]  /*19d0*/  IMAD R8, R17, c[0x0][0x198], RZ ;  /* 0x0000660011087a24 */ /* 0x000fe200078e02ff */
[----:B------:R-:W-:Y:S01]  /*19e0*/  SHF.R.S32.HI R100, RZ, 0x5, R12 ;  /* 0x00000005ff647819 */ /* 0x000fe2000001140c */
[----:B------:R-:W-:Y:S01]  /*19f0*/  IMAD.IADD R6, R25, 0x1, -R2 ;  /* 0x0000000119067824 */ /* 0x000fe200078e0a02 */
[----:B------:R-:W-:Y:S01]  /*1a00*/  LOP3.LUT R2, R0, 0x38, R128, 0xf8, !PT ;  /* 0x0000003800027812 */ /* 0x000fe200078ef880 */
[----:B------:R-:W-:Y:S01]  /*1a10*/  IMAD.SHL.U32 R10, R10, 0x8, RZ ;  /* 0x000000080a0a7824 */ /* 0x000fe200078e00ff */
[----:B------:R-:W-:Y:S01]  /*1a20*/  SHF.R.U32.HI R0, RZ, 0x3, R0 ;  /* 0x00000003ff007819 */ /* 0x000fe20000011600 */
[----:B------:R-:W-:Y:S01]  /*1a30*/  IMAD.WIDE R14, R14, 0x40, R16 ;  /* 0x000000400e0e7825 */ /* 0x000fe200078e0210 */
[----:B------:R-:W-:-:S02]  /*1a40*/  SHF.R.S32.HI R3, RZ, 0x1f, R6 ;  /* 0x0000001fff037819 */ /* 0x000fc40000011406 */
[----:B------:R-:W-:Y:S02]  /*1a50*/  LOP3.LUT R9, R2, R0, RZ, 0x3c, !PT ;  /* 0x0000000002097212 */ /* 0x000fe400078e3cff */
[----:B------:R-:W-:Y:S02]  /*1a60*/  LEA.HI R11, R3, R6, RZ, 0x3 ;  /* 0x00000006030b7211 */ /* 0x000fe400078f18ff */
[--C-:B------:R-:W-:Y:S02]  /*1a70*/  SHF.R.S32.HI R129, RZ, 0x1f, R128.reuse ;  /* 0x0000001fff817819 */ /* 0x100fe40000011480 */
[----:B------:R-:W-:Y:S02]  /*1a80*/  LOP3.LUT R0, R11, 0xfffffff8, RZ, 0xc0, !PT ;  /* 0xfffffff80b007812 */ /* 0x000fe400078ec0ff */
[----:B------:R-:W-:Y:S01]  /*1a90*/  IADD3 R2, P0, R128, UR24, RZ ;  /* 0x0000001880027c10 */ /* 0x000fe2000ff1e0ff */
[----:B------:R-:W-:Y:S01]  /*1aa0*/  IMAD.WIDE.U32 R4, R16, c[0x0][0x198], R128 ;  /* 0x0000660010047a25 */ /* 0x000fe200078e0080 */
[----:B------:R-:W-:Y:S01]  /*1ab0*/  LOP3.LUT R199, R9, 0xfffffe00, R10, 0xf8, !PT ;  /* 0xfffffe0009c77812 */ /* 0x000fe200078ef80a */
[----:B------:R3:W-:Y:S01]  /*1ac0*/  STL.64 [R1+0x78], R128 ;  /* 0x0000788001007387 */ /* 0x0007e20000100a00 */
[----:B------:R-:W-:Y:S01]  /*1ad0*/  IADD3.X R3, R129, UR22, RZ, P0, !PT ;  /* 0x0000001681037c10 */ /* 0x000fe200087fe4ff */
[----:B------:R-:W-:Y:S01]  /*1ae0*/  IMAD.IADD R6, R6, 0x1, -R0 ;  /* 0x0000000106067824 */ /* 0x000fe200078e0a00 */
[----:B------:R-:W-:Y:S01]  /*1af0*/  IADD3 R4, P0, R4, UR30, RZ ;  /* 0x0000001e04047c10 */ /* 0x000fe2000ff1e0ff */
[----:B------:R-:W-:Y:S01]  /*1b00*/  IMAD R0, R16, c[0x0][0x19c], R8 ;  /* 0x0000670010007a24 */ /* 0x000fe200078e0208 */
[----:B------:R-:W-:Y:S01]  /*1b10*/  IADD3 R125, R128, 0x40, RZ ;  /* 0x00000040807d7810 */ /* 0x000fe20007ffe0ff */
[----:B--2---:R-:W-:Y:S01]  /*1b20*/  IMAD.WIDE.U32 R18, R18, c[0x0][0x1a8], R2 ;  /* 0x00006a0012127a25 */ /* 0x004fe200078e0002 */
[C---:B------:R-:W-:Y:S01]  /*1b30*/  LOP3.LUT P2, RZ, R6.reuse, 0x4, RZ, 0xc0, !PT ;  /* 0x0000000406ff7812 */ /* 0x040fe2000784c0ff */
[----:B------:R-:W-:Y:S01]  /*1b40*/  UIADD3 UR22, -UR15, UR17, URZ ;  /* 0x000000110f167290 */ /* 0x000fe2000fffe13f */
[C---:B------:R-:W-:Y:S01]  /*1b50*/  LOP3.LUT P1, RZ, R6.reuse, 0x2, RZ, 0xc0, !PT ;  /* 0x0000000206ff7812 */ /* 0x040fe2000782c0ff */
[----:B------:R-:W-:Y:S01]  /*1b60*/  IMAD.SHL.U32 R6, R6, 0x40, RZ ;  /* 0x0000004006067824 */ /* 0x000fe200078e00ff */
[----:B------:R-:W-:Y:S01]  /*1b70*/  IADD3.X R5, R5, UR26, R0, P0, !PT ;  /* 0x0000001a05057c10 */ /* 0x000fe200087fe400 */
        /* <DEDUP_REMOVED lines=13> */
[----:B------:R3:W-:Y:S01]  /*1c50*/  STL.64 [R1+0x98], R30 ;  /* 0x0000981e01007387 */ /* 0x0007e20000100a00 */
[----:B------:R-:W-:Y:S01]  /*1c60*/  IMAD R0, R0, c[0x0][0x1b8], RZ ;  /* 0x00006e0000007a24 */ /* 0x000fe200078e02ff */
[----:B------:R-:W-:Y:S01]  /*1c70*/  ULDC.64 UR4, c[0x0][0x1a8] ;  /* 0x00006a0000047ab9 */ /* 0x000fe20000000a00 */
[C---:B------:R-:W-:Y:S01]  /*1c80*/  IMAD R10, R7.reuse, c[0x0][0x1b4], R6 ;  /* 0x00006d00070a7a24 */ /* 0x040fe200078e0206 */
[----:B------:R-:W-:Y:S01]  /*1c90*/  ISETP.GE.AND P0, PT, R16, UR22, PT ;  /* 0x0000001610007c0c */ /* 0x000fe2000bf06270 */
[C---:B------:R-:W-:Y:S01]  /*1ca0*/  IMAD R6, R7.reuse, c[0x0][0x1bc], R0 ;  /* 0x00006f0007067a24 */ /* 0x040fe200078e0200 */
[----:B------:R-:W-:Y:S01]  /*1cb0*/  SHF.R.S32.HI R0, RZ, 0x1f, R12 ;  /* 0x0000001fff007819 */ /* 0x000fe2000001140c */
[----:B------:R-:W-:Y:S01]  /*1cc0*/  IMAD.WIDE.U32 R26, R7, c[0x0][0x1b8], R2 ;  /* 0x00006e00071a7a25 */ /* 0x000fe200078e0002 */
[----:B------:R-:W-:Y:S01]  /*1cd0*/  SHF.R.S32.HI R3, RZ, 0x1f, R20 ;  /* 0x0000001fff037819 */ /* 0x000fe20000011414 */
[----:B------:R-:W-:Y:S01]  /*1ce0*/  UIMAD UR4, UR7, UR4, URZ ;  /* 0x00000004070472a4 */ /* 0x000fe2000f8e023f */
[----:B------:R-:W-:Y:S01]  /*1cf0*/  LEA.HI R0, R0, R100, RZ, 0x2 ;  /* 0x0000006400007211 */ /* 0x000fe200078f10ff */
[----:B------:R-:W-:Y:S01]  /*1d00*/  IMAD.IADD R29, R27, 0x1, R6 ;  /* 0x000000011b1d7824 */ /* 0x000fe200078e0206 */
[----:B------:R-:W-:Y:S01]  /*1d10*/  LEA.HI R3, R3, R20, RZ, 0x2 ;  /* 0x0000001403037211 */ /* 0x000fe200078f10ff */
[----:B------:R3:W-:Y:S01]  /*1d20*/  STL.64 [R1+0xb8], R26 ;  /* 0x0000b81a01007387 */ /* 0x0007e20000100a00 */
[----:B------:R-:W-:Y:S01]  /*1d30*/  LOP3.LUT R0, R0, 0xffffffc, RZ, 0xc0, !PT ;  /* 0x0ffffffc00007812 */ /* 0x000fe200078ec0ff */
[----:B------:R-:W-:Y:S01]  /*1d40*/  IMAD.IADD R33, R31, 0x1, R10 ;  /* 0x000000011f217824 */ /* 0x000fe200078e020a */
[----:B------:R-:W-:Y:S01]  /*1d50*/  SHF.R.S32.HI R101, RZ, 0x2, R3 ;  /* 0x00000002ff657819 */ /* 0x000fe20000011403 */
[----:B------:R-:W-:Y:S01]  /*1d60*/  UIMAD UR4, UR12, UR5, UR4 ;  /* 0x000000050c0472a4 */ /* 0x000fe2000f8e0204 */
[----:B------:R-:W-:Y:S01]  /*1d70*/  IMAD.SHL.U32 R5, R11, 0x40, RZ ;  /* 0x000000400b057824 */ /* 0x000fe200078e00ff */
[----:B------:R-:W-:Y:S01]  /*1d80*/  LOP3.LUT R8, R9, R8, RZ, 0x3c, !PT ;  /* 0x0000000809087212 */ /* 0x000fe200078e3cff */
[----:B------:R-:W-:-:S02]  /*1d90*/  IMAD.IADD R0, R100, 0x1, -R0 ;  /* 0x0000000164007824 */ /* 0x000fc400078e0a00 */
[----:B------:R-:W-:Y:S01]  /*1da0*/  IMAD.MOV.U32 R4, RZ, RZ, 0x10 ;  /* 0x00000010ff047424 */ /* 0x000fe200078e00ff */
[----:B------:R-:W-:Y:S01]  /*1db0*/  IADD3 R9, R19, UR4, RZ ;  /* 0x0000000413097c10 */ /* 0x000fe2000fffe0ff */
[----:B------:R-:W-:Y:S01]  /*1dc0*/  IMAD R21, R0, 0x10, R101 ;  /* 0x0000001000157824 */ /* 0x000fe200078e0265 */
[----:B------:R-:W-:Y:S01]  /*1dd0*/  LOP3.LUT R5, R8, 0xfffffe00, R5, 0xf8, !PT ;  /* 0xfffffe0008057812 */ /* 0x000fe200078ef805 */
[----:B------:R-:W-:Y:S01]  /*1de0*/  IMAD.MOV.U32 R2, RZ, RZ, 0x20 ;  /* 0x00000020ff027424 */ /* 0x000fe200078e00ff */
[----:B------:R-:W-:Y:S01]  /*1df0*/  SEL R4, R4, 0xfffffff0, !P1 ;  /* 0xfffffff004047807 */ /* 0x000fe20004800000 */
[----:B------:R-:W-:Y:S01]  /*1e00*/  IMAD.SHL.U32 R199, R199, 0x2, RZ ;  /* 0x00000002c7c77824 */ /* 0x000fe200078e00ff */
[----:B------:R3:W-:Y:S02]  /*1e10*/  STL [R1+0xc4], R21 ;  /* 0x0000c41501007387 */ /* 0x0007e40000100800 */
[----:B------:R-:W-:Y:S02]  /*1e20*/  SEL R2, R2, 0xffffffe0, !P2 ;  /* 0xffffffe002027807 */ /* 0x000fe40005000000 */
        /* <DEDUP_REMOVED lines=35> */
.L_x_1174:
[----:B------:R-:W-:Y:S05]  /*2060*/  BSYNC B0 ;  /* 0x0000000000007941 */ /* 0x000fea0003800000 */
.L_x_1173:
        /* <DEDUP_REMOVED lines=47> */
.L_x_1176:
[----:B------:R-:W-:Y:S05]  /*2360*/  BSYNC B0 ;  /* 0x0000000000007941 */ /* 0x000fea0003800000 */
.L_x_1175:
        /* <DEDUP_REMOVED lines=37> */
.L_x_1178:
[----:B------:R-:W-:Y:S05]  /*25c0*/  BSYNC B0 ;  /* 0x0000000000007941 */ /* 0x000fea0003800000 */
.L_x_1177:
        /* <DEDUP_REMOVED lines=14> */
[----:B--2---:R-:W-:-:S04]  /*26b0*/  IMAD.WIDE.U32 R10, R3, c[0x0][0x190], R8 ;  /* 0x00006400030a7a25 */ /* 0x004fc800078e0008 */
        /* <DEDUP_REMOVED lines=25> */
.L_x_1180:
[----:B------:R-:W-:Y:S05]  /*2850*/  BSYNC B0 ;  /* 0x0000000000007941 */ /* 0x000fea0003800000 */
.L_x_1179:
        /* <DEDUP_REMOVED lines=40> */
.L_x_1182:
[----:B------:R-:W-:Y:S05]  /*2ae0*/  BSYNC B0 ;  /* 0x0000000000007941 */ /* 0x000fea0003800000 */
.L_x_1181:
        /* <DEDUP_REMOVED lines=33> */
.L_x_1184:
[----:B------:R-:W-:Y:S05]  /*2d00*/  BSYNC B0 ;  /* 0x0000000000007941 */ /* 0x000fea0003800000 */
.L_x_1183:
        /* <DEDUP_REMOVED lines=32> */
.L_x_1186:
[----:B------:R-:W-:Y:S05]  /*2f10*/  BSYNC B0 ;  /* 0x0000000000007941 */ /* 0x000fea0003800000 */
.L_x_1185:
        /* <DEDUP_REMOVED lines=34> */
.L_x_1188:
[----:B------:R-:W-:Y:S05]  /*3140*/  BSYNC B0 ;  /* 0x0000000000007941 */ /* 0x000fea0003800000 */
.L_x_1187:
[----:B------:R-:W-:Y:S01]  /*3150*/  ULDC.64 UR4, c[0x0][0x318] ;  /* 0x0000c60000047ab9 */ /* 0x000fe20000000a00 */
[----:B------:R-:W0:Y:S01]  /*3160*/  LDGDEPBAR ;  /* 0x00000000000079af */ /* 0x000e220000000000 */
[----:B------:R-:W-:Y:S01]  /*3170*/  UISETP.NE.U32.AND UP1, UPT, URZ, UR4, UPT ;  /* 0x000000043f00728c */ /* 0x000fe2000bf25070 */
[----:B--2---:R-:W-:Y:S01]  /*3180*/  IMAD.MOV.U32 R10, RZ, RZ, R28 ;  /* 0x000000ffff0a7224 */ /* 0x004fe200078e001c */
[----:B------:R-:W-:Y:S02]  /*3190*/  MOV R11, R29 ;  /* 0x0000001d000b7202 */ /* 0x000fe40000000f00 */
        /* <DEDUP_REMOVED lines=15> */
[----:B------:R-:W-:Y:S01]  /*3290*/  IMAD.U32 R6, RZ, RZ, UR12 ;  /* 0x0000000cff067e24 */ /* 0x000fe2000f8e00ff */
[----:B------:R-:W2:Y:S01]  /*32a0*/  @P0 MUFU.RCP R3, c[0x0][0x238] ;  /* 0x00008e0000030b08 */ /* 0x000ea20000001000 */
[----:B------:R-:W-:Y:S01]  /*32b0*/  ISETP.GE.AND P1, PT, R16, UR22, PT ;  /* 0x0000001610007c0c */ /* 0x000fe2000bf26270 */
[----:B------:R-:W-:-:S02]  /*32c0*/  ULDC.64 UR4, c[0x0][0x1a0] ;  /* 0x0000680000047ab9 */ /* 0x000fc40000000a00 */
[----:B------:R-:W-:-:S05]  /*32d0*/  MOV R7, UR13 ;  /* 0x0000000d00077c02 */ /* 0x000fca0008000f00 */
[----:B------:R4:W2:Y:S01]  /*32e0*/  @P0 LDG.E R0, [R6.64] ;  /* 0x0000001206000981 */ /* 0x0008a2000c1e1900 */
[----:B------:R-:W-:Y:S01]  /*32f0*/  MOV R10, R26 ;  /* 0x0000001a000a7202 */ /* 0x000fe20000000f00 */
[----:B------:R-:W-:Y:S01]  /*3300*/  USHF.L.U64.HI UR6, UR4, UR6, UR5 ;  /* 0x0000000604067299 */ /* 0x000fe20008010205 */
[----:B------:R-:W-:Y:S01]  /*3310*/  IMAD.SHL.U32 R25, R25, 0x2, RZ ;  /* 0x0000000219197824 */ /* 0x000fe200078e00ff */
[----:B------:R-:W-:Y:S01]  /*3320*/  BAR.SYNC.DEFER_BLOCKING 0x0 ;  /* 0x0000000000007b1d */ /* 0x000fe20000010000 */
[----:B------:R-:W-:Y:S02]  /*3330*/  USHF.L.U32 UR7, UR4, 0x6, URZ ;  /* 0x0000000604077899 */ /* 0x000fe4000800063f */
[----:B------:R-:W-:Y:S01]  /*3340*/  UIMAD UR5, UR6, UR24, URZ ;  /* 0x00000018060572a4 */ /* 0x000fe2000f8e023f */
[----:B------:R-:W-:Y:S02]  /*3350*/  LOP3.LUT R102, R25, 0x6, RZ, 0xc0, !PT ;  /* 0x0000000619667812 */ /* 0x000fe400078ec0ff */
[----:B------:R1:W-:Y:S01]  /*3360*/  STL.64 [R1+0xa8], R10 ;  /* 0x0000a80a01007387 */ /* 0x0003e20000100a00 */
[----:B------:R-:W-:Y:S01]  /*3370*/  UIMAD UR23, UR23, UR7, UR5 ;  /* 0x00000007171772a4 */ /* 0x000fe2000f8e0205 */
[----:B------:R-:W-:Y:S01]  /*3380*/  BSSY B0, `(.L_x_1189) ;  /* 0x0000028000007945 */ /* 0x000fe20003800000 */
[----:B------:R-:W-:Y:S01]  /*3390*/  UMOV UR13, URZ ;  /* 0x0000003f000d7c82 */ /* 0x000fe20008000000 */
[----:B----4-:R-:W-:Y:S01]  /*33a0*/  IMAD.U32 R6, RZ, RZ, UR24 ;  /* 0x00000018ff067e24 */ /* 0x010fe2000f8e00ff */
[----:B------:R1:W-:Y:S03]  /*33b0*/  @P1 STS.128 [R199+0xc000], RZ ;  /* 0x00c000ffc7001388 */ /* 0x0003e60000000c00 */
[----:B------:R-:W-:Y:S01]  /*33c0*/  IMAD.WIDE.U32 R6, R6, UR7, R10 ;  /* 0x0000000706067c25 */ /* 0x000fe2000f8e000a */
[----:B------:R1:W-:Y:S04]  /*33d0*/  @P1 STS.128 [R199+0xe000], RZ ;  /* 0x00e000ffc7001388 */ /* 0x0003e80000000c00 */
[----:B------:R-:W-:Y:S01]  /*33e0*/  IADD3 R9, R7, UR23, RZ ;  /* 0x0000001707097c10 */ /* 0x000fe2000fffe0ff */
[----:B------:R1:W-:Y:S01]  /*33f0*/  @P1 STS.128 [R199+0x10000], RZ ;  /* 0x010000ffc7001388 */ /* 0x0003e20000000c00 */
[----:B--2---:R-:W-:-:S04]  /*3400*/  @P0 FMUL.FTZ R0, R0, R3 ;  /* 0x0000000300000220 */ /* 0x004fc80000410000 */
[----:B------:R2:W4:Y:S02]  /*3410*/  @P0 R2UR UR12, R0 ;  /* 0x00000000000c03c2 */ /* 0x00052400000e0000 */
[----:B--2---:R-:W-:Y:S01]  /*3420*/  MOV R0, UR14 ;  /* 0x0000000e00007c02 */ /* 0x004fe20008000f00 */
[----:B----4-:R-:W-:-:S04]  /*3430*/  @UP1 UMOV UR13, UR12 ;  /* 0x0000000c000d1c82 */ /* 0x010fc80008000000 */
[----:B------:R-:W-:-:S05]  /*3440*/  IMAD R121, R0, 0x4, R100 ;  /* 0x0000000400797824 */ /* 0x000fca00078e0264 */
[----:B------:R1:W-:Y:S01]  /*3450*/  STL [R1+0xa0], R121 ;  /* 0x0000a07901007387 */ /* 0x0003e20000100800 */
[----:B------:R-:W-:Y:S05]  /*3460*/  @P1 BRA `(.L_x_1190) ;  /* 0x0000019000001947 */ /* 0x000fea0003800000 */
[----:B------:R-:W-:Y:S02]  /*3470*/  ISETP.GE.AND P3, PT, R128, c[0x0][0x220], PT ;  /* 0x0000880080007a0c */ /* 0x000fe40003f66270 */
[----:B------:R-:W-:Y:S02]  /*3480*/  ISETP.GE.AND P2, PT, R125, c[0x0][0x220], PT ;  /* 0x000088007d007a0c */ /* 0x000fe40003f46270 */
[----:B------:R-:W-:-:S09]  /*3490*/  ISETP.GE.AND P0, PT, R124, c[0x0][0x220], PT ;  /* 0x000088007c007a0c */ /* 0x000fd20003f06270 */
        /* <DEDUP_REMOVED lines=22> */
.L_x_1190:
[----:B------:R-:W-:Y:S05]  /*3600*/  BSYNC B0 ;  /* 0x0000000000007941 */ /* 0x000fea0003800000 */
.L_x_1189:
        /* <DEDUP_REMOVED lines=36> */
.L_x_1192:
[----:B------:R-:W-:Y:S05]  /*3850*/  BSYNC B0 ;  /* 0x0000000000007941 */ /* 0x000fea0003800000 */
.L_x_1191:
        /* <DEDUP_REMOVED lines=35> */
.L_x_1194:
[----:B------:R-:W-:Y:S05]  /*3a90*/  BSYNC B0 ;  /* 0x0000000000007941 */ /* 0x000fea0003800000 */
.L_x_1193:
[----:B------:R-:W-:Y:S01]  /*3aa0*/  ISETP.GE.AND P0, PT, R20, UR22, PT ;  /* 0x0000001614007c0c */ /* 0x000fe2000bf06270 */
[----:B------:R-:W-:-:S12]  /*3ab0*/  BSSY B0, `(.L_x_1195) ;  /* 0x0000024000007945 */ /* 0x000fd80003800000 */
        /* <DEDUP_REMOVED lines=35> */
.L_x_1196:
[----:B------:R-:W-:Y:S05]  /*3cf0*/  BSYNC B0 ;  /* 0x0000000000007941 */ /* 0x000fea0003800000 */
.L_x_1195:
[C---:B------:R-:W-:Y:S01]  /*3d00*/  IMAD.SHL.U32 R0, R24.reuse, 0x40, RZ ;  /* 0x0000004018007824 */ /* 0x040fe200078e00ff */
[----:B------:R-:W-:Y:S01]  /*3d10*/  R2P PR, R24, 0x6 ;  /* 0x0000000618007804 */ /* 0x000fe20000000000 */
[----:B------:R-:W-:Y:S01]  /*3d20*/  IMAD.SHL.U32 R3, R16, 0x8, RZ ;  /* 0x0000000810037824 */ /* 0x000fe200078e00ff */
[----:B------:R-:W-:Y:S01]  /*3d30*/  UIADD3 UR4, UR16, -UR17, URZ ;  /* 0x8000001110047290 */ /* 0x000fe2000fffe03f */
[----:B------:R-:W0:Y:S01]  /*3d40*/  LDGDEPBAR ;  /* 0x00000000000079af */ /* 0x000e220000000000 */
[----:B------:R-:W-:Y:S01]  /*3d50*/  LOP3.LUT R0, R0, 0x1c0, RZ, 0xc0, !PT ;  /* 0x000001c000007812 */ /* 0x000fe200078ec0ff */
[----:B------:R-:W-:Y:S02]  /*3d60*/  UIADD3 UR5, UR16, 0x1, -UR17 ;  /* 0x0000000110057890 */ /* 0x000fe4000fffe811 */
[----:B------:R-:W-:Y:S01]  /*3d70*/  UISETP.GT.AND UP0, UPT, UR24, UR9, UPT ;  /* 0x000000091800728c */ /* 0x000fe2000bf04270 */
[----:B------:R-:W-:Y:S02]  /*3d80*/  LOP3.LUT R3, R0, 0x8, R3, 0xf8, !PT ;  /* 0x0000000800037812 */ /* 0x000fe400078ef803 */
[----:B------:R-:W-:-:S04]  /*3d90*/  SHF.R.U32.HI R0, RZ, 0x3, R0 ;  /* 0x00000003ff007819 */ /* 0x000fc80000011600 */
[----:B------:R-:W-:Y:S01]  /*3da0*/  LOP3.LUT R0, R3, R0, RZ, 0x3c, !PT ;  /* 0x0000000003007212 */ /* 0x000fe200078e3cff */
[----:B------:R-:W-:-:S04]  /*3db0*/  IMAD R3, R100, 0x400, R5 ;  /* 0x0000040064037824 */ /* 0x000fc800078e0205 */
[----:B------:R-:W-:Y:S02]  /*3dc0*/  IMAD R0, R23, 0x200, R0 ;  /* 0x0000020017007824 */ /* 0x000fe400078e0200 */
[----:B------:R-:W-:Y:S01]  /*3dd0*/  IMAD.SHL.U32 R183, R3, 0x2, RZ ;  /* 0x0000000203b77824 */ /* 0x000fe200078e00ff */
[----:B------:R-:W-:Y:S01]  /*3de0*/  LEA R3, R100, UR15, 0x4 ;  /* 0x0000000f64037c11 */ /* 0x000fe2000f8e20ff */
[----:B------:R-:W-:Y:S02]  /*3df0*/  IMAD.SHL.U32 R176, R0, 0x2, RZ ;  /* 0x0000000200b07824 */ /* 0x000fe400078e00ff */
[--C-:B------:R-:W-:Y:S01]  /*3e00*/  IMAD R184, R4, 0x2, R183.reuse ;  /* 0x0000000204b87824 */ /* 0x100fe200078e02b7 */
[----:B-12---:R-:W-:Y:S01]  /*3e10*/  LDSM.16.M88.4 R12, [R183] ;  /* 0x00000000b70c783b */ /* 0x006fe20000000200 */
[----:B------:R-:W-:Y:S01]  /*3e20*/  IMAD R186, R2, 0x2, R183 ;  /* 0x0000000202ba7824 */ /* 0x000fe200078e02b7 */
[----:B------:R-:W-:Y:S01]  /*3e30*/  IADD3 R0, R176, 0x6000, RZ ;  /* 0x00006000b0007810 */ /* 0x000fe20007ffe0ff */
[----:B------:R-:W-:Y:S01]  /*3e40*/  IMAD R185, R2, 0x2, R184 ;  /* 0x0000000202b97824 */ /* 0x000fe200078e02b8 */
[----:B------:R-:W1:Y:S01]  /*3e50*/  LDSM.16.M88.4 R16, [R176+0x6000] ;  /* 0x00600000b010783b */ /* 0x000e620000000200 */
[----:B------:R-:W-:Y:S01]  /*3e60*/  IADD3 R187, R176, 0x6020, RZ ;  /* 0x00006020b0bb7810 */ /* 0x000fe20007ffe0ff */
[----:B------:R-:W-:Y:S01]  /*3e70*/  IMAD.IADD R3, R101, 0x1, R3 ;  /* 0x0000000165037824 */ /* 0x000fe200078e0203 */
[----:B------:R-:W-:Y:S01]  /*3e80*/  @P1 IADD3 R187, R0, -0x20, RZ ;  /* 0xffffffe000bb1810 */ /* 0x000fe20007ffe0ff */
[----:B------:R-:W2:Y:S01]  /*3e90*/  LDSM.16.M88.4 R20, [R176+0x6800] ;  /* 0x00680000b014783b */ /* 0x000ea20000000200 */
[----:B------:R-:W-:-:S02]  /*3ea0*/  IMAD.MOV.U32 R0, RZ, RZ, 0x40 ;  /* 0x00000040ff007424 */ /* 0x000fc400078e00ff */
[----:B------:R-:W-:Y:S01]  /*3eb0*/  IADD3 R200, R3, UR4, RZ ;  /* 0x0000000403c87c10 */ /* 0x000fe2000fffe0ff */
[----:B------:R-:W5:Y:S01]  /*3ec0*/  LDSM.16.M88.4 R40, [R176+0x7000] ;  /* 0x00700000b028783b */ /* 0x000f620000000200 */
[C---:B------:R-:W-:Y:S02]  /*3ed0*/  IADD3 R198, R187.reuse, 0x800, RZ ;  /* 0x00000800bbc67810 */ /* 0x040fe40007ffe0ff */
[----:B------:R-:W-:Y:S01]  /*3ee0*/  SEL R0, R0, 0xffffffc0, !P2 ;  /* 0xffffffc000007807 */ /* 0x000fe20005000000 */
[----:B------:R-:W3:Y:S01]  /*3ef0*/  LDSM.16.M88.4 R48, [R176+0x7800] ;  /* 0x00780000b030783b */ /* 0x000ee20000000200 */
[C---:B------:R-:W-:Y:S02]  /*3f00*/  IADD3 R197, R187.reuse, 0x1000, RZ ;  /* 0x00001000bbc57810 */ /* 0x040fe40007ffe0ff */
[C---:B------:R-:W-:Y:S01]  /*3f10*/  IADD3 R196, R187.reuse, 0x1800, RZ ;  /* 0x00001800bbc47810 */ /* 0x040fe20007ffe0ff */
[----:B------:R-:W-:Y:S01]  /*3f20*/  LDSM.16.M88.4 R8, [R184] ;  /* 0x00000000b808783b */ /* 0x000fe20000000200 */
[----:B------:R-:W-:Y:S01]  /*3f30*/  IMAD.IADD R182, R176, 0x1, R0 ;  /* 0x00000001b0b67824 */ /* 0x000fe200078e0200 */
[C---:B------:R-:W-:Y:S01]  /*3f40*/  IADD3 R195, R187.reuse, 0x2000, RZ ;  /* 0x00002000bbc37810 */ /* 0x040fe20007ffe0ff */
[----:B------:R-:W-:Y:S01]  /*3f50*/  IMAD.IADD R181, R0, 0x1, R187 ;  /* 0x0000000100b57824 */ /* 0x000fe200078e02bb */
[----:B------:R-:W4:Y:S01]  /*3f60*/  LDSM.16.M88.4 R44, [R187] ;  /* 0x00000000bb2c783b */ /* 0x000f220000000200 */
[----:B------:R-:W-:Y:S01]  /*3f70*/  IMAD.U32 R0, RZ, RZ, UR24 ;  /* 0x00000018ff007e24 */ /* 0x000fe2000f8e00ff */
[----:B------:R-:W-:-:S02]  /*3f80*/  IADD3 R194, R187, 0x2800, RZ ;  /* 0x00002800bbc27810 */ /* 0x000fc40007ffe0ff */
[----:B------:R-:W3:Y:S01]  /*3f90*/  LDSM.16.M88.4 R36, [R187+0x800] ;  /* 0x00080000bb24783b */ /* 0x000ee20000000200 */
[----:B------:R-:W-:Y:S01]  /*3fa0*/  IMAD R0, R0, 0x40, R102 ;  /* 0x0000004000007824 */ /* 0x000fe200078e0266 */
[C---:B------:R-:W-:Y:S02]  /*3fb0*/  IADD3 R193, R187.reuse, 0x3000, RZ ;  /* 0x00003000bbc17810 */ /* 0x040fe40007ffe0ff */
[----:B------:R-:W3:Y:S01]  /*3fc0*/  LDSM.16.M88.4 R60, [R187+0x1000] ;  /* 0x00100000bb3c783b */ /* 0x000ee20000000200 */
[----:B------:R-:W-:Y:S01]  /*3fd0*/  IMAD.IADD R6, R200, 0x1, -R0 ;  /* 0x00000001c8067824 */ /* 0x000fe200078e0a00 */
[C---:B------:R-:W-:Y:S02]  /*3fe0*/  IADD3 R192, R187.reuse, 0x3800, RZ ;  /* 0x00003800bbc07810 */ /* 0x040fe40007ffe0ff */
[----:B------:R-:W3:Y:S01]  /*3ff0*/  LDSM.16.M88.4 R72, [R187+0x1800] ;  /* 0x00180000bb48783b */ /* 0x000ee20000000200 */
[C---:B------:R-:W-:Y:S02]  /*4000*/  IADD3 R191, R187.reuse, 0x4000, RZ ;  /* 0x00004000bbbf7810 */ /* 0x040fe40007ffe0ff */
[----:B------:R-:W-:Y:S01]  /*4010*/  IABS R7, R6 ;  /* 0x0000000600077213 */ /* 0x000fe20000000000 */
[----:B------:R-:W-:Y:S01]  /*4020*/  LDSM.16.M88.4 R76, [R182+0x6000] ;  /* 0x00600000b64c783b */ /* 0x000fe20000000200 */
[----:B------:R-:W-:-:S02]  /*4030*/  IADD3 R190, R187, 0x4800, RZ ;  /* 0x00004800bbbe7810 */ /* 0x000fc40007ffe0ff */
[C---:B------:R-:W-:Y:S01]  /*4040*/  IADD3 R189, R187.reuse, 0x5000, RZ ;  /* 0x00005000bbbd7810 */ /* 0x040fe20007ffe0ff */
[----:B-1----:R-:W-:Y:S01]  /*4050*/  HMMA.16816.F32.BF16 R52, R12, R16, RZ ;  /* 0x000000100c34723c */ /* 0x002fe200000418ff */
[----:B------:R-:W-:Y:S01]  /*4060*/  LDSM.16.M88.4 R84, [R182+0x8800] ;  /* 0x00880000b654783b */ /* 0x000fe20000000200 */
[----:B------:R-:W-:-:S03]  /*4070*/  IADD3 R188, R187, 0x5800, RZ ;  /* 0x00005800bbbc7810 */ /* 0x000fc60007ffe0ff */
[----:B------:R-:W-:Y:S03]  /*4080*/  LDSM.16.M88.4 R88, [R182+0x9800] ;  /* 0x00980000b658783b */ /* 0x000fe60000000200 */
[C---:B------:R-:W-:Y:S01]  /*4090*/  HMMA.16816.F32.BF16 R32, R12.reuse, R18, RZ ;  /* 0x000000120c20723c */ /* 0x040fe200000418ff */
[----:B------:R-:W1:Y:S04]  /*40a0*/  LDSM.16.M88.4 R16, [R186] ;  /* 0x00000000ba10783b */ /* 0x000e680000000200 */
[----:B------:R-:W-:Y:S03]  /*40b0*/  LDSM.16.M88.4 R80, [R181+0x3000] ;  /* 0x00300000b550783b */ /* 0x000fe60000000200 */
[C---:B--2---:R-:W-:Y:S01]  /*40c0*/  HMMA.16816.F32.BF16 R28, R12.reuse, R20, RZ ;  /* 0x000000140c1c723c */ /* 0x044fe200000418ff */
[----:B------:R-:W-:Y:S04]  /*40d0*/  LDSM.16.M88.4 R92, [R176+0xb000] ;  /* 0x00b00000b05c783b */ /* 0x000fe80000000200 */
[----:B------:R-:W-:Y:S03]  /*40e0*/  LDSM.16.M88.4 R96, [R187+0x5000] ;  /* 0x00500000bb60783b */ /* 0x000fe60000000200 */
[C---:B------:R-:W-:Y:S08]  /*40f0*/  HMMA.16816.F32.BF16 R24, R12.reuse, R22, RZ ;  /* 0x000000160c18723c */ /* 0x040ff000000418ff */
[C---:B-----5:R-:W-:Y:S08]  /*4100*/  HMMA.16816.F32.BF16 R20, R12.reuse, R40, RZ ;  /* 0x000000280c14723c */ /* 0x060ff000000418ff */
[C---:B---3--:R-:W-:Y:S08]  /*4110*/  HMMA.16816.F32.BF16 R68, R12.reuse, R48, RZ ;  /* 0x000000300c44723c */ /* 0x048ff000000418ff */
[----:B------:R-:W-:Y:S08]  /*4120*/  HMMA.16816.F32.BF16 R56, R12, R42, RZ ;  /* 0x0000002a0c38723c */ /* 0x000ff000000418ff */
[----:B----4-:R-:W-:Y:S08]  /*4130*/  HMMA.16816.F32.BF16 R64, R8, R44, R52 ;  /* 0x0000002c0840723c */ /* 0x010ff00000041834 */
[----:B------:R-:W-:Y:S08]  /*4140*/  HMMA.16816.F32.BF16 R12, R12, R50, RZ ;  /* 0x000000320c0c723c */ /* 0x000ff000000418ff */
[C---:B------:R-:W-:Y:S01]  /*4150*/  HMMA.16816.F32.BF16 R52, R8.reuse, R46, R32 ;  /* 0x0000002e0834723c */ /* 0x040fe20000041820 */
[----:B------:R-:W2:Y:S07]  /*4160*/  LDSM.16.M88.4 R44, [R182+0x6800] ;  /* 0x00680000b62c783b */ /* 0x000eae0000000200 */
[C---:B------:R-:W-:Y:S08]  /*4170*/  HMMA.16816.F32.BF16 R48, R8.reuse, R36, R28 ;  /* 0x000000240830723c */ /* 0x040ff0000004181c */
[C---:B------:R-:W-:Y:S01]  /*4180*/  HMMA.16816.F32.BF16 R40, R8.reuse, R38, R24 ;  /* 0x000000260828723c */ /* 0x040fe20000041818 */
[----:B------:R-:W3:Y:S07]  /*4190*/  LDSM.16.M88.4 R36, [R182+0x7000] ;  /* 0x00700000b624783b */ /* 0x000eee0000000200 */
[C---:B------:R-:W-:Y:S01]  /*41a0*/  HMMA.16816.F32.BF16 R32, R8.reuse, R60, R20 ;  /* 0x0000003c0820723c */ /* 0x040fe20000041814 */
[----:B------:R-:W4:Y:S07]  /*41b0*/  LDSM.16.M88.4 R20, [R182+0x7800] ;  /* 0x00780000b614783b */ /* 0x000f2e0000000200 */
[----:B------:R-:W-:Y:S08]  /*41c0*/  HMMA.16816.F32.BF16 R24, R8, R72, R68 ;  /* 0x000000480818723c */ /* 0x000ff00000041844 */
[----:B-1----:R-:W-:Y:S08]  /*41d0*/  HMMA.16816.F32.BF16 R68, R16, R76, R64 ;  /* 0x0000004c1044723c */ /* 0x002ff00000041840 */
[C---:B------:R-:W-:Y:S01]  /*41e0*/  HMMA.16816.F32.BF16 R28, R8.reuse, R62, R56 ;  /* 0x0000003e081c723c */ /* 0x040fe20000041838 */
[----:B------:R-:W-:Y:S07]  /*41f0*/  LDSM.16.M88.4 R56, [R181+0x800] ;  /* 0x00080000b538783b */ /* 0x000fee0000000200 */
[----:B------:R-:W-:Y:S01]  /*4200*/  HMMA.16816.F32.BF16 R12, R8, R74, R12 ;  /* 0x0000004a080c723c */ /* 0x000fe2000004180c */
[----:B------:R-:W-:Y:S07]  /*4210*/  LDSM.16.M88.4 R8, [R185] ;  /* 0x00000000b908783b */ /* 0x000fee0000000200 */
[C---:B------:R-:W-:Y:S01]  /*4220*/  HMMA.16816.F32.BF16 R64, R16.reuse, R78, R52 ;  /* 0x0000004e1040723c */ /* 0x040fe20000041834 */
[----:B------:R-:W1:Y:S04]  /*4230*/  LDSM.16.M88.4 R52, [R181] ;  /* 0x00000000b534783b */ /* 0x000e680000000200 */
[----:B------:R-:W-:Y:S03]  /*4240*/  LDSM.16.M88.4 R76, [R176+0x9800] ;  /* 0x00980000b04c783b */ /* 0x000fe60000000200 */
[C---:B--2---:R-:W-:Y:S08]  /*4250*/  HMMA.16816.F32.BF16 R72, R16.reuse, R44, R48 ;  /* 0x0000002c1048723c */ /* 0x044ff00000041830 */
[C---:B------:R-:W-:Y:S01]  /*4260*/  HMMA.16816.F32.BF16 R60, R16.reuse, R46, R40 ;  /* 0x0000002e103c723c */ /* 0x040fe20000041828 */
[----:B------:R-:W2:Y:S07]  /*4270*/  LDSM.16.M88.4 R44, [R181+0x1000] ;  /* 0x00100000b52c783b */ /* 0x000eae0000000200 */
[C---:B---3--:R-:W-:Y:S01]  /*4280*/  HMMA.16816.F32.BF16 R48, R16.reuse, R36, R32 ;  /* 0x000000241030723c */ /* 0x048fe20000041820 */
[----:B------:R-:W3:Y:S07]  /*4290*/  LDSM.16.M88.4 R32, [R181+0x1800] ;  /* 0x00180000b520783b */ /* 0x000eee0000000200 */
[C---:B------:R-:W-:Y:S08]  /*42a0*/  HMMA.16816.F32.BF16 R40, R16.reuse, R38, R28 ;  /* 0x000000261028723c */ /* 0x040ff0000004181c */
[C---:B----4-:R-:W-:Y:S01]  /*42b0*/  HMMA.16816.F32.BF16 R36, R16.reuse, R20, R24 ;  /* 0x000000141024723c */ /* 0x050fe20000041818 */
[----:B------:R-:W-:Y:S07]  /*42c0*/  LDSM.16.M88.4 R24, [R176+0x8000] ;  /* 0x00800000b018783b */ /* 0x000fee0000000200 */
[----:B------:R-:W-:Y:S01]  /*42d0*/  HMMA.16816.F32.BF16 R28, R16, R22, R12 ;  /* 0x00000016101c723c */ /* 0x000fe2000004180c */
[----:B------:R-:W4:Y:S07]  /*42e0*/  LDSM.16.M88.4 R16, [R183+0x2000] ;  /* 0x00200000b710783b */ /* 0x000f2e0000000200 */
[C---:B-1----:R-:W-:Y:S01]  /*42f0*/  HMMA.16816.F32.BF16 R20, R8.reuse, R52, R68 ;  /* 0x000000340814723c */ /* 0x042fe20000041844 */
[----:B------:R-:W1:Y:S07]  /*4300*/  LDSM.16.M88.4 R68, [R176+0x8800] ;  /* 0x00880000b044783b */ /* 0x000e6e0000000200 */
[C---:B------:R-:W-:Y:S08]  /*4310*/  HMMA.16816.F32.BF16 R12, R8.reuse, R54, R64 ;  /* 0x00000036080c723c */ /* 0x040ff00000041840 */
[C---:B------:R-:W-:Y:S01]  /*4320*/  HMMA.16816.F32.BF16 R52, R8.reuse, R56, R72 ;  /* 0x000000380834723c */ /* 0x040fe20000041848 */
[----:B------:R-:W5:Y:S07]  /*4330*/  LDSM.16.M88.4 R72, [R176+0x9000] ;  /* 0x00900000b048783b */ /* 0x000f6e0000000200 */
[C---:B------:R-:W-:Y:S08]  /*4340*/  HMMA.16816.F32.BF16 R60, R8.reuse, R58, R60 ;  /* 0x0000003a083c723c */ /* 0x040ff0000004183c */
[C---:B--2---:R-:W-:Y:S08]  /*4350*/  HMMA.16816.F32.BF16 R64, R8.reuse, R44, R48 ;  /* 0x0000002c0840723c */ /* 0x044ff00000041830 */
[C---:B---3--:R-:W-:Y:S08]  /*4360*/  HMMA.16816.F32.BF16 R48, R8.reuse, R32, R36 ;  /* 0x000000200830723c */ /* 0x048ff00000041824 */
[----:B------:R-:W-:Y:S08]  /*4370*/  HMMA.16816.F32.BF16 R56, R8, R46, R40 ;  /* 0x0000002e0838723c */ /* 0x000ff00000041828 */
[----:B----4-:R-:W-:Y:S08]  /*4380*/  HMMA.16816.F32.BF16 R36, R16, R24, R20 ;  /* 0x000000181024723c */ /* 0x010ff00000041814 */
[----:B------:R-:W-:Y:S01]  /*4390*/  HMMA.16816.F32.BF16 R44, R8, R34, R28 ;  /* 0x00000022082c723c */ /* 0x000fe2000004181c */
[----:B------:R-:W-:Y:S04]  /*43a0*/  LDSM.16.M88.4 R28, [R187+0x2000] ;  /* 0x00200000bb1c783b */ /* 0x000fe80000000200 */
[----:B------:R-:W-:Y:S03]  /*43b0*/  LDSM.16.M88.4 R32, [R187+0x2800] ;  /* 0x00280000bb20783b */ /* 0x000fe60000000200 */
[C---:B------:R-:W-:Y:S01]  /*43c0*/  HMMA.16816.F32.BF16 R24, R16.reuse, R26, R12 ;  /* 0x0000001a1018723c */ /* 0x040fe2000004180c */
[----:B------:R-:W2:Y:S04]  /*43d0*/  LDSM.16.M88.4 R12, [R184+0x2000] ;  /* 0x00200000b80c783b */ /* 0x000ea80000000200 */
[----:B------:R-:W-:Y:S03]  /*43e0*/  LDSM.16.M88.4 R8, [R186+0x2000] ;  /* 0x00200000ba08783b */ /* 0x000fe60000000200 */
[C---:B-1----:R-:W-:Y:S01]  /*43f0*/  HMMA.16816.F32.BF16 R40, R16.reuse, R70, R60 ;  /* 0x000000461028723c */ /* 0x042fe2000004183c */
[----:B------:R-:W1:Y:S07]  /*4400*/  LDSM.16.M88.4 R60, [R187+0x3000] ;  /* 0x00300000bb3c783b */ /* 0x000e6e0000000200 */
[C---:B------:R-:W-:Y:S01]  /*4410*/  HMMA.16816.F32.BF16 R20, R16.reuse, R68, R52 ;  /* 0x000000441014723c */ /* 0x040fe20000041834 */
[----:B------:R-:W-:Y:S07]  /*4420*/  LDSM.16.M88.4 R68, [R182+0x8000] ;  /* 0x00800000b644783b */ /* 0x000fee0000000200 */
[C---:B-----5:R-:W-:Y:S01]  /*4430*/  HMMA.16816.F32.BF16 R52, R16.reuse, R72, R64 ;  /* 0x000000481034723c */ /* 0x060fe20000041840 */
[----:B------:R-:W3:Y:S07]  /*4440*/  LDSM.16.M88.4 R64, [R187+0x3800] ;  /* 0x00380000bb40783b */ /* 0x000eee0000000200 */
[C---:B------:R-:W-:Y:S01]  /*4450*/  HMMA.16816.F32.BF16 R56, R16.reuse, R74, R56 ;  /* 0x0000004a1038723c */ /* 0x040fe20000041838 */
[----:B------:R-:W-:Y:S07]  /*4460*/  LDSM.16.M88.4 R72, [R181+0x2000] ;  /* 0x00200000b548783b */ /* 0x000fee0000000200 */
[C---:B------:R-:W-:Y:S08]  /*4470*/  HMMA.16816.F32.BF16 R48, R16.reuse, R76, R48 ;  /* 0x0000004c1030723c */ /* 0x040ff00000041830 */
[----:B------:R-:W-:Y:S01]  /*4480*/  HMMA.16816.F32.BF16 R16, R16, R78, R44 ;  /* 0x0000004e1010723c */ /* 0x000fe2000004182c */
[----:B------:R-:W4:Y:S07]  /*4490*/  LDSM.16.M88.4 R76, [R182+0x9000] ;  /* 0x00900000b64c783b */ /* 0x000f2e0000000200 */
[C---:B--2---:R-:W-:Y:S08]  /*44a0*/  HMMA.16816.F32.BF16 R44, R12.reuse, R28, R36 ;  /* 0x0000001c0c2c723c */ /* 0x044ff00000041824 */
[C---:B------:R-:W-:Y:S08]  /*44b0*/  HMMA.16816.F32.BF16 R36, R12.reuse, R30, R24 ;  /* 0x0000001e0c24723c */ /* 0x040ff00000041818 */
[C---:B------:R-:W-:Y:S08]  /*44c0*/  HMMA.16816.F32.BF16 R28, R12.reuse, R32, R20 ;  /* 0x000000200c1c723c */ /* 0x040ff00000041814 */
[C---:B-1----:R-:W-:Y:S08]  /*44d0*/  HMMA.16816.F32.BF16 R20, R12.reuse, R60, R52 ;  /* 0x0000003c0c14723c */ /* 0x042ff00000041834 */
[C---:B------:R-:W-:Y:S08]  /*44e0*/  HMMA.16816.F32.BF16 R52, R12.reuse, R62, R56 ;  /* 0x0000003e0c34723c */ /* 0x040ff00000041838 */
[C---:B------:R-:W-:Y:S08]  /*44f0*/  HMMA.16816.F32.BF16 R24, R12.reuse, R34, R40 ;  /* 0x000000220c18723c */ /* 0x040ff00000041828 */
[C---:B---3--:R-:W-:Y:S08]  /*4500*/  HMMA.16816.F32.BF16 R56, R12.reuse, R64, R48 ;  /* 0x000000400c38723c */ /* 0x048ff00000041830 */
[----:B------:R-:W-:Y:S01]  /*4510*/  HMMA.16816.F32.BF16 R12, R12, R66, R16 ;  /* 0x000000420c0c723c */ /* 0x000fe20000041810 */
[----:B------:R-:W1:Y:S04]  /*4520*/  LDSM.16.M88.4 R16, [R185+0x2000] ;  /* 0x00200000b910783b */ /* 0x000e680000000200 */
[----:B------:R-:W-:Y:S03]  /*4530*/  LDSM.16.M88.4 R64, [R181+0x3800] ;  /* 0x00380000b540783b */ /* 0x000fe60000000200 */
[C---:B------:R-:W-:Y:S08]  /*4540*/  HMMA.16816.F32.BF16 R40, R8.reuse, R68, R44 ;  /* 0x000000440828723c */ /* 0x040ff0000004182c */
[C---:B------:R-:W-:Y:S01]  /*4550*/  HMMA.16816.F32.BF16 R48, R8.reuse, R70, R36 ;  /* 0x000000460830723c */ /* 0x040fe20000041824 */
[----:B------:R-:W2:Y:S07]  /*4560*/  LDSM.16.M88.4 R68, [R181+0x2800] ;  /* 0x00280000b544783b */ /* 0x000eae0000000200 */
[C---:B------:R-:W-:Y:S08]  /*4570*/  HMMA.16816.F32.BF16 R36, R8.reuse, R84, R28 ;  /* 0x000000540824723c */ /* 0x040ff0000004181c */
[C---:B------:R-:W-:Y:S01]  /*4580*/  HMMA.16816.F32.BF16 R32, R8.reuse, R86, R24 ;  /* 0x000000560820723c */ /* 0x040fe20000041818 */
[----:B------:R-:W-:Y:S07]  /*4590*/  LDSM.16.M88.4 R84, [R176+0xa800] ;  /* 0x00a80000b054783b */ /* 0x000fee0000000200 */
[C---:B----4-:R-:W-:Y:S08]  /*45a0*/  HMMA.16816.F32.BF16 R28, R8.reuse, R76, R20 ;  /* 0x0000004c081c723c */ /* 0x050ff00000041814 */
[C---:B------:R-:W-:Y:S01]  /*45b0*/  HMMA.16816.F32.BF16 R52, R8.reuse, R78, R52 ;  /* 0x0000004e0834723c */ /* 0x040fe20000041834 */
[----:B------:R-:W-:Y:S07]  /*45c0*/  LDSM.16.M88.4 R76, [R176+0xa000] ;  /* 0x00a00000b04c783b */ /* 0x000fee0000000200 */
[C---:B------:R-:W-:Y:S08]  /*45d0*/  HMMA.16816.F32.BF16 R60, R8.reuse, R88, R56 ;  /* 0x00000058083c723c */ /* 0x040ff00000041838 */
[----:B------:R-:W-:Y:S01]  /*45e0*/  HMMA.16816.F32.BF16 R24, R8, R90, R12 ;  /* 0x0000005a0818723c */ /* 0x000fe2000004180c */
[----:B------:R-:W3:Y:S04]  /*45f0*/  LDSM.16.M88.4 R12, [R183+0x4000] ;  /* 0x00400000b70c783b */ /* 0x000ee80000000200 */
[----:B------:R-:W-:Y:S03]  /*4600*/  LDSM.16.M88.4 R8, [R184+0x4000] ;  /* 0x00400000b808783b */ /* 0x000fe60000000200 */
[C---:B-1----:R-:W-:Y:S01]  /*4610*/  HMMA.16816.F32.BF16 R20, R16.reuse, R72, R40 ;  /* 0x000000481014723c */ /* 0x042fe20000041828 */
[----:B------:R-:W-:Y:S07]  /*4620*/  LDSM.16.M88.4 R88, [R187+0x4000] ;  /* 0x00400000bb58783b */ /* 0x000fee0000000200 */
        /* <DEDUP_REMOVED lines=13> */
[C---:B------:R-:W-:Y:S08]  /*4700*/  HMMA.16816.F32.BF16 R24, R12.reuse, R84, R44 ;  /* 0x000000540c18723c */ /* 0x040ff0000004182c */
[C---:B------:R-:W-:Y:S08]  /*4710*/  HMMA.16816.F32.BF16 R20, R12.reuse, R86, R40 ;  /* 0x000000560c14723c */ /* 0x040ff00000041828 */
[C---:B------:R-:W-:Y:S08]  /*4720*/  HMMA.16816.F32.BF16 R36, R12.reuse, R92, R36 ;  /* 0x0000005c0c24723c */ /* 0x040ff00000041824 */
[C---:B------:R-:W-:Y:S08]  /*4730*/  HMMA.16816.F32.BF16 R44, R12.reuse, R94, R56 ;  /* 0x0000005e0c2c723c */ /* 0x040ff00000041838 */
[C---:B------:R-:W-:Y:S01]  /*4740*/  HMMA.16816.F32.BF16 R28, R12.reuse, R78, R48 ;  /* 0x0000004e0c1c723c */ /* 0x040fe20000041830 */
[----:B------:R-:W3:Y:S07]  /*4750*/  LDSM.16.M88.4 R76, [R182+0xb000] ;  /* 0x00b00000b64c783b */ /* 0x000eee0000000200 */
[C---:B-1----:R-:W-:Y:S08]  /*4760*/  HMMA.16816.F32.BF16 R60, R12.reuse, R72, R60 ;  /* 0x000000480c3c723c */ /* 0x042ff0000004183c */
[----:B------:R-:W-:Y:S01]  /*4770*/  HMMA.16816.F32.BF16 R52, R12, R74, R52 ;  /* 0x0000004a0c34723c */ /* 0x000fe20000041834 */
[----:B------:R-:W1:Y:S07]  /*4780*/  LDSM.16.M88.4 R72, [R182+0xa800] ;  /* 0x00a80000b648783b */ /* 0x000e6e0000000200 */
[C---:B------:R-:W-:Y:S08]  /*4790*/  HMMA.16816.F32.BF16 R48, R8.reuse, R88, R32 ;  /* 0x000000580830723c */ /* 0x040ff00000041820 */
[C---:B--2---:R-:W-:Y:S08]  /*47a0*/  HMMA.16816.F32.BF16 R40, R8.reuse, R68, R24 ;  /* 0x000000440828723c */ /* 0x044ff00000041818 */
[C---:B------:R-:W-:Y:S01]  /*47b0*/  HMMA.16816.F32.BF16 R24, R8.reuse, R70, R20 ;  /* 0x000000460818723c */ /* 0x040fe20000041814 */
[----:B------:R-:W2:Y:S07]  /*47c0*/  LDSM.16.M88.4 R68, [R182+0xb800] ;  /* 0x00b80000b644783b */ /* 0x000eae0000000200 */
[C---:B------:R-:W-:Y:S08]  /*47d0*/  HMMA.16816.F32.BF16 R20, R8.reuse, R96, R36 ;  /* 0x000000600814723c */ /* 0x040ff00000041824 */
[C---:B------:R-:W-:Y:S01]  /*47e0*/  HMMA.16816.F32.BF16 R12, R8.reuse, R98, R44 ;  /* 0x00000062080c723c */ /* 0x040fe2000004182c */
[----:B------:R-:W-:Y:S07]  /*47f0*/  LDSM.16.M88.4 R44, [R181+0x4000] ;  /* 0x00400000b52c783b */ /* 0x000fee0000000200 */
[C---:B------:R-:W-:Y:S08]  /*4800*/  HMMA.16816.F32.BF16 R56, R8.reuse, R90, R28 ;  /* 0x0000005a0838723c */ /* 0x040ff0000004181c */
[C---:B----4-:R-:W-:Y:S08]  /*4810*/  HMMA.16816.F32.BF16 R32, R8.reuse, R64, R60 ;  /* 0x000000400820723c */ /* 0x050ff0000004183c */
[----:B------:R-:W-:Y:S01]  /*4820*/  HMMA.16816.F32.BF16 R28, R8, R66, R52 ;  /* 0x00000042081c723c */ /* 0x000fe20000041834 */
[----:B------:R-:W4:Y:S07]  /*4830*/  LDSM.16.M88.4 R8, [R185+0x4000] ;  /* 0x00400000b908783b */ /* 0x000f2e0000000200 */
[C---:B-----5:R-:W-:Y:S08]  /*4840*/  HMMA.16816.F32.BF16 R36, R16.reuse, R80, R48 ;  /* 0x000000501024723c */ /* 0x060ff00000041830 */
[C---:B---3--:R-:W-:Y:S01]  /*4850*/  HMMA.16816.F32.BF16 R48, R16.reuse, R76, R20 ;  /* 0x0000004c1030723c */ /* 0x048fe20000041814 */
[----:B------:R-:W3:Y:S07]  /*4860*/  LDSM.16.M88.4 R20, [R181+0x4800] ;  /* 0x00480000b514783b */ /* 0x000eee0000000200 */
[C---:B------:R-:W-:Y:S01]  /*4870*/  HMMA.16816.F32.BF16 R76, R16.reuse, R78, R12 ;  /* 0x0000004e104c723c */ /* 0x040fe2000004180c */
[----:B------:R5:W-:Y:S06]  /*4880*/  I2F R15, R7 ;  /* 0x00000007000f7306 */ /* 0x000bec0000201400 */
[----:B------:R-:W-:Y:S01]  /*4890*/  IADD3 R14, R3, 0x8, RZ ;  /* 0x00000008030e7810 */ /* 0x000fe20007ffe0ff */
[----:B-1----:R-:W-:Y:S01]  /*48a0*/  HMMA.16816.F32.BF16 R40, R16, R72, R40 ;  /* 0x000000481028723c */ /* 0x002fe20000041828 */
[----:B------:R-:W-:-:S02]  /*48b0*/  IADD3 R12, R0, 0x1, RZ ;  /* 0x00000001000c7810 */ /* 0x000fc40007ffe0ff */
[----:B------:R-:W-:Y:S01]  /*48c0*/  IADD3 R203, R14, UR4, RZ ;  /* 0x000000040ecb7c10 */ /* 0x000fe2000fffe0ff */
[----:B------:R-:W-:Y:S02]  /*48d0*/  ULDC UR4, c[0x0][0x2e8] ;  /* 0x0000ba0000047ab9 */ /* 0x000fe40000000800 */
[----:B------:R-:W-:Y:S01]  /*48e0*/  IMAD.IADD R13, R200, 0x1, -R12 ;  /* 0x00000001c80d7824 */ /* 0x000fe200078e0a0c */
[----:B------:R-:W-:Y:S01]  /*48f0*/  UIADD3 UR4, UR5, UR4, URZ ;  /* 0x0000000405047290 */ /* 0x000fe2000fffe03f */
[----:B------:R-:W-:Y:S01]  /*4900*/  IMAD.IADD R6, R203, 0x1, -R0 ;  /* 0x00000001cb067824 */ /* 0x000fe200078e0a00 */
[----:B------:R-:W-:Y:S04]  /*4910*/  HMMA.16816.F32.BF16 R24, R16, R74, R24 ;  /* 0x0000004a1018723c */ /* 0x000fe80000041818 */
[----:B------:R-:W-:-:S04]  /*4920*/  IABS R6, R6 ;  /* 0x0000000600067213 */ /* 0x000fc80000000000 */
[C---:B--2---:R-:W-:Y:S01]  /*4930*/  HMMA.16816.F32.BF16 R72, R16.reuse, R68, R32 ;  /* 0x000000441048723c */ /* 0x044fe20000041820 */
[----:B-----5:R-:W-:Y:S01]  /*4940*/  IMAD.MOV.U32 R7, RZ, RZ, R6 ;  /* 0x000000ffff077224 */ /* 0x020fe200078e0006 */
[----:B------:R-:W-:Y:S02]  /*4950*/  IABS R6, R13 ;  /* 0x0000000d00067213 */ /* 0x000fe40000000000 */
[----:B------:R-:W-:Y:S02]  /*4960*/  IADD3 R13, R3, UR4, RZ ;  /* 0x00000004030d7c10 */ /* 0x000fe4000fffe0ff */
[----:B------:R-:W-:Y:S01]  /*4970*/  IADD3 R3, R0, 0x10, RZ ;  /* 0x0000001000037810 */ /* 0x000fe20007ffe0ff */
[----:B------:R-:W1:Y:S01]  /*4980*/  I2F R7, R7 ;  /* 0x0000000700077306 */ /* 0x000e620000201400 */
[----:B------:R-:W-:Y:S01]  /*4990*/  HMMA.16816.F32.BF16 R56, R16, R82, R56 ;  /* 0x000000521038723c */ /* 0x000fe20000041838 */
[----:B------:R-:W-:Y:S02]  /*49a0*/  IMNMX R205, R13, UR16, PT ;  /* 0x000000100dcd7c17 */ /* 0x000fe4000b800200 */
[----:B------:R-:W-:-:S02]  /*49b0*/  IADD3 R13, R200, -c[0x0][0x2e4], RZ ;  /* 0x8000b900c80d7a10 */ /* 0x000fc40007ffe0ff */
[----:B------:R-:W-:Y:S02]  /*49c0*/  ISETP.GE.AND P5, PT, R0, R205, PT ;  /* 0x000000cd0000720c */ /* 0x000fe40003fa6270 */
[----:B------:R-:W2:Y:S01]  /*49d0*/  I2F R6, R6 ;  /* 0x0000000600067306 */ /* 0x000ea20000201400 */
[----:B------:R-:W-:Y:S01]  /*49e0*/  HMMA.16816.F32.BF16 R68, R16, R70, R28 ;  /* 0x000000461044723c */ /* 0x000fe2000004181c */
[----:B------:R-:W-:Y:S01]  /*49f0*/  IMNMX R202, RZ, R13, !PT ;  /* 0x0000000dffca7217 */ /* 0x000fe20007800200 */
[----:B------:R-:W5:Y:S01]  /*4a00*/  LDSM.16.M88.4 R28, [R181+0x5000] ;  /* 0x00500000b51c783b */ /* 0x000f620000000200 */
[-C--:B------:R-:W-:Y:S02]  /*4a10*/  ISETP.GE.AND P2, PT, R12, R205.reuse, PT ;  /* 0x000000cd0c00720c */ /* 0x080fe40003f46270 */
[-C--:B------:R-:W-:Y:S02]  /*4a20*/  ISETP.LT.OR P5, PT, R0, R202.reuse, P5 ;  /* 0x000000ca0000720c */ /* 0x080fe40002fa1670 */
[----:B------:R-:W-:Y:S01]  /*4a30*/  ISETP.LT.OR P2, PT, R12, R202, P2 ;  /* 0x000000ca0c00720c */ /* 0x000fe20001741670 */
[C---:B----4-:R-:W-:Y:S08]  /*4a40*/  HMMA.16816.F32.BF16 R16, R8.reuse, R44, R36 ;  /* 0x0000002c0810723c */ /* 0x050ff00000041824 */
[C---:B---3--:R-:W-:Y:S08]  /*4a50*/  HMMA.16816.F32.BF16 R36, R8.reuse, R20, R40 ;  /* 0x000000140824723c */ /* 0x048ff00000041828 */
[C---:B------:R-:W-:Y:S08]  /*4a60*/  HMMA.16816.F32.BF16 R52, R8.reuse, R22, R24 ;  /* 0x000000160834723c */ /* 0x040ff00000041818 */
[----:B-1----:R-:W-:Y:S01]  /*4a70*/  FFMA.FTZ R21, R7, -UR13, R18 ;  /* 0x8000000d07157c23 */ /* 0x002fe20008010012 */
[----:B------:R-:W-:Y:S01]  /*4a80*/  IADD3 R7, R0, 0x8, RZ ;  /* 0x0000000800077810 */ /* 0x000fe20007ffe0ff */
[----:B--2---:R-:W-:Y:S01]  /*4a90*/  FFMA.FTZ R23, R6, -UR13, R17 ;  /* 0x8000000d06177c23 */ /* 0x004fe20008010011 */
[----:B------:R-:W-:Y:S01]  /*4aa0*/  IADD3 R6, R0, 0x9, RZ ;  /* 0x0000000900067810 */ /* 0x000fe20007ffe0ff */
[----:B------:R-:W-:Y:S01]  /*4ab0*/  FFMA.FTZ R20, R15, -UR13, R16 ;  /* 0x8000000d0f147c23 */ /* 0x000fe20008010010 */
[----:B------:R-:W-:Y:S01]  /*4ac0*/  IADD3 R15, R14, UR4, RZ ;  /* 0x000000040e0f7c10 */ /* 0x000fe2000fffe0ff */
[C---:B------:R-:W-:Y:S01]  /*4ad0*/  IMAD.IADD R14, R200.reuse, 0x1, -R7 ;  /* 0x00000001c80e7824 */ /* 0x040fe200078e0a07 */
[----:B------:R-:W-:Y:S01]  /*4ae0*/  ISETP.GE.AND P0, PT, R7, R205, PT ;  /* 0x000000cd0700720c */ /* 0x000fe20003f06270 */
[C---:B------:R-:W-:Y:S01]  /*4af0*/  IMAD.IADD R16, R200.reuse, 0x1, -R6 ;  /* 0x00000001c8107824 */ /* 0x040fe200078e0a06 */
[----:B------:R-:W-:Y:S01]  /*4b00*/  IMNMX R204, R15, UR16, PT ;  /* 0x000000100fcc7c17 */ /* 0x000fe2000b800200 */
[----:B------:R-:W-:Y:S01]  /*4b10*/  IMAD.IADD R17, R200, 0x1, -R3 ;  /* 0x00000001c8117824 */ /* 0x000fe200078e0a03 */
[----:B------:R-:W-:Y:S01]  /*4b20*/  IABS R13, R14 ;  /* 0x0000000e000d7213 */ /* 0x000fe20000000000 */
[----:B------:R-:W-:Y:S01]  /*4b30*/  HMMA.16816.F32.BF16 R56, R8, R46, R56 ;  /* 0x0000002e0838723c */ /* 0x000fe20000041838 */
[----:B------:R-:W-:-:S02]  /*4b40*/  IABS R15, R16 ;  /* 0x00000010000f7213 */ /* 0x000fc40000000000 */
[----:B------:R1:W2:Y:S01]  /*4b50*/  I2F R22, R13 ;  /* 0x0000000d00167306 */ /* 0x0002a20000201400 */
[----:B------:R-:W-:Y:S02]  /*4b60*/  IADD3 R14, R203, -c[0x0][0x2e4], RZ ;  /* 0x8000b900cb0e7a10 */ /* 0x000fe40007ffe0ff */
[----:B------:R-:W-:Y:S02]  /*4b70*/  IABS R16, R17 ;  /* 0x0000001100107213 */ /* 0x000fe40000000000 */
[----:B------:R-:W-:Y:S01]  /*4b80*/  IMNMX R201, RZ, R14, !PT ;  /* 0x0000000effc97217 */ /* 0x000fe20007800200 */
[----:B-----5:R-:W-:Y:S01]  /*4b90*/  HMMA.16816.F32.BF16 R44, R8, R28, R48 ;  /* 0x0000001c082c723c */ /* 0x020fe20000041830 */
[----:B------:R-:W-:Y:S02]  /*4ba0*/  ISETP.GE.AND P1, PT, R12, R204, PT ;  /* 0x000000cc0c00720c */ /* 0x000fe40003f26270 */
[----:B------:R-:W-:Y:S02]  /*4bb0*/  FSEL R62, R20, -INF , !P5 ;  /* 0xff800000143e7808 */ /* 0x000fe40006800000 */
[----:B------:R-:W-:-:S02]  /*4bc0*/  ISETP.LT.OR P1, PT, R12, R201, P1 ;  /* 0x000000c90c00720c */ /* 0x000fc40000f21670 */
[CC--:B------:R-:W-:Y:S01]  /*4bd0*/  ISETP.GE.AND P6, PT, R7.reuse, R204.reuse, PT ;  /* 0x000000cc0700720c */ /* 0x0c0fe20003fc6270 */
[----:B------:R-:W-:Y:S01]  /*4be0*/  HMMA.16816.F32.BF16 R40, R8, R30, R76 ;  /* 0x0000001e0828723c */ /* 0x000fe2000004184c */
[C---:B------:R-:W-:Y:S01]  /*4bf0*/  ISETP.GE.AND P3, PT, R6.reuse, R205, PT ;  /* 0x000000cd0600720c */ /* 0x040fe20003f66270 */
[----:B-1----:R-:W-:Y:S01]  /*4c00*/  IMAD.MOV.U32 R13, RZ, RZ, R15 ;  /* 0x000000ffff0d7224 */ /* 0x002fe200078e000f */
[-C--:B------:R-:W-:Y:S01]  /*4c10*/  ISETP.GE.AND P5, PT, R6, R204.reuse, PT ;  /* 0x000000cc0600720c */ /* 0x080fe20003fa6270 */
[----:B------:R-:W1:Y:S01]  /*4c20*/  LDSM.16.M88.4 R28, [R181+0x5800] ;  /* 0x00580000b51c783b */ /* 0x000e620000000200 */
[----:B------:R-:W-:Y:S01]  /*4c30*/  ISETP.GE.AND P4, PT, R0, R204, PT ;  /* 0x000000cc0000720c */ /* 0x000fe20003f86270 */
[----:B------:R3:W-:Y:S01]  /*4c40*/  I2F R26, R13 ;  /* 0x0000000d001a7306 */ /* 0x0007e20000201400 */
[CC--:B------:R-:W-:Y:S01]  /*4c50*/  ISETP.LT.OR P0, PT, R7.reuse, R202.reuse, P0 ;  /* 0x000000ca0700720c */ /* 0x0c0fe20000701670 */
[----:B--2---:R-:W-:Y:S01]  /*4c60*/  FFMA.FTZ R17, R22, -UR13, R56 ;  /* 0x8000000d16117c23 */ /* 0x004fe20008010038 */
[----:B------:R-:W-:Y:S01]  /*4c70*/  ISETP.LT.OR P6, PT, R7, R201, P6 ;  /* 0x000000c90700720c */ /* 0x000fe200037c1670 */
[----:B------:R-:W-:Y:S01]  /*4c80*/  IMAD.IADD R7, R203, 0x1, -R7 ;  /* 0x00000001cb077824 */ /* 0x000fe200078e0a07 */
[----:B------:R-:W-:Y:S01]  /*4c90*/  ISETP.LT.OR P3, PT, R6, R202, P3 ;  /* 0x000000ca0600720c */ /* 0x000fe20001f61670 */
[----:B------:R-:W-:-:S04]  /*4ca0*/  DEPBAR.LE SB0, 0x0 ;  /* 0x000080000000791a */ /* 0x000fc80000000000 */
[----:B------:R-:W-:Y:S01]  /*4cb0*/  BAR.SYNC.DEFER_BLOCKING 0x0 ;  /* 0x0000000000007b1d */ /* 0x000fe20000010000 */
[-C--:B------:R-:W-:Y:S01]  /*4cc0*/  ISETP.LT.OR P5, PT, R6, R201.reuse, P5 ;  /* 0x000000c90600720c */ /* 0x080fe20002fa1670 */
[C---:B------:R-:W-:Y:S01]  /*4cd0*/  IMAD.IADD R6, R203.reuse, 0x1, -R6 ;  /* 0x00000001cb067824 */ /* 0x040fe200078e0a06 */
[----:B------:R-:W-:Y:S02]  /*4ce0*/  ISETP.LT.OR P4, PT, R0, R201, P4 ;  /* 0x000000c90000720c */ /* 0x000fe40002781670 */
[----:B------:R-:W-:Y:S01]  /*4cf0*/  IABS R7, R7 ;  /* 0x0000000700077213 */ /* 0x000fe20000000000 */
[----:B---3--:R-:W-:Y:S01]  /*4d00*/  IMAD.IADD R13, R203, 0x1, -R12 ;  /* 0x00000001cb0d7824 */ /* 0x008fe200078e0a0c */
[----:B------:R-:W-:Y:S01]  /*4d10*/  FSEL R60, R21, -INF , !P4 ;  /* 0xff800000153c7808 */ /* 0x000fe20006000000 */
[----:B------:R-:W-:Y:S01]  /*4d20*/  IMAD.MOV.U32 R12, RZ, RZ, R16 ;  /* 0x000000ffff0c7224 */ /* 0x000fe200078e0010 */
[----:B------:R-:W-:Y:S01]  /*4d30*/  FSEL R61, R23, -INF , !P2 ;  /* 0xff800000173d7808 */ /* 0x000fe20005000000 */
[----:B------:R-:W2:Y:S01]  /*4d40*/  I2F R18, R7 ;  /* 0x0000000700127306 */ /* 0x000ea20000201400 */
[----:B------:R-:W-:-:S02]  /*4d50*/  IABS R13, R13 ;  /* 0x0000000d000d7213 */ /* 0x000fc40000000000 */
[C---:B------:R-:W-:Y:S02]  /*4d60*/  ISETP.GE.AND P4, PT, R3.reuse, R205, PT ;  /* 0x000000cd0300720c */ /* 0x040fe40003f86270 */
[C---:B------:R-:W-:Y:S02]  /*4d70*/  ISETP.GE.AND P2, PT, R3.reuse, R204, PT ;  /* 0x000000cc0300720c */ /* 0x040fe40003f46270 */
[C---:B------:R-:W-:Y:S01]  /*4d80*/  ISETP.LT.OR P4, PT, R3.reuse, R202, P4 ;  /* 0x000000ca0300720c */ /* 0x040fe20002781670 */
[----:B------:R3:W4:Y:S01]  /*4d90*/  I2F R25, R12 ;  /* 0x0000000c00197306 */ /* 0x0007220000201400 */
[----:B------:R-:W-:Y:S01]  /*4da0*/  ISETP.LT.OR P2, PT, R3, R201, P2 ;  /* 0x000000c90300720c */ /* 0x000fe20001741670 */
[----:B--2---:R-:W-:Y:S01]  /*4db0*/  FFMA.FTZ R20, R18, -UR13, R58 ;  /* 0x8000000d12147c23 */ /* 0x004fe2000801003a */
[----:B------:R-:W-:Y:S02]  /*4dc0*/  IADD3 R18, R0, 0x21, RZ ;  /* 0x0000002100127810 */ /* 0x000fe40007ffe0ff */
[----:B------:R-:W-:-:S02]  /*4dd0*/  FSEL R58, R17, -INF , !P0 ;  /* 0xff800000113a7808 */ /* 0x000fc40004000000 */
[----:B------:R-:W-:Y:S01]  /*4de0*/  FSEL R51, R20, -INF , !P6 ;  /* 0xff80000014337808 */ /* 0x000fe20007000000 */
[----:B---3--:R-:W-:Y:S01]  /*4df0*/  IMAD.MOV.U32 R12, RZ, RZ, R13 ;  /* 0x000000ffff0c7224 */ /* 0x008fe200078e000d */
[----:B------:R-:W-:Y:S01]  /*4e00*/  IABS R13, R6 ;  /* 0x00000006000d7213 */ /* 0x000fe20000000000 */
[----:B------:R-:W-:Y:S02]  /*4e10*/  IMAD.IADD R6, R203, 0x1, -R3 ;  /* 0x00000001cb067824 */ /* 0x000fe400078e0a03 */
[----:B------:R2:W3:Y:S01]  /*4e20*/  I2F R14, R12 ;  /* 0x0000000c000e7306 */ /* 0x0004e20000201400 */
[----:B----4-:R-:W-:Y:S02]  /*4e30*/  FFMA.FTZ R22, R25, -UR13, R36 ;  /* 0x8000000d19167c23 */ /* 0x010fe40008010024 */
[----:B------:R-:W-:Y:S01]  /*4e40*/  IMAD.MOV.U32 R7, RZ, RZ, R13 ;  /* 0x000000ffff077224 */ /* 0x000fe200078e000d */
[----:B------:R-:W-:Y:S02]  /*4e50*/  IABS R6, R6 ;  /* 0x0000000600067213 */ /* 0x000fe40000000000 */
[----:B------:R-:W-:-:S02]  /*4e60*/  FSEL R64, R22, -INF , !P4 ;  /* 0xff80000016407808 */ /* 0x000fc40006000000 */
[----:B------:R-:W4:Y:S01]  /*4e70*/  I2F R21, R7 ;  /* 0x0000000700157306 */ /* 0x000f220000201400 */
[----:B--2---:R-:W-:-:S07]  /*4e80*/  IADD3 R12, R0, 0x11, RZ ;  /* 0x00000011000c7810 */ /* 0x004fce0007ffe0ff */
[----:B------:R2:W5:Y:S01]  /*4e90*/  I2F R15, R6 ;  /* 0x00000006000f7306 */ /* 0x0005620000201400 */
[----:B---3--:R-:W-:Y:S02]  /*4ea0*/  FFMA.FTZ R16, R14, -UR13, R19 ;  /* 0x8000000d0e107c23 */ /* 0x008fe40008010013 */
[----:B------:R-:W-:Y:S01]  /*4eb0*/  FFMA.FTZ R19, R26, -UR13, R57 ;  /* 0x8000000d1a137c23 */ /* 0x000fe20008010039 */
[----:B------:R-:W-:Y:S01]  /*4ec0*/  ISETP.GE.AND P0, PT, R12, R204, PT ;  /* 0x000000cc0c00720c */ /* 0x000fe20003f06270 */
[----:B------:R-:W-:Y:S01]  /*4ed0*/  IMAD.IADD R3, R200, 0x1, -R12 ;  /* 0x00000001c8037824 */ /* 0x000fe200078e0a0c */
[----:B------:R-:W-:Y:S01]  /*4ee0*/  FSEL R50, R16, -INF , !P1 ;  /* 0xff80000010327808 */ /* 0x000fe20004800000 */
[----:B----4-:R-:W-:Y:S01]  /*4ef0*/  FFMA.FTZ R21, R21, -UR13, R59 ;  /* 0x8000000d15157c23 */ /* 0x010fe2000801003b */
[----:B------:R-:W-:Y:S02]  /*4f00*/  IADD3 R7, R0, 0x18, RZ ;  /* 0x0000001800077810 */ /* 0x000fe40007ffe0ff */
[----:B------:R-:W-:-:S02]  /*4f10*/  IABS R3, R3 ;  /* 0x0000000300037213 */ /* 0x000fc40000000000 */
[----:B------:R-:W-:Y:S01]  /*4f20*/  FSEL R56, R19, -INF , !P3 ;  /* 0xff80000013387808 */ /* 0x000fe20005800000 */
[----:B------:R-:W-:Y:S01]  /*4f30*/  IMAD.IADD R14, R200, 0x1, -R7 ;  /* 0x00000001c80e7824 */ /* 0x000fe200078e0a07 */
[----:B------:R-:W-:Y:S01]  /*4f40*/  ISETP.GE.AND P6, PT, R7, R205, PT ;  /* 0x000000cd0700720c */ /* 0x000fe20003fc6270 */
[----:B------:R-:W-:Y:S01]  /*4f50*/  IMAD.MOV.U32 R13, RZ, RZ, R3 ;  /* 0x000000ffff0d7224 */ /* 0x000fe200078e0003 */
[C---:B--2---:R-:W-:Y:S01]  /*4f60*/  IADD3 R6, R0.reuse, 0x19, RZ ;  /* 0x0000001900067810 */ /* 0x044fe20007ffe0ff */
[----:B-----5:R-:W-:Y:S01]  /*4f70*/  FFMA.FTZ R23, R15, -UR13, R38 ;  /* 0x8000000d0f177c23 */ /* 0x020fe20008010026 */
[----:B------:R-:W-:Y:S01]  /*4f80*/  IABS R3, R14 ;  /* 0x0000000e00037213 */ /* 0x000fe20000000000 */
[----:B------:R2:W-:Y:S01]  /*4f90*/  I2F R24, R13 ;  /* 0x0000000d00187306 */ /* 0x0005e20000201400 */
[C---:B------:R-:W-:Y:S02]  /*4fa0*/  ISETP.GE.AND P3, PT, R7.reuse, R204, PT ;  /* 0x000000cc0700720c */ /* 0x040fe40003f66270 */
[----:B------:R-:W-:Y:S01]  /*4fb0*/  ISETP.LT.OR P6, PT, R7, R202, P6 ;  /* 0x000000ca0700720c */ /* 0x000fe200037c1670 */
[----:B------:R-:W-:Y:S01]  /*4fc0*/  IMAD.MOV.U32 R14, RZ, RZ, R3 ;  /* 0x000000ffff0e7224 */ /* 0x000fe200078e0003 */
[----:B------:R-:W-:-:S02]  /*4fd0*/  IADD3 R3, R0, 0x20, RZ ;  /* 0x0000002000037810 */ /* 0x000fc40007ffe0ff */
[----:B------:R-:W-:Y:S01]  /*4fe0*/  ISETP.LT.OR P3, PT, R7, R201, P3 ;  /* 0x000000c90700720c */ /* 0x000fe20001f61670 */
[----:B------:R-:W3:Y:S01]  /*4ff0*/  I2F R26, R14 ;  /* 0x0000000e001a7306 */ /* 0x000ee20000201400 */
[----:B------:R-:W-:Y:S01]  /*5000*/  IMAD.IADD R7, R203, 0x1, -R7 ;  /* 0x00000001cb077824 */ /* 0x000fe200078e0a07 */
[----:B------:R-:W-:Y:S01]  /*5010*/  ISETP.GE.AND P1, PT, R12, R205, PT ;  /* 0x000000cd0c00720c */ /* 0x000fe20003f26270 */
[----:B------:R-:W-:Y:S01]  /*5020*/  IMAD.IADD R15, R200, 0x1, -R3 ;  /* 0x00000001c80f7824 */ /* 0x000fe200078e0a03 */
[----:B------:R-:W-:Y:S02]  /*5030*/  ISETP.LT.OR P0, PT, R12, R201, P0 ;  /* 0x000000c90c00720c */ /* 0x000fe40000701670 */
[----:B------:R-:W-:Y:S01]  /*5040*/  IABS R7, R7 ;  /* 0x0000000700077213 */ /* 0x000fe20000000000 */
[----:B--2---:R-:W-:Y:S01]  /*5050*/  IMAD.IADD R13, R200, 0x1, -R6 ;  /* 0x00000001c80d7824 */ /* 0x004fe200078e0a06 */
[----:B------:R-:W-:Y:S02]  /*5060*/  ISETP.LT.OR P1, PT, R12, R202, P1 ;  /* 0x000000ca0c00720c */ /* 0x000fe40000f21670 */
[----:B------:R-:W-:-:S02]  /*5070*/  FSEL R59, R21, -INF , !P5 ;  /* 0xff800000153b7808 */ /* 0x000fc40006800000 */
[----:B------:R-:W-:Y:S02]  /*5080*/  IABS R13, R13 ;  /* 0x0000000d000d7213 */ /* 0x000fe40000000000 */
[----:B------:R-:W-:Y:S01]  /*5090*/  ISETP.GE.AND P5, PT, R6, R205, PT ;  /* 0x000000cd0600720c */ /* 0x000fe20003fa6270 */
[----:B---3--:R-:W-:Y:S01]  /*50a0*/  FFMA.FTZ R17, R26, -UR13, R52 ;  /* 0x8000000d1a117c23 */ /* 0x008fe20008010034 */
[----:B------:R-:W-:Y:S01]  /*50b0*/  ISETP.GE.AND P4, PT, R6, R204, PT ;  /* 0x000000cc0600720c */ /* 0x000fe20003f86270 */
[----:B------:R-:W-:Y:S01]  /*50c0*/  IMAD.MOV.U32 R14, RZ, RZ, R13 ;  /* 0x000000ffff0e7224 */ /* 0x000fe200078e000d */
[----:B------:R-:W-:Y:S01]  /*50d0*/  IABS R13, R15 ;  /* 0x0000000f000d7213 */ /* 0x000fe20000000000 */
[----:B------:R-:W-:Y:S01]  /*50e0*/  IMAD.IADD R15, R200, 0x1, -R18 ;  /* 0x00000001c80f7824 */ /* 0x000fe200078e0a12 */
[C---:B------:R-:W-:Y:S01]  /*50f0*/  ISETP.LT.OR P5, PT, R6.reuse, R202, P5 ;  /* 0x000000ca0600720c */ /* 0x040fe20002fa1670 */
[----:B------:R2:W3:Y:S01]  /*5100*/  I2F R27, R14 ;  /* 0x0000000e001b7306 */ /* 0x0004e20000201400 */
[----:B------:R-:W-:Y:S01]  /*5110*/  ISETP.LT.OR P4, PT, R6, R201, P4 ;  /* 0x000000c90600720c */ /* 0x000fe20002781670 */
[----:B------:R-:W-:Y:S01]  /*5120*/  IMAD.IADD R6, R203, 0x1, -R6 ;  /* 0x00000001cb067824 */ /* 0x000fe200078e0a06 */
[----:B------:R-:W-:-:S02]  /*5130*/  FSEL R57, R23, -INF , !P2 ;  /* 0xff80000017397808 */ /* 0x000fc40005000000 */
[----:B------:R-:W-:-:S03]  /*5140*/  ISETP.GE.AND P2, PT, R3, R205, PT ;  /* 0x000000cd0300720c */ /* 0x000fc60003f46270 */
[----:B------:R4:W5:Y:S01]  /*5150*/  I2F R25, R13 ;  /* 0x0000000d00197306 */ /* 0x0009620000201400 */
[----:B------:R-:W-:Y:S01]  /*5160*/  ISETP.LT.OR P2, PT, R3, R202, P2 ;  /* 0x000000ca0300720c */ /* 0x000fe20001741670 */
[----:B--2---:R-:W-:Y:S01]  /*5170*/  IMAD.IADD R14, R203, 0x1, -R12 ;  /* 0x00000001cb0e7824 */ /* 0x004fe200078e0a0c */
[----:B------:R-:W-:Y:S01]  /*5180*/  IABS R12, R15 ;  /* 0x0000000f000c7213 */ /* 0x000fe20000000000 */
[----:B---3--:R-:W-:-:S03]  /*5190*/  FFMA.FTZ R21, R27, -UR13, R53 ;  /* 0x8000000d1b157c23 */ /* 0x008fc60008010035 */
[----:B------:R-:W-:Y:S01]  /*51a0*/  IABS R14, R14 ;  /* 0x0000000e000e7213 */ /* 0x000fe20000000000 */
[----:B------:R2:W-:Y:S01]  /*51b0*/  I2F R33, R12 ;  /* 0x0000000c00217306 */ /* 0x0005e20000201400 */
[----:B----4-:R-:W-:Y:S02]  /*51c0*/  IMAD.MOV.U32 R13, RZ, RZ, R7 ;  /* 0x000000ffff0d7224 */ /* 0x010fe400078e0007 */
[----:B------:R-:W-:Y:S02]  /*51d0*/  FFMA.FTZ R7, R24, -UR13, R37 ;  /* 0x8000000d18077c23 */ /* 0x000fe40008010025 */
[----:B-----5:R-:W-:Y:S01]  /*51e0*/  FFMA.FTZ R25, R25, -UR13, R44 ;  /* 0x8000000d19197c23 */ /* 0x020fe2000801002c */
[----:B------:R-:W-:Y:S02]  /*51f0*/  FSEL R44, R17, -INF , !P6 ;  /* 0xff800000112c7808 */ /* 0x000fe40007000000 */
[----:B------:R3:W4:Y:S01]  /*5200*/  I2F R20, R13 ;  /* 0x0000000d00147306 */ /* 0x0007220000201400 */
[----:B------:R-:W-:-:S02]  /*5210*/  FSEL R63, R7, -INF , !P1 ;  /* 0xff800000073f7808 */ /* 0x000fc40004800000 */
[C---:B------:R-:W-:Y:S02]  /*5220*/  ISETP.GE.AND P1, PT, R3.reuse, R204, PT ;  /* 0x000000cc0300720c */ /* 0x040fe40003f26270 */
[----:B------:R-:W-:Y:S02]  /*5230*/  IADD3 R7, R0, 0x29, RZ ;  /* 0x0000002900077810 */ /* 0x000fe40007ffe0ff */
[----:B------:R-:W-:Y:S01]  /*5240*/  ISETP.LT.OR P1, PT, R3, R201, P1 ;  /* 0x000000c90300720c */ /* 0x000fe20000f21670 */
[----:B--2---:R-:W-:Y:S01]  /*5250*/  IMAD.MOV.U32 R12, RZ, RZ, R14 ;  /* 0x000000ffff0c7224 */ /* 0x004fe200078e000e */
[----:B------:R-:W-:Y:S01]  /*5260*/  IABS R14, R6 ;  /* 0x00000006000e7213 */ /* 0x000fe20000000000 */
[----:B------:R-:W-:Y:S01]  /*5270*/  IMAD.IADD R6, R203, 0x1, -R3 ;  /* 0x00000001cb067824 */ /* 0x000fe200078e0a03 */
[----:B------:R-:W-:Y:S01]  /*5280*/  FSEL R110, R25, -INF , !P2 ;  /* 0xff800000196e7808 */ /* 0x000fe20005000000 */
[----:B------:R2:W5:Y:S01]  /*5290*/  I2F R16, R12 ;  /* 0x0000000c00107306 */ /* 0x0005620000201400 */
[----:B------:R-:W-:-:S02]  /*52a0*/  ISETP.GE.AND P2, PT, R7, R204, PT ;  /* 0x000000cc0700720c */ /* 0x000fc40003f46270 */
[----:B------:R-:W-:Y:S01]  /*52b0*/  IABS R6, R6 ;  /* 0x0000000600067213 */ /* 0x000fe20000000000 */
[----:B---3--:R-:W-:Y:S01]  /*52c0*/  IMAD.MOV.U32 R13, RZ, RZ, R14 ;  /* 0x000000ffff0d7224 */ /* 0x008fe200078e000e */
[-C--:B------:R-:W-:Y:S01]  /*52d0*/  ISETP.LT.OR P2, PT, R7, R201.reuse, P2 ;  /* 0x000000c90700720c */ /* 0x080fe20001741670 */
[----:B------:R-:W-:Y:S01]  /*52e0*/  IMAD.IADD R14, R200, 0x1, -R7 ;  /* 0x00000001c80e7824 */ /* 0x000fe200078e0a07 */
[----:B------:R-:W-:Y:S01]  /*52f0*/  ISETP.GE.AND P6, PT, R18, R204, PT ;  /* 0x000000cc1200720c */ /* 0x000fe20003fc6270 */
[----:B------:R3:W1:Y:S01]  /*5300*/  I2F R15, R6 ;  /* 0x00000006000f7306 */ /* 0x0006620000201400 */
[----:B----4-:R-:W-:Y:S01]  /*5310*/  FFMA.FTZ R22, R20, -UR13, R54 ;  /* 0x8000000d14167c23 */ /* 0x010fe20008010036 */
[----:B------:R-:W-:Y:S02]  /*5320*/  IADD3 R20, R0, 0x38, RZ ;  /* 0x0000003800147810 */ /* 0x000fe40007ffe0ff */
[----:B------:R-:W-:Y:S02]  /*5330*/  ISETP.LT.OR P6, PT, R18, R201, P6 ;  /* 0x000000c91200720c */ /* 0x000fe400037c1670 */
[----:B------:R-:W-:-:S02]  /*5340*/  FSEL R37, R22, -INF , !P3 ;  /* 0xff80000016257808 */ /* 0x000fc40005800000 */
[----:B--2---:R-:W-:Y:S01]  /*5350*/  IADD3 R12, R0, 0x28, RZ ;  /* 0x00000028000c7810 */ /* 0x004fe20007ffe0ff */
[----:B------:R2:W4:Y:S01]  /*5360*/  I2F R19, R13 ;  /* 0x0000000d00137306 */ /* 0x0005220000201400 */
[----:B-----5:R-:W-:Y:S01]  /*5370*/  FFMA.FTZ R16, R16, -UR13, R39 ;  /* 0x8000000d10107c23 */ /* 0x020fe20008010027 */
[----:B------:R-:W-:Y:S02]  /*5380*/  FSEL R39, R21, -INF , !P5 ;  /* 0xff80000015277808 */ /* 0x000fe40006800000 */
[----:B------:R-:W-:Y:S01]  /*5390*/  IMAD.IADD R3, R200, 0x1, -R12 ;  /* 0x00000001c8037824 */ /* 0x000fe200078e0a0c */
[----:B------:R-:W-:Y:S02]  /*53a0*/  ISETP.GE.AND P3, PT, R12, R205, PT ;  /* 0x000000cd0c00720c */ /* 0x000fe40003f66270 */
[----:B---3--:R-:W-:Y:S01]  /*53b0*/  IADD3 R6, R0, 0x30, RZ ;  /* 0x0000003000067810 */ /* 0x008fe20007ffe0ff */
[----:B-1----:R-:W-:Y:S01]  /*53c0*/  FFMA.FTZ R23, R15, -UR13, R46 ;  /* 0x8000000d0f177c23 */ /* 0x002fe2000801002e */
[----:B------:R-:W-:-:S02]  /*53d0*/  IABS R3, R3 ;  /* 0x0000000300037213 */ /* 0x000fc40000000000 */
[C---:B------:R-:W-:Y:S02]  /*53e0*/  ISETP.GE.AND P5, PT, R12.reuse, R204, PT ;  /* 0x000000cc0c00720c */ /* 0x040fe40003fa6270 */
[C---:B------:R-:W-:Y:S02]  /*53f0*/  ISETP.LT.OR P3, PT, R12.reuse, R202, P3 ;  /* 0x000000ca0c00720c */ /* 0x040fe40001f61670 */
[----:B------:R-:W-:Y:S01]  /*5400*/  ISETP.LT.OR P5, PT, R12, R201, P5 ;  /* 0x000000c90c00720c */ /* 0x000fe20002fa1670 */
[----:B--2---:R-:W-:Y:S01]  /*5410*/  IMAD.MOV.U32 R13, RZ, RZ, R3 ;  /* 0x000000ffff0d7224 */ /* 0x004fe200078e0003 */
[----:B------:R-:W-:Y:S01]  /*5420*/  IABS R3, R14 ;  /* 0x0000000e00037213 */ /* 0x000fe20000000000 */
[----:B----4-:R-:W-:Y:S01]  /*5430*/  FFMA.FTZ R24, R19, -UR13, R55 ;  /* 0x8000000d13187c23 */ /* 0x010fe20008010037 */
[----:B------:R-:W-:Y:S01]  /*5440*/  IADD3 R19, R0, 0x39, RZ ;  /* 0x0000003900137810 */ /* 0x000fe20007ffe0ff */
[----:B------:R1:W-:Y:S01]  /*5450*/  I2F R32, R13 ;  /* 0x0000000d00207306 */ /* 0x0003e20000201400 */
[----:B------:R-:W-:Y:S01]  /*5460*/  IMAD.IADD R12, R203, 0x1, -R12 ;  /* 0x00000001cb0c7824 */ /* 0x000fe200078e0a0c */
[----:B------:R-:W-:Y:S01]  /*5470*/  FSEL R38, R16, -INF , !P0 ;  /* 0xff80000010267808 */ /* 0x000fe20004000000 */
[----:B------:R-:W-:Y:S01]  /*5480*/  IMAD.MOV.U32 R14, RZ, RZ, R3 ;  /* 0x000000ffff0e7224 */ /* 0x000fe200078e0003 */
[----:B------:R-:W-:-:S02]  /*5490*/  IADD3 R3, R0, 0x31, RZ ;  /* 0x0000003100037810 */ /* 0x000fc40007ffe0ff */
[----:B------:R-:W-:Y:S02]  /*54a0*/  IABS R12, R12 ;  /* 0x0000000c000c7213 */ /* 0x000fe40000000000 */
[----:B------:R2:W-:Y:S01]  /*54b0*/  I2F R36, R14 ;  /* 0x0000000e00247306 */ /* 0x0005e20000201400 */
[----:B------:R-:W-:Y:S01]  /*54c0*/  IMAD.IADD R15, R200, 0x1, -R3 ;  /* 0x00000001c80f7824 */ /* 0x000fe200078e0a03 */
[----:B------:R-:W-:Y:S02]  /*54d0*/  ISETP.GE.AND P0, PT, R18, R205, PT ;  /* 0x000000cd1200720c */ /* 0x000fe40003f06270 */
[----:B------:R-:W-:Y:S02]  /*54e0*/  FSEL R112, R23, -INF , !P1 ;  /* 0xff80000017707808 */ /* 0x000fe40004800000 */
[----:B------:R-:W-:Y:S01]  /*54f0*/  IABS R0, R15 ;  /* 0x0000000f00007213 */ /* 0x000fe20000000000 */
[----:B------:R-:W-:Y:S01]  /*5500*/  FFMA.FTZ R15, R33, -UR13, R45 ;  /* 0x8000000d210f7c23 */ /* 0x000fe2000801002d */
[----:B------:R-:W-:Y:S01]  /*5510*/  FSEL R45, R24, -INF , !P4 ;  /* 0xff800000182d7808 */ /* 0x000fe20006000000 */
[----:B-1----:R-:W-:Y:S01]  /*5520*/  IMAD.IADD R13, R200, 0x1, -R6 ;  /* 0x00000001c80d7824 */ /* 0x002fe200078e0a06 */
[----:B------:R-:W-:Y:S01]  /*5530*/  ISETP.GE.AND P4, PT, R7, R205, PT ;  /* 0x000000cd0700720c */ /* 0x000fe20003f86270 */
[----:B------:R-:W-:Y:S01]  /*5540*/  HMMA.16816.F32.BF16 R24, R8, R28, R72 ;  /* 0x0000001c0818723c */ /* 0x000fe20000041848 */
[----:B------:R-:W-:-:S02]  /*5550*/  ISETP.LT.OR P0, PT, R18, R202, P0 ;  /* 0x000000ca1200720c */ /* 0x000fc40000701670 */
[----:B------:R-:W-:Y:S01]  /*5560*/  IABS R13, R13 ;  /* 0x0000000d000d7213 */ /* 0x000fe20000000000 */
[----:B--2---:R-:W-:Y:S01]  /*5570*/  IMAD.IADD R14, R200, 0x1, -R20 ;  /* 0x00000001c80e7824 */ /* 0x004fe200078e0a14 */
[----:B------:R-:W-:Y:S02]  /*5580*/  ISETP.LT.OR P4, PT, R7, R202, P4 ;  /* 0x000000ca0700720c */ /* 0x000fe40002781670 */
[----:B------:R1:W-:Y:S01]  /*5590*/  I2F R35, R13 ;  /* 0x0000000d00237306 */ /* 0x0003e20000201400 */
[----:B------:R-:W-:Y:S02]  /*55a0*/  FSEL R102, R15, -INF , !P0 ;  /* 0xff8000000f667808 */ /* 0x000fe40004000000 */
[C---:B------:R-:W-:Y:S02]  /*55b0*/  ISETP.GE.AND P1, PT, R6.reuse, R205, PT ;  /* 0x000000cd0600720c */ /* 0x040fe40003f26270 */
[C---:B------:R-:W-:Y:S02]  /*55c0*/  ISETP.GE.AND P0, PT, R6.reuse, R204, PT ;  /* 0x000000cc0600720c */ /* 0x040fe40003f06270 */
[----:B------:R-:W-:-:S02]  /*55d0*/  ISETP.LT.OR P1, PT, R6, R202, P1 ;  /* 0x000000ca0600720c */ /* 0x000fc40000f21670 */
[----:B------:R-:W-:Y:S01]  /*55e0*/  ISETP.LT.OR P0, PT, R6, R201, P0 ;  /* 0x000000c90600720c */ /* 0x000fe20000701670 */
[----:B-1----:R-:W-:Y:S01]  /*55f0*/  IMAD.MOV.U32 R13, RZ, RZ, R0 ;  /* 0x000000ffff0d7224 */ /* 0x002fe200078e0000 */
[----:B------:R-:W-:Y:S01]  /*5600*/  IABS R0, R14 ;  /* 0x0000000e00007213 */ /* 0x000fe20000000000 */
[----:B------:R-:W-:Y:S02]  /*5610*/  IMAD.IADD R14, R203, 0x1, -R18 ;  /* 0x00000001cb0e7824 */ /* 0x000fe400078e0a12 */
[----:B------:R1:W-:Y:S03]  /*5620*/  I2F R34, R13 ;  /* 0x0000000d00227306 */ /* 0x0003e60000201400 */
[----:B------:R-:W-:-:S05]  /*5630*/  IABS R14, R14 ;  /* 0x0000000e000e7213 */ /* 0x000fca0000000000 */
[----:B------:R2:W-:Y:S01]  /*5640*/  I2F R33, R0 ;  /* 0x0000000000217306 */ /* 0x0005e20000201400 */
[----:B-1----:R-:W-:-:S07]  /*5650*/  IMAD.IADD R13, R200, 0x1, -R19 ;  /* 0x00000001c80d7824 */ /* 0x002fce00078e0a13 */
[----:B------:R-:W1:Y:S01]  /*5660*/  I2F R14, R14 ;  /* 0x0000000e000e7306 */ /* 0x000e620000201400 */
[----:B--2---:R-:W-:-:S07]  /*5670*/  IABS R0, R13 ;  /* 0x0000000d00007213 */ /* 0x004fce0000000000 */
[----:B------:R2:W-:Y:S02]  /*5680*/  I2F R22, R0 ;  /* 0x0000000000167306 */ /* 0x0005e40000201400 */
[----:B--2---:R-:W-:Y:S02]  /*5690*/  IMAD.IADD R0, R203, 0x1, -R7 ;  /* 0x00000001cb007824 */ /* 0x004fe400078e0a07 */
[----:B------:R-:W-:-:S03]  /*56a0*/  IMAD.MOV.U32 R7, RZ, RZ, R12 ;  /* 0x000000ffff077224 */ /* 0x000fc600078e000c */
[----:B------:R-:W-:Y:S01]  /*56b0*/  IABS R12, R0 ;  /* 0x00000000000c7213 */ /* 0x000fe20000000000 */
[----:B------:R2:W3:Y:S01]  /*56c0*/  I2F R21, R7 ;  /* 0x0000000700157306 */ /* 0x0004e20000201400 */
[----:B------:R-:W-:Y:S02]  /*56d0*/  IMAD.IADD R0, R203, 0x1, -R6 ;  /* 0x00000001cb007824 */ /* 0x000fe400078e0a06 */
[----:B-1----:R-:W-:-:S05]  /*56e0*/  FFMA.FTZ R6, R14, -UR13, R47 ;  /* 0x8000000d0e067c23 */ /* 0x002fca000801002f */
[----:B------:R-:W-:Y:S01]  /*56f0*/  FSEL R101, R6, -INF , !P6 ;  /* 0xff80000006657808 */ /* 0x000fe20007000000 */
[----:B------:R-:W-:Y:S01]  /*5700*/  IMAD.IADD R6, R203, 0x1, -R20 ;  /* 0x00000001cb067824 */ /* 0x000fe200078e0a14 */
[----:B------:R-:W-:-:S04]  /*5710*/  ISETP.GE.AND P6, PT, R3, R205, PT ;  /* 0x000000cd0300720c */ /* 0x000fc80003fc6270 */
[----:B------:R-:W-:Y:S01]  /*5720*/  ISETP.LT.OR P6, PT, R3, R202, P6 ;  /* 0x000000ca0300720c */ /* 0x000fe200037c1670 */
[----:B--2---:R-:W-:Y:S01]  /*5730*/  IMAD.MOV.U32 R7, RZ, RZ, R12 ;  /* 0x000000ffff077224 */ /* 0x004fe200078e000c */
[----:B------:R-:W-:Y:S01]  /*5740*/  IABS R12, R0 ;  /* 0x00000000000c7213 */ /* 0x000fe20000000000 */
[----:B------:R-:W-:Y:S02]  /*5750*/  IMAD.IADD R0, R203, 0x1, -R3 ;  /* 0x00000001cb007824 */ /* 0x000fe400078e0a03 */
[----:B------:R1:W2:Y:S03]  /*5760*/  I2F R18, R7 ;  /* 0x0000000700127306 */ /* 0x0002a60000201400 */
[----:B------:R-:W-:-:S05]  /*5770*/  IABS R0, R0 ;  /* 0x0000000000007213 */ /* 0x000fca0000000000 */
[----:B------:R4:W-:Y:S01]  /*5780*/  I2F R17, R12 ;  /* 0x0000000c00117306 */ /* 0x0009e20000201400 */
[----:B-1----:R-:W-:-:S07]  /*5790*/  FFMA.FTZ R7, R32, -UR13, R40 ;  /* 0x8000000d20077c23 */ /* 0x002fce0008010028 */
[----:B------:R1:W5:Y:S01]  /*57a0*/  I2F R16, R0 ;  /* 0x0000000000107306 */ /* 0x0003620000201400 */
[----:B------:R-:W-:Y:S01]  /*57b0*/  FSEL R119, R7, -INF , !P3 ;  /* 0xff80000007777808 */ /* 0x000fe20005800000 */
[----:B------:R-:W-:Y:S01]  /*57c0*/  FFMA.FTZ R7, R36, -UR13, R41 ;  /* 0x8000000d24077c23 */ /* 0x000fe20008010029 */
[C---:B------:R-:W-:Y:S01]  /*57d0*/  ISETP.GE.AND P3, PT, R3.reuse, R204, PT ;  /* 0x000000cc0300720c */ /* 0x040fe20003f66270 */
[----:B----4-:R-:W-:Y:S03]  /*57e0*/  HMMA.16816.F32.BF16 R12, R8, R30, R68 ;  /* 0x0000001e080c723c */ /* 0x010fe60000041844 */
[----:B------:R-:W-:Y:S02]  /*57f0*/  ISETP.LT.OR P3, PT, R3, R201, P3 ;  /* 0x000000c90300720c */ /* 0x000fe40001f61670 */
[----:B------:R-:W-:Y:S02]  /*5800*/  IABS R3, R6 ;  /* 0x0000000600037213 */ /* 0x000fe40000000000 */
[----:B---3--:R-:W-:Y:S01]  /*5810*/  FFMA.FTZ R9, R21, -UR13, R42 ;  /* 0x8000000d15097c23 */ /* 0x008fe2000801002a */
[----:B------:R-:W-:Y:S01]  /*5820*/  FSEL R103, R7, -INF , !P4 ;  /* 0xff80000007677808 */ /* 0x000fe20006000000 */
[----:B-1----:R-:W-:Y:S01]  /*5830*/  IMAD.IADD R0, R203, 0x1, -R19 ;  /* 0x00000001cb007824 */ /* 0x002fe200078e0a13 */
[----:B------:R1:W3:Y:S01]  /*5840*/  I2F R6, R3 ;  /* 0x0000000300067306 */ /* 0x0002e20000201400 */
[----:B--2---:R-:W-:Y:S01]  /*5850*/  FFMA.FTZ R8, R18, -UR13, R43 ;  /* 0x8000000d12087c23 */ /* 0x004fe2000801002b */
[----:B------:R-:W-:Y:S01]  /*5860*/  FSEL R114, R9, -INF , !P5 ;  /* 0xff80000009727808 */ /* 0x000fe20006800000 */
[----:B------:R-:W-:Y:S01]  /*5870*/  FFMA.FTZ R7, R34, -UR13, R25 ;  /* 0x8000000d22077c23 */ /* 0x000fe20008010019 */
[----:B------:R-:W-:Y:S01]  /*5880*/  IABS R0, R0 ;  /* 0x0000000000007213 */ /* 0x000fe20000000000 */
[----:B-----5:R-:W-:Y:S01]  /*5890*/  FFMA.FTZ R16, R16, -UR13, R27 ;  /* 0x8000000d10107c23 */ /* 0x020fe2000801001b */
[----:B------:R-:W-:-:S02]  /*58a0*/  FSEL R116, R8, -INF , !P2 ;  /* 0xff80000008747808 */ /* 0x000fc40005000000 */
[CC--:B------:R-:W-:Y:S02]  /*58b0*/  ISETP.GE.AND P5, PT, R20.reuse, R205.reuse, PT ;  /* 0x000000cd1400720c */ /* 0x0c0fe40003fa6270 */
[----:B------:R-:W2:Y:S01]  /*58c0*/  I2F R0, R0 ;  /* 0x0000000000007306 */ /* 0x000ea20000201400 */
[----:B------:R-:W-:Y:S02]  /*58d0*/  ISETP.GE.AND P4, PT, R19, R205, PT ;  /* 0x000000cd1300720c */ /* 0x000fe40003f86270 */
[C---:B------:R-:W-:Y:S01]  /*58e0*/  ISETP.GE.AND P2, PT, R20.reuse, R204, PT ;  /* 0x000000cc1400720c */ /* 0x040fe20003f46270 */
[----:B------:R-:W-:Y:S01]  /*58f0*/  FFMA.FTZ R12, R33, -UR13, R12 ;  /* 0x8000000d210c7c23 */ /* 0x000fe2000801000c */
[CC--:B------:R-:W-:Y:S01]  /*5900*/  ISETP.LT.OR P5, PT, R20.reuse, R202.reuse, P5 ;  /* 0x000000ca1400720c */ /* 0x0c0fe20002fa1670 */
[----:B-1----:R-:W-:Y:S01]  /*5910*/  FFMA.FTZ R3, R35, -UR13, R24 ;  /* 0x8000000d23037c23 */ /* 0x002fe20008010018 */
[----:B------:R-:W-:Y:S01]  /*5920*/  ISETP.LT.OR P2, PT, R20, R201, P2 ;  /* 0x000000c91400720c */ /* 0x000fe20001741670 */
[----:B---3--:R-:W-:Y:S01]  /*5930*/  FFMA.FTZ R14, R6, -UR13, R14 ;  /* 0x8000000d060e7c23 */ /* 0x008fe2000801000e */
[----:B------:R-:W-:Y:S01]  /*5940*/  ISETP.LT.OR P4, PT, R19, R202, P4 ;  /* 0x000000ca1300720c */ /* 0x000fe20002781670 */
[----:B------:R-:W-:Y:S01]  /*5950*/  FFMA.FTZ R6, R22, -UR13, R13 ;  /* 0x8000000d16067c23 */ /* 0x000fe2000801000d */
[----:B------:R-:W-:Y:S01]  /*5960*/  FSEL R120, R3, -INF , !P1 ;  /* 0xff80000003787808 */ /* 0x000fe20004800000 */
[----:B------:R-:W-:Y:S01]  /*5970*/  FFMA.FTZ R3, R17, -UR13, R26 ;  /* 0x8000000d11037c23 */ /* 0x000fe2000801001a */
[----:B------:R-:W-:-:S02]  /*5980*/  ISETP.GE.AND P1, PT, R19, R204, PT ;  /* 0x000000cc1300720c */ /* 0x000fc40003f26270 */
[----:B------:R-:W-:Y:S01]  /*5990*/  FSEL R118, R7, -INF , !P6 ;  /* 0xff80000007767808 */ /* 0x000fe20007000000 */
[----:B--2---:R-:W-:Y:S01]  /*59a0*/  FFMA.FTZ R0, R0, -UR13, R15 ;  /* 0x8000000d00007c23 */ /* 0x004fe2000801000f */
[----:B------:R-:W-:Y:S02]  /*59b0*/  FSEL R108, R3, -INF , !P0 ;  /* 0xff800000036c7808 */ /* 0x000fe40004000000 */
[----:B------:R-:W-:Y:S02]  /*59c0*/  PLOP3.LUT P0, PT, PT, PT, UP0, 0x80, 0x0 ;  /* 0x000000000000781c */ /* 0x000fe40003f0f008 */
[----:B------:R-:W-:Y:S02]  /*59d0*/  ISETP.LT.OR P1, PT, R19, R201, P1 ;  /* 0x000000c91300720c */ /* 0x000fe40000f21670 */
[----:B------:R-:W-:Y:S02]  /*59e0*/  FSEL R109, R16, -INF , !P3 ;  /* 0xff800000106d7808 */ /* 0x000fe40005800000 */
[----:B------:R-:W-:-:S02]  /*59f0*/  FSEL R117, R12, -INF , !P5 ;  /* 0xff8000000c757808 */ /* 0x000fc40006800000 */
        /* <DEDUP_REMOVED lines=105> */
.L_x_1199:
[----:B------:R-:W-:Y:S05]  /*6090*/  BSYNC B0 ;  /* 0x0000000000007941 */ /* 0x000fea0003800000 */
.L_x_1198:
[----:B------:R-:W0:Y:S02]  /*60a0*/  LDGDEPBAR ;  /* 0x00000000000079af */ /* 0x000e240000000000 */
.L_x_1197:
        /* <DEDUP_REMOVED lines=11> */
[----:B------:R-:W-:Y:S01]  /*6160*/  UIADD3 UR5, UR21, -0x4498517b, URZ ;  /* 0xbb67ae8515057890 */ /* 0x000fe2000fffe03f */
        /* <DEDUP_REMOVED lines=44> */
[----:B------:R-:W-:Y:S01]  /*6430*/  FMNMX.FTZ R0, R113, R0, !PT ;  /* 0x0000000071007209 */ /* 0x000fe20007810000 */
[----:B------:R-:W-:Y:S01]  /*6440*/  ULOP3.LUT UR4, UR4, UR21, URZ, 0x3c, !UPT ;  /* 0x0000001504047292 */ /* 0x000fe2000f8e3c3f */
[----:B------:R-:W-:Y:S01]  /*6450*/  FMNMX.FTZ R3, R115, R3, !PT ;  /* 0x0000000373037209 */ /* 0x000fe20007810000 */
[----:B------:R-:W-:Y:S04]  /*6460*/  LDSM.16.MT88.4 R40, [R177+0xc800] ;  /* 0x00c80000b128783b */ /* 0x000fe80000004200 */
        /* <DEDUP_REMOVED lines=8> */
[----:B------:R-:W-:Y:S02]  /*64f0*/  LOP3.LUT R6, R104, UR20, RZ, 0x3c, !PT ;  /* 0x0000001468067c12 */ /* 0x000fe4000f8e3cff */
[----:B---3--:R-:W-:Y:S01]  /*6500*/  FMNMX.FTZ R100, R3, R100, !PT ;  /* 0x0000006403647209 */ /* 0x008fe20007810000 */
[----:B-1----:R-:W1:Y:S04]  /*6510*/  SHFL.BFLY PT, R9, R0, 0x1, 0x1f ;  /* 0x0c201f0000097f89 */ /* 0x002e6800000e0000 */
[----:B------:R2:W-:Y:S04]  /*6520*/  STL [R1+0xb0], R6 ;  /* 0x0000b00601007387 */ /* 0x0005e80000100800 */
[----:B------:R-:W3:Y:S04]  /*6530*/  SHFL.BFLY PT, R12, R100, 0x1, 0x1f ;  /* 0x0c201f00640c7f89 */ /* 0x000ee800000e0000 */
[----:B------:R-:W-:Y:S01]  /*6540*/  LDSM.16.MT88.4 R76, [R179+0xe800] ;  /* 0x00e80000b34c783b */ /* 0x000fe20000004200 */
[----:B-1----:R-:W-:-:S04]  /*6550*/  FMNMX.FTZ R3, R0, R9, !PT ;  /* 0x0000000900037209 */ /* 0x002fc80007810000 */
[C---:B------:R-:W-:Y:S01]  /*6560*/  FSETP.NEU.FTZ.AND P1, PT, R3.reuse, -INF , PT ;  /* 0xff8000000300780b */ /* 0x040fe20003f3d000 */
[----:B------:R-:W-:Y:S01]  /*6570*/  FMUL.FTZ R0, R3, c[0x0][0x23c] ;  /* 0x00008f0003007a20 */ /* 0x000fe20000410000 */
[----:B--2---:R-:W-:Y:S02]  /*6580*/  LOP3.LUT R6, R123, R6, RZ, 0x3c, !PT ;  /* 0x000000067b067212 */ /* 0x004fe400078e3cff */
[----:B---3--:R-:W-:Y:S02]  /*6590*/  FMNMX.FTZ R100, R100, R12, !PT ;  /* 0x0000000c64647209 */ /* 0x008fe40007810000 */
[----:B------:R-:W-:Y:S01]  /*65a0*/  FSEL R0, R0, RZ, P1 ;  /* 0x000000ff00007208 */ /* 0x000fe20000800000 */
[----:B------:R-:W-:Y:S01]  /*65b0*/  IMAD.WIDE.U32 R94, R6, -0x2daee0ad, RZ ;  /* 0xd2511f53065e7825 */ /* 0x000fe200078e00ff */
[----:B------:R-:W-:Y:S01]  /*65c0*/  LOP3.LUT R6, R99, UR15, RZ, 0x3c, !PT ;  /* 0x0000000f63067c12 */ /* 0x000fe2000f8e3cff */
[----:B------:R-:W-:Y:S01]  /*65d0*/  UIADD3 UR15, UR21, -0x56f99767, URZ ;  /* 0xa9066899150f7890 */ /* 0x000fe2000fffe03f */
[----:B------:R-:W-:Y:S01]  /*65e0*/  FSETP.NEU.FTZ.AND P1, PT, R100, -INF , PT ;  /* 0xff8000006400780b */ /* 0x000fe20003f3d000 */
[----:B------:R-:W-:Y:S01]  /*65f0*/  FFMA.FTZ R9, R60, c[0x0][0x23c], -R0 ;  /* 0x00008f003c097a23 */ /* 0x000fe20000010800 */
[----:B------:R-:W-:Y:S01]  /*6600*/  LOP3.LUT R8, R95, UR5, R98, 0x96, !PT ;  /* 0x000000055f087c12 */ /* 0x000fe2000f8e9662 */
[----:B------:R-:W-:Y:S01]  /*6610*/  IMAD.WIDE.U32 R6, R6, -0x326172a9, RZ ;  /* 0xcd9e8d5706067825 */ /* 0x000fe200078e00ff */
[----:B------:R-:W-:Y:S01]  /*6620*/  UIADD3 UR5, UR21, -0x126145ec, URZ ;  /* 0xed9eba1415057890 */ /* 0x000fe2000fffe03f */
[----:B------:R1:W-:Y:S02]  /*6630*/  MUFU.EX2 R150, R9 ;  /* 0x0000000900967308 */ /* 0x0003e40000000800 */
[----:B------:R-:W-:Y:S01]  /*6640*/  IMAD.WIDE.U32 R48, R8, -0x326172a9, RZ ;  /* 0xcd9e8d5708307825 */ /* 0x000fe200078e00ff */
[----:B------:R-:W-:-:S03]  /*6650*/  LOP3.LUT R7, R7, UR30, R122, 0x96, !PT ;  /* 0x0000001e07077c12 */ /* 0x000fc6000f8e967a */
[----:B------:R-:W-:Y:S01]  /*6660*/  FMUL.FTZ R12, R100, c[0x0][0x23c] ;  /* 0x00008f00640c7a20 */ /* 0x000fe20000410000 */
[----:B------:R-:W-:Y:S01]  /*6670*/  LOP3.LUT R10, R49, UR29, R6, 0x96, !PT ;  /* 0x0000001d310a7c12 */ /* 0x000fe2000f8e9606 */
[----:B------:R-:W-:-:S03]  /*6680*/  IMAD.WIDE.U32 R6, R7, -0x2daee0ad, RZ ;  /* 0xd2511f5307067825 */ /* 0x000fc600078e00ff */
[----:B------:R-:W-:Y:S01]  /*6690*/  FSEL R12, R12, RZ, P1 ;  /* 0x000000ff0c0c7208 */ /* 0x000fe20000800000 */
[----:B------:R-:W-:Y:S01]  /*66a0*/  IMAD.WIDE.U32 R10, R10, -0x2daee0ad, RZ ;  /* 0xd2511f530a0a7825 */ /* 0x000fe200078e00ff */
[----:B------:R-:W-:-:S03]  /*66b0*/  LOP3.LUT R7, R7, UR26, R94, 0x96, !PT ;  /* 0x0000001a07077c12 */ /* 0x000fc6000f8e965e */
[----:B------:R-:W-:Y:S01]  /*66c0*/  FFMA.FTZ R18, R45, c[0x0][0x23c], -R0 ;  /* 0x00008f002d127a23 */ /* 0x000fe20000010800 */
[----:B------:R-:W-:Y:S01]  /*66d0*/  LOP3.LUT R8, R11, UR23, R6, 0x96, !PT ;  /* 0x000000170b087c12 */ /* 0x000fe2000f8e9606 */
[----:B------:R-:W-:Y:S02]  /*66e0*/  IMAD.WIDE.U32 R6, R7, -0x326172a9, RZ ;  /* 0xcd9e8d5707067825 */ /* 0x000fe400078e00ff */
[----:B------:R-:W-:Y:S02]  /*66f0*/  MUFU.EX2 R125, R18 ;  /* 0x00000012007d7308 */ /* 0x000fe40000000800 */
[----:B-1----:R-:W-:Y:S01]  /*6700*/  IMAD.WIDE.U32 R8, R8, -0x326172a9, RZ ;  /* 0xcd9e8d5708087825 */ /* 0x002fe200078e00ff */
[----:B------:R-:W-:-:S03]  /*6710*/  LOP3.LUT R7, R7, UR25, R48, 0x96, !PT ;  /* 0x0000001907077c12 */ /* 0x000fc6000f8e9630 */
[----:B------:R-:W-:Y:S01]  /*6720*/  FFMA.FTZ R11, R50, c[0x0][0x23c], -R0 ;  /* 0x00008f00320b7a23 */ /* 0x000fe20000010800 */
[----:B------:R-:W-:Y:S01]  /*6730*/  LOP3.LUT R13, R9, UR22, R6, 0x96, !PT ;  /* 0x00000016090d7c12 */ /* 0x000fe2000f8e9606 */
[----:B------:R-:W-:Y:S02]  /*6740*/  IMAD.WIDE.U32 R6, R7, -0x2daee0ad, RZ ;  /* 0xd2511f5307067825 */ /* 0x000fe400078e00ff */
[----:B------:R1:W2:Y:S02]  /*6750*/  MUFU.EX2 R134, R11 ;  /* 0x0000000b00867308 */ /* 0x0002a40000000800 */
[----:B------:R-:W-:Y:S01]  /*6760*/  IMAD.WIDE.U32 R96, R13, -0x2daee0ad, RZ ;  /* 0xd2511f530d607825 */ /* 0x000fe200078e00ff */
[----:B------:R-:W-:-:S03]  /*6770*/  LOP3.LUT R7, R7, UR5, R10, 0x96, !PT ;  /* 0x0000000507077c12 */ /* 0x000fc6000f8e960a */
[----:B------:R-:W-:Y:S01]  /*6780*/  FFMA.FTZ R9, R51, c[0x0][0x23c], -R0 ;  /* 0x00008f0033097a23 */ /* 0x000fe20000010800 */
[----:B------:R-:W-:Y:S01]  /*6790*/  LOP3.LUT R16, R97, UR15, R6, 0x96, !PT ;  /* 0x0000000f61107c12 */ /* 0x000fe2000f8e9606 */
[----:B------:R-:W-:Y:S02]  /*67a0*/  FFMA.FTZ R6, R62, c[0x0][0x23c], -R12 ;  /* 0x00008f003e067a23 */ /* 0x000fe4000001080c */
[----:B------:R3:W-:Y:S01]  /*67b0*/  MUFU.EX2 R149, R9 ;  /* 0x0000000900957308 */ /* 0x0007e20000000800 */
[----:B------:R-:W-:-:S04]  /*67c0*/  IMAD.WIDE.U32 R92, R7, -0x326172a9, RZ ;  /* 0xcd9e8d57075c7825 */ /* 0x000fc800078e00ff */
[----:B------:R-:W-:Y:S01]  /*67d0*/  IMAD.WIDE.U32 R16, R16, -0x326172a9, RZ ;  /* 0xcd9e8d5710107825 */ /* 0x000fe200078e00ff */
[----:B------:R-:W-:Y:S02]  /*67e0*/  LOP3.LUT R15, R93, UR16, R8, 0x96, !PT ;  /* 0x000000105d0f7c12 */ /* 0x000fe4000f8e9608 */
[----:B------:R4:W-:Y:S01]  /*67f0*/  MUFU.EX2 R132, R6 ;  /* 0x0000000600847308 */ /* 0x0009e20000000800 */
[----:B------:R-:W-:Y:S01]  /*6800*/  FFMA.FTZ R7, R58, c[0x0][0x23c], -R12 ;  /* 0x00008f003a077a23 */ /* 0x000fe2000001080c */
[----:B-1----:R-:W-:Y:S01]  /*6810*/  SHF.R.U32.HI R11, RZ, 0x18, R16 ;  /* 0x00000018ff0b7819 */ /* 0x002fe20000011610 */
[----:B------:R-:W-:Y:S01]  /*6820*/  FFMA.FTZ R8, R56, c[0x0][0x23c], -R12 ;  /* 0x00008f0038087a23 */ /* 0x000fe2000001080c */
[----:B------:R-:W-:Y:S01]  /*6830*/  LOP3.LUT R184, R16, 0xffff, RZ, 0xc0, !PT ;  /* 0x0000ffff10b87812 */ /* 0x000fe200078ec0ff */
[----:B------:R-:W-:Y:S02]  /*6840*/  IMAD R93, R106, 0x10000, R106 ;  /* 0x000100006a5d7824 */ /* 0x000fe400078e026a */
[----:B---3--:R-:W-:Y:S01]  /*6850*/  FFMA.FTZ R9, R61, c[0x0][0x23c], -R12 ;  /* 0x00008f003d097a23 */ /* 0x008fe2000001080c */
[----:B------:R1:W-:Y:S01]  /*6860*/  MUFU.EX2 R148, R7 ;  /* 0x0000000700947308 */ /* 0x0003e20000000800 */
[----:B----4-:R-:W-:-:S07]  /*6870*/  LOP3.LUT R6, R16, 0xffff, RZ, 0xc0, !PT ;  /* 0x0000ffff10067812 */ /* 0x010fce00078ec0ff */
[----:B------:R3:W4:Y:S01]  /*6880*/  MUFU.EX2 R133, R9 ;  /* 0x0000000900857308 */ /* 0x0007220000000800 */
[----:B------:R-:W-:Y:S02]  /*6890*/  SHF.R.U32.HI R6, RZ, 0x8, R6 ;  /* 0x00000008ff067819 */ /* 0x000fe40000011606 */
[----:B-1----:R-:W-:-:S05]  /*68a0*/  SHF.R.U32.HI R7, RZ, 0x10, R16 ;  /* 0x00000010ff077819 */ /* 0x002fca0000011610 */
[----:B------:R1:W-:Y:S01]  /*68b0*/  MUFU.EX2 R164, R8 ;  /* 0x0000000800a47308 */ /* 0x0003e20000000800 */
[----:B------:R-:W-:Y:S02]  /*68c0*/  LOP3.LUT R10, R7, 0xff, RZ, 0xc0, !PT ;  /* 0x000000ff070a7812 */ /* 0x000fe400078ec0ff */
[----:B---3--:R-:W-:Y:S02]  /*68d0*/  LOP3.LUT R9, R16, 0xff, RZ, 0xc0, !PT ;  /* 0x000000ff10097812 */ /* 0x008fe400078ec0ff */
[----:B------:R-:W-:Y:S02]  /*68e0*/  PRMT R10, R10, 0x5410, R11 ;  /* 0x000054100a0a7816 */ /* 0x000fe4000000000b */
[----:B------:R-:W-:Y:S02]  /*68f0*/  PRMT R14, R9, 0x5410, R6 ;  /* 0x00005410090e7816 */ /* 0x000fe40000000006 */
[----:B------:R-:W-:-:S04]  /*6900*/  LOP3.LUT R6, R17, UR32, R92, 0x96, !PT ;  /* 0x0000002011067c12 */ /* 0x000fc8000f8e965c */
[C---:B------:R-:W-:Y:S02]  /*6910*/  LOP3.LUT R9, R6.reuse, 0xffff, RZ, 0xc0, !PT ;  /* 0x0000ffff06097812 */ /* 0x040fe400078ec0ff */
[----:B------:R-:W-:Y:S02]  /*6920*/  LOP3.LUT R13, R6, 0xff, RZ, 0xc0, !PT ;  /* 0x000000ff060d7812 */ /* 0x000fe400078ec0ff */
[--C-:B------:R-:W-:Y:S02]  /*6930*/  SHF.R.U32.HI R7, RZ, 0x10, R6.reuse ;  /* 0x00000010ff077819 */ /* 0x100fe40000011606 */
[----:B-1----:R-:W-:Y:S01]  /*6940*/  SHF.R.U32.HI R8, RZ, 0x18, R6 ;  /* 0x00000018ff087819 */ /* 0x002fe20000011606 */
[----:B------:R-:W-:Y:S01]  /*6950*/  FFMA.FTZ R6, R59, c[0x0][0x23c], -R0 ;  /* 0x00008f003b067a23 */ /* 0x000fe20000010800 */
[----:B------:R-:W-:Y:S02]  /*6960*/  SHF.R.U32.HI R9, RZ, 0x8, R9 ;  /* 0x00000008ff097819 */ /* 0x000fe40000011609 */
[----:B------:R-:W-:Y:S01]  /*6970*/  LOP3.LUT R7, R7, 0xff, RZ, 0xc0, !PT ;  /* 0x000000ff07077812 */ /* 0x000fe200078ec0ff */
[----:B------:R4:W1:Y:S01]  /*6980*/  MUFU.EX2 R151, R6 ;  /* 0x0000000600977308 */ /* 0x0008620000000800 */
[----:B------:R-:W-:-:S02]  /*6990*/  PRMT R9, R13, 0x5410, R9 ;  /* 0x000054100d097816 */ /* 0x000fc40000000009 */
[----:B------:R-:W-:Y:S02]  /*69a0*/  PRMT R8, R7, 0x5410, R8 ;  /* 0x0000541007087816 */ /* 0x000fe40000000008 */
[----:B--2---:R-:W-:-:S04]  /*69b0*/  F2FP.BF16.PACK_AB R7, R134, R150 ;  /* 0x000000968607723e */ /* 0x004fc800000010ff */
[C---:B------:R-:W-:Y:S02]  /*69c0*/  PRMT R158, R7.reuse, 0x7610, R158 ;  /* 0x00007610079e7816 */ /* 0x040fe4000000009e */
[----:B------:R-:W-:Y:S01]  /*69d0*/  PRMT R156, R7, 0x7632, R156 ;  /* 0x00007632079c7816 */ /* 0x000fe2000000009c */
[----:B------:R-:W-:Y:S01]  /*69e0*/  FFMA.FTZ R7, R38, c[0x0][0x23c], -R0 ;  /* 0x00008f0026077a23 */ /* 0x000fe20000010800 */
[----:B----4-:R-:W-:-:S03]  /*69f0*/  F2FP.BF16.PACK_AB R6, R133, R132 ;  /* 0x000000848506723e */ /* 0x010fc600000010ff */
[----:B------:R2:W-:Y:S01]  /*6a00*/  MUFU.EX2 R183, R7 ;  /* 0x0000000700b77308 */ /* 0x0005e20000000800 */
[----:B-1----:R-:W-:Y:S02]  /*6a10*/  F2FP.BF16.PACK_AB R5, R151, R149 ;  /* 0x000000959705723e */ /* 0x002fe400000010ff */
[C---:B------:R-:W-:Y:S02]  /*6a20*/  PRMT R152, R6.reuse, 0x7610, R152 ;  /* 0x0000761006987816 */ /* 0x040fe40000000098 */
[----:B------:R-:W-:Y:S01]  /*6a30*/  PRMT R154, R6, 0x7632, R154 ;  /* 0x00007632069a7816 */ /* 0x000fe2000000009a */
[----:B------:R-:W-:Y:S01]  /*6a40*/  FFMA.FTZ R6, R57, c[0x0][0x23c], -R0 ;  /* 0x00008f0039067a23 */ /* 0x000fe20000010800 */
[C---:B------:R-:W-:Y:S02]  /*6a50*/  PRMT R159, R5.reuse, 0x7610, R159 ;  /* 0x00007610059f7816 */ /* 0x040fe4000000009f */
[----:B------:R-:W-:Y:S01]  /*6a60*/  PRMT R4, R152, 0x5410, R154 ;  /* 0x0000541098047816 */ /* 0x000fe2000000009a */
[----:B------:R1:W-:Y:S01]  /*6a70*/  MUFU.EX2 R127, R6 ;  /* 0x00000006007f7308 */ /* 0x0003e20000000800 */
[----:B------:R-:W-:Y:S01]  /*6a80*/  PRMT R157, R5, 0x7632, R157 ;  /* 0x00007632059d7816 */ /* 0x000fe2000000009d */
[----:B------:R-:W-:Y:S01]  /*6a90*/  HSET2.LE.AND R5, R8, R93, PT ;  /* 0x0000005d08057233 */ /* 0x000fe20003803000 */
[----:B--2---:R-:W-:-:S05]  /*6aa0*/  FFMA.FTZ R7, R37, c[0x0][0x23c], -R0 ;  /* 0x00008f0025077a23 */ /* 0x004fca0000010800 */
[----:B------:R2:W-:Y:S01]  /*6ab0*/  MUFU.EX2 R165, R7 ;  /* 0x0000000700a57308 */ /* 0x0005e20000000800 */
[----:B-1----:R-:W-:-:S04]  /*6ac0*/  F2FP.BF16.PACK_AB R6, R164, R148 ;  /* 0x00000094a406723e */ /* 0x002fc800000010ff */
[C---:B------:R-:W-:Y:S02]  /*6ad0*/  PRMT R155, R6.reuse, 0x7610, R155 ;  /* 0x00007610069b7816 */ /* 0x040fe4000000009b */
[----:B------:R-:W-:Y:S01]  /*6ae0*/  PRMT R153, R6, 0x7632, R153 ;  /* 0x0000763206997816 */ /* 0x000fe20000000099 */
[----:B------:R-:W-:Y:S01]  /*6af0*/  HSET2.LE.AND R6, R9, R93, PT ;  /* 0x0000005d09067233 */ /* 0x000fe20003803000 */
[--C-:B------:R-:W-:Y:S02]  /*6b00*/  FFMA.FTZ R9, R63, c[0x0][0x23c], -R12.reuse ;  /* 0x00008f003f097a23 */ /* 0x100fe4000001080c */
[----:B--2---:R-:W-:Y:S01]  /*6b10*/  FFMA.FTZ R7, R64, c[0x0][0x23c], -R12 ;  /* 0x00008f0040077a23 */ /* 0x004fe2000001080c */
[----:B------:R-:W-:Y:S01]  /*6b20*/  LDSM.16.MT88.4 R60, [R179+0xc000] ;  /* 0x00c00000b33c783b */ /* 0x000fe20000004200 */
[----:B------:R-:W-:Y:S01]  /*6b30*/  LOP3.LUT R4, R6, R4, RZ, 0xc0, !PT ;  /* 0x0000000406047212 */ /* 0x000fe200078ec0ff */
[----:B------:R1:W-:Y:S01]  /*6b40*/  MUFU.EX2 R166, R9 ;  /* 0x0000000900a67308 */ /* 0x0003e20000000800 */
[----:B------:R-:W-:-:S04]  /*6b50*/  PRMT R6, R158, 0x5410, R156 ;  /* 0x000054109e067816 */ /* 0x000fc8000000009c */
[----:B------:R-:W-:Y:S01]  /*6b60*/  LOP3.LUT R5, R5, R6, RZ, 0xc0, !PT ;  /* 0x0000000605057212 */ /* 0x000fe200078ec0ff */
[----:B------:R-:W-:Y:S01]  /*6b70*/  HSET2.LE.AND R6, R14, R93, PT ;  /* 0x0000005d0e067233 */ /* 0x000fe20003803000 */
[----:B------:R-:W-:Y:S01]  /*6b80*/  IMAD.WIDE.U32 R14, R15, -0x2daee0ad, RZ ;  /* 0xd2511f530f0e7825 */ /* 0x000fe200078e00ff */
[----:B------:R2:W3:Y:S04]  /*6b90*/  MUFU.EX2 R167, R7 ;  /* 0x0000000700a77308 */ /* 0x0004e80000000800 */
[C---:B------:R-:W-:Y:S02]  /*6ba0*/  LOP3.LUT R8, R14.reuse, 0xffff, RZ, 0xc0, !PT ;  /* 0x0000ffff0e087812 */ /* 0x040fe400078ec0ff */
[----:B------:R-:W-:Y:S02]  /*6bb0*/  LOP3.LUT R207, R14, 0xffff, RZ, 0xc0, !PT ;  /* 0x0000ffff0ecf7812 */ /* 0x000fe400078ec0ff */
[----:B-1----:R-:W-:-:S02]  /*6bc0*/  SHF.R.U32.HI R9, RZ, 0x8, R8 ;  /* 0x00000008ff097819 */ /* 0x002fc40000011608 */
[----:B------:R-:W-:Y:S02]  /*6bd0*/  PRMT R8, R159, 0x5410, R157 ;  /* 0x000054109f087816 */ /* 0x000fe4000000009d */
[--C-:B------:R-:W-:Y:S02]  /*6be0*/  SHF.R.U32.HI R252, RZ, 0x10, R14.reuse ;  /* 0x00000010fffc7819 */ /* 0x100fe4000001160e */
[----:B------:R-:W-:Y:S02]  /*6bf0*/  SHF.R.U32.HI R206, RZ, 0x18, R14 ;  /* 0x00000018ffce7819 */ /* 0x000fe4000001160e */
[----:B--2---:R-:W-:Y:S02]  /*6c00*/  PRMT R7, R155, 0x5410, R153 ;  /* 0x000054109b077816 */ /* 0x004fe40000000099 */
[----:B---3--:R-:W-:Y:S02]  /*6c10*/  F2FP.BF16.PACK_AB R2, R166, R167 ;  /* 0x000000a7a602723e */ /* 0x008fe400000010ff */
[----:B------:R-:W-:Y:S01]  /*6c20*/  LOP3.LUT R6, R6, R7, RZ, 0xc0, !PT ;  /* 0x0000000706067212 */ /* 0x000fe200078ec0ff */
[----:B------:R-:W-:Y:S01]  /*6c30*/  HSET2.LE.AND R7, R10, R93, PT ;  /* 0x0000005d0a077233 */ /* 0x000fe20003803000 */
[----:B------:R-:W-:-:S02]  /*6c40*/  LOP3.LUT R10, R14, 0xff, RZ, 0xc0, !PT ;  /* 0x000000ff0e0a7812 */ /* 0x000fc400078ec0ff */
[----:B------:R-:W-:Y:S02]  /*6c50*/  PRMT R146, R2, 0x7610, R146 ;  /* 0x0000761002927816 */ /* 0x000fe40000000092 */
[----:B------:R-:W-:Y:S01]  /*6c60*/  LOP3.LUT R7, R7, R8, RZ, 0xc0, !PT ;  /* 0x0000000807077212 */ /* 0x000fe200078ec0ff */
[--C-:B------:R-:W-:Y:S01]  /*6c70*/  FFMA.FTZ R8, R44, c[0x0][0x23c], -R12.reuse ;  /* 0x00008f002c087a23 */ /* 0x100fe2000001080c */
[----:B------:R-:W-:Y:S01]  /*6c80*/  PRMT R50, R10, 0x5410, R9 ;  /* 0x000054100a327816 */ /* 0x000fe20000000009 */
[----:B------:R-:W-:Y:S01]  /*6c90*/  FFMA.FTZ R10, R39, c[0x0][0x23c], -R12 ;  /* 0x00008f00270a7a23 */ /* 0x000fe2000001080c */
[----:B------:R-:W-:Y:S01]  /*6ca0*/  SHF.R.U32.HI R9, RZ, 0x10, R14 ;  /* 0x00000010ff097819 */ /* 0x000fe2000001160e */
[----:B------:R1:W-:Y:S01]  /*6cb0*/  MUFU.EX2 R121, R8 ;  /* 0x0000000800797308 */ /* 0x0003e20000000800 */
[----:B------:R-:W2:Y:S01]  /*6cc0*/  LDSM.16.MT88.4 R36, [R178+0xc800] ;  /* 0x00c80000b224783b */ /* 0x000ea20000004200 */
[----:B------:R-:W-:Y:S01]  /*6cd0*/  HMMA.16816.F32.BF16 R64, R4, R20, RZ ;  /* 0x000000140440723c */ /* 0x000fe200000418ff */
[----:B------:R-:W-:-:S02]  /*6ce0*/  LOP3.LUT R19, R9, 0xff, RZ, 0xc0, !PT ;  /* 0x000000ff09137812 */ /* 0x000fc400078ec0ff */
[----:B------:R-:W-:Y:S02]  /*6cf0*/  PRMT R145, R2, 0x7632, R145 ;  /* 0x0000763202917816 */ /* 0x000fe40000000091 */
[----:B------:R-:W-:Y:S01]  /*6d00*/  F2FP.BF16.PACK_AB R2, R125, R165 ;  /* 0x000000a57d02723e */ /* 0x000fe200000010ff */
[----:B------:R3:W4:Y:S01]  /*6d10*/  MUFU.EX2 R124, R10 ;  /* 0x0000000a007c7308 */ /* 0x0007220000000800 */
[----:B------:R-:W-:Y:S01]  /*6d20*/  SHF.R.U32.HI R20, RZ, 0x18, R14 ;  /* 0x00000018ff147819 */ /* 0x000fe2000001160e */
[----:B------:R-:W-:Y:S01]  /*6d30*/  HMMA.16816.F32.BF16 R56, R4, R22, RZ ;  /* 0x000000160438723c */ /* 0x000fe200000418ff */
[C---:B------:R-:W-:Y:S02]  /*6d40*/  PRMT R141, R2.reuse, 0x7610, R141 ;  /* 0x00007610028d7816 */ /* 0x040fe4000000008d */
[----:B------:R-:W-:Y:S02]  /*6d50*/  PRMT R19, R19, 0x5410, R20 ;  /* 0x0000541013137816 */ /* 0x000fe40000000014 */
[----:B------:R-:W-:-:S02]  /*6d60*/  PRMT R140, R2, 0x7632, R140 ;  /* 0x00007632028c7816 */ /* 0x000fc4000000008c */
[----:B-1----:R-:W-:Y:S01]  /*6d70*/  LOP3.LUT R8, R15, UR31, R96, 0x96, !PT ;  /* 0x0000001f0f087c12 */ /* 0x002fe2000f8e9660 */
[C---:B------:R-:W-:Y:S03]  /*6d80*/  HMMA.16816.F32.BF16 R44, R4.reuse, R24, RZ ;  /* 0x00000018042c723c */ /* 0x040fe600000418ff */
[C---:B------:R-:W-:Y:S02]  /*6d90*/  LOP3.LUT R9, R8.reuse, 0xffff, RZ, 0xc0, !PT ;  /* 0x0000ffff08097812 */ /* 0x040fe400078ec0ff */
[--C-:B------:R-:W-:Y:S02]  /*6da0*/  SHF.R.U32.HI R11, RZ, 0x10, R8.reuse ;  /* 0x00000010ff0b7819 */ /* 0x100fe40000011608 */
[----:B------:R-:W-:Y:S01]  /*6db0*/  LOP3.LUT R13, R8, 0xff, RZ, 0xc0, !PT ;  /* 0x000000ff080d7812 */ /* 0x000fe200078ec0ff */
[----:B------:R-:W-:Y:S01]  /*6dc0*/  HMMA.16816.F32.BF16 R28, R4, R26, RZ ;  /* 0x0000001a041c723c */ /* 0x000fe200000418ff */
[----:B---3--:R-:W-:-:S02]  /*6dd0*/  SHF.R.U32.HI R10, RZ, 0x18, R8 ;  /* 0x00000018ff0a7819 */ /* 0x008fc40000011608 */
[----:B------:R-:W-:Y:S02]  /*6de0*/  SHF.R.U32.HI R9, RZ, 0x8, R9 ;  /* 0x00000008ff097819 */ /* 0x000fe40000011609 */
[----:B------:R-:W-:Y:S02]  /*6df0*/  LOP3.LUT R8, R11, 0xff, RZ, 0xc0, !PT ;  /* 0x000000ff0b087812 */ /* 0x000fe400078ec0ff */
[----:B------:R-:W-:Y:S01]  /*6e00*/  PRMT R11, R13, 0x5410, R9 ;  /* 0x000054100d0b7816 */ /* 0x000fe20000000009 */
[----:B------:R-:W-:Y:S01]  /*6e10*/  HMMA.16816.F32.BF16 R24, R4, R52, RZ ;  /* 0x000000340418723c */ /* 0x000fe200000418ff */
[----:B------:R-:W-:Y:S02]  /*6e20*/  PRMT R10, R8, 0x5410, R10 ;  /* 0x00005410080a7816 */ /* 0x000fe4000000000a */
[----:B----4-:R-:W-:Y:S01]  /*6e30*/  F2FP.BF16.PACK_AB R8, R124, R121 ;  /* 0x000000797c08723e */ /* 0x010fe200000010ff */
[----:B------:R-:W-:Y:S01]  /*6e40*/  HSET2.LE.AND R2, R11, R93, PT ;  /* 0x0000005d0b027233 */ /* 0x000fe20003803000 */
[----:B------:R-:W-:-:S02]  /*6e50*/  F2FP.BF16.PACK_AB R9, R183, R127 ;  /* 0x0000007fb709723e */ /* 0x000fc400000010ff */
[C---:B------:R-:W-:Y:S01]  /*6e60*/  PRMT R144, R8.reuse, 0x7610, R144 ;  /* 0x0000761008907816 */ /* 0x040fe20000000090 */
[C---:B------:R-:W-:Y:S01]  /*6e70*/  HMMA.16816.F32.BF16 R20, R4.reuse, R54, RZ ;  /* 0x000000360414723c */ /* 0x040fe200000418ff */
[----:B------:R-:W-:Y:S01]  /*6e80*/  PRMT R142, R8, 0x7632, R142 ;  /* 0x00007632088e7816 */ /* 0x000fe2000000008e */
[----:B------:R-:W-:Y:S01]  /*6e90*/  LDSM.16.MT88.4 R52, [R180+0xe000] ;  /* 0x00e00000b434783b */ /* 0x000fe20000004200 */
[----:B------:R-:W-:Y:S02]  /*6ea0*/  PRMT R8, R146, 0x5410, R145 ;  /* 0x0000541092087816 */ /* 0x000fe40000000091 */
[C---:B------:R-:W-:Y:S02]  /*6eb0*/  PRMT R147, R9.reuse, 0x7610, R147 ;  /* 0x0000761009937816 */ /* 0x040fe40000000093 */
[----:B------:R-:W-:Y:S01]  /*6ec0*/  PRMT R143, R9, 0x7632, R143 ;  /* 0x00007632098f7816 */ /* 0x000fe2000000008f */
[--C-:B------:R-:W-:Y:S01]  /*6ed0*/  HSET2.LE.AND R9, R10, R93.reuse, PT ;  /* 0x0000005d0a097233 */ /* 0x100fe20003803000 */
[----:B------:R-:W-:Y:S01]  /*6ee0*/  LOP3.LUT R8, R2, R8, RZ, 0xc0, !PT ;  /* 0x0000000802087212 */ /* 0x000fe200078ec0ff */
[--C-:B------:R-:W-:Y:S01]  /*6ef0*/  HSET2.LE.AND R10, R50, R93.reuse, PT ;  /* 0x0000005d320a7233 */ /* 0x100fe20003803000 */
[----:B------:R-:W-:Y:S01]  /*6f00*/  PRMT R2, R147, 0x5410, R143 ;  /* 0x0000541093027816 */ /* 0x000fe2000000008f */
[----:B------:R-:W-:Y:S01]  /*6f10*/  HMMA.16816.F32.BF16 R104, R4, R88, RZ ;  /* 0x000000580468723c */ /* 0x000fe200000418ff */
[----:B------:R-:W-:Y:S01]  /*6f20*/  PRMT R11, R144, 0x5410, R142 ;  /* 0x00005410900b7816 */ /* 0x000fe2000000008e */
[----:B------:R-:W-:Y:S01]  /*6f30*/  IMAD.MOV.U32 R50, RZ, RZ, R150 ;  /* 0x000000ffff327224 */ /* 0x000fe200078e0096 */
[----:B------:R-:W-:Y:S01]  /*6f40*/  LOP3.LUT R9, R9, R2, RZ, 0xc0, !PT ;  /* 0x0000000209097212 */ /* 0x000fe200078ec0ff */
[----:B------:R-:W-:Y:S01]  /*6f50*/  HSET2.LE.AND R2, R19, R93, PT ;  /* 0x0000005d13027233 */ /* 0x000fe20003803000 */
[----:B------:R-:W-:-:S02]  /*6f60*/  LOP3.LUT R10, R10, R11, RZ, 0xc0, !PT ;  /* 0x0000000b0a0a7212 */ /* 0x000fc400078ec0ff */
[----:B------:R-:W-:Y:S01]  /*6f70*/  PRMT R11, R141, 0x5410, R140 ;  /* 0x000054108d0b7816 */ /* 0x000fe2000000008c */
[----:B------:R-:W-:Y:S03]  /*6f80*/  HMMA.16816.F32.BF16 R88, R4, R90, RZ ;  /* 0x0000005a0458723c */ /* 0x000fe600000418ff */
[----:B------:R-:W-:Y:S02]  /*6f90*/  LOP3.LUT R11, R2, R11, RZ, 0xc0, !PT ;  /* 0x0000000b020b7212 */ /* 0x000fe400078ec0ff */
[----:B------:R-:W-:-:S05]  /*6fa0*/  LOP3.LUT R2, R99, UR4, RZ, 0x3c, !PT ;  /* 0x0000000463027c12 */ /* 0x000fca000f8e3cff */
[C---:B--2---:R-:W-:Y:S08]  /*6fb0*/  HMMA.16816.F32.BF16 R248, R8.reuse, R36, R44 ;  /* 0x0000002408f8723c */ /* 0x044ff0000004182c */
[C---:B------:R-:W-:Y:S01]  /*6fc0*/  HMMA.16816.F32.BF16 R244, R8.reuse, R38, R28 ;  /* 0x0000002608f4723c */ /* 0x040fe2000004181c */
[----:B------:R-:W1:Y:S07]  /*6fd0*/  LDSM.16.MT88.4 R36, [R177+0xe800] ;  /* 0x00e80000b124783b */ /* 0x000e6e0000004200 */
[C---:B------:R-:W-:Y:S08]  /*6fe0*/  HMMA.16816.F32.BF16 R236, R8.reuse, R32, R24 ;  /* 0x0000002008ec723c */ /* 0x040ff00000041818 */
[C---:B------:R-:W-:Y:S08]  /*6ff0*/  HMMA.16816.F32.BF16 R228, R8.reuse, R34, R20 ;  /* 0x0000002208e4723c */ /* 0x040ff00000041814 */
[----:B------:R-:W-:Y:S01]  /*7000*/  HMMA.16816.F32.BF16 R232, R8, R42, R56 ;  /* 0x0000002a08e8723c */ /* 0x000fe20000041838 */
[----:B------:R-:W2:Y:S07]  /*7010*/  LDSM.16.MT88.4 R56, [R179+0xe000] ;  /* 0x00e00000b338783b */ /* 0x000eae0000004200 */
[C---:B------:R-:W-:Y:S08]  /*7020*/  HMMA.16816.F32.BF16 R32, R4.reuse, R60, RZ ;  /* 0x0000003c0420723c */ /* 0x040ff000000418ff */
[----:B------:R-:W-:Y:S01]  /*7030*/  HMMA.16816.F32.BF16 R28, R4, R62, RZ ;  /* 0x0000003e041c723c */ /* 0x000fe200000418ff */
[----:B------:R-:W3:Y:S07]  /*7040*/  LDSM.16.MT88.4 R60, [R177+0x10000] ;  /* 0x01000000b13c783b */ /* 0x000eee0000004200 */
[----:B------:R-:W-:Y:S01]  /*7050*/  HMMA.16816.F32.BF16 R240, R8, R40, R64 ;  /* 0x0000002808f0723c */ /* 0x000fe20000041840 */
[----:B------:R-:W4:Y:S04]  /*7060*/  LDSM.16.MT88.4 R64, [R178+0x10000] ;  /* 0x01000000b240783b */ /* 0x000f280000004200 */
[----:B------:R-:W2:Y:S03]  /*7070*/  LDSM.16.MT88.4 R40, [R178+0xe000] ;  /* 0x00e00000b228783b */ /* 0x000ea60000004200 */
[C---:B------:R-:W-:Y:S08]  /*7080*/  HMMA.16816.F32.BF16 R24, R4.reuse, R68, RZ ;  /* 0x000000440418723c */ /* 0x040ff000000418ff */
[----:B------:R-:W-:Y:S01]  /*7090*/  HMMA.16816.F32.BF16 R20, R4, R70, RZ ;  /* 0x000000460414723c */ /* 0x000fe200000418ff */
[----:B------:R-:W2:Y:S07]  /*70a0*/  LDSM.16.MT88.4 R68, [R180+0x10000] ;  /* 0x01000000b444783b */ /* 0x000eae0000004200 */
[C---:B------:R-:W-:Y:S08]  /*70b0*/  HMMA.16816.F32.BF16 R128, R8.reuse, R72, R32 ;  /* 0x000000480880723c */ /* 0x040ff00000041820 */
[C---:B------:R-:W-:Y:S01]  /*70c0*/  HMMA.16816.F32.BF16 R224, R8.reuse, R74, R28 ;  /* 0x0000004a08e0723c */ /* 0x040fe2000004181c */
[----:B------:R-:W-:Y:S07]  /*70d0*/  LDSM.16.MT88.4 R72, [R177+0x10800] ;  /* 0x01080000b148783b */ /* 0x000fee0000004200 */
[C---:B-1----:R-:W-:Y:S08]  /*70e0*/  HMMA.16816.F32.BF16 R220, R8.reuse, R36, R24 ;  /* 0x0000002408dc723c */ /* 0x042ff00000041818 */
[----:B------:R-:W-:Y:S08]  /*70f0*/  HMMA.16816.F32.BF16 R216, R8, R38, R20 ;  /* 0x0000002608d8723c */ /* 0x000ff00000041814 */
[C---:B------:R-:W-:Y:S08]  /*7100*/  HMMA.16816.F32.BF16 R36, R4.reuse, R52, RZ ;  /* 0x000000340424723c */ /* 0x040ff000000418ff */
[C---:B------:R-:W-:Y:S08]  /*7110*/  HMMA.16816.F32.BF16 R32, R4.reuse, R54, RZ ;  /* 0x000000360420723c */ /* 0x040ff000000418ff */
[C---:B--2---:R-:W-:Y:S08]  /*7120*/  HMMA.16816.F32.BF16 R28, R4.reuse, R56, RZ ;  /* 0x00000038041c723c */ /* 0x044ff000000418ff */
[C---:B------:R-:W-:Y:S08]  /*7130*/  HMMA.16816.F32.BF16 R24, R4.reuse, R58, RZ ;  /* 0x0000003a0418723c */ /* 0x040ff000000418ff */
[C---:B---3--:R-:W-:Y:S08]  /*7140*/  HMMA.16816.F32.BF16 R20, R4.reuse, R60, RZ ;  /* 0x0000003c0414723c */ /* 0x048ff000000418ff */
[C---:B------:R-:W-:Y:S08]  /*7150*/  HMMA.16816.F32.BF16 R52, R4.reuse, R62, RZ ;  /* 0x0000003e0434723c */ /* 0x040ff000000418ff */
[C---:B----4-:R-:W-:Y:S08]  /*7160*/  HMMA.16816.F32.BF16 R56, R4.reuse, R64, RZ ;  /* 0x000000400438723c */ /* 0x050ff000000418ff */
[C---:B------:R-:W-:Y:S08]  /*7170*/  HMMA.16816.F32.BF16 R60, R4.reuse, R66, RZ ;  /* 0x00000042043c723c */ /* 0x040ff000000418ff */
[C---:B------:R-:W-:Y:S08]  /*7180*/  HMMA.16816.F32.BF16 R44, R4.reuse, R40, RZ ;  /* 0x00000028042c723c */ /* 0x040ff000000418ff */
[C---:B------:R-:W-:Y:S08]  /*7190*/  HMMA.16816.F32.BF16 R64, R4.reuse, R68, RZ ;  /* 0x000000440440723c */ /* 0x040ff000000418ff */
[C---:B------:R-:W-:Y:S08]  /*71a0*/  HMMA.16816.F32.BF16 R40, R4.reuse, R42, RZ ;  /* 0x0000002a0428723c */ /* 0x040ff000000418ff */
[----:B------:R-:W-:Y:S01]  /*71b0*/  HMMA.16816.F32.BF16 R68, R4, R70, RZ ;  /* 0x000000460444723c */ /* 0x000fe200000418ff */
[----:B------:R-:W1:Y:S07]  /*71c0*/  LDSM.16.MT88.4 R4, [R178+0x10800] ;  /* 0x01080000b204783b */ /* 0x000e6e0000004200 */
[C---:B------:R-:W-:Y:S07]  /*71d0*/  HMMA.16816.F32.BF16 R212, R8.reuse, R84, R44 ;  /* 0x0000005408d4723c */ /* 0x040fee000004182c */
[----:B------:R-:W-:Y:S01]  /*71e0*/  IMAD.MOV.U32 R46, RZ, RZ, R164 ;  /* 0x000000ffff2e7224 */ /* 0x000fe200078e00a4 */
[----:B------:R-:W-:Y:S01]  /*71f0*/  HMMA.16816.F32.BF16 R160, R8, R86, R40 ;  /* 0x0000005608a0723c */ /* 0x000fe20000041828 */
[----:B------:R-:W-:-:S06]  /*7200*/  IMAD.MOV.U32 R47, RZ, RZ, R151 ;  /* 0x000000ffff2f7224 */ /* 0x000fcc00078e0097 */
[----:B------:R-:W-:Y:S01]  /*7210*/  IMAD.MOV.U32 R43, RZ, RZ, R167 ;  /* 0x000000ffff2b7224 */ /* 0x000fe200078e00a7 */
[C---:B------:R-:W-:Y:S01]  /*7220*/  HMMA.16816.F32.BF16 R84, R8.reuse, R80, R36 ;  /* 0x000000500854723c */ /* 0x040fe20000041824 */
[----:B------:R-:W-:Y:S02]  /*7230*/  IMAD.MOV.U32 R42, RZ, RZ, R166 ;  /* 0x000000ffff2a7224 */ /* 0x000fe400078e00a6 */
[----:B------:R-:W-:Y:S02]  /*7240*/  IMAD.MOV.U32 R41, RZ, RZ, R165 ;  /* 0x000000ffff297224 */ /* 0x000fe400078e00a5 */
[----:B------:R-:W-:Y:S02]  /*7250*/  IMAD.MOV.U32 R40, RZ, RZ, R149 ;  /* 0x000000ffff287224 */ /* 0x000fe400078e0095 */
[----:B------:R-:W-:Y:S01]  /*7260*/  IMAD.MOV.U32 R38, RZ, RZ, R135 ;  /* 0x000000ffff267224 */ /* 0x000fe200078e0087 */
[----:B------:R-:W-:Y:S01]  /*7270*/  HMMA.16816.F32.BF16 R80, R8, R82, R32 ;  /* 0x000000520850723c */ /* 0x000fe20000041820 */
[----:B------:R-:W-:-:S02]  /*7280*/  IMAD.MOV.U32 R37, RZ, RZ, R134 ;  /* 0x000000ffff257224 */ /* 0x000fc400078e0086 */
[----:B------:R-:W-:Y:S02]  /*7290*/  IMAD.MOV.U32 R36, RZ, RZ, R133 ;  /* 0x000000ffff247224 */ /* 0x000fe400078e0085 */
[----:B------:R-:W-:Y:S02]  /*72a0*/  IMAD.MOV.U32 R39, RZ, RZ, R148 ;  /* 0x000000ffff277224 */ /* 0x000fe400078e0094 */
[----:B------:R-:W-:Y:S01]  /*72b0*/  IMAD.MOV.U32 R34, RZ, RZ, R127 ;  /* 0x000000ffff227224 */ /* 0x000fe200078e007f */
[----:B------:R-:W-:Y:S01]  /*72c0*/  HMMA.16816.F32.BF16 R208, R8, R76, R28 ;  /* 0x0000004c08d0723c */ /* 0x000fe2000004181c */
[----:B------:R-:W-:Y:S02]  /*72d0*/  IMAD.MOV.U32 R33, RZ, RZ, R126 ;  /* 0x000000ffff217224 */ /* 0x000fe400078e007e */
[----:B------:R-:W-:Y:S02]  /*72e0*/  IMAD.MOV.U32 R32, RZ, RZ, R125 ;  /* 0x000000ffff207224 */ /* 0x000fe400078e007d */
[----:B------:R-:W-:-:S02]  /*72f0*/  IMAD.MOV.U32 R35, RZ, RZ, R132 ;  /* 0x000000ffff237224 */ /* 0x000fc400078e0084 */
[----:B------:R-:W-:Y:S01]  /*7300*/  IMAD.MOV.U32 R31, RZ, RZ, R124 ;  /* 0x000000ffff1f7224 */ /* 0x000fe200078e007c */
[C---:B-1----:R-:W-:Y:S07]  /*7310*/  HMMA.16816.F32.BF16 R56, R8.reuse, R4, R56 ;  /* 0x000000040838723c */ /* 0x042fee0000041838 */
[----:B------:R-:W-:Y:S01]  /*7320*/  IMAD.WIDE.U32 R4, R2, -0x326172a9, RZ ;  /* 0xcd9e8d5702047825 */ /* 0x000fe200078e00ff */
[----:B------:R-:W-:Y:S01]  /*7330*/  HMMA.16816.F32.BF16 R124, R8, R72, R20 ;  /* 0x00000048087c723c */ /* 0x000fe20000041814 */
[----:B------:R-:W1:Y:S03]  /*7340*/  LDSM.16.MT88.4 R20, [R180+0x10800] ;  /* 0x01080000b414783b */ /* 0x000e660000004200 */
[----:B------:R-:W-:-:S02]  /*7350*/  LOP3.LUT R5, R5, UR30, R122, 0x96, !PT ;  /* 0x0000001e05057c12 */ /* 0x000fc4000f8e967a */
[----:B------:R-:W-:Y:S01]  /*7360*/  LOP3.LUT R2, R49, UR29, R4, 0x96, !PT ;  /* 0x0000001d31027c12 */ /* 0x000fe2000f8e9604 */
[----:B------:R-:W-:Y:S01]  /*7370*/  IMAD.MOV.U32 R49, RZ, RZ, R41 ;  /* 0x000000ffff317224 */ /* 0x000fe200078e0029 */
[----:B------:R-:W-:Y:S01]  /*7380*/  HMMA.16816.F32.BF16 R164, R8, R6, R60 ;  /* 0x0000000608a4723c */ /* 0x000fe2000004183c */
[----:B------:R-:W-:-:S05]  /*7390*/  IMAD.WIDE.U32 R4, R5, -0x2daee0ad, RZ ;  /* 0xd2511f5305047825 */ /* 0x000fca00078e00ff */
[----:B------:R-:W-:Y:S01]  /*73a0*/  LOP3.LUT R5, R5, UR26, R94, 0x96, !PT ;  /* 0x0000001a05057c12 */ /* 0x000fe2000f8e965e */
[----:B------:R-:W-:Y:S01]  /*73b0*/  IMAD.WIDE.U32 R6, R2, -0x2daee0ad, RZ ;  /* 0xd2511f5302067825 */ /* 0x000fe200078e00ff */
[C---:B------:R-:W-:Y:S01]  /*73c0*/  HMMA.16816.F32.BF16 R132, R8.reuse, R78, R24 ;  /* 0x0000004e0884723c */ /* 0x040fe20000041818 */
[----:B------:R-:W-:Y:S01]  /*73d0*/  LOP3.LUT R61, R17, UR32, R92, 0x96, !PT ;  /* 0x00000020113d7c12 */ /* 0x000fe2000f8e965c */
[----:B------:R-:W2:Y:S01]  /*73e0*/  LDC.U8 R78, c[0x0][0x2d8] ;  /* 0x0000b600ff4e7b82 */ /* 0x000ea20000000000 */
[----:B------:R-:W-:Y:S01]  /*73f0*/  SHF.R.U32.HI R63, RZ, 0x10, R16 ;  /* 0x00000010ff3f7819 */ /* 0x000fe20000011610 */
[----:B------:R-:W-:Y:S01]  /*7400*/  IMAD.MOV.U32 R92, RZ, RZ, R34 ;  /* 0x000000ffff5c7224 */ /* 0x000fe200078e0022 */
[----:B------:R-:W-:Y:S01]  /*7410*/  LOP3.LUT R2, R7, UR23, R4, 0x96, !PT ;  /* 0x0000001707027c12 */ /* 0x000fe2000f8e9604 */
[----:B------:R-:W-:Y:S01]  /*7420*/  IMAD.WIDE.U32 R4, R5, -0x326172a9, RZ ;  /* 0xcd9e8d5705047825 */ /* 0x000fe200078e00ff */
[----:B------:R-:W-:Y:S01]  /*7430*/  LOP3.LUT R60, R15, UR31, R96, 0x96, !PT ;  /* 0x0000001f0f3c7c12 */ /* 0x000fe2000f8e9660 */
[----:B------:R-:W-:Y:S01]  /*7440*/  HMMA.16816.F32.BF16 R148, R8, R74, R52 ;  /* 0x0000004a0894723c */ /* 0x000fe20000041834 */
[----:B------:R-:W-:Y:S01]  /*7450*/  LOP3.LUT R62, R14, 0xff, RZ, 0xc0, !PT ;  /* 0x000000ff0e3e7812 */ /* 0x000fe200078ec0ff */
[----:B------:R-:W-:Y:S01]  /*7460*/  IMAD.WIDE.U32 R18, R2, -0x326172a9, RZ ;  /* 0xcd9e8d5702127825 */ /* 0x000fe200078e00ff */
[----:B------:R-:W-:-:S03]  /*7470*/  LOP3.LUT R2, R5, UR25, R48, 0x96, !PT ;  /* 0x0000001905027c12 */ /* 0x000fc6000f8e9630 */
[----:B------:R-:W-:Y:S01]  /*7480*/  IMAD.MOV.U32 R94, RZ, RZ, R31 ;  /* 0x000000ffff5e7224 */ /* 0x000fe200078e001f */
[C---:B------:R-:W-:Y:S01]  /*7490*/  LOP3.LUT R13, R19.reuse, UR22, R4, 0x96, !PT ;  /* 0x00000016130d7c12 */ /* 0x040fe2000f8e9604 */
[----:B------:R-:W-:Y:S01]  /*74a0*/  IMAD.MOV.U32 R55, RZ, RZ, R36 ;  /* 0x000000ffff377224 */ /* 0x000fe200078e0024 */
[----:B------:R-:W-:Y:S01]  /*74b0*/  LOP3.LUT R7, R19, UR22, R4, 0x96, !PT ;  /* 0x0000001613077c12 */ /* 0x000fe2000f8e9604 */
[----:B------:R-:W-:Y:S02]  /*74c0*/  IMAD.MOV.U32 R54, RZ, RZ, R37 ;  /* 0x000000ffff367224 */ /* 0x000fe400078e0025 */
[----:B------:R-:W-:-:S04]  /*74d0*/  IMAD.WIDE.U32 R24, R13, -0x2daee0ad, RZ ;  /* 0xd2511f530d187825 */ /* 0x000fc800078e00ff */
[----:B------:R-:W-:Y:S01]  /*74e0*/  IMAD.MOV.U32 R53, RZ, RZ, R38 ;  /* 0x000000ffff357224 */ /* 0x000fe200078e0026 */
[----:B-1----:R-:W-:Y:S01]  /*74f0*/  HMMA.16816.F32.BF16 R168, R8, R20, R64 ;  /* 0x0000001408a8723c */ /* 0x002fe20000041840 */
[----:B------:R-:W-:-:S06]  /*7500*/  IMAD.MOV.U32 R52, RZ, RZ, R39 ;  /* 0x000000ffff347224 */ /* 0x000fcc00078e0027 */
[----:B------:R-:W-:Y:S01]  /*7510*/  LOP3.LUT R20, R5, UR25, R48, 0x96, !PT ;  /* 0x0000001905147c12 */ /* 0x000fe2000f8e9630 */
[----:B------:R-:W-:Y:S01]  /*7520*/  IMAD.WIDE.U32 R4, R2, -0x2daee0ad, RZ ;  /* 0xd2511f5302047825 */ /* 0x000fe200078e00ff */
[----:B------:R-:W-:Y:S01]  /*7530*/  HMMA.16816.F32.BF16 R172, R8, R22, R68 ;  /* 0x0000001608ac723c */ /* 0x000fe20000041844 */
[----:B------:R-:W-:Y:S02]  /*7540*/  SHF.R.U32.HI R21, RZ, 0x18, R16 ;  /* 0x00000018ff157819 */ /* 0x000fe40000011610 */
[----:B------:R-:W-:Y:S01]  /*7550*/  IMAD R2, R20, -0x2daee0ad, RZ ;  /* 0xd2511f5314027824 */ /* 0x000fe200078e02ff */
[----:B------:R-:W-:Y:S01]  /*7560*/  LOP3.LUT R6, R5, UR5, R6, 0x96, !PT ;  /* 0x0000000505067c12 */ /* 0x000fe2000f8e9606 */
[----:B------:R-:W-:Y:S01]  /*7570*/  IMAD.MOV.U32 R67, RZ, RZ, R32 ;  /* 0x000000ffff437224 */ /* 0x000fe200078e0020 */
[----:B------:R-:W-:Y:S01]  /*7580*/  LOP3.LUT R4, R25, UR15, R4, 0x96, !PT ;  /* 0x0000000f19047c12 */ /* 0x000fe2000f8e9604 */
[----:B------:R-:W-:Y:S01]  /*7590*/  IMAD.MOV.U32 R65, RZ, RZ, R33 ;  /* 0x000000ffff417224 */ /* 0x000fe200078e0021 */
[----:B------:R-:W-:Y:S01]  /*75a0*/  LOP3.LUT R22, R16, 0xff, RZ, 0xc0, !PT ;  /* 0x000000ff10167812 */ /* 0x000fe200078ec0ff */
[----:B------:R-:W-:Y:S01]  /*75b0*/  IMAD.WIDE.U32 R16, R7, -0x2daee0ad, RZ ;  /* 0xd2511f5307107825 */ /* 0x000fe200078e00ff */
[----:B--2---:R-:W-:-:S02]  /*75c0*/  ISETP.GE.U32.AND P2, PT, R78, R21, PT ;  /* 0x000000154e00720c */ /* 0x004fc40003f46070 */
[----:B------:R-:W-:Y:S01]  /*75d0*/  ISETP.GE.U32.AND P4, PT, R78, R22, PT ;  /* 0x000000164e00720c */ /* 0x000fe20003f86070 */
[----:B------:R-:W-:Y:S01]  /*75e0*/  IMAD.WIDE.U32 R4, R4, -0x326172a9, RZ ;  /* 0xcd9e8d5704047825 */ /* 0x000fe200078e00ff */
[----:B------:R-:W-:-:S03]  /*75f0*/  LOP3.LUT R13, R17, UR15, R2, 0x96, !PT ;  /* 0x0000000f110d7c12 */ /* 0x000fc6000f8e9602 */
[----:B------:R-:W-:Y:S01]  /*7600*/  IMAD.WIDE.U32 R6, R6, -0x326172a9, RZ ;  /* 0xcd9e8d5706067825 */ /* 0x000fe200078e00ff */
[C---:B------:R-:W-:Y:S02]  /*7610*/  LOP3.LUT R19, R4.reuse, 0xff, RZ, 0xc0, !PT ;  /* 0x000000ff04137812 */ /* 0x040fe400078ec0ff */
[----:B------:R-:W-:Y:S01]  /*7620*/  LOP3.LUT R27, R4, 0xffff, RZ, 0xc0, !PT ;  /* 0x0000ffff041b7812 */ /* 0x000fe200078ec0ff */
[----:B------:R-:W-:Y:S01]  /*7630*/  IMAD.MOV.U32 R71, RZ, RZ, R35 ;  /* 0x000000ffff477224 */ /* 0x000fe200078e0023 */
[----:B------:R-:W-:Y:S01]  /*7640*/  SHF.R.U32.HI R25, RZ, 0x10, R4 ;  /* 0x00000010ff197819 */ /* 0x000fe20000011604 */
[----:B------:R-:W-:Y:S01]  /*7650*/  IMAD.MOV.U32 R70, RZ, RZ, R40 ;  /* 0x000000ffff467224 */ /* 0x000fe200078e0028 */
[----:B------:R-:W-:Y:S01]  /*7660*/  SHF.R.U32.HI R17, RZ, 0x18, R4 ;  /* 0x00000018ff117819 */ /* 0x000fe20000011604 */
[----:B------:R-:W-:Y:S01]  /*7670*/  IMAD.MOV.U32 R48, RZ, RZ, R43 ;  /* 0x000000ffff307224 */ /* 0x000fe200078e002b */
[----:B------:R-:W-:Y:S01]  /*7680*/  LOP3.LUT R2, R5, UR32, R6, 0x96, !PT ;  /* 0x0000002005027c12 */ /* 0x000fe2000f8e9606 */
[----:B------:R-:W-:Y:S01]  /*7690*/  IMAD.WIDE.U32 R4, R13, -0x326172a9, RZ ;  /* 0xcd9e8d570d047825 */ /* 0x000fe200078e00ff */
[----:B------:R-:W-:-:S02]  /*76a0*/  LOP3.LUT R29, R7, UR16, R18, 0x96, !PT ;  /* 0x00000010071d7c12 */ /* 0x000fc4000f8e9612 */
[----:B------:R-:W-:Y:S02]  /*76b0*/  LOP3.LUT R23, R7, UR16, R18, 0x96, !PT ;  /* 0x0000001007177c12 */ /* 0x000fe4000f8e9612 */
[C---:B------:R-:W-:Y:S02]  /*76c0*/  LOP3.LUT R7, R4.reuse, 0xffff, RZ, 0xc0, !PT ;  /* 0x0000ffff04077812 */ /* 0x040fe400078ec0ff */
[----:B------:R-:W-:Y:S02]  /*76d0*/  LOP3.LUT R20, R4, 0xff, RZ, 0xc0, !PT ;  /* 0x000000ff04147812 */ /* 0x000fe400078ec0ff */
[--C-:B------:R-:W-:Y:S02]  /*76e0*/  SHF.R.U32.HI R18, RZ, 0x10, R4.reuse ;  /* 0x00000010ff127819 */ /* 0x100fe40000011604 */
[----:B------:R-:W-:Y:S01]  /*76f0*/  SHF.R.U32.HI R13, RZ, 0x18, R4 ;  /* 0x00000018ff0d7819 */ /* 0x000fe20000011604 */
[----:B------:R-:W-:Y:S01]  /*7700*/  FFMA.FTZ R4, R110, c[0x0][0x23c], -R12 ;  /* 0x00008f006e047a23 */ /* 0x000fe2000001080c */
[----:B------:R-:W-:-:S02]  /*7710*/  LOP3.LUT R6, R5, UR32, R6, 0x96, !PT ;  /* 0x0000002005067c12 */ /* 0x000fc4000f8e9606 */
[----:B------:R-:W-:Y:S01]  /*7720*/  LOP3.LUT R5, R2, 0xff, RZ, 0xc0, !PT ;  /* 0x000000ff02057812 */ /* 0x000fe200078ec0ff */
[----:B------:R1:W-:Y:S01]  /*7730*/  MUFU.EX2 R95, R4 ;  /* 0x00000004005f7308 */ /* 0x0003e20000000800 */
[C---:B------:R-:W-:Y:S02]  /*7740*/  ISETP.GE.U32.AND P1, PT, R78.reuse, R17, PT ;  /* 0x000000114e00720c */ /* 0x040fe40003f26070 */
[----:B------:R-:W-:Y:S02]  /*7750*/  ISETP.GE.U32.AND P6, PT, R78, R5, PT ;  /* 0x000000054e00720c */ /* 0x000fe40003fc6070 */
[----:B------:R-:W-:Y:S02]  /*7760*/  LOP3.LUT R14, R6, 0xff, RZ, 0xc0, !PT ;  /* 0x000000ff060e7812 */ /* 0x000fe400078ec0ff */
[----:B------:R-:W-:Y:S01]  /*7770*/  ISETP.GE.U32.AND P3, PT, R78, R19, PT ;  /* 0x000000134e00720c */ /* 0x000fe20003f66070 */
[----:B-1----:R-:W-:-:S04]  /*7780*/  FFMA.FTZ R4, R102, c[0x0][0x23c], -R12 ;  /* 0x00008f0066047a23 */ /* 0x002fc8000001080c */
[----:B------:R1:W2:Y:S02]  /*7790*/  MUFU.EX2 R79, R4 ;  /* 0x00000004004f7308 */ /* 0x0002a40000000800 */
[----:B-1----:R-:W-:Y:S02]  /*77a0*/  LOP3.LUT R4, R2, 0xffff, RZ, 0xc0, !PT ;  /* 0x0000ffff02047812 */ /* 0x002fe400078ec0ff */
[----:B--2---:R-:W-:Y:S02]  /*77b0*/  F2FP.BF16.PACK_AB R5, R79, R95 ;  /* 0x0000005f4f05723e */ /* 0x004fe400000010ff */
[----:B------:R-:W-:Y:S02]  /*77c0*/  SHF.R.U32.HI R4, RZ, 0x8, R4 ;  /* 0x00000008ff047819 */ /* 0x000fe40000011604 */
[----:B------:R-:W-:Y:S02]  /*77d0*/  PRMT R139, R5, 0x7610, R139 ;  /* 0x00007610058b7816 */ /* 0x000fe4000000008b */
[----:B------:R-:W-:-:S02]  /*77e0*/  LOP3.LUT R4, R4, 0xffff, RZ, 0xc0, !PT ;  /* 0x0000ffff04047812 */ /* 0x000fc400078ec0ff */
[----:B------:R-:W-:Y:S01]  /*77f0*/  PRMT R138, R5, 0x7632, R138 ;  /* 0x00007632058a7816 */ /* 0x000fe2000000008a */
[----:B------:R-:W-:Y:S01]  /*7800*/  @!P6 HFMA2.BF16_V2 R51, -RZ.H0_H0, RZ.H0_H0, -R139.H0_H0 ;  /* 0x200000ffff33e231 */ /* 0x000fe2000034098b */
[----:B------:R-:W-:Y:S01]  /*7810*/  ISETP.GE.U32.AND P5, PT, R78, R4, PT ;  /* 0x000000044e00720c */ /* 0x000fe20003fa6070 */
[----:B------:R-:W-:Y:S01]  /*7820*/  FFMA.FTZ R4, R112, c[0x0][0x23c], -R0 ;  /* 0x00008f0070047a23 */ /* 0x000fe20000010800 */
[----:B------:R-:W-:Y:S02]  /*7830*/  PRMT R30, R139, 0x5410, R138 ;  /* 0x000054108b1e7816 */ /* 0x000fe4000000008a */
[----:B------:R-:W-:Y:S01]  /*7840*/  @!P6 PRMT R139, R51, 0x5410, RZ ;  /* 0x00005410338be816 */ /* 0x000fe200000000ff */
[----:B------:R1:W-:Y:S01]  /*7850*/  MUFU.EX2 R74, R4 ;  /* 0x00000004004a7308 */ /* 0x0003e20000000800 */
[----:B------:R-:W-:Y:S01]  /*7860*/  LOP3.LUT R5, R25, 0xff, RZ, 0xc0, !PT ;  /* 0x000000ff19057812 */ /* 0x000fe200078ec0ff */
[----:B-1----:R-:W-:-:S06]  /*7870*/  FFMA.FTZ R4, R101, c[0x0][0x23c], -R0 ;  /* 0x00008f0065047a23 */ /* 0x002fcc0000010800 */
[----:B------:R-:W-:Y:S01]  /*7880*/  @!P5 HFMA2.BF16_V2 R101, -RZ.H0_H0, RZ.H0_H0, -R138.H0_H0 ;  /* 0x200000ffff65d231 */ /* 0x000fe2000034098a */
[----:B------:R1:W2:Y:S04]  /*7890*/  MUFU.EX2 R73, R4 ;  /* 0x0000000400497308 */ /* 0x0002a80000000800 */
[----:B------:R-:W-:Y:S02]  /*78a0*/  @!P5 PRMT R138, R101, 0x5410, RZ ;  /* 0x00005410658ad816 */ /* 0x000fe400000000ff */
[--C-:B-1----:R-:W-:Y:S02]  /*78b0*/  SHF.R.U32.HI R4, RZ, 0x18, R2.reuse ;  /* 0x00000018ff047819 */ /* 0x102fe40000011602 */
[----:B------:R-:W-:Y:S02]  /*78c0*/  SHF.R.U32.HI R2, RZ, 0x10, R2 ;  /* 0x00000010ff027819 */ /* 0x000fe40000011602 */
[----:B------:R-:W-:-:S02]  /*78d0*/  ISETP.GE.U32.AND P6, PT, R78, R4, PT ;  /* 0x000000044e00720c */ /* 0x000fc40003fc6070 */
[----:B------:R-:W-:Y:S02]  /*78e0*/  LOP3.LUT R2, R2, 0xff, RZ, 0xc0, !PT ;  /* 0x000000ff02027812 */ /* 0x000fe400078ec0ff */
[----:B------:R-:W-:Y:S02]  /*78f0*/  SHF.R.U32.HI R4, RZ, 0x8, R7 ;  /* 0x00000008ff047819 */ /* 0x000fe40000011607 */
[----:B------:R-:W-:Y:S02]  /*7900*/  ISETP.GE.U32.AND P5, PT, R78, R2, PT ;  /* 0x000000024e00720c */ /* 0x000fe40003fa6070 */
[----:B--2---:R-:W-:Y:S02]  /*7910*/  F2FP.BF16.PACK_AB R2, R73, R74 ;  /* 0x0000004a4902723e */ /* 0x004fe400000010ff */
[----:B------:R-:W-:Y:S02]  /*7920*/  PRMT R26, R20, 0x5410, R4 ;  /* 0x00005410141a7816 */ /* 0x000fe40000000004 */
[----:B------:R-:W-:-:S02]  /*7930*/  PRMT R137, R2, 0x7632, R137 ;  /* 0x0000763202897816 */ /* 0x000fc40000000089 */
[----:B------:R-:W-:Y:S02]  /*7940*/  PRMT R136, R2, 0x7610, R136 ;  /* 0x0000761002887816 */ /* 0x000fe40000000088 */
[----:B------:R-:W-:Y:S01]  /*7950*/  LOP3.LUT R2, R18, 0xff, RZ, 0xc0, !PT ;  /* 0x000000ff12027812 */ /* 0x000fe200078ec0ff */
[----:B------:R-:W-:Y:S01]  /*7960*/  @!P6 HFMA2.BF16_V2 R102, -RZ.H0_H0, RZ.H0_H0, -R137.H0_H0 ;  /* 0x200000ffff66e231 */ /* 0x000fe20000340989 */
[----:B------:R-:W-:Y:S01]  /*7970*/  PRMT R28, R136, 0x5410, R137 ;  /* 0x00005410881c7816 */ /* 0x000fe20000000089 */
[----:B------:R-:W-:Y:S01]  /*7980*/  @!P5 HFMA2.BF16_V2 R110, -RZ.H0_H0, RZ.H0_H0, -R136.H0_H0 ;  /* 0x200000ffff6ed231 */ /* 0x000fe20000340988 */
[----:B------:R-:W-:Y:S02]  /*7990*/  PRMT R25, R2, 0x5410, R13 ;  /* 0x0000541002197816 */ /* 0x000fe4000000000d */
[----:B------:R-:W-:Y:S02]  /*79a0*/  @!P6 PRMT R137, R102, 0x5410, RZ ;  /* 0x000054106689e816 */ /* 0x000fe400000000ff */
[----:B------:R-:W-:Y:S01]  /*79b0*/  ISETP.GE.U32.AND P6, PT, R78, R5, PT ;  /* 0x000000054e00720c */ /* 0x000fe20003fc6070 */
[----:B------:R-:W-:Y:S01]  /*79c0*/  IMAD.WIDE.U32 R4, R23, -0x2daee0ad, RZ ;  /* 0xd2511f5317047825 */ /* 0x000fe200078e00ff */
[----:B------:R-:W-:-:S02]  /*79d0*/  SHF.R.U32.HI R13, RZ, 0x10, R6 ;  /* 0x00000010ff0d7819 */ /* 0x000fc40000011606 */
[----:B------:R-:W-:Y:S01]  /*79e0*/  SHF.R.U32.HI R7, RZ, 0x18, R6 ;  /* 0x00000018ff077819 */ /* 0x000fe20000011606 */
[----:B------:R-:W-:Y:S01]  /*79f0*/  IMAD.WIDE.U32 R22, R29, -0x2daee0ad, RZ ;  /* 0xd2511f531d167825 */ /* 0x000fe200078e00ff */
[----:B------:R-:W-:Y:S02]  /*7a00*/  LOP3.LUT R2, R5, UR31, R16, 0x96, !PT ;  /* 0x0000001f05027c12 */ /* 0x000fe4000f8e9610 */
[C---:B------:R-:W-:Y:S02]  /*7a10*/  LOP3.LUT R15, R4.reuse, 0xffff, RZ, 0xc0, !PT ;  /* 0x0000ffff040f7812 */ /* 0x040fe400078ec0ff */
[----:B------:R-:W-:Y:S02]  /*7a20*/  LOP3.LUT R16, R4, 0xff, RZ, 0xc0, !PT ;  /* 0x000000ff04107812 */ /* 0x000fe400078ec0ff */
[--C-:B------:R-:W-:Y:S02]  /*7a30*/  SHF.R.U32.HI R17, RZ, 0x10, R4.reuse ;  /* 0x00000010ff117819 */ /* 0x100fe40000011604 */
[----:B------:R-:W-:-:S02]  /*7a40*/  SHF.R.U32.HI R18, RZ, 0x18, R4 ;  /* 0x00000018ff127819 */ /* 0x000fc40000011604 */
[----:B------:R-:W-:Y:S02]  /*7a50*/  SHF.R.U32.HI R5, RZ, 0x8, R27 ;  /* 0x00000008ff057819 */ /* 0x000fe4000001161b */
[----:B------:R-:W-:Y:S02]  /*7a60*/  LOP3.LUT R4, R6, 0xffff, RZ, 0xc0, !PT ;  /* 0x0000ffff06047812 */ /* 0x000fe400078ec0ff */
[----:B------:R-:W-:Y:S02]  /*7a70*/  LOP3.LUT R6, R5, 0xffff, RZ, 0xc0, !PT ;  /* 0x0000ffff05067812 */ /* 0x000fe400078ec0ff */
[----:B------:R-:W-:Y:S02]  /*7a80*/  SHF.R.U32.HI R5, RZ, 0x8, R4 ;  /* 0x00000008ff057819 */ /* 0x000fe40000011604 */
[----:B------:R-:W-:Y:S02]  /*7a90*/  LOP3.LUT R4, R13, 0xff, RZ, 0xc0, !PT ;  /* 0x000000ff0d047812 */ /* 0x000fe400078ec0ff */
[----:B------:R-:W-:Y:S01]  /*7aa0*/  PRMT R20, R14, 0x5410, R5 ;  /* 0x000054100e147816 */ /* 0x000fe20000000005 */
[----:B------:R-:W-:Y:S01]  /*7ab0*/  FFMA.FTZ R5, R119, c[0x0][0x23c], -R12 ;  /* 0x00008f0077057a23 */ /* 0x000fe2000001080c */
[----:B------:R-:W-:-:S02]  /*7ac0*/  PRMT R19, R4, 0x5410, R7 ;  /* 0x0000541004137816 */ /* 0x000fc40000000007 */
[----:B------:R-:W-:Y:S01]  /*7ad0*/  SHF.R.U32.HI R4, RZ, 0x8, R15 ;  /* 0x00000008ff047819 */ /* 0x000fe2000001160f */
[----:B------:R1:W-:Y:S01]  /*7ae0*/  MUFU.EX2 R181, R5 ;  /* 0x0000000500b57308 */ /* 0x0003e20000000800 */
[----:B------:R-:W-:Y:S02]  /*7af0*/  SHF.R.U32.HI R7, RZ, 0x10, R2 ;  /* 0x00000010ff077819 */ /* 0x000fe40000011602 */
[----:B------:R-:W-:Y:S02]  /*7b00*/  @!P5 PRMT R136, R110, 0x5410, RZ ;  /* 0x000054106e88d816 */ /* 0x000fe400000000ff */
[----:B------:R-:W-:Y:S02]  /*7b10*/  ISETP.GE.U32.AND P5, PT, R78, R6, PT ;  /* 0x000000064e00720c */ /* 0x000fe40003fa6070 */
[----:B------:R-:W-:Y:S02]  /*7b20*/  PRMT R15, R16, 0x5410, R4 ;  /* 0x00005410100f7816 */ /* 0x000fe40000000004 */
[----:B------:R-:W-:-:S02]  /*7b30*/  LOP3.LUT R4, R2, 0xffff, RZ, 0xc0, !PT ;  /* 0x0000ffff02047812 */ /* 0x000fc400078ec0ff */
[----:B------:R-:W-:Y:S01]  /*7b40*/  LOP3.LUT R13, R2, 0xff, RZ, 0xc0, !PT ;  /* 0x000000ff020d7812 */ /* 0x000fe200078ec0ff */
[--C-:B------:R-:W-:Y:S01]  /*7b50*/  HSET2.LE.AND R15, R15, R93.reuse, PT ;  /* 0x0000005d0f0f7233 */ /* 0x100fe20003803000 */
[----:B------:R-:W-:Y:S02]  /*7b60*/  SHF.R.U32.HI R6, RZ, 0x18, R2 ;  /* 0x00000018ff067819 */ /* 0x000fe40000011602 */
[----:B------:R-:W-:Y:S01]  /*7b70*/  LOP3.LUT R2, R7, 0xff, RZ, 0xc0, !PT ;  /* 0x000000ff07027812 */ /* 0x000fe200078ec0ff */
[----:B-1----:R-:W-:Y:S01]  /*7b80*/  FFMA.FTZ R5, R103, c[0x0][0x23c], -R12 ;  /* 0x00008f0067057a23 */ /* 0x002fe2000001080c */
[----:B------:R-:W-:Y:S01]  /*7b90*/  SHF.R.U32.HI R4, RZ, 0x8, R4 ;  /* 0x00000008ff047819 */ /* 0x000fe20000011604 */
[--C-:B------:R-:W-:Y:S01]  /*7ba0*/  HSET2.LE.AND R7, R25, R93.reuse, PT ;  /* 0x0000005d19077233 */ /* 0x100fe20003803000 */
[----:B------:R-:W-:Y:S01]  /*7bb0*/  PRMT R14, R2, 0x5410, R6 ;  /* 0x00005410020e7816 */ /* 0x000fe20000000006 */
[----:B------:R1:W2:Y:S01]  /*7bc0*/  MUFU.EX2 R76, R5 ;  /* 0x00000005004c7308 */ /* 0x0002a20000000800 */
[----:B------:R-:W-:Y:S01]  /*7bd0*/  FFMA.FTZ R2, R114, c[0x0][0x23c], -R0 ;  /* 0x00008f0072027a23 */ /* 0x000fe20000010800 */
[----:B------:R-:W-:Y:S01]  /*7be0*/  PRMT R13, R13, 0x5410, R4 ;  /* 0x000054100d0d7816 */ /* 0x000fe20000000004 */
[----:B------:R-:W-:Y:S01]  /*7bf0*/  FFMA.FTZ R4, R108, c[0x0][0x23c], -R0 ;  /* 0x00008f006c047a23 */ /* 0x000fe20000010800 */
[----:B------:R-:W-:Y:S01]  /*7c00*/  LOP3.LUT R21, R23, UR31, R24, 0x96, !PT ;  /* 0x0000001f17157c12 */ /* 0x000fe2000f8e9618 */
[----:B------:R-:W-:-:S02]  /*7c10*/  HSET2.LE.AND R6, R26, R93, PT ;  /* 0x0000005d1a067233 */ /* 0x000fc40003803000 */
[--C-:B------:R-:W-:Y:S01]  /*7c20*/  HSET2.LE.AND R13, R13, R93.reuse, PT ;  /* 0x0000005d0d0d7233 */ /* 0x100fe20003803000 */
[----:B------:R3:W-:Y:S01]  /*7c30*/  MUFU.EX2 R182, R2 ;  /* 0x0000000200b67308 */ /* 0x0007e20000000800 */
[----:B------:R-:W-:Y:S01]  /*7c40*/  HSET2.LE.AND R14, R14, R93, PT ;  /* 0x0000005d0e0e7233 */ /* 0x000fe20003803000 */
[----:B-1----:R-:W-:-:S06]  /*7c50*/  LOP3.LUT R5, R17, 0xff, RZ, 0xc0, !PT ;  /* 0x000000ff11057812 */ /* 0x002fcc00078ec0ff */
[----:B------:R1:W-:Y:S01]  /*7c60*/  MUFU.EX2 R72, R4 ;  /* 0x0000000400487308 */ /* 0x0003e20000000800 */
[----:B------:R-:W-:Y:S01]  /*7c70*/  FFMA.FTZ R17, R117, c[0x0][0x23c], -R12 ;  /* 0x00008f0075117a23 */ /* 0x000fe2000001080c */
[----:B------:R-:W-:Y:S02]  /*7c80*/  PRMT R16, R5, 0x5410, R18 ;  /* 0x0000541005107816 */ /* 0x000fe40000000012 */
[----:B--2---:R-:W-:Y:S01]  /*7c90*/  F2FP.BF16.PACK_AB R5, R76, R181 ;  /* 0x000000b54c05723e */ /* 0x004fe200000010ff */
[----:B---3--:R-:W-:-:S03]  /*7ca0*/  FFMA.FTZ R2, R116, c[0x0][0x23c], -R0 ;  /* 0x00008f0074027a23 */ /* 0x008fc60000010800 */
[----:B------:R-:W-:Y:S01]  /*7cb0*/  MUFU.EX2 R64, R17 ;  /* 0x0000001100407308 */ /* 0x000fe20000000800 */
[C---:B------:R-:W-:Y:S01]  /*7cc0*/  PRMT R103, R5.reuse, 0x7610, R103 ;  /* 0x0000761005677816 */ /* 0x040fe20000000067 */
[--C-:B------:R-:W-:Y:S01]  /*7cd0*/  HSET2.LE.AND R16, R16, R93.reuse, PT ;  /* 0x0000005d10107233 */ /* 0x100fe20003803000 */
[----:B------:R-:W-:Y:S01]  /*7ce0*/  PRMT R102, R5, 0x7632, R102 ;  /* 0x0000763205667816 */ /* 0x000fe20000000066 */
[----:B------:R-:W-:Y:S01]  /*7cf0*/  HSET2.LE.AND R5, R19, R93, PT ;  /* 0x0000005d13057233 */ /* 0x000fe20003803000 */
[----:B------:R-:W-:Y:S01]  /*7d00*/  FFMA.FTZ R19, R113, c[0x0][0x23c], -R0 ;  /* 0x00008f0071137a23 */ /* 0x000fe20000010800 */
[----:B------:R-:W-:Y:S01]  /*7d10*/  @!P3 HFMA2.BF16_V2 R112, -RZ.H0_H0, RZ.H0_H0, -R103.H0_H0 ;  /* 0x200000ffff70b231 */ /* 0x000fe20000340967 */
[----:B------:R-:W-:Y:S01]  /*7d20*/  PRMT R18, R103, 0x5410, R102 ;  /* 0x0000541067127816 */ /* 0x000fe20000000066 */
[----:B------:R2:W3:Y:S01]  /*7d30*/  MUFU.EX2 R77, R2 ;  /* 0x00000002004d7308 */ /* 0x0004e20000000800 */
[----:B-1----:R-:W-:Y:S01]  /*7d40*/  FFMA.FTZ R4, R109, c[0x0][0x23c], -R0 ;  /* 0x00008f006d047a23 */ /* 0x002fe20000010800 */
[----:B------:R-:W-:Y:S01]  /*7d50*/  @!P5 HFMA2.BF16_V2 R108, -RZ.H0_H0, RZ.H0_H0, -R102.H0_H0 ;  /* 0x200000ffff6cd231 */ /* 0x000fe20000340966 */
[----:B------:R-:W-:-:S02]  /*7d60*/  @!P3 PRMT R103, R112, 0x5410, RZ ;  /* 0x000054107067b816 */ /* 0x000fc400000000ff */
[----:B------:R-:W-:Y:S02]  /*7d70*/  LOP3.LUT R6, R6, R18, RZ, 0xc0, !PT ;  /* 0x0000001206067212 */ /* 0x000fe400078ec0ff */
[----:B------:R-:W-:Y:S01]  /*7d80*/  @!P5 PRMT R102, R108, 0x5410, RZ ;  /* 0x000054106c66d816 */ /* 0x000fe200000000ff */
[----:B------:R1:W-:Y:S01]  /*7d90*/  MUFU.EX2 R66, R4 ;  /* 0x0000000400427308 */ /* 0x0003e20000000800 */
[----:B------:R-:W-:Y:S02]  /*7da0*/  LOP3.LUT R5, R5, R28, RZ, 0xc0, !PT ;  /* 0x0000001c05057212 */ /* 0x000fe400078ec0ff */
[----:B--2---:R-:W-:-:S05]  /*7db0*/  LOP3.LUT R2, R21, 0xffff, RZ, 0xc0, !PT ;  /* 0x0000ffff15027812 */ /* 0x004fca00078ec0ff */
[----:B------:R-:W-:Y:S01]  /*7dc0*/  MUFU.EX2 R68, R19 ;  /* 0x0000001300447308 */ /* 0x000fe20000000800 */
[----:B------:R-:W-:Y:S01]  /*7dd0*/  SHF.R.U32.HI R2, RZ, 0x8, R2 ;  /* 0x00000008ff027819 */ /* 0x000fe20000011602 */
[----:B-1----:R-:W-:-:S03]  /*7de0*/  FFMA.FTZ R4, R111, c[0x0][0x23c], -R0 ;  /* 0x00008f006f047a23 */ /* 0x002fc60000010800 */
[----:B------:R-:W-:Y:S01]  /*7df0*/  LOP3.LUT R2, R2, 0xffff, RZ, 0xc0, !PT ;  /* 0x0000ffff02027812 */ /* 0x000fe200078ec0ff */
[--C-:B------:R-:W-:Y:S02]  /*7e00*/  FFMA.FTZ R0, R118, c[0x0][0x23c], -R12.reuse ;  /* 0x00008f0076007a23 */ /* 0x100fe4000001080c */
[----:B------:R1:W-:Y:S01]  /*7e10*/  MUFU.EX2 R45, R4 ;  /* 0x00000004002d7308 */ /* 0x0003e20000000800 */
[----:B------:R-:W-:Y:S01]  /*7e20*/  ISETP.GE.U32.AND P3, PT, R78, R2, PT ;  /* 0x000000024e00720c */ /* 0x000fe20003f66070 */
[----:B------:R-:W-:Y:S01]  /*7e30*/  HSET2.LE.AND R2, R20, R93, PT ;  /* 0x0000005d14027233 */ /* 0x000fe20003803000 */
[----:B------:R-:W-:Y:S05]  /*7e40*/  LDSM.16.MT88.4 R116, [R178+0xd800] ;  /* 0x00d80000b274783b */ /* 0x000fea0000004200 */
[----:B------:R3:W-:Y:S01]  /*7e50*/  MUFU.EX2 R44, R0 ;  /* 0x00000000002c7308 */ /* 0x0007e20000000800 */
[----:B-1----:R-:W-:-:S02]  /*7e60*/  FFMA.FTZ R4, R120, c[0x0][0x23c], -R12 ;  /* 0x00008f0078047a23 */ /* 0x002fc4000001080c */
[----:B------:R-:W-:-:S05]  /*7e70*/  FFMA.FTZ R12, R115, c[0x0][0x23c], -R12 ;  /* 0x00008f00730c7a23 */ /* 0x000fca000001080c */
[----:B------:R1:W2:Y:S01]  /*7e80*/  MUFU.EX2 R75, R4 ;  /* 0x00000004004b7308 */ /* 0x0002a20000000800 */
[----:B---3--:R-:W-:-:S04]  /*7e90*/  F2FP.BF16.PACK_AB R0, R77, R182 ;  /* 0x000000b64d00723e */ /* 0x008fc800000010ff */
[----:B------:R-:W-:-:S03]  /*7ea0*/  PRMT R101, R0, 0x7632, R101 ;  /* 0x0000763200657816 */ /* 0x000fc60000000065 */
[----:B------:R-:W3:Y:S01]  /*7eb0*/  MUFU.EX2 R176, R12 ;  /* 0x0000000c00b07308 */ /* 0x000ee20000000800 */
[----:B------:R-:W-:Y:S01]  /*7ec0*/  PRMT R27, R0, 0x7610, R27 ;  /* 0x00007610001b7816 */ /* 0x000fe2000000001b */
[----:B------:R-:W-:-:S03]  /*7ed0*/  @!P1 HFMA2.BF16_V2 R109, -RZ.H0_H0, RZ.H0_H0, -R101.H0_H0 ;  /* 0x200000ffff6d9231 */ /* 0x000fc60000340965 */
[----:B------:R-:W-:Y:S02]  /*7ee0*/  PRMT R0, R27, 0x5410, R101 ;  /* 0x000054101b007816 */ /* 0x000fe40000000065 */
[----:B-1----:R-:W-:Y:S02]  /*7ef0*/  LOP3.LUT R4, R2, R30, RZ, 0xc0, !PT ;  /* 0x0000001e02047212 */ /* 0x002fe400078ec0ff */
[----:B------:R-:W-:Y:S02]  /*7f00*/  LOP3.LUT R2, R21, 0xff, RZ, 0xc0, !PT ;  /* 0x000000ff15027812 */ /* 0x000fe400078ec0ff */
[----:B------:R-:W-:Y:S02]  /*7f10*/  LOP3.LUT R7, R7, R0, RZ, 0xc0, !PT ;  /* 0x0000000007077212 */ /* 0x000fe400078ec0ff */
[----:B------:R-:W-:Y:S02]  /*7f20*/  SHF.R.U32.HI R0, RZ, 0x18, R21 ;  /* 0x00000018ff007819 */ /* 0x000fe40000011615 */
[----:B------:R-:W-:-:S02]  /*7f30*/  ISETP.GE.U32.AND P5, PT, R78, R2, PT ;  /* 0x000000024e00720c */ /* 0x000fc40003fa6070 */
[----:B--2---:R-:W-:Y:S02]  /*7f40*/  F2FP.BF16.PACK_AB R2, R44, R75 ;  /* 0x0000004b2c02723e */ /* 0x004fe400000010ff */
[----:B------:R-:W-:Y:S02]  /*7f50*/  @!P1 PRMT R101, R109, 0x5410, RZ ;  /* 0x000054106d659816 */ /* 0x000fe400000000ff */
[----:B------:R-:W-:Y:S01]  /*7f60*/  ISETP.GE.U32.AND P1, PT, R78, R0, PT ;  /* 0x000000004e00720c */ /* 0x000fe20003f26070 */
[----:B------:R-:W-:Y:S01]  /*7f70*/  IMAD.MOV.U32 R78, RZ, RZ, R42 ;  /* 0x000000ffff4e7224 */ /* 0x000fe200078e002a */
[----:B------:R-:W-:Y:S01]  /*7f80*/  F2FP.BF16.PACK_AB R0, R66, R72 ;  /* 0x000000484200723e */ /* 0x000fe200000010ff */
[----:B------:R-:W-:Y:S01]  /*7f90*/  LDSM.16.MT88.4 R108, [R177+0xd800] ;  /* 0x00d80000b16c783b */ /* 0x000fe20000004200 */
[C---:B------:R-:W-:Y:S02]  /*7fa0*/  PRMT R26, R2.reuse, 0x7610, R26 ;  /* 0x00007610021a7816 */ /* 0x040fe4000000001a */
[----:B------:R-:W-:-:S02]  /*7fb0*/  PRMT R25, R2, 0x7632, R25 ;  /* 0x0000763202197816 */ /* 0x000fc40000000019 */
[C---:B------:R-:W-:Y:S02]  /*7fc0*/  PRMT R24, R0.reuse, 0x7632, R24 ;  /* 0x0000763200187816 */ /* 0x040fe40000000018 */
[----:B------:R-:W-:Y:S02]  /*7fd0*/  PRMT R20, R0, 0x7610, R20 ;  /* 0x0000761000147816 */ /* 0x000fe40000000014 */
[----:B------:R-:W-:Y:S02]  /*7fe0*/  PRMT R0, R26, 0x5410, R25 ;  /* 0x000054101a007816 */ /* 0x000fe40000000019 */
[----:B---3--:R-:W-:Y:S02]  /*7ff0*/  F2FP.BF16.PACK_AB R2, R176, R64 ;  /* 0x00000040b002723e */ /* 0x008fe400000010ff */
[----:B------:R-:W-:Y:S02]  /*8000*/  LOP3.LUT R96, R13, R0, RZ, 0xc0, !PT ;  /* 0x000000000d607212 */ /* 0x000fe400078ec0ff */
[----:B------:R-:W-:-:S02]  /*8010*/  PRMT R0, R20, 0x5410, R24 ;  /* 0x0000541014007816 */ /* 0x000fc40000000018 */
[----:B------:R-:W-:Y:S02]  /*8020*/  PRMT R19, R2, 0x7610, R19 ;  /* 0x0000761002137816 */ /* 0x000fe40000000013 */
[----:B------:R-:W-:Y:S02]  /*8030*/  LOP3.LUT R97, R14, R0, RZ, 0xc0, !PT ;  /* 0x000000000e617212 */ /* 0x000fe400078ec0ff */
[----:B------:R-:W-:Y:S02]  /*8040*/  F2FP.BF16.PACK_AB R0, R68, R45 ;  /* 0x0000002d4400723e */ /* 0x000fe400000010ff */
[----:B------:R-:W-:Y:S02]  /*8050*/  PRMT R18, R2, 0x7632, R18 ;  /* 0x0000763202127816 */ /* 0x000fe40000000012 */
[C---:B------:R-:W-:Y:S02]  /*8060*/  PRMT R17, R0.reuse, 0x7610, R17 ;  /* 0x0000761000117816 */ /* 0x040fe40000000011 */
[----:B------:R-:W-:-:S02]  /*8070*/  PRMT R2, R0, 0x7632, R2 ;  /* 0x0000763200027816 */ /* 0x000fc40000000002 */
[----:B------:R-:W-:-:S04]  /*8080*/  PRMT R0, R19, 0x5410, R18 ;  /* 0x0000541013007816 */ /* 0x000fc80000000012 */
[----:B------:R-:W-:Y:S02]  /*8090*/  LOP3.LUT R98, R15, R0, RZ, 0xc0, !PT ;  /* 0x000000000f627212 */ /* 0x000fe400078ec0ff */
[----:B------:R-:W1:Y:S01]  /*80a0*/  LDSM.16.MT88.4 R12, [R179+0x10800] ;  /* 0x01080000b30c783b */ /* 0x000e620000004200 */
[----:B------:R-:W-:-:S04]  /*80b0*/  PRMT R0, R17, 0x5410, R2 ;  /* 0x0000541011007816 */ /* 0x000fc80000000002 */
[----:B------:R-:W-:Y:S01]  /*80c0*/  LOP3.LUT R99, R16, R0, RZ, 0xc0, !PT ;  /* 0x0000000010637212 */ /* 0x000fe200078ec0ff */
[----:B------:R-:W-:Y:S01]  /*80d0*/  IMAD.MOV.U32 R16, RZ, RZ, R68 ;  /* 0x000000ffff107224 */ /* 0x000fe200078e0044 */
[C---:B-1----:R-:W-:Y:S08]  /*80e0*/  HMMA.16816.F32.BF16 R36, R8.reuse, R12, R104 ;  /* 0x0000000c0824723c */ /* 0x042ff00000041868 */
[----:B------:R-:W-:Y:S01]  /*80f0*/  HMMA.16816.F32.BF16 R32, R8, R14, R88 ;  /* 0x0000000e0820723c */ /* 0x000fe20000041858 */
[----:B------:R-:W1:Y:S04]  /*8100*/  LDSM.16.MT88.4 R8, [R177+0xd000] ;  /* 0x00d00000b108783b */ /* 0x000e680000004200 */
[----:B------:R-:W2:Y:S03]  /*8110*/  LDSM.16.MT88.4 R12, [R178+0xd000] ;  /* 0x00d00000b20c783b */ /* 0x000ea60000004200 */
        /* <DEDUP_REMOVED lines=22> */
[----:B-1----:R-:W-:Y:S07]  /*8280*/  HMMA.16816.F32.BF16 R120, R4, R8, R236 ;  /* 0x000000080478723c */ /* 0x002fee00000418ec */
[----:B------:R-:W-:Y:S02]  /*8290*/  IMAD.MOV.U32 R238, RZ, RZ, R46 ;  /* 0x000000ffffee7224 */ /* 0x000fe400078e002e */
[----:B------:R-:W-:-:S02]  /*82a0*/  IMAD.MOV.U32 R237, RZ, RZ, R47 ;  /* 0x000000ffffed7224 */ /* 0x000fc400078e002f */
[----:B------:R-:W-:Y:S01]  /*82b0*/  HMMA.16816.F32.BF16 R44, R4, R10, R228 ;  /* 0x0000000a042c723c */ /* 0x000fe200000418e4 */
[----:B------:R-:W1:Y:S01]  /*82c0*/  LDSM.16.MT88.4 R8, [R177+0xf000] ;  /* 0x00f00000b108783b */ /* 0x000e620000004200 */
[----:B------:R-:W-:Y:S02]  /*82d0*/  IMAD.MOV.U32 R236, RZ, RZ, R48 ;  /* 0x000000ffffec7224 */ /* 0x000fe400078e0030 */
[----:B------:R-:W-:-:S03]  /*82e0*/  IMAD.MOV.U32 R239, RZ, RZ, R49 ;  /* 0x000000ffffef7224 */ /* 0x000fc600078e0031 */
[----:B------:R-:W-:Y:S01]  /*82f0*/  IMAD.MOV.U32 R230, RZ, RZ, R50 ;  /* 0x000000ffffe67224 */ /* 0x000fe200078e0032 */
[----:B--2---:R-:W-:Y:S01]  /*8300*/  HMMA.16816.F32.BF16 R128, R4, R12, R128 ;  /* 0x0000000c0480723c */ /* 0x004fe20000041880 */
[----:B------:R-:W-:Y:S02]  /*8310*/  IMAD.MOV.U32 R231, RZ, RZ, R54 ;  /* 0x000000ffffe77224 */ /* 0x000fe400078e0036 */
[----:B------:R-:W-:Y:S02]  /*8320*/  IMAD.MOV.U32 R228, RZ, RZ, R65 ;  /* 0x000000ffffe47224 */ /* 0x000fe400078e0041 */
[----:B------:R-:W-:-:S03]  /*8330*/  IMAD.MOV.U32 R229, RZ, RZ, R92 ;  /* 0x000000ffffe57224 */ /* 0x000fc600078e005c */
[----:B------:R-:W-:Y:S01]  /*8340*/  HMMA.16816.F32.BF16 R48, R4, R14, R224 ;  /* 0x0000000e0430723c */ /* 0x000fe200000418e0 */
[----:B------:R-:W-:Y:S06]  /*8350*/  LDSM.16.MT88.4 R12, [R178+0xf000] ;  /* 0x00f00000b20c783b */ /* 0x000fec0000004200 */
[----:B------:R-:W-:Y:S02]  /*8360*/  IMAD.MOV.U32 R225, RZ, RZ, R52 ;  /* 0x000000ffffe17224 */ /* 0x000fe400078e0034 */
[----:B------:R-:W-:Y:S02]  /*8370*/  IMAD.MOV.U32 R227, RZ, RZ, R53 ;  /* 0x000000ffffe37224 */ /* 0x000fe400078e0035 */
[----:B------:R-:W-:-:S02]  /*8380*/  IMAD.MOV.U32 R224, RZ, RZ, R55 ;  /* 0x000000ffffe07224 */ /* 0x000fc400078e0037 */
[----:B------:R-:W-:Y:S01]  /*8390*/  IMAD.MOV.U32 R226, RZ, RZ, R70 ;  /* 0x000000ffffe27224 */ /* 0x000fe200078e0046 */
[C---:B-1----:R-:W-:Y:S01]  /*83a0*/  HMMA.16816.F32.BF16 R52, R4.reuse, R8, R220 ;  /* 0x000000080434723c */ /* 0x042fe200000418dc */
[----:B------:R1:W2:Y:S06]  /*83b0*/  LDL.LU.S16 R220, [R1+0x4] ;  /* 0x0000040001dc7983 */ /* 0x0002ac0000300600 */
[----:B------:R-:W-:Y:S01]  /*83c0*/  IMAD.MOV.U32 R223, RZ, RZ, R71 ;  /* 0x000000ffffdf7224 */ /* 0x000fe200078e0047 */
[C---:B------:R-:W-:Y:S01]  /*83d0*/  HMMA.16816.F32.BF16 R64, R4.reuse, R10, R216 ;  /* 0x0000000a0440723c */ /* 0x040fe200000418d8 */
[----:B------:R-:W3:Y:S07]  /*83e0*/  LDSM.16.MT88.4 R8, [R180+0xf000] ;  /* 0x00f00000b408783b */ /* 0x000eee0000004200 */
[C---:B---3--:R-:W-:Y:S08]  /*83f0*/  HMMA.16816.F32.BF16 R76, R4.reuse, R8, R84 ;  /* 0x00000008044c723c */ /* 0x048ff00000041854 */
[C---:B------:R-:W-:Y:S01]  /*8400*/  HMMA.16816.F32.BF16 R80, R4.reuse, R10, R80 ;  /* 0x0000000a0450723c */ /* 0x040fe20000041850 */
[----:B------:R-:W3:Y:S07]  /*8410*/  LDSM.16.MT88.4 R8, [R177+0x11000] ;  /* 0x01100000b108783b */ /* 0x000eee0000004200 */
[C---:B---3--:R-:W-:Y:S08]  /*8420*/  HMMA.16816.F32.BF16 R92, R4.reuse, R8, R124 ;  /* 0x00000008045c723c */ /* 0x048ff0000004187c */
[C---:B------:R-:W-:Y:S08]  /*8430*/  HMMA.16816.F32.BF16 R68, R4.reuse, R12, R212 ;  /* 0x0000000c0444723c */ /* 0x040ff000000418d4 */
[----:B------:R-:W-:Y:S01]  /*8440*/  HMMA.16816.F32.BF16 R72, R4, R14, R160 ;  /* 0x0000000e0448723c */ /* 0x000fe200000418a0 */
[----:B------:R-:W-:Y:S07]  /*8450*/  LDSM.16.MT88.4 R12, [R179+0xf000] ;  /* 0x00f00000b30c783b */ /* 0x000fee0000004200 */
[----:B------:R-:W-:Y:S01]  /*8460*/  HMMA.16816.F32.BF16 R112, R96, R116, R112 ;  /* 0x000000746070723c */ /* 0x000fe20000041870 */
[----:B--2---:R-:W-:-:S07]  /*8470*/  @!P6 HFMA2.BF16_V2 R220, -RZ.H0_H0, RZ.H0_H0, -R27.H0_H0 ;  /* 0x200000ffffdce231 */ /* 0x004fce000034091b */
[----:B------:R-:W-:Y:S01]  /*8480*/  HMMA.16816.F32.BF16 R148, R4, R10, R148 ;  /* 0x0000000a0494723c */ /* 0x000fe20000041894 */
[----:B------:R-:W2:Y:S01]  /*8490*/  LDSM.16.MT88.4 R8, [R180+0x11000] ;  /* 0x01100000b408783b */ /* 0x000ea20000004200 */
[----:B------:R-:W3:Y:S01]  /*84a0*/  LDC.U8 R222, c[0x0][0x2d8] ;  /* 0x0000b600ffde7b82 */ /* 0x000ee20000000000 */
[----:B------:R-:W-:-:S05]  /*84b0*/  SHF.R.U32.HI R0, RZ, 0x10, R21 ;  /* 0x00000010ff007819 */ /* 0x000fca0000011615 */
[C---:B------:R-:W-:Y:S01]  /*84c0*/  HMMA.16816.F32.BF16 R104, R96.reuse, R108, R104 ;  /* 0x0000006c6068723c */ /* 0x040fe20000041868 */
[----:B------:R-:W-:Y:S01]  /*84d0*/  IMAD.MOV.U32 R221, RZ, RZ, R223 ;  /* 0x000000ffffdd7224 */ /* 0x000fe200078e00df */
[----:B------:R-:W-:Y:S06]  /*84e0*/  LDSM.16.MT88.4 R124, [R180+0xd800] ;  /* 0x00d80000b47c783b */ /* 0x000fec0000004200 */
[----:B------:R-:W-:Y:S01]  /*84f0*/  HMMA.16816.F32.BF16 R116, R96, R118, R40 ;  /* 0x000000766074723c */ /* 0x000fe20000041828 */
[----:B------:R-:W-:Y:S07]  /*8500*/  LDSM.16.MT88.4 R40, [R177+0xf800] ;  /* 0x00f80000b128783b */ /* 0x000fee0000004200 */
[C---:B--2---:R-:W-:Y:S08]  /*8510*/  HMMA.16816.F32.BF16 R168, R4.reuse, R8, R168 ;  /* 0x0000000804a8723c */ /* 0x044ff000000418a8 */
[C---:B------:R-:W-:Y:S01]  /*8520*/  HMMA.16816.F32.BF16 R172, R4.reuse, R10, R172 ;  /* 0x0000000a04ac723c */ /* 0x040fe200000418ac */
[----:B------:R-:W2:Y:S07]  /*8530*/  LDSM.16.MT88.4 R8, [R179+0x11000] ;  /* 0x01100000b308783b */ /* 0x000eae0000004200 */
[C---:B------:R-:W-:Y:S08]  /*8540*/  HMMA.16816.F32.BF16 R84, R4.reuse, R12, R208 ;  /* 0x0000000c0454723c */ /* 0x040ff000000418d0 */
[----:B--2---:R-:W-:Y:S08]  /*8550*/  HMMA.16816.F32.BF16 R208, R4, R8, R36 ;  /* 0x0000000804d0723c */ /* 0x004ff00000041824 */
[C---:B------:R-:W-:Y:S08]  /*8560*/  HMMA.16816.F32.BF16 R36, R96.reuse, R40, R52 ;  /* 0x000000286024723c */ /* 0x040ff00000041834 */
[----:B------:R-:W-:Y:S07]  /*8570*/  HMMA.16816.F32.BF16 R40, R96, R42, R64 ;  /* 0x0000002a6028723c */ /* 0x000fee0000041840 */
[----:B------:R-:W-:-:S04]  /*8580*/  PRMT R66, R220, 0x7610, R66 ;  /* 0x00007610dc427816 */ /* 0x000fc80000000042 */
[----:B------:R-:W-:Y:S02]  /*8590*/  @!P6 PRMT R27, R66, 0x5410, RZ ;  /* 0x00005410421be816 */ /* 0x000fe400000000ff */
[----:B------:R1:W2:Y:S01]  /*85a0*/  LDL.LU.S16 R66, [R1+0x8] ;  /* 0x0000080001427983 */ /* 0x0002a20000300600 */
[----:B------:R-:W-:-:S04]  /*85b0*/  LOP3.LUT R0, R0, 0xff, RZ, 0xc0, !PT ;  /* 0x000000ff00007812 */ /* 0x000fc800078ec0ff */
[----:B---3--:R-:W-:Y:S02]  /*85c0*/  ISETP.GE.U32.AND P6, PT, R222, R0, PT ;  /* 0x00000000de00720c */ /* 0x008fe40003fc6070 */
[----:B------:R-:W-:-:S04]  /*85d0*/  LOP3.LUT R0, R60, 0xffff, RZ, 0xc0, !PT ;  /* 0x0000ffff3c007812 */ /* 0x000fc800078ec0ff */
[----:B------:R-:W-:-:S04]  /*85e0*/  SHF.R.U32.HI R0, RZ, 0x8, R0 ;  /* 0x00000008ff007819 */ /* 0x000fc80000011600 */
[----:B------:R-:W-:Y:S01]  /*85f0*/  LOP3.LUT R0, R0, 0xffff, RZ, 0xc0, !PT ;  /* 0x0000ffff00007812 */ /* 0x000fe200078ec0ff */
[----:B------:R-:W-:Y:S01]  /*8600*/  HMMA.16816.F32.BF16 R88, R4, R14, R132 ;  /* 0x0000000e0458723c */ /* 0x000fe20000041884 */
[----:B------:R-:W3:Y:S07]  /*8610*/  LDSM.16.MT88.4 R12, [R178+0x11000] ;  /* 0x01100000b20c783b */ /* 0x000eee0000004200 */
[----:B------:R-:W-:Y:S01]  /*8620*/  HMMA.16816.F32.BF16 R108, R96, R110, R28 ;  /* 0x0000006e606c723c */ /* 0x000fe2000004181c */
[----:B------:R-:W-:Y:S01]  /*8630*/  IMAD.MOV.U32 R223, RZ, RZ, R224 ;  /* 0x000000ffffdf7224 */ /* 0x000fe200078e00e0 */
[----:B------:R-:W-:Y:S01]  /*8640*/  LDSM.16.MT88.4 R132, [R179+0xd800] ;  /* 0x00d80000b384783b */ /* 0x000fe20000004200 */
[----:B--2---:R-:W-:-:S05]  /*8650*/  @!P5 HFMA2.BF16_V2 R66, -RZ.H0_H0, RZ.H0_H0, -R26.H0_H0 ;  /* 0x200000ffff42d231 */ /* 0x004fca000034091a */
[----:B------:R-:W-:Y:S02]  /*8660*/  PRMT R65, R66, 0x7610, R65 ;  /* 0x0000761042417816 */ /* 0x000fe40000000041 */
[----:B------:R1:W2:Y:S02]  /*8670*/  LDL.LU.S16 R66, [R1+0x10] ;  /* 0x0000100001427983 */ /* 0x0002a40000300600 */
[----:B------:R-:W-:Y:S02]  /*8680*/  @!P5 PRMT R26, R65, 0x5410, RZ ;  /* 0x00005410411ad816 */ /* 0x000fe400000000ff */
[----:B------:R-:W-:Y:S02]  /*8690*/  ISETP.GE.U32.AND P5, PT, R222, R0, PT ;  /* 0x00000000de00720c */ /* 0x000fe40003fa6070 */
[----:B------:R1:W4:Y:S01]  /*86a0*/  LDL.LU.S16 R0, [R1+0xc] ;  /* 0x00000c0001007983 */ /* 0x0003220000300600 */
[----:B---3--:R-:W-:Y:S03]  /*86b0*/  HMMA.16816.F32.BF16 R160, R4, R12, R56 ;  /* 0x0000000c04a0723c */ /* 0x008fe60000041838 */
[----:B------:R-:W3:Y:S05]  /*86c0*/  LDSM.16.MT88.4 R56, [R180+0xf800] ;  /* 0x00f80000b438783b */ /* 0x000eea0000004200 */
[----:B---3--:R-:W-:Y:S01]  /*86d0*/  HMMA.16816.F32.BF16 R52, R96, R56, R76 ;  /* 0x000000386034723c */ /* 0x008fe2000004184c */
[----:B----4-:R-:W-:-:S06]  /*86e0*/  @!P1 HFMA2.BF16_V2 R0, -RZ.H0_H0, RZ.H0_H0, -R24.H0_H0 ;  /* 0x200000ffff009231 */ /* 0x010fcc0000340918 */
[----:B------:R-:W-:-:S04]  /*86f0*/  PRMT R57, R0, 0x7610, R57 ;  /* 0x0000761000397816 */ /* 0x000fc80000000039 */
[----:B------:R-:W-:Y:S02]  /*8700*/  @!P1 PRMT R24, R57, 0x5410, RZ ;  /* 0x0000541039189816 */ /* 0x000fe400000000ff */
[----:B------:R1:W3:Y:S01]  /*8710*/  LDL.LU.S16 R57, [R1+0x14] ;  /* 0x0000140001397983 */ /* 0x0002e20000300600 */
[----:B--2---:R-:W-:Y:S01]  /*8720*/  @!P3 HFMA2.BF16_V2 R66, -RZ.H0_H0, RZ.H0_H0, -R25.H0_H0 ;  /* 0x200000ffff42b231 */ /* 0x004fe20000340919 */
[----:B------:R-:W-:-:S04]  /*8730*/  LOP3.LUT R0, R60, 0xff, RZ, 0xc0, !PT ;  /* 0x000000ff3c007812 */ /* 0x000fc800078ec0ff */
[----:B------:R-:W-:Y:S01]  /*8740*/  PRMT R64, R66, 0x7610, R64 ;  /* 0x0000761042407816 */ /* 0x000fe20000000040 */
[----:B---3--:R-:W-:-:S05]  /*8750*/  @!P6 HFMA2.BF16_V2 R57, -RZ.H0_H0, RZ.H0_H0, -R20.H0_H0 ;  /* 0x200000ffff39e231 */ /* 0x008fca0000340914 */
[----:B------:R-:W-:-:S04]  /*8760*/  PRMT R56, R57, 0x7610, R56 ;  /* 0x0000761039387816 */ /* 0x000fc80000000038 */
[----:B------:R-:W-:Y:S02]  /*8770*/  @!P6 PRMT R20, R56, 0x5410, RZ ;  /* 0x000054103814e816 */ /* 0x000fe400000000ff */
[----:B------:R1:W2:Y:S01]  /*8780*/  LDL.LU.S16 R56, [R1+0x18] ;  /* 0x0000180001387983 */ /* 0x0002a20000300600 */
[----:B------:R-:W-:Y:S02]  /*8790*/  @!P3 PRMT R25, R64, 0x5410, RZ ;  /* 0x000054104019b816 */ /* 0x000fe400000000ff */
[----:B------:R-:W-:Y:S01]  /*87a0*/  ISETP.GE.U32.AND P3, PT, R222, R0, PT ;  /* 0x00000000de00720c */ /* 0x000fe20003f66070 */
[----:B------:R-:W-:Y:S01]  /*87b0*/  HMMA.16816.F32.BF16 R164, R4, R14, R164 ;  /* 0x0000000e04a4723c */ /* 0x000fe200000418a4 */
[----:B------:R-:W-:-:S07]  /*87c0*/  SHF.R.U32.HI R0, RZ, 0x18, R60 ;  /* 0x00000018ff007819 */ /* 0x000fce000001163c */
[----:B------:R-:W-:Y:S01]  /*87d0*/  HMMA.16816.F32.BF16 R32, R4, R10, R32 ;  /* 0x0000000a0420723c */ /* 0x000fe20000041820 */
[----:B------:R-:W-:Y:S01]  /*87e0*/  ISETP.GE.U32.AND P1, PT, R222, R0, PT ;  /* 0x00000000de00720c */ /* 0x000fe20003f26070 */
[----:B------:R-:W-:Y:S01]  /*87f0*/  IMAD.MOV.U32 R224, RZ, RZ, R225 ;  /* 0x000000ffffe07224 */ /* 0x000fe200078e00e1 */
[----:B------:R-:W-:Y:S01]  /*8800*/  SHF.R.U32.HI R0, RZ, 0x10, R60 ;  /* 0x00000010ff007819 */ /* 0x000fe2000001163c */
[----:B------:R-:W-:Y:S01]  /*8810*/  IMAD.MOV.U32 R220, RZ, RZ, R223 ;  /* 0x000000ffffdc7224 */ /* 0x000fe200078e00df */
[----:B------:R-:W-:Y:S02]  /*8820*/  LDSM.16.MT88.4 R64, [R179+0xf800] ;  /* 0x00f80000b340783b */ /* 0x000fe40000004200 */
[----:B------:R-:W-:-:S04]  /*8830*/  LOP3.LUT R0, R0, 0xff, RZ, 0xc0, !PT ;  /* 0x000000ff00007812 */ /* 0x000fc800078ec0ff */
[----:B------:R-:W-:Y:S02]  /*8840*/  ISETP.GE.U32.AND P6, PT, R222, R0, PT ;  /* 0x00000000de00720c */ /* 0x000fe40003fc6070 */
[----:B------:R-:W-:-:S04]  /*8850*/  LOP3.LUT R0, R61, 0xffff, RZ, 0xc0, !PT ;  /* 0x0000ffff3d007812 */ /* 0x000fc800078ec0ff */
[----:B------:R-:W-:-:S04]  /*8860*/  SHF.R.U32.HI R0, RZ, 0x8, R0 ;  /* 0x00000008ff007819 */ /* 0x000fc80000011600 */
[----:B------:R-:W-:Y:S01]  /*8870*/  LOP3.LUT R0, R0, 0xffff, RZ, 0xc0, !PT ;  /* 0x0000ffff00007812 */ /* 0x000fe200078ec0ff */
[----:B--2---:R-:W-:-:S05]  /*8880*/  @!P3 HFMA2.BF16_V2 R56, -RZ.H0_H0, RZ.H0_H0, -R146.H0_H0 ;  /* 0x200000ffff38b231 */ /* 0x004fca0000340992 */
[----:B------:R-:W-:Y:S02]  /*8890*/  PRMT R31, R56, 0x7610, R31 ;  /* 0x00007610381f7816 */ /* 0x000fe4000000001f */
[----:B------:R1:W2:Y:S02]  /*88a0*/  LDL.LU.S16 R56, [R1+0x20] ;  /* 0x0000200001387983 */ /* 0x0002a40000300600 */
[----:B------:R-:W-:Y:S02]  /*88b0*/  @!P3 PRMT R146, R31, 0x5410, RZ ;  /* 0x000054101f92b816 */ /* 0x000fe400000000ff */
[----:B------:R-:W-:Y:S02]  /*88c0*/  ISETP.GE.U32.AND P3, PT, R222, R0, PT ;  /* 0x00000000de00720c */ /* 0x000fe40003f66070 */
[----:B------:R1:W3:Y:S02]  /*88d0*/  LDL.LU.S16 R0, [R1+0x1c] ;  /* 0x00001c0001007983 */ /* 0x0002e40000300600 */
[----:B---3--:R-:W-:-:S05]  /*88e0*/  @!P6 HFMA2.BF16_V2 R0, -RZ.H0_H0, RZ.H0_H0, -R147.H0_H0 ;  /* 0x200000ffff00e231 */ /* 0x008fca0000340993 */
[----:B------:R-:W-:-:S04]  /*88f0*/  PRMT R29, R0, 0x7610, R29 ;  /* 0x00007610001d7816 */ /* 0x000fc8000000001d */
[----:B------:R-:W-:Y:S02]  /*8900*/  @!P6 PRMT R147, R29, 0x5410, RZ ;  /* 0x000054101d93e816 */ /* 0x000fe400000000ff */
[----:B------:R1:W3:Y:S01]  /*8910*/  LDL.LU.S16 R29, [R1+0x24] ;  /* 0x00002400011d7983 */ /* 0x0002e20000300600 */
[----:B--2---:R-:W-:Y:S01]  /*8920*/  @!P5 HFMA2.BF16_V2 R56, -RZ.H0_H0, RZ.H0_H0, -R145.H0_H0 ;  /* 0x200000ffff38d231 */ /* 0x004fe20000340991 */
[----:B------:R-:W-:-:S04]  /*8930*/  LOP3.LUT R0, R61, 0xff, RZ, 0xc0, !PT ;  /* 0x000000ff3d007812 */ /* 0x000fc800078ec0ff */
[----:B------:R-:W-:-:S04]  /*8940*/  PRMT R30, R56, 0x7610, R30 ;  /* 0x00007610381e7816 */ /* 0x000fc8000000001e */
[----:B------:R-:W-:Y:S02]  /*8950*/  @!P5 PRMT R145, R30, 0x5410, RZ ;  /* 0x000054101e91d816 */ /* 0x000fe400000000ff */
[----:B------:R-:W-:Y:S02]  /*8960*/  ISETP.GE.U32.AND P5, PT, R222, R0, PT ;  /* 0x00000000de00720c */ /* 0x000fe40003fa6070 */
[----:B------:R-:W-:-:S04]  /*8970*/  SHF.R.U32.HI R0, RZ, 0x18, R61 ;  /* 0x00000018ff007819 */ /* 0x000fc8000001163d */
[----:B------:R-:W-:Y:S02]  /*8980*/  ISETP.GE.U32.AND P6, PT, R222, R0, PT ;  /* 0x00000000de00720c */ /* 0x000fe40003fc6070 */
[----:B------:R-:W-:-:S04]  /*8990*/  SHF.R.U32.HI R0, RZ, 0x10, R61 ;  /* 0x00000010ff007819 */ /* 0x000fc8000001163d */
[----:B------:R-:W-:Y:S01]  /*89a0*/  LOP3.LUT R0, R0, 0xff, RZ, 0xc0, !PT ;  /* 0x000000ff00007812 */ /* 0x000fe200078ec0ff */
[----:B---3--:R-:W-:-:S05]  /*89b0*/  @!P1 HFMA2.BF16_V2 R29, -RZ.H0_H0, RZ.H0_H0, -R143.H0_H0 ;  /* 0x200000ffff1d9231 */ /* 0x008fca000034098f */
[----:B------:R-:W-:-:S04]  /*89c0*/  PRMT R28, R29, 0x7610, R28 ;  /* 0x000076101d1c7816 */ /* 0x000fc8000000001c */
[----:B------:R-:W-:Y:S02]  /*89d0*/  @!P1 PRMT R143, R28, 0x5410, RZ ;  /* 0x000054101c8f9816 */ /* 0x000fe400000000ff */
[----:B------:R1:W2:Y:S01]  /*89e0*/  LDL.LU.S16 R28, [R1+0x2c] ;  /* 0x00002c00011c7983 */ /* 0x0002a20000300600 */
[----:B------:R-:W-:-:S03]  /*89f0*/  ISETP.GE.U32.AND P1, PT, R222, R0, PT ;  /* 0x00000000de00720c */ /* 0x000fc60003f26070 */
[----:B------:R1:W3:Y:S01]  /*8a00*/  LDL.LU.S16 R0, [R1+0x28] ;  /* 0x0000280001007983 */ /* 0x0002e20000300600 */
[----:B--2---:R-:W-:Y:S02]  /*8a10*/  @!P5 HFMA2.BF16_V2 R28, -RZ.H0_H0, RZ.H0_H0, -R152.H0_H0 ;  /* 0x200000ffff1cd231 */ /* 0x004fe40000340998 */
[----:B---3--:R-:W-:-:S03]  /*8a20*/  @!P3 HFMA2.BF16_V2 R0, -RZ.H0_H0, RZ.H0_H0, -R154.H0_H0 ;  /* 0x200000ffff00b231 */ /* 0x008fc6000034099a */
[----:B------:R-:W-:Y:S02]  /*8a30*/  PRMT R7, R28, 0x7610, R7 ;  /* 0x000076101c077816 */ /* 0x000fe40000000007 */
[----:B------:R-:W-:Y:S02]  /*8a40*/  PRMT R6, R0, 0x7610, R6 ;  /* 0x0000761000067816 */ /* 0x000fe40000000006 */
[----:B------:R-:W-:Y:S02]  /*8a50*/  LOP3.LUT R0, R63, 0xff, RZ, 0xc0, !PT ;  /* 0x000000ff3f007812 */ /* 0x000fe400078ec0ff */
[----:B------:R-:W-:Y:S02]  /*8a60*/  @!P5 PRMT R152, R7, 0x5410, RZ ;  /* 0x000054100798d816 */ /* 0x000fe400000000ff */
[----:B------:R-:W-:Y:S02]  /*8a70*/  ISETP.GE.U32.AND P5, PT, R222, R0, PT ;  /* 0x00000000de00720c */ /* 0x000fe40003fa6070 */
[----:B------:R1:W2:Y:S01]  /*8a80*/  LDL.LU.S16 R0, [R1+0x30] ;  /* 0x0000300001007983 */ /* 0x0002a20000300600 */
[----:B------:R-:W-:Y:S01]  /*8a90*/  @!P3 PRMT R154, R6, 0x5410, RZ ;  /* 0x00005410069ab816 */ /* 0x000fe200000000ff */
[----:B--2---:R-:W-:-:S05]  /*8aa0*/  @!P1 HFMA2.BF16_V2 R0, -RZ.H0_H0, RZ.H0_H0, -R158.H0_H0 ;  /* 0x200000ffff009231 */ /* 0x004fca000034099e */
[----:B------:R-:W-:Y:S02]  /*8ab0*/  PRMT R5, R0, 0x7610, R5 ;  /* 0x0000761000057816 */ /* 0x000fe40000000005 */
[----:B------:R-:W-:Y:S02]  /*8ac0*/  SHF.R.U32.HI R0, RZ, 0x8, R184 ;  /* 0x00000008ff007819 */ /* 0x000fe400000116b8 */
[----:B------:R1:W5:Y:S02]  /*8ad0*/  LDL.LU R184, [R1+0xd8] ;  /* 0x0000d80001b87983 */ /* 0x0003640000300800 */
[----:B------:R-:W-:Y:S02]  /*8ae0*/  LOP3.LUT R0, R0, 0xffff, RZ, 0xc0, !PT ;  /* 0x0000ffff00007812 */ /* 0x000fe400078ec0ff */
[----:B------:R-:W-:Y:S01]  /*8af0*/  @!P1 PRMT R158, R5, 0x5410, RZ ;  /* 0x00005410059e9816 */ /* 0x000fe200000000ff */
[----:B------:R1:W2:Y:S01]  /*8b00*/  LDL.LU.S16 R6, [R1+0x34] ;  /* 0x0000340001067983 */ /* 0x0002a20000300600 */
[----:B------:R-:W-:-:S03]  /*8b10*/  ISETP.GE.U32.AND P1, PT, R222, R0, PT ;  /* 0x00000000de00720c */ /* 0x000fc60003f26070 */
[----:B------:R1:W3:Y:S01]  /*8b20*/  LDL.LU.S16 R0, [R1+0x38] ;  /* 0x0000380001007983 */ /* 0x0002e20000300600 */
        /* <DEDUP_REMOVED lines=14> */
[----:B---3--:R-:W-:-:S05]  /*8c10*/  @!P4 HFMA2.BF16_V2 R0, -RZ.H0_H0, RZ.H0_H0, -R155.H0_H0 ;  /* 0x200000ffff00c231 */ /* 0x008fca000034099b */
[----:B------:R-:W-:-:S04]  /*8c20*/  PRMT R21, R0, 0x7610, R21 ;  /* 0x0000761000157816 */ /* 0x000fc80000000015 */
[----:B------:R-:W-:Y:S02]  /*8c30*/  @!P4 PRMT R155, R21, 0x5410, RZ ;  /* 0x00005410159bc816 */ /* 0x000fe400000000ff */
[----:B------:R1:W3:Y:S01]  /*8c40*/  LDL.LU.S16 R21, [R1+0x3c] ;  /* 0x00003c0001157983 */ /* 0x0002e20000300600 */
[----:B------:R-:W-:-:S04]  /*8c50*/  SHF.R.U32.HI R0, RZ, 0x8, R207 ;  /* 0x00000008ff007819 */ /* 0x000fc800000116cf */
[----:B------:R-:W-:-:S04]  /*8c60*/  LOP3.LUT R0, R0, 0xffff, RZ, 0xc0, !PT ;  /* 0x0000ffff00007812 */ /* 0x000fc800078ec0ff */
[----:B------:R-:W-:Y:S02]  /*8c70*/  ISETP.GE.U32.AND P4, PT, R222, R0, PT ;  /* 0x00000000de00720c */ /* 0x000fe40003f86070 */
[----:B------:R1:W4:Y:S01]  /*8c80*/  LDL.LU.S16 R0, [R1+0x48] ;  /* 0x0000480001007983 */ /* 0x0003220000300600 */
[----:B---3--:R-:W-:-:S05]  /*8c90*/  @!P1 HFMA2.BF16_V2 R21, -RZ.H0_H0, RZ.H0_H0, -R153.H0_H0 ;  /* 0x200000ffff159231 */ /* 0x008fca0000340999 */
[----:B------:R-:W-:Y:S02]  /*8ca0*/  PRMT R15, R21, 0x7610, R15 ;  /* 0x00007610150f7816 */ /* 0x000fe4000000000f */
[----:B------:R1:W3:Y:S01]  /*8cb0*/  LDL.LU.S16 R21, [R1+0x44] ;  /* 0x0000440001157983 */ /* 0x0002e20000300600 */
[----:B----4-:R-:W-:Y:S01]  /*8cc0*/  @!P5 HFMA2.BF16_V2 R0, -RZ.H0_H0, RZ.H0_H0, -R159.H0_H0 ;  /* 0x200000ffff00d231 */ /* 0x010fe2000034099f */
[----:B------:R-:W-:Y:S02]  /*8cd0*/  IMAD.MOV.U32 R219, RZ, RZ, R226 ;  /* 0x000000ffffdb7224 */ /* 0x000fe400078e00e2 */
[----:B------:R-:W-:Y:S02]  /*8ce0*/  IMAD.MOV.U32 R226, RZ, RZ, R237 ;  /* 0x000000ffffe27224 */ /* 0x000fe400078e00ed */
[----:B------:R-:W-:Y:S01]  /*8cf0*/  PRMT R14, R0, 0x7610, R14 ;  /* 0x00007610000e7816 */ /* 0x000fe2000000000e */
[----:B------:R-:W-:Y:S01]  /*8d00*/  IMAD.MOV.U32 R237, RZ, RZ, R238 ;  /* 0x000000ffffed7224 */ /* 0x000fe200078e00ee */
[----:B------:R-:W-:Y:S01]  /*8d10*/  LOP3.LUT R0, R252, 0xff, RZ, 0xc0, !PT ;  /* 0x000000fffc007812 */ /* 0x000fe200078ec0ff */
[----:B------:R-:W-:-:S02]  /*8d20*/  IMAD.MOV.U32 R218, RZ, RZ, R230 ;  /* 0x000000ffffda7224 */ /* 0x000fc400078e00e6 */
[----:B------:R-:W-:Y:S01]  /*8d30*/  IMAD.MOV.U32 R238, RZ, RZ, R239 ;  /* 0x000000ffffee7224 */ /* 0x000fe200078e00ef */
[----:B------:R-:W-:Y:S01]  /*8d40*/  @!P1 PRMT R153, R15, 0x5410, RZ ;  /* 0x000054100f999816 */ /* 0x000fe200000000ff */
[----:B------:R-:W-:Y:S01]  /*8d50*/  IMAD.MOV.U32 R223, RZ, RZ, R225 ;  /* 0x000000ffffdf7224 */ /* 0x000fe200078e00e1 */
[----:B------:R1:W4:Y:S01]  /*8d60*/  LDL.LU.S16 R15, [R1+0x40] ;  /* 0x00004000010f7983 */ /* 0x0003220000300600 */
[----:B------:R-:W-:Y:S02]  /*8d70*/  IMAD.MOV.U32 R230, RZ, RZ, R231 ;  /* 0x000000ffffe67224 */ /* 0x000fe400078e00e7 */
[----:B------:R-:W-:Y:S01]  /*8d80*/  IMAD.MOV.U32 R239, RZ, RZ, R244 ;  /* 0x000000ffffef7224 */ /* 0x000fe200078e00f4 */
[----:B------:R-:W-:Y:S01]  /*8d90*/  ISETP.GE.U32.AND P1, PT, R222, R0, PT ;  /* 0x00000000de00720c */ /* 0x000fe20003f26070 */
[----:B------:R-:W-:Y:S01]  /*8da0*/  IMAD.MOV.U32 R225, RZ, RZ, R236 ;  /* 0x000000ffffe17224 */ /* 0x000fe200078e00ec */
[----:B------:R1:W4:Y:S01]  /*8db0*/  LDL.LU.S16 R0, [R1+0x4c] ;  /* 0x00004c0001007983 */ /* 0x0003220000300600 */
        /* <DEDUP_REMOVED lines=8> */
[----:B------:R-:W-:Y:S01]  /*8e40*/  IMAD.MOV.U32 R243, RZ, RZ, R16 ;  /* 0x000000fffff37224 */ /* 0x000fe200078e0010 */
[----:B------:R1:W5:Y:S01]  /*8e50*/  LDL.LU R182, [R1+0xd0] ;  /* 0x0000d00001b67983 */ /* 0x0003620000300800 */
[----:B------:R-:W-:Y:S02]  /*8e60*/  IMAD.MOV.U32 R250, RZ, RZ, R181 ;  /* 0x000000fffffa7224 */ /* 0x000fe400078e00b5 */
[----:B------:R-:W-:Y:S01]  /*8e70*/  IMAD.MOV.U32 R16, RZ, RZ, R176 ;  /* 0x000000ffff107224 */ /* 0x000fe200078e00b0 */
[----:B------:R1:W5:Y:S04]  /*8e80*/  LDL.LU R181, [R1+0xcc] ;  /* 0x0000cc0001b57983 */ /* 0x0003680000300800 */
[----:B------:R1:W5:Y:S01]  /*8e90*/  LDL.LU R176, [R1+0xc8] ;  /* 0x0000c80001b07983 */ /* 0x0003620000300800 */
[----:B---3--:R-:W-:-:S05]  /*8ea0*/  @!P2 HFMA2.BF16_V2 R21, -RZ.H0_H0, RZ.H0_H0, -R157.H0_H0 ;  /* 0x200000ffff15a231 */ /* 0x008fca000034099d */
[----:B------:R-:W-:Y:S02]  /*8eb0*/  PRMT R13, R21, 0x7610, R13 ;  /* 0x00007610150d7816 */ /* 0x000fe4000000000d */
[----:B------:R1:W3:Y:S01]  /*8ec0*/  LDL.LU.S16 R21, [R1+0x50] ;  /* 0x0000500001157983 */ /* 0x0002e20000300600 */
[----:B--2---:R-:W-:Y:S01]  /*8ed0*/  @!P6 HFMA2.BF16_V2 R6, -RZ.H0_H0, RZ.H0_H0, -R156.H0_H0 ;  /* 0x200000ffff06e231 */ /* 0x004fe2000034099c */
[----:B------:R-:W-:Y:S02]  /*8ee0*/  LOP3.LUT R7, R22, 0xffff, RZ, 0xc0, !PT ;  /* 0x0000ffff16077812 */ /* 0x000fe400078ec0ff */
[----:B------:R1:W2:Y:S02]  /*8ef0*/  LDL.LU.S16 R29, [R1+0x68] ;  /* 0x00006800011d7983 */ /* 0x0002a40000300600 */
[----:B------:R-:W-:Y:S02]  /*8f00*/  PRMT R4, R6, 0x7610, R4 ;  /* 0x0000761006047816 */ /* 0x000fe40000000004 */
[----:B------:R1:W2:Y:S01]  /*8f10*/  LDL.LU.S16 R28, [R1+0x64] ;  /* 0x00006400011c7983 */ /* 0x0002a20000300600 */
[----:B------:R-:W-:-:S02]  /*8f20*/  LOP3.LUT R6, R22, 0xff, RZ, 0xc0, !PT ;  /* 0x000000ff16067812 */ /* 0x000fc400078ec0ff */
[----:B------:R-:W-:Y:S01]  /*8f30*/  @!P6 PRMT R156, R4, 0x5410, RZ ;  /* 0x00005410049ce816 */ /* 0x000fe200000000ff */
[----:B------:R1:W2:Y:S01]  /*8f40*/  LDL.LU.S16 R23, [R1+0x60] ;  /* 0x0000600001177983 */ /* 0x0002a20000300600 */
[--C-:B------:R-:W-:Y:S02]  /*8f50*/  SHF.R.U32.HI R5, RZ, 0x10, R22.reuse ;  /* 0x00000010ff057819 */ /* 0x100fe40000011616 */
[----:B------:R-:W-:Y:S02]  /*8f60*/  SHF.R.U32.HI R4, RZ, 0x18, R22 ;  /* 0x00000018ff047819 */ /* 0x000fe40000011616 */
[----:B------:R1:W2:Y:S01]  /*8f70*/  LDL.LU.S16 R22, [R1+0x58] ;  /* 0x0000580001167983 */ /* 0x0002a20000300600 */
[----:B------:R-:W-:Y:S01]  /*8f80*/  ISETP.GE.U32.AND P3, PT, R222, R62, PT ;  /* 0x0000003ede00720c */ /* 0x000fe20003f66070 */
[----:B----4-:R-:W-:Y:S02]  /*8f90*/  @!P4 HFMA2.BF16_V2 R0, -RZ.H0_H0, RZ.H0_H0, -R142.H0_H0 ;  /* 0x200000ffff00c231 */ /* 0x010fe4000034098e */
[----:B---3--:R-:W-:-:S05]  /*8fa0*/  @!P1 HFMA2.BF16_V2 R21, -RZ.H0_H0, RZ.H0_H0, -R141.H0_H0 ;  /* 0x200000ffff159231 */ /* 0x008fca000034098d */
[----:B------:R-:W-:Y:S02]  /*8fb0*/  PRMT R10, R21, 0x7610, R10 ;  /* 0x00007610150a7816 */ /* 0x000fe4000000000a */
[----:B------:R1:W3:Y:S03]  /*8fc0*/  LDL.LU.S16 R21, [R1+0x54] ;  /* 0x0000540001157983 */ /* 0x0002e60000300600 */
[----:B------:R-:W-:Y:S01]  /*8fd0*/  @!P3 HFMA2.BF16_V2 R15, -RZ.H0_H0, RZ.H0_H0, -R144.H0_H0 ;  /* 0x200000ffff0fb231 */ /* 0x000fe20000340990 */
[----:B------:R-:W-:Y:S02]  /*8fe0*/  @!P2 PRMT R157, R13, 0x5410, RZ ;  /* 0x000054100d9da816 */ /* 0x000fe400000000ff */
[----:B------:R-:W-:Y:S02]  /*8ff0*/  PRMT R11, R0, 0x7610, R11 ;  /* 0x00007610000b7816 */ /* 0x000fe4000000000b */
[----:B------:R-:W-:-:S02]  /*9000*/  PRMT R12, R15, 0x7610, R12 ;  /* 0x000076100f0c7816 */ /* 0x000fc4000000000c */
[----:B------:R-:W-:Y:S02]  /*9010*/  ISETP.GE.U32.AND P2, PT, R222, R4, PT ;  /* 0x00000004de00720c */ /* 0x000fe40003f46070 */
[----:B------:R-:W-:Y:S02]  /*9020*/  LOP3.LUT R0, R5, 0xff, RZ, 0xc0, !PT ;  /* 0x000000ff05007812 */ /* 0x000fe400078ec0ff */
[----:B------:R-:W-:Y:S02]  /*9030*/  SHF.R.U32.HI R4, RZ, 0x8, R7 ;  /* 0x00000008ff047819 */ /* 0x000fe40000011607 */
[----:B------:R-:W-:Y:S02]  /*9040*/  @!P3 PRMT R144, R12, 0x5410, RZ ;  /* 0x000054100c90b816 */ /* 0x000fe400000000ff */
[----:B------:R-:W-:Y:S02]  /*9050*/  ISETP.GE.U32.AND P3, PT, R222, R0, PT ;  /* 0x00000000de00720c */ /* 0x000fe40003f66070 */
[----:B------:R-:W-:Y:S01]  /*9060*/  LOP3.LUT R0, R4, 0xffff, RZ, 0xc0, !PT ;  /* 0x0000ffff04007812 */ /* 0x000fe200078ec0ff */
[----:B------:R-:W-:Y:S01]  /*9070*/  HMMA.16816.F32.BF16 R128, R96, R132, R128 ;  /* 0x000000846080723c */ /* 0x000fe20000041880 */
[----:B------:R-:W-:-:S02]  /*9080*/  @!P4 PRMT R142, R11, 0x5410, RZ ;  /* 0x000054100b8ec816 */ /* 0x000fc400000000ff */
[----:B------:R-:W-:-:S05]  /*9090*/  ISETP.GE.U32.AND P4, PT, R222, R0, PT ;  /* 0x00000000de00720c */ /* 0x000fca0003f86070 */
[C---:B------:R-:W-:Y:S01]  /*90a0*/  HMMA.16816.F32.BF16 R132, R96.reuse, R134, R48 ;  /* 0x000000866084723c */ /* 0x040fe20000041830 */
[----:B------:R-:W4:Y:S01]  /*90b0*/  LDSM.16.MT88.4 R48, [R178+0xf800] ;  /* 0x00f80000b230783b */ /* 0x000f220000004200 */
[----:B------:R-:W-:Y:S01]  /*90c0*/  @!P5 PRMT R159, R14, 0x5410, RZ ;  /* 0x000054100e9fd816 */ /* 0x000fe200000000ff */
[----:B------:R-:W-:Y:S01]  /*90d0*/  FADD.FTZ R5, R219, R218 ;  /* 0x000000dadb057221 */ /* 0x000fe20000010000 */
[C---:B------:R-:W-:Y:S01]  /*90e0*/  ISETP.GE.U32.AND P5, PT, R222.reuse, R6, PT ;  /* 0x00000006de00720c */ /* 0x040fe20003fa6070 */
[----:B------:R-:W-:Y:S01]  /*90f0*/  FADD.FTZ R6, R221, R220 ;  /* 0x000000dcdd067221 */ /* 0x000fe20000010000 */
[----:B------:R-:W-:Y:S01]  /*9100*/  ISETP.GE.U32.AND P6, PT, R222, R206, PT ;  /* 0x000000cede00720c */ /* 0x000fe20003fc6070 */
[--C-:B------:R-:W-:Y:S01]  /*9110*/  FADD.FTZ R0, R223, R5.reuse ;  /* 0x00000005df007221 */ /* 0x100fe20000010000 */
[----:B--2---:R-:W-:Y:S01]  /*9120*/  @!P4 HFMA2.BF16_V2 R23, -RZ.H0_H0, RZ.H0_H0, -R18.H0_H0 ;  /* 0x200000ffff17c231 */ /* 0x004fe20000340912 */
[----:B------:R-:W-:Y:S01]  /*9130*/  FADD.FTZ R4, R224, R6 ;  /* 0x00000006e0047221 */ /* 0x000fe20000010000 */
[----:B------:R-:W-:Y:S01]  /*9140*/  @!P1 PRMT R141, R10, 0x5410, RZ ;  /* 0x000054100a8d9816 */ /* 0x000fe200000000ff */
[----:B------:R-:W-:Y:S01]  /*9150*/  FADD.FTZ R0, R225, R0 ;  /* 0x00000000e1007221 */ /* 0x000fe20000010000 */
[----:B------:R-:W-:Y:S01]  /*9160*/  HMMA.16816.F32.BF16 R120, R96, R124, R120 ;  /* 0x0000007c6078723c */ /* 0x000fe20000041878 */
[----:B------:R-:W-:Y:S01]  /*9170*/  FADD.FTZ R4, R226, R4 ;  /* 0x00000004e2047221 */ /* 0x000fe20000010000 */
[----:B------:R-:W-:Y:S01]  /*9180*/  PRMT R5, R23, 0x7610, R5 ;  /* 0x0000761017057816 */ /* 0x000fe20000000005 */
[----:B------:R-:W-:Y:S01]  /*9190*/  FADD.FTZ R0, R229, R0 ;  /* 0x00000000e5007221 */ /* 0x000fe20000010000 */
[----:B------:R-:W-:Y:S01]  /*91a0*/  LDSM.16.MT88.4 R12, [R179+0x11800] ;  /* 0x01180000b30c783b */ /* 0x000fe20000004200 */
[----:B------:R-:W-:Y:S01]  /*91b0*/  FADD.FTZ R4, R230, R4 ;  /* 0x00000004e6047221 */ /* 0x000fe20000010000 */
[C---:B------:R-:W-:Y:S01]  /*91c0*/  LEA R10, P1, R228.reuse, c[0x0][0x1f8], 0x1 ;  /* 0x00007e00e40a7a11 */ /* 0x040fe200078208ff */
[----:B------:R-:W-:Y:S01]  /*91d0*/  FADD.FTZ R0, R231, R0 ;  /* 0x00000000e7007221 */ /* 0x000fe20000010000 */
[----:B------:R-:W-:Y:S01]  /*91e0*/  @!P4 PRMT R18, R5, 0x5410, RZ ;  /* 0x000054100512c816 */ /* 0x000fe200000000ff */
[----:B------:R-:W-:Y:S01]  /*91f0*/  IMAD.MOV.U32 R5, RZ, RZ, c[0x0][0x228] ;  /* 0x00008a00ff057624 */ /* 0x000fe200078e00ff */
[----:B------:R-:W-:Y:S01]  /*9200*/  LEA.HI.X R11, R228, c[0x0][0x1fc], R227, 0x1, P1 ;  /* 0x00007f00e40b7a11 */ /* 0x000fe200008f0ce3 */
[----:B------:R-:W-:Y:S01]  /*9210*/  FADD.FTZ R0, R237, R0 ;  /* 0x00000000ed007221 */ /* 0x000fe20000010000 */
[----:B------:R-:W-:Y:S01]  /*9220*/  @!P6 HFMA2.BF16_V2 R29, -RZ.H0_H0, RZ.H0_H0, -R140.H0_H0 ;  /* 0x200000ffff1de231 */ /* 0x000fe2000034098c */
[----:B------:R-:W-:-:S02]  /*9230*/  IMAD.SHL.U32 R5, R5, 0x8, RZ ;  /* 0x0000000805057824 */ /* 0x000fc400078e00ff */
[----:B------:R-:W-:Y:S02]  /*9240*/  FADD.FTZ R0, R239, R0 ;  /* 0x00000000ef007221 */ /* 0x000fe40000010000 */
[----:B------:R-:W-:Y:S01]  /*9250*/  PRMT R9, R29, 0x7610, R9 ;  /* 0x000076101d097816 */ /* 0x000fe20000000009 */
[----:B------:R-:W-:Y:S01]  /*9260*/  @!P5 HFMA2.BF16_V2 R28, -RZ.H0_H0, RZ.H0_H0, -R19.H0_H0 ;  /* 0x200000ffff1cd231 */ /* 0x000fe20000340913 */
[----:B------:R-:W-:Y:S01]  /*9270*/  FADD.FTZ R0, R245, R0 ;  /* 0x00000000f5007221 */ /* 0x000fe20000010000 */
[----:B------:R-:W-:Y:S01]  /*9280*/  STG.E.U16 [R10.64], R152 ;  /* 0x000000980a007986 */ /* 0x000fe2000c101512 */
[----:B------:R-:W-:-:S03]  /*9290*/  @!P6 PRMT R140, R9, 0x5410, RZ ;  /* 0x00005410098ce816 */ /* 0x000fc600000000ff */
[----:B------:R-:W-:Y:S01]  /*92a0*/  STG.E.U16 [R10.64+0x2], R154 ;  /* 0x0000029a0a007986 */ /* 0x000fe2000c101512 */
[----:B------:R-:W-:Y:S01]  /*92b0*/  FADD.FTZ R0, R247, R0 ;  /* 0x00000000f7007221 */ /* 0x000fe20000010000 */
[----:B------:R-:W-:Y:S01]  /*92c0*/  HMMA.16816.F32.BF16 R124, R96, R126, R44 ;  /* 0x0000007e607c723c */ /* 0x000fe2000004182c */
[----:B------:R-:W-:Y:S02]  /*92d0*/  PRMT R8, R28, 0x7610, R8 ;  /* 0x000076101c087816 */ /* 0x000fe40000000008 */
[----:B------:R-:W-:Y:S02]  /*92e0*/  FADD.FTZ R0, R249, R0 ;  /* 0x00000000f9007221 */ /* 0x000fe40000010000 */
[----:B------:R-:W-:-:S03]  /*92f0*/  @!P5 PRMT R19, R8, 0x5410, RZ ;  /* 0x000054100813d816 */ /* 0x000fc600000000ff */
[----:B----4-:R-:W-:Y:S01]  /*9300*/  HMMA.16816.F32.BF16 R44, R96, R48, R68 ;  /* 0x00000030602c723c */ /* 0x010fe20000041844 */
[----:B------:R-:W-:-:S07]  /*9310*/  FADD.FTZ R0, R251, R0 ;  /* 0x00000000fb007221 */ /* 0x000fce0000010000 */
[C---:B------:R-:W-:Y:S08]  /*9320*/  HMMA.16816.F32.BF16 R60, R96.reuse, R64, R84 ;  /* 0x00000040603c723c */ /* 0x040ff00000041854 */
[C---:B------:R-:W-:Y:S01]  /*9330*/  HMMA.16816.F32.BF16 R48, R96.reuse, R50, R72 ;  /* 0x000000326030723c */ /* 0x040fe20000041848 */
[----:B------:R-:W2:Y:S07]  /*9340*/  LDSM.16.MT88.4 R72, [R177+0x11800] ;  /* 0x01180000b148783b */ /* 0x000eae0000004200 */
[C---:B------:R-:W-:Y:S01]  /*9350*/  HMMA.16816.F32.BF16 R56, R96.reuse, R58, R80 ;  /* 0x0000003a6038723c */ /* 0x040fe20000041850 */
[----:B------:R-:W4:Y:S07]  /*9360*/  LDSM.16.MT88.4 R80, [R178+0x11800] ;  /* 0x01180000b250783b */ /* 0x000f2e0000004200 */
[----:B------:R-:W-:Y:S01]  /*9370*/  HMMA.16816.F32.BF16 R64, R96, R66, R88 ;  /* 0x000000426040723c */ /* 0x000fe20000041858 */
[----:B------:R-:W1:Y:S01]  /*9380*/  LDSM.16.MT88.4 R88, [R180+0x11800] ;  /* 0x01180000b458783b */ /* 0x000e620000004200 */
[----:B------:R-:W-:Y:S01]  /*9390*/  FADD.FTZ R0, R233, R0 ;  /* 0x00000000e9007221 */ /* 0x000fe20000010000 */
[----:B------:R-:W-:-:S03]  /*93a0*/  @!P3 HFMA2.BF16_V2 R22, -RZ.H0_H0, RZ.H0_H0, -R17.H0_H0 ;  /* 0x200000ffff16b231 */ /* 0x000fc60000340911 */
[----:B------:R-:W-:Y:S02]  /*93b0*/  FADD.FTZ R0, R235, R0 ;  /* 0x00000000eb007221 */ /* 0x000fe40000010000 */
[----:B------:R-:W-:Y:S02]  /*93c0*/  PRMT R7, R22, 0x7610, R7 ;  /* 0x0000761016077816 */ /* 0x000fe40000000007 */
[----:B------:R-:W-:Y:S02]  /*93d0*/  FADD.FTZ R0, R241, R0 ;  /* 0x00000000f1007221 */ /* 0x000fe40000010000 */
[----:B------:R-:W-:Y:S02]  /*93e0*/  @!P3 PRMT R17, R7, 0x5410, RZ ;  /* 0x000054100711b816 */ /* 0x000fe400000000ff */
[----:B------:R-:W-:-:S05]  /*93f0*/  FADD.FTZ R0, R243, R0 ;  /* 0x00000000f3007221 */ /* 0x000fca0000010000 */
[----:B------:R-:W-:Y:S01]  /*9400*/  STL [R1+0x6c], R0 ;  /* 0x00006c0001007387 */ /* 0x000fe20000100800 */
[----:B------:R-:W-:Y:S01]  /*9410*/  IADD3 R206, P1, R10, -0x80, RZ ;  /* 0xffffff800ace7810 */ /* 0x000fe20007f3e0ff */
[C---:B--2---:R-:W-:Y:S08]  /*9420*/  HMMA.16816.F32.BF16 R68, R96.reuse, R72, R92 ;  /* 0x000000486044723c */ /* 0x044ff0000004185c */
[C---:B----4-:R-:W-:Y:S08]  /*9430*/  HMMA.16816.F32.BF16 R76, R96.reuse, R80, R160 ;  /* 0x00000050604c723c */ /* 0x050ff000000418a0 */
[C---:B-1----:R-:W-:Y:S08]  /*9440*/  HMMA.16816.F32.BF16 R84, R96.reuse, R88, R168 ;  /* 0x000000586054723c */ /* 0x042ff000000418a8 */
[C---:B------:R-:W-:Y:S08]  /*9450*/  HMMA.16816.F32.BF16 R72, R96.reuse, R74, R148 ;  /* 0x0000004a6048723c */ /* 0x040ff00000041894 */
[C---:B------:R-:W-:Y:S08]  /*9460*/  HMMA.16816.F32.BF16 R80, R96.reuse, R82, R164 ;  /* 0x000000526050723c */ /* 0x040ff000000418a4 */
[C---:B------:R-:W-:Y:S08]  /*9470*/  HMMA.16816.F32.BF16 R88, R96.reuse, R90, R172 ;  /* 0x0000005a6058723c */ /* 0x040ff000000418ac */
[C---:B------:R-:W-:Y:S08]  /*9480*/  HMMA.16816.F32.BF16 R92, R96.reuse, R12, R208 ;  /* 0x0000000c605c723c */ /* 0x040ff000000418d0 */
[----:B------:R-:W-:Y:S01]  /*9490*/  HMMA.16816.F32.BF16 R96, R96, R14, R32 ;  /* 0x0000000e6060723c */ /* 0x000fe20000041820 */
[----:B---3--:R-:W-:-:S05]  /*94a0*/  @!P2 HFMA2.BF16_V2 R21, -RZ.H0_H0, RZ.H0_H0, -R2.H0_H0 ;  /* 0x200000ffff15a231 */ /* 0x008fca0000340902 */
        /* <DEDUP_REMOVED lines=38> */
[----:B------:R1:W-:Y:S04]  /*9710*/  STG.E.U16 [R4.64+0x72], R2 ;  /* 0x0000720204007986 */ /* 0x0003e8000c101512 */
[----:B------:R2:W-:Y:S01]  /*9720*/  STG.E.U16 [R4.64+0x70], R17 ;  /* 0x0000701104007986 */ /* 0x0005e2000c101512 */
[----:B-1----:R-:W-:-:S04]  /*9730*/  FADD.FTZ R2, R234, R6 ;  /* 0x00000006ea027221 */ /* 0x002fc80000010000 */
[----:B------:R-:W-:-:S04]  /*9740*/  FADD.FTZ R2, R240, R2 ;  /* 0x00000002f0027221 */ /* 0x000fc80000010000 */
[----:B------:R-:W-:-:S04]  /*9750*/  FADD.FTZ R2, R242, R2 ;  /* 0x00000002f2027221 */ /* 0x000fc80000010000 */
[----:B------:R-:W-:-:S05]  /*9760*/  FADD.FTZ R102, R16, R2 ;  /* 0x0000000210667221 */ /* 0x000fca0000010000 */
[----:B------:R2:W-:Y:S01]  /*9770*/  STL [R1+0x68], R102 ;  /* 0x0000686601007387 */ /* 0x0005e20000100800 */
[----:B------:R-:W-:Y:S01]  /*9780*/  IADD3.X R103, R11, -0x1, RZ, P1, !PT ;  /* 0xffffffff0b677810 */ /* 0x000fe20000ffe4ff */
[----:B------:R-:W-:Y:S05]  /*9790*/  @!P0 BRA `(.L_x_1200) ;  /* 0x0000645000008947 */ /* 0x000fea0003800000 */
[----:B------:R-:W3:Y:S01]  /*97a0*/  LDL R243, [R1+0x80] ;  /* 0x0000800001f37983 */ /* 0x000ee20000100800 */
[----:B------:R-:W-:-:S04]  /*97b0*/  DEPBAR.LE SB0, 0x0 ;  /* 0x000080000000791a */ /* 0x000fc80000000000 */
[----:B------:R-:W4:Y:S04]  /*97c0*/  LDL.64 R232, [R1+0x78] ;  /* 0x0000780001e87983 */ /* 0x000f280000100a00 */
[----:B--2---:R-:W2:Y:S04]  /*97d0*/  LDL R16, [R1+0x90] ;  /* 0x0000900001107983 */ /* 0x004ea80000100800 */
[----:B------:R-:W2:Y:S01]  /*97e0*/  LDL.64 R240, [R1+0xa8] ;  /* 0x0000a80001f07983 */ /* 0x000ea20000100a00 */
[----:B------:R-:W-:Y:S01]  /*97f0*/  UIADD3 UR24, UR8, -0x2, URZ ;  /* 0xfffffffe08187890 */ /* 0x000fe2000fffe03f */
[----:B---3--:R-:W-:-:S02]  /*9800*/  IMAD.MOV.U32 R235, RZ, RZ, R243 ;  /* 0x000000ffffeb7224 */ /* 0x008fc400078e00f3 */
[----:B------:R-:W3:Y:S01]  /*9810*/  LDL.64 R242, [R1+0xb8] ;  /* 0x0000b80001f27983 */ /* 0x000ee20000100a00 */
[----:B----4-:R-:W-:-:S03]  /*9820*/  ISETP.GE.AND P4, PT, R232, c[0x0][0x220], PT ;  /* 0x00008800e8007a0c */ /* 0x010fc60003f86270 */
[----:B------:R-:W-:Y:S01]  /*9830*/  BAR.SYNC.DEFER_BLOCKING 0x0 ;  /* 0x0000000000007b1d */ /* 0x000fe20000010000 */
[----:B------:R-:W-:Y:S02]  /*9840*/  ISETP.GE.AND P3, PT, R235, c[0x0][0x220], PT ;  /* 0x00008800eb007a0c */ /* 0x000fe40003f66270 */
[----:B--2---:R-:W-:Y:S01]  /*9850*/  ISETP.GE.AND P2, PT, R16, c[0x0][0x220], PT ;  /* 0x0000880010007a0c */ /* 0x004fe20003f46270 */
[----:B------:R-:W-:Y:S01]  /*9860*/  USHF.R.S32.HI UR5, URZ, 0x1f, UR24 ;  /* 0x0000001f3f057899 */ /* 0x000fe20008011418 */
[----:B------:R-:W-:Y:S01]  /*9870*/  IMAD.U32 R0, RZ, RZ, UR24 ;  /* 0x00000018ff007e24 */ /* 0x000fe2000f8e00ff */
[----:B------:R-:W-:Y:S01]  /*9880*/  UIMAD UR4, UR6, UR24, URZ ;  /* 0x00000018060472a4 */ /* 0x000fe2000f8e023f */
[----:B------:R-:W-:-:S03]  /*9890*/  IMAD.MOV.U32 R5, RZ, RZ, R241 ;  /* 0x000000ffff057224 */ /* 0x000fc600078e00f1 */
[----:B------:R-:W-:Y:S01]  /*98a0*/  UIMAD UR4, UR5, UR7, UR4 ;  /* 0x00000007050472a4 */ /* 0x000fe2000f8e0204 */
[----:B------:R-:W-:Y:S01]  /*98b0*/  @P4 STS.128 [R199+0xc000], RZ ;  /* 0x00c000ffc7004388 */ /* 0x000fe20000000c00 */
[----:B---3--:R-:W-:-:S04]  /*98c0*/  IMAD.MOV.U32 R4, RZ, RZ, R242 ;  /* 0x000000ffff047224 */ /* 0x008fc800078e00f2 */
        /* <DEDUP_REMOVED lines=14> */
[C---:B------:R-:W-:Y:S02]  /*99b0*/  @!P4 LEA R24, P6, R2.reuse, c[0x0][0x170], 0x1 ;  /* 0x00005c000218ca11 */ /* 0x040fe400078c08ff */
[C---:B------:R-:W-:Y:S02]  /*99c0*/  @!P3 LEA R22, P1, R2.reuse, c[0x0][0x170], 0x1 ;  /* 0x00005c000216ba11 */ /* 0x040fe400078208ff */
[----:B------:R-:W-:-:S02]  /*99d0*/  @!P2 LEA R20, P0, R2, c[0x0][0x170], 0x1 ;  /* 0x00005c000214aa11 */ /* 0x000fc400078008ff */
[C---:B------:R-:W-:Y:S01]  /*99e0*/  IADD3 R0, P5, R2.reuse, UR12, RZ ;  /* 0x0000000c02007c10 */ /* 0x040fe2000ffbe0ff */
[----:B------:R-:W-:Y:S01]  /*99f0*/  @P3 STS.128 [R199+0xe000], RZ ;  /* 0x00e000ffc7003388 */ /* 0x000fe20000000c00 */
[C-C-:B------:R-:W-:Y:S02]  /*9a00*/  @!P4 LEA.HI.X R25, R2.reuse, c[0x0][0x174], R4.reuse, 0x1, P6 ;  /* 0x00005d000219ca11 */ /* 0x140fe400030f0c04 */
[C-C-:B------:R-:W-:Y:S01]  /*9a10*/  @!P3 LEA.HI.X R23, R2.reuse, c[0x0][0x174], R4.reuse, 0x1, P1 ;  /* 0x00005d000217ba11 */ /* 0x140fe200008f0c04 */
[----:B------:R-:W-:Y:S01]  /*9a20*/  @!PT LDS RZ, [RZ] ;  /* 0x00000000fffff984 */ /* 0x000fe20000000800 */
[----:B------:R-:W-:Y:S01]  /*9a30*/  @!PT LDS RZ, [RZ] ;  /* 0x00000000fffff984 */ /* 0x000fe20000000800 */
[----:B------:R-:W-:Y:S01]  /*9a40*/  @!PT LDS RZ, [RZ] ;  /* 0x00000000fffff984 */ /* 0x000fe20000000800 */
[----:B------:R1:W-:Y:S01]  /*9a50*/  @!P3 LDGSTS.E.BYPASS.LTC128B.128 [R199+0xe000], [R28.64+0x80] ;  /* 0x0e0000801cc7bfae */ /* 0x0003e2000b901d52 */
[----:B------:R-:W-:Y:S02]  /*9a60*/  @!P2 LEA.HI.X R21, R2, c[0x0][0x174], R4, 0x1, P0 ;  /* 0x00005d000215aa11 */ /* 0x000fe400000f0c04 */
        /* <DEDUP_REMOVED lines=8> */
[C---:B------:R-:W-:Y:S02]  /*9af0*/  @!P2 LEA R14, P0, R0.reuse, c[0x0][0x170], 0x1 ;  /* 0x00005c00000eaa11 */ /* 0x040fe400078008ff */
[C---:B------:R-:W-:Y:S01]  /*9b00*/  IADD3 R2, P5, R0.reuse, UR12, RZ ;  /* 0x0000000c00027c10 */ /* 0x040fe2000ffbe0ff */
[----:B------:R-:W-:Y:S01]  /*9b10*/  @P4 STS.128 [R199+0xc800], RZ ;  /* 0x00c800ffc7004388 */ /* 0x000fe20000000c00 */
[C-C-:B------:R-:W-:Y:S02]  /*9b20*/  @!P4 LEA.HI.X R19, R0.reuse, c[0x0][0x174], R4.reuse, 0x1, P6 ;  /* 0x00005d000013ca11 */ /* 0x140fe400030f0c04 */
[C-C-:B------:R-:W-:Y:S01]  /*9b30*/  @!P3 LEA.HI.X R17, R0.reuse, c[0x0][0x174], R4.reuse, 0x1, P1 ;  /* 0x00005d000011ba11 */ /* 0x140fe200008f0c04 */
[----:B------:R-:W-:Y:S01]  /*9b40*/  @!PT LDS RZ, [RZ] ;  /* 0x00000000fffff984 */ /* 0x000fe20000000800 */
[----:B------:R-:W-:Y:S01]  /*9b50*/  @!PT LDS RZ, [RZ] ;  /* 0x00000000fffff984 */ /* 0x000fe20000000800 */
[----:B------:R-:W-:Y:S01]  /*9b60*/  @!PT LDS RZ, [RZ] ;  /* 0x00000000fffff984 */ /* 0x000fe20000000800 */
[----:B------:R2:W-:Y:S01]  /*9b70*/  @!P4 LDGSTS.E.BYPASS.LTC128B.128 [R199+0xc800], [R24.64] ;  /* 0x0c80000018c7cfae */ /* 0x0005e2000b901d52 */
[----:B------:R-:W-:-:S02]  /*9b80*/  @!P2 LEA.HI.X R15, R0, c[0x0][0x174], R4, 0x1, P0 ;  /* 0x00005d00000faa11 */ /* 0x000fc400000f0c04 */
[----:B------:R-:W-:Y:S01]  /*9b90*/  IADD3.X R4, R4, UR10, RZ, P5, !PT ;  /* 0x0000000a04047c10 */ /* 0x000fe2000affe4ff */
[----:B------:R-:W-:Y:S01]  /*9ba0*/  @P3 STS.128 [R199+0xe800], RZ ;  /* 0x00e800ffc7003388 */ /* 0x000fe20000000c00 */
[----:B------:R-:W-:-:S03]  /*9bb0*/  @!P4 LEA R12, P5, R2, c[0x0][0x170], 0x1 ;  /* 0x00005c00020cca11 */ /* 0x000fc600078a08ff */
[----:B------:R-:W-:Y:S01]  /*9bc0*/  @!PT LDS RZ, [RZ] ;  /* 0x00000000fffff984 */ /* 0x000fe20000000800 */
[----:B------:R-:W-:Y:S01]  /*9bd0*/  @!PT LDS RZ, [RZ] ;  /* 0x00000000fffff984 */ /* 0x000fe20000000800 */
[----:B------:R-:W-:Y:S01]  /*9be0*/  @!PT LDS RZ, [RZ] ;  /* 0x00000000fffff984 */ /* 0x000fe20000000800 */
[----:B------:R3:W-:Y:S01]  /*9bf0*/  @!P3 LDGSTS.E.BYPASS.LTC128B.128 [R199+0xe800], [R22.64+0x80] ;  /* 0x0e80008016c7bfae */ /* 0x0007e2000b901d52 */
[----:B------:R-:W-:-:S03]  /*9c00*/  @!P3 LEA R8, P1, R2, c[0x0][0x170], 0x1 ;  /* 0x00005c000208ba11 */ /* 0x000fc600078208ff */
[----:B------:R-:W-:Y:S01]  /*9c10*/  @P2 STS.128 [R199+0x10800], RZ ;  /* 0x010800ffc7002388 */ /* 0x000fe20000000c00 */
[----:B------:R-:W-:-:S03]  /*9c20*/  @!P2 LEA R6, P0, R2, c[0x0][0x170], 0x1 ;  /* 0x00005c000206aa11 */ /* 0x000fc600078008ff */
[----:B------:R-:W-:Y:S01]  /*9c30*/  @!PT LDS RZ, [RZ] ;  /* 0x00000000fffff984 */ /* 0x000fe20000000800 */
[----:B------:R-:W-:Y:S01]  /*9c40*/  @!PT LDS RZ, [RZ] ;  /* 0x00000000fffff984 */ /* 0x000fe20000000800 */
[----:B------:R-:W-:Y:S01]  /*9c50*/  @!PT LDS RZ, [RZ] ;  /* 0x00000000fffff984 */ /* 0x000fe20000000800 */
[----:B------:R3:W-:Y:S01]  /*9c60*/  @!P2 LDGSTS.E.BYPASS.LTC128B.128 [R199+0x10800], [R20.64+0x100] ;  /* 0x1080010014c7afae */ /* 0x0007e2000b901d52 */
[----:B------:R-:W-:-:S03]  /*9c70*/  @!P4 LEA.HI.X R13, R2, c[0x0][0x174], R4, 0x1, P5 ;  /* 0x00005d00020dca11 */ /* 0x000fc600028f0c04 */
[----:B------:R-:W-:Y:S01]  /*9c80*/  @P4 STS.128 [R199+0xd000], RZ ;  /* 0x00d000ffc7004388 */ /* 0x000fe20000000c00 */
[----:B------:R-:W-:-:S03]  /*9c90*/  @!P3 LEA.HI.X R9, R2, c[0x0][0x174], R4, 0x1, P1 ;  /* 0x00005d000209ba11 */ /* 0x000fc600008f0c04 */
[----:B------:R-:W-:Y:S01]  /*9ca0*/  @!PT LDS RZ, [RZ] ;  /* 0x00000000fffff984 */ /* 0x000fe20000000800 */
[----:B------:R-:W-:Y:S01]  /*9cb0*/  @!PT LDS RZ, [RZ] ;  /* 0x00000000fffff984 */ /* 0x000fe20000000800 */
[----:B------:R-:W-:Y:S01]  /*9cc0*/  @!PT LDS RZ, [RZ] ;  /* 0x00000000fffff984 */ /* 0x000fe20000000800 */
[----:B------:R4:W-:Y:S04]  /*9cd0*/  @!P4 LDGSTS.E.BYPASS.LTC128B.128 [R199+0xd000], [R18.64] ;  /* 0x0d00000012c7cfae */ /* 0x0009e8000b901d52 */
        /* <DEDUP_REMOVED lines=26> */
[----:B---3-5:R-:W-:Y:S04]  /*9e80*/  LDSM.16.M88.4 R20, [R176+0x6000] ;  /* 0x00600000b014783b */ /* 0x028fe80000000200 */
[----:B--2---:R-:W-:Y:S04]  /*9e90*/  LDSM.16.M88.4 R24, [R176+0x6800] ;  /* 0x00680000b018783b */ /* 0x004fe80000000200 */
[----:B------:R-:W-:Y:S04]  /*9ea0*/  LDSM.16.M88.4 R136, [R176+0x7000] ;  /* 0x00700000b088783b */ /* 0x000fe80000000200 */
[----:B------:R-:W-:Y:S04]  /*9eb0*/  LDSM.16.M88.4 R32, [R176+0x7800] ;  /* 0x00780000b020783b */ /* 0x000fe80000000200 */
[----:B-1----:R-:W-:Y:S04]  /*9ec0*/  LDSM.16.M88.4 R12, [R184] ;  /* 0x00000000b80c783b */ /* 0x002fe80000000200 */
[----:B------:R-:W-:Y:S04]  /*9ed0*/  LDSM.16.M88.4 R156, [R198] ;  /* 0x00000000c69c783b */ /* 0x000fe80000000200 */
[----:B----4-:R-:W1:Y:S04]  /*9ee0*/  LDSM.16.M88.4 R4, [R183] ;  /* 0x00000000b704783b */ /* 0x010e680000000200 */
[----:B------:R-:W2:Y:S04]  /*9ef0*/  LDSM.16.M88.4 R140, [R187] ;  /* 0x00000000bb8c783b */ /* 0x000ea80000000200 */
[----:B------:R-:W3:Y:S04]  /*9f00*/  LDSM.16.M88.4 R208, [R197] ;  /* 0x00000000c5d0783b */ /* 0x000ee80000000200 */
[----:B------:R-:W4:Y:S04]  /*9f10*/  LDSM.16.M88.4 R216, [R196] ;  /* 0x00000000c4d8783b */ /* 0x000f280000000200 */
[----:B------:R-:W-:Y:S04]  /*9f20*/  LDSM.16.M88.4 R172, [R182+0x6800] ;  /* 0x00680000b6ac783b */ /* 0x000fe80000000200 */
[----:B------:R-:W-:Y:S04]  /*9f30*/  LDSM.16.M88.4 R164, [R182+0x6000] ;  /* 0x00600000b6a4783b */ /* 0x000fe80000000200 */
[----:B------:R-:W-:Y:S04]  /*9f40*/  LDSM.16.M88.4 R212, [R182+0x7000] ;  /* 0x00700000b6d4783b */ /* 0x000fe80000000200 */
[----:B------:R-:W-:Y:S04]  /*9f50*/  LDSM.16.M88.4 R224, [R182+0x7800] ;  /* 0x00780000b6e0783b */ /* 0x000fe80000000200 */
[----:B------:R-:W-:Y:S04]  /*9f60*/  LDSM.16.M88.4 R228, [R181+0x800] ;  /* 0x00080000b5e4783b */ /* 0x000fe80000000200 */
[----:B------:R-:W-:Y:S01]  /*9f70*/  LDSM.16.M88.4 R232, [R181+0x1000] ;  /* 0x00100000b5e8783b */ /* 0x000fe20000000200 */
[C---:B-1----:R-:W-:Y:S03]  /*9f80*/  HMMA.16816.F32.BF16 R16, R4.reuse, R20, RZ ;  /* 0x000000140410723c */ /* 0x042fe600000418ff */
[----:B------:R-:W-:Y:S04]  /*9f90*/  LDSM.16.M88.4 R220, [R181] ;  /* 0x00000000b5dc783b */ /* 0x000fe80000000200 */
[----:B------:R-:W1:Y:S01]  /*9fa0*/  S2R R243, SR_TID.X ;  /* 0x0000000000f37919 */ /* 0x000e620000002100 */
[----:B------:R-:W-:Y:S01]  /*9fb0*/  HMMA.16816.F32.BF16 R28, R4, R22, RZ ;  /* 0x00000016041c723c */ /* 0x000fe200000418ff */
[----:B------:R-:W-:-:S02]  /*9fc0*/  IMAD.U32 R0, RZ, RZ, UR24 ;  /* 0x00000018ff007e24 */ /* 0x000fc4000f8e00ff */
[----:B------:R-:W0:Y:S05]  /*9fd0*/  LDGDEPBAR ;  /* 0x00000000000079af */ /* 0x000e2a0000000000 */
[C---:B------:R-:W-:Y:S08]  /*9fe0*/  HMMA.16816.F32.BF16 R20, R4.reuse, R24, RZ ;  /* 0x000000180414723c */ /* 0x040ff000000418ff */
[C---:B------:R-:W-:Y:S08]  /*9ff0*/  HMMA.16816.F32.BF16 R24, R4.reuse, R26, RZ ;  /* 0x0000001a0418723c */ /* 0x040ff000000418ff */
[C---:B------:R-:W-:Y:S08]  /*a000*/  HMMA.16816.F32.BF16 R148, R4.reuse, R136, RZ ;  /* 0x000000880494723c */ /* 0x040ff000000418ff */
[C---:B------:R-:W-:Y:S08]  /*a010*/  HMMA.16816.F32.BF16 R152, R4.reuse, R138, RZ ;  /* 0x0000008a0498723c */ /* 0x040ff000000418ff */
[C---:B------:R-:W-:Y:S08]  /*a020*/  HMMA.16816.F32.BF16 R160, R4.reuse, R32, RZ ;  /* 0x0000002004a0723c */ /* 0x040ff000000418ff */
[----:B------:R-:W-:Y:S01]  /*a030*/  HMMA.16816.F32.BF16 R168, R4, R34, RZ ;  /* 0x0000002204a8723c */ /* 0x000fe200000418ff */
[----:B------:R-:W1:Y:S07]  /*a040*/  LDSM.16.M88.4 R4, [R186] ;  /* 0x00000000ba04783b */ /* 0x000e6e0000000200 */
[C---:B------:R-:W-:Y:S01]  /*a050*/  HMMA.16816.F32.BF16 R136, R12.reuse, R156, R20 ;  /* 0x0000009c0c88723c */ /* 0x040fe20000041814 */
[----:B------:R-:W1:Y:S07]  /*a060*/  LDSM.16.M88.4 R20, [R185] ;  /* 0x00000000b914783b */ /* 0x000e6e0000000200 */
[C---:B------:R-:W-:Y:S08]  /*a070*/  HMMA.16816.F32.BF16 R32, R12.reuse, R158, R24 ;  /* 0x0000009e0c20723c */ /* 0x040ff00000041818 */
[C---:B--2---:R-:W-:Y:S08]  /*a080*/  HMMA.16816.F32.BF16 R144, R12.reuse, R140, R16 ;  /* 0x0000008c0c90723c */ /* 0x044ff00000041810 */
[C---:B------:R-:W-:Y:S08]  /*a090*/  HMMA.16816.F32.BF16 R140, R12.reuse, R142, R28 ;  /* 0x0000008e0c8c723c */ /* 0x040ff0000004181c */
[C---:B---3--:R-:W-:Y:S08]  /*a0a0*/  HMMA.16816.F32.BF16 R24, R12.reuse, R210, R152 ;  /* 0x000000d20c18723c */ /* 0x048ff00000041898 */
[C---:B------:R-:W-:Y:S01]  /*a0b0*/  HMMA.16816.F32.BF16 R28, R12.reuse, R208, R148 ;  /* 0x000000d00c1c723c */ /* 0x040fe20000041894 */
[----:B------:R-:W-:Y:S07]  /*a0c0*/  LDSM.16.M88.4 R208, [R176+0x8000] ;  /* 0x00800000b0d0783b */ /* 0x000fee0000000200 */
[C---:B----4-:R-:W-:Y:S08]  /*a0d0*/  HMMA.16816.F32.BF16 R16, R12.reuse, R216, R160 ;  /* 0x000000d80c10723c */ /* 0x050ff000000418a0 */
[----:B------:R-:W-:Y:S01]  /*a0e0*/  HMMA.16816.F32.BF16 R160, R12, R218, R168 ;  /* 0x000000da0ca0723c */ /* 0x000fe200000418a8 */
[----:B------:R-:W-:Y:S07]  /*a0f0*/  LDSM.16.M88.4 R216, [R176+0x9800] ;  /* 0x00980000b0d8783b */ /* 0x000fee0000000200 */
[C---:B-1----:R-:W-:Y:S08]  /*a100*/  HMMA.16816.F32.BF16 R12, R4.reuse, R172, R136 ;  /* 0x000000ac040c723c */ /* 0x042ff00000041888 */
[C---:B------:R-:W-:Y:S01]  /*a110*/  HMMA.16816.F32.BF16 R152, R4.reuse, R174, R32 ;  /* 0x000000ae0498723c */ /* 0x040fe20000041820 */
[----:B------:R-:W1:Y:S07]  /*a120*/  LDSM.16.M88.4 R172, [R181+0x1800] ;  /* 0x00180000b5ac783b */ /* 0x000e6e0000000200 */
[C---:B------:R-:W-:Y:S08]  /*a130*/  HMMA.16816.F32.BF16 R148, R4.reuse, R166, R140 ;  /* 0x000000a60494723c */ /* 0x040ff0000004188c */
[C---:B------:R-:W-:Y:S08]  /*a140*/  HMMA.16816.F32.BF16 R140, R4.reuse, R214, R24 ;  /* 0x000000d6048c723c */ /* 0x040ff00000041818 */
[C---:B------:R-:W-:Y:S08]  /*a150*/  HMMA.16816.F32.BF16 R156, R4.reuse, R164, R144 ;  /* 0x000000a4049c723c */ /* 0x040ff00000041890 */
[C---:B------:R-:W-:Y:S01]  /*a160*/  HMMA.16816.F32.BF16 R144, R4.reuse, R212, R28 ;  /* 0x000000d40490723c */ /* 0x040fe2000004181c */
[----:B------:R-:W-:Y:S07]  /*a170*/  LDSM.16.M88.4 R212, [R176+0x8800] ;  /* 0x00880000b0d4783b */ /* 0x000fee0000000200 */
[C---:B------:R-:W-:Y:S01]  /*a180*/  HMMA.16816.F32.BF16 R136, R4.reuse, R224, R16 ;  /* 0x000000e00488723c */ /* 0x040fe20000041810 */
[----:B------:R-:W2:Y:S07]  /*a190*/  LDSM.16.M88.4 R16, [R183+0x2000] ;  /* 0x00200000b710783b */ /* 0x000eae0000000200 */
[----:B------:R-:W-:Y:S01]  /*a1a0*/  HMMA.16816.F32.BF16 R32, R4, R226, R160 ;  /* 0x000000e20420723c */ /* 0x000fe200000418a0 */
[----:B------:R-:W3:Y:S04]  /*a1b0*/  LDSM.16.M88.4 R224, [R176+0x9000] ;  /* 0x00900000b0e0783b */ /* 0x000ee80000000200 */
[----:B------:R-:W-:Y:S03]  /*a1c0*/  LDSM.16.M88.4 R4, [R184+0x2000] ;  /* 0x00200000b804783b */ /* 0x000fe60000000200 */
[C---:B------:R-:W-:Y:S08]  /*a1d0*/  HMMA.16816.F32.BF16 R12, R20.reuse, R228, R12 ;  /* 0x000000e4140c723c */ /* 0x040ff0000004180c */
[C---:B------:R-:W-:Y:S01]  /*a1e0*/  HMMA.16816.F32.BF16 R168, R20.reuse, R234, R140 ;  /* 0x000000ea14a8723c */ /* 0x040fe2000004188c */
[----:B------:R-:W4:Y:S07]  /*a1f0*/  LDSM.16.M88.4 R140, [R194] ;  /* 0x00000000c28c783b */ /* 0x000f2e0000000200 */
[C---:B------:R-:W-:Y:S08]  /*a200*/  HMMA.16816.F32.BF16 R28, R20.reuse, R220, R156 ;  /* 0x000000dc141c723c */ /* 0x040ff0000004189c */
[C---:B-1----:R-:W-:Y:S01]  /*a210*/  HMMA.16816.F32.BF16 R164, R20.reuse, R172, R136 ;  /* 0x000000ac14a4723c */ /* 0x042fe20000041888 */
[----:B------:R-:W1:Y:S07]  /*a220*/  LDSM.16.M88.4 R136, [R193] ;  /* 0x00000000c188783b */ /* 0x000e6e0000000200 */
[C---:B------:R-:W-:Y:S01]  /*a230*/  HMMA.16816.F32.BF16 R24, R20.reuse, R222, R148 ;  /* 0x000000de1418723c */ /* 0x040fe20000041894 */
[----:B------:R-:W1:Y:S07]  /*a240*/  LDSM.16.M88.4 R220, [R195] ;  /* 0x00000000c3dc783b */ /* 0x000e6e0000000200 */
[C---:B------:R-:W-:Y:S08]  /*a250*/  HMMA.16816.F32.BF16 R152, R20.reuse, R230, R152 ;  /* 0x000000e61498723c */ /* 0x040ff00000041898 */
[C---:B------:R-:W-:Y:S08]  /*a260*/  HMMA.16816.F32.BF16 R148, R20.reuse, R232, R144 ;  /* 0x000000e81494723c */ /* 0x040ff00000041890 */
[----:B------:R-:W-:Y:S08]  /*a270*/  HMMA.16816.F32.BF16 R160, R20, R174, R32 ;  /* 0x000000ae14a0723c */ /* 0x000ff00000041820 */
[C---:B--2---:R-:W-:Y:S01]  /*a280*/  HMMA.16816.F32.BF16 R32, R16.reuse, R212, R12 ;  /* 0x000000d41020723c */ /* 0x044fe2000004180c */
[----:B------:R-:W-:Y:S07]  /*a290*/  LDSM.16.M88.4 R12, [R186+0x2000] ;  /* 0x00200000ba0c783b */ /* 0x000fee0000000200 */
[C---:B---3--:R-:W-:Y:S01]  /*a2a0*/  HMMA.16816.F32.BF16 R20, R16.reuse, R226, R168 ;  /* 0x000000e21014723c */ /* 0x048fe200000418a8 */
[----:B------:R-:W2:Y:S07]  /*a2b0*/  LDSM.16.M88.4 R168, [R192] ;  /* 0x00000000c0a8783b */ /* 0x000eae0000000200 */
[C---:B------:R-:W-:Y:S08]  /*a2c0*/  HMMA.16816.F32.BF16 R156, R16.reuse, R208, R28 ;  /* 0x000000d0109c723c */ /* 0x040ff0000004181c */
[C---:B------:R-:W-:Y:S01]  /*a2d0*/  HMMA.16816.F32.BF16 R144, R16.reuse, R210, R24 ;  /* 0x000000d21090723c */ /* 0x040fe20000041818 */
[----:B------:R-:W-:Y:S07]  /*a2e0*/  LDSM.16.M88.4 R208, [R182+0x8800] ;  /* 0x00880000b6d0783b */ /* 0x000fee0000000200 */
[C---:B------:R-:W-:Y:S01]  /*a2f0*/  HMMA.16816.F32.BF16 R28, R16.reuse, R214, R152 ;  /* 0x000000d6101c723c */ /* 0x040fe20000041898 */
[----:B------:R-:W-:Y:S07]  /*a300*/  LDSM.16.M88.4 R212, [R182+0x9000] ;  /* 0x00900000b6d4783b */ /* 0x000fee0000000200 */
[C---:B------:R-:W-:Y:S01]  /*a310*/  HMMA.16816.F32.BF16 R152, R16.reuse, R216, R164 ;  /* 0x000000d81098723c */ /* 0x040fe200000418a4 */
[----:B------:R-:W3:Y:S07]  /*a320*/  LDSM.16.M88.4 R164, [R182+0x8000] ;  /* 0x00800000b6a4783b */ /* 0x000eee0000000200 */
[C---:B------:R-:W-:Y:S08]  /*a330*/  HMMA.16816.F32.BF16 R24, R16.reuse, R224, R148 ;  /* 0x000000e01018723c */ /* 0x040ff00000041894 */
[----:B------:R-:W-:Y:S08]  /*a340*/  HMMA.16816.F32.BF16 R16, R16, R218, R160 ;  /* 0x000000da1010723c */ /* 0x000ff000000418a0 */
[C---:B----4-:R-:W-:Y:S08]  /*a350*/  HMMA.16816.F32.BF16 R160, R4.reuse, R140, R32 ;  /* 0x0000008c04a0723c */ /* 0x050ff00000041820 */
[C---:B-1----:R-:W-:Y:S01]  /*a360*/  HMMA.16816.F32.BF16 R32, R4.reuse, R138, R20 ;  /* 0x0000008a0420723c */ /* 0x042fe20000041814 */
[----:B------:R-:W1:Y:S07]  /*a370*/  LDSM.16.M88.4 R20, [R182+0x9800] ;  /* 0x00980000b614783b */ /* 0x000e6e0000000200 */
[C---:B------:R-:W-:Y:S08]  /*a380*/  HMMA.16816.F32.BF16 R156, R4.reuse, R220, R156 ;  /* 0x000000dc049c723c */ /* 0x040ff0000004189c */
[C---:B------:R-:W-:Y:S01]  /*a390*/  HMMA.16816.F32.BF16 R148, R4.reuse, R222, R144 ;  /* 0x000000de0494723c */ /* 0x040fe20000041890 */
[----:B------:R-:W-:Y:S07]  /*a3a0*/  LDSM.16.M88.4 R220, [R191] ;  /* 0x00000000bfdc783b */ /* 0x000fee0000000200 */
[C---:B------:R-:W-:Y:S08]  /*a3b0*/  HMMA.16816.F32.BF16 R144, R4.reuse, R142, R28 ;  /* 0x0000008e0490723c */ /* 0x040ff0000004181c */
[C---:B------:R-:W-:Y:S01]  /*a3c0*/  HMMA.16816.F32.BF16 R140, R4.reuse, R136, R24 ;  /* 0x00000088048c723c */ /* 0x040fe20000041818 */
[----:B------:R-:W-:Y:S07]  /*a3d0*/  LDSM.16.M88.4 R136, [R181+0x2000] ;  /* 0x00200000b588783b */ /* 0x000fee0000000200 */
[C---:B--2---:R-:W-:Y:S08]  /*a3e0*/  HMMA.16816.F32.BF16 R28, R4.reuse, R168, R152 ;  /* 0x000000a8041c723c */ /* 0x044ff00000041898 */
[----:B------:R-:W-:Y:S01]  /*a3f0*/  HMMA.16816.F32.BF16 R16, R4, R170, R16 ;  /* 0x000000aa0410723c */ /* 0x000fe20000041810 */
[----:B------:R-:W2:Y:S07]  /*a400*/  LDSM.16.M88.4 R4, [R185+0x2000] ;  /* 0x00200000b904783b */ /* 0x000eae0000000200 */
[C---:B---3--:R-:W-:Y:S01]  /*a410*/  HMMA.16816.F32.BF16 R24, R12.reuse, R164, R156 ;  /* 0x000000a40c18723c */ /* 0x048fe2000004189c */
[----:B------:R-:W3:Y:S07]  /*a420*/  LDSM.16.M88.4 R156, [R181+0x2800] ;  /* 0x00280000b59c783b */ /* 0x000eee0000000200 */
[C---:B------:R-:W-:Y:S08]  /*a430*/  HMMA.16816.F32.BF16 R148, R12.reuse, R166, R148 ;  /* 0x000000a60c94723c */ /* 0x040ff00000041894 */
[C---:B------:R-:W-:Y:S08]  /*a440*/  HMMA.16816.F32.BF16 R172, R12.reuse, R208, R160 ;  /* 0x000000d00cac723c */ /* 0x040ff000000418a0 */
[C---:B------:R-:W-:Y:S08]  /*a450*/  HMMA.16816.F32.BF16 R164, R12.reuse, R212, R140 ;  /* 0x000000d40ca4723c */ /* 0x040ff0000004188c */
[C---:B------:R-:W-:Y:S01]  /*a460*/  HMMA.16816.F32.BF16 R160, R12.reuse, R214, R32 ;  /* 0x000000d60ca0723c */ /* 0x040fe20000041820 */
[----:B------:R-:W4:Y:S07]  /*a470*/  LDSM.16.M88.4 R212, [R181+0x3800] ;  /* 0x00380000b5d4783b */ /* 0x000f2e0000000200 */
[C---:B------:R-:W-:Y:S01]  /*a480*/  HMMA.16816.F32.BF16 R168, R12.reuse, R210, R144 ;  /* 0x000000d20ca8723c */ /* 0x040fe20000041890 */
[----:B------:R-:W4:Y:S04]  /*a490*/  LDSM.16.M88.4 R208, [R181+0x3000] ;  /* 0x00300000b5d0783b */ /* 0x000f280000000200 */
[----:B------:R-:W-:Y:S03]  /*a4a0*/  LDSM.16.M88.4 R144, [R176+0xa000] ;  /* 0x00a00000b090783b */ /* 0x000fe60000000200 */
[C---:B-1----:R-:W-:Y:S01]  /*a4b0*/  HMMA.16816.F32.BF16 R140, R12.reuse, R22, R16 ;  /* 0x000000160c8c723c */ /* 0x042fe20000041810 */
[----:B------:R-:W1:Y:S07]  /*a4c0*/  LDSM.16.M88.4 R16, [R183+0x4000] ;  /* 0x00400000b710783b */ /* 0x000e6e0000000200 */
[----:B------:R-:W-:Y:S01]  /*a4d0*/  HMMA.16816.F32.BF16 R152, R12, R20, R28 ;  /* 0x000000140c98723c */ /* 0x000fe2000004181c */
[----:B------:R-:W-:Y:S07]  /*a4e0*/  LDSM.16.M88.4 R20, [R184+0x4000] ;  /* 0x00400000b814783b */ /* 0x000fee0000000200 */
[C---:B--2---:R-:W-:Y:S08]  /*a4f0*/  HMMA.16816.F32.BF16 R12, R4.reuse, R136, R24 ;  /* 0x00000088040c723c */ /* 0x044ff00000041818 */
[C---:B------:R-:W-:Y:S01]  /*a500*/  HMMA.16816.F32.BF16 R32, R4.reuse, R138, R148 ;  /* 0x0000008a0420723c */ /* 0x040fe20000041894 */
[----:B------:R-:W2:Y:S07]  /*a510*/  LDSM.16.M88.4 R136, [R176+0xa800] ;  /* 0x00a80000b088783b */ /* 0x000eae0000000200 */
[C---:B---3--:R-:W-:Y:S01]  /*a520*/  HMMA.16816.F32.BF16 R24, R4.reuse, R158, R168 ;  /* 0x0000009e0418723c */ /* 0x048fe200000418a8 */
[----:B------:R-:W3:Y:S07]  /*a530*/  LDSM.16.M88.4 R168, [R176+0xb000] ;  /* 0x00b00000b0a8783b */ /* 0x000eee0000000200 */
[C---:B----4-:R-:W-:Y:S08]  /*a540*/  HMMA.16816.F32.BF16 R224, R4.reuse, R212, R152 ;  /* 0x000000d404e0723c */ /* 0x050ff00000041898 */
[C---:B------:R-:W-:Y:S01]  /*a550*/  HMMA.16816.F32.BF16 R28, R4.reuse, R156, R172 ;  /* 0x0000009c041c723c */ /* 0x040fe200000418ac */
[----:B------:R-:W-:Y:S07]  /*a560*/  LDSM.16.M88.4 R172, [R182+0xa000] ;  /* 0x00a00000b6ac783b */ /* 0x000fee0000000200 */
[C---:B------:R-:W-:Y:S01]  /*a570*/  HMMA.16816.F32.BF16 R148, R4.reuse, R208, R164 ;  /* 0x000000d00494723c */ /* 0x040fe200000418a4 */
[----:B------:R-:W4:Y:S07]  /*a580*/  LDSM.16.M88.4 R164, [R176+0xb800] ;  /* 0x00b80000b0a4783b */ /* 0x000f2e0000000200 */
[----:B------:R-:W-:Y:S01]  /*a590*/  HMMA.16816.F32.BF16 R216, R4, R210, R160 ;  /* 0x000000d204d8723c */ /* 0x000fe200000418a0 */
[----:B------:R-:W-:Y:S01]  /*a5a0*/  LDSM.16.M88.4 R160, [R190] ;  /* 0x00000000bea0783b */ /* 0x000fe20000000200 */
[----:B------:R-:W-:-:S03]  /*a5b0*/  IMAD.SHL.U32 R243, R243, 0x2, RZ ;  /* 0x00000002f3f37824 */ /* 0x000fc600078e00ff */
[----:B------:R-:W-:Y:S03]  /*a5c0*/  LDSM.16.M88.4 R208, [R188] ;  /* 0x00000000bcd0783b */ /* 0x000fe60000000200 */
[----:B------:R-:W-:Y:S08]  /*a5d0*/  HMMA.16816.F32.BF16 R212, R4, R214, R140 ;  /* 0x000000d604d4723c */ /* 0x000ff0000004188c */
[C---:B-1----:R-:W-:Y:S01]  /*a5e0*/  HMMA.16816.F32.BF16 R4, R16.reuse, R144, R12 ;  /* 0x000000901004723c */ /* 0x042fe2000004180c */
[----:B------:R-:W1:Y:S07]  /*a5f0*/  LDSM.16.M88.4 R12, [R186+0x4000] ;  /* 0x00400000ba0c783b */ /* 0x000e6e0000000200 */
[C---:B--2---:R-:W-:Y:S08]  /*a600*/  HMMA.16816.F32.BF16 R140, R16.reuse, R138, R24 ;  /* 0x0000008a108c723c */ /* 0x044ff00000041818 */
[----:B------:R-:W-:Y:S08]  /*a610*/  HMMA.16816.F32.BF16 R156, R16, R146, R32 ;  /* 0x00000092109c723c */ /* 0x000ff00000041820 */
[----:B------:R-:W-:Y:S01]  /*a620*/  HMMA.16816.F32.BF16 R24, R20, R220, R4 ;  /* 0x000000dc1418723c */ /* 0x000fe20000041804 */
[----:B------:R-:W-:Y:S07]  /*a630*/  LDSM.16.M88.4 R4, [R185+0x4000] ;  /* 0x00400000b904783b */ /* 0x000fee0000000200 */
[C---:B------:R-:W-:Y:S08]  /*a640*/  HMMA.16816.F32.BF16 R152, R16.reuse, R136, R28 ;  /* 0x000000881098723c */ /* 0x040ff0000004181c */
[C---:B---3--:R-:W-:Y:S01]  /*a650*/  HMMA.16816.F32.BF16 R144, R16.reuse, R168, R148 ;  /* 0x000000a81090723c */ /* 0x048fe20000041894 */
[----:B------:R-:W-:Y:S01]  /*a660*/  LOP3.LUT R243, R243, 0x6, RZ, 0xc0, !PT ;  /* 0x00000006f3f37812 */ /* 0x000fe200078ec0ff */
[----:B------:R-:W-:Y:S06]  /*a670*/  LDSM.16.M88.4 R148, [R189] ;  /* 0x00000000bd94783b */ /* 0x000fec0000000200 */
[C---:B------:R-:W-:Y:S01]  /*a680*/  HMMA.16816.F32.BF16 R136, R16.reuse, R170, R216 ;  /* 0x000000aa1088723c */ /* 0x040fe200000418d8 */
[----:B------:R-:W2:Y:S07]  /*a690*/  LDSM.16.M88.4 R168, [R181+0x4000] ;  /* 0x00400000b5a8783b */ /* 0x000eae0000000200 */
[C---:B----4-:R-:W-:Y:S08]  /*a6a0*/  HMMA.16816.F32.BF16 R32, R16.reuse, R164, R224 ;  /* 0x000000a41020723c */ /* 0x050ff000000418e0 */
[----:B------:R-:W-:Y:S08]  /*a6b0*/  HMMA.16816.F32.BF16 R164, R16, R166, R212 ;  /* 0x000000a610a4723c */ /* 0x000ff000000418d4 */
[----:B-1----:R-:W-:Y:S01]  /*a6c0*/  HMMA.16816.F32.BF16 R16, R12, R172, R24 ;  /* 0x000000ac0c10723c */ /* 0x002fe20000041818 */
[----:B------:R-:W-:-:S07]  /*a6d0*/  IMAD R0, R0, 0x40, R243 ;  /* 0x0000004000007824 */ /* 0x000fce00078e02f3 */
[----:B------:R-:W-:Y:S01]  /*a6e0*/  HMMA.16816.F32.BF16 R28, R20, R222, R156 ;  /* 0x000000de141c723c */ /* 0x000fe2000004189c */
[--C-:B------:R-:W-:Y:S01]  /*a6f0*/  IMAD.IADD R2, R200, 0x1, -R0.reuse ;  /* 0x00000001c8027824 */ /* 0x100fe200078e0a00 */
[----:B------:R-:W1:Y:S01]  /*a700*/  LDSM.16.M88.4 R156, [R182+0xa800] ;  /* 0x00a80000b69c783b */ /* 0x000e620000000200 */
[----:B------:R-:W-:-:S03]  /*a710*/  IMAD.IADD R9, R203, 0x1, -R0 ;  /* 0x00000001cb097824 */ /* 0x000fc600078e0a00 */
[----:B------:R-:W-:-:S05]  /*a720*/  IABS R2, R2 ;  /* 0x0000000200027213 */ /* 0x000fca0000000000 */
[----:B------:R-:W-:Y:S01]  /*a730*/  IMAD.MOV.U32 R8, RZ, RZ, R2 ;  /* 0x000000ffff087224 */ /* 0x000fe200078e0002 */
[----:B------:R-:W-:-:S04]  /*a740*/  IABS R2, R9 ;  /* 0x0000000900027213 */ /* 0x000fc80000000000 */
[----:B--2---:R-:W-:Y:S01]  /*a750*/  HMMA.16816.F32.BF16 R24, R4, R168, R16 ;  /* 0x000000a80418723c */ /* 0x004fe20000041810 */
[----:B------:R2:W-:Y:S07]  /*a760*/  I2F R16, R2 ;  /* 0x0000000200107306 */ /* 0x0005ee0000201400 */
[----:B------:R-:W-:Y:S01]  /*a770*/  HMMA.16816.F32.BF16 R28, R12, R174, R28 ;  /* 0x000000ae0c1c723c */ /* 0x000fe2000004181c */
[----:B------:R3:W4:Y:S01]  /*a780*/  I2F R18, R8 ;  /* 0x0000000800127306 */ /* 0x0007220000201400 */
[----:B--2---:R-:W-:-:S06]  /*a790*/  IADD3 R2, R0, 0x1, RZ ;  /* 0x0000000100027810 */ /* 0x004fcc0007ffe0ff */
[----:B------:R-:W-:Y:S01]  /*a7a0*/  HMMA.16816.F32.BF16 R152, R20, R160, R152 ;  /* 0x000000a01498723c */ /* 0x000fe20000041898 */
[--C-:B---3--:R-:W-:Y:S01]  /*a7b0*/  IMAD.IADD R8, R200, 0x1, -R2.reuse ;  /* 0x00000001c8087824 */ /* 0x108fe200078e0a02 */
[C---:B------:R-:W-:Y:S02]  /*a7c0*/  ISETP.GE.AND P6, PT, R2.reuse, R205, PT ;  /* 0x000000cd0200720c */ /* 0x040fe40003fc6270 */
[C---:B------:R-:W-:Y:S02]  /*a7d0*/  ISETP.GE.AND P1, PT, R2.reuse, R204, PT ;  /* 0x000000cc0200720c */ /* 0x040fe40003f26270 */
[----:B------:R-:W-:Y:S01]  /*a7e0*/  IABS R8, R8 ;  /* 0x0000000800087213 */ /* 0x000fe20000000000 */
[----:B------:R-:W-:Y:S01]  /*a7f0*/  IMAD.IADD R9, R203, 0x1, -R2 ;  /* 0x00000001cb097824 */ /* 0x000fe200078e0a02 */
[C---:B------:R-:W-:Y:S02]  /*a800*/  ISETP.LT.OR P6, PT, R2.reuse, R202, P6 ;  /* 0x000000ca0200720c */ /* 0x040fe400037c1670 */
[----:B------:R-:W-:Y:S01]  /*a810*/  ISETP.LT.OR P1, PT, R2, R201, P1 ;  /* 0x000000c90200720c */ /* 0x000fe20000f21670 */
[----:B------:R-:W-:Y:S01]  /*a820*/  IMAD.MOV.U32 R2, RZ, RZ, R8 ;  /* 0x000000ffff027224 */ /* 0x000fe200078e0008 */
[----:B------:R-:W-:Y:S01]  /*a830*/  IABS R9, R9 ;  /* 0x0000000900097213 */ /* 0x000fe20000000000 */
[----:B----4-:R-:W-:-:S02]  /*a840*/  FFMA.FTZ R18, R18, -UR13, R24 ;  /* 0x8000000d12127c23 */ /* 0x010fc40008010018 */
[----:B------:R2:W3:Y:S01]  /*a850*/  I2F R17, R2 ;  /* 0x0000000200117306 */ /* 0x0004e20000201400 */
[----:B------:R-:W-:Y:S01]  /*a860*/  ISETP.GE.AND P5, PT, R0, R204, PT ;  /* 0x000000cc0000720c */ /* 0x000fe20003fa6270 */
[----:B------:R-:W-:Y:S01]  /*a870*/  FFMA.FTZ R16, R16, -UR13, R26 ;  /* 0x8000000d10107c23 */ /* 0x000fe2000801001a */
[----:B------:R-:W-:-:S05]  /*a880*/  ISETP.GE.AND P0, PT, R0, R205, PT ;  /* 0x000000cd0000720c */ /* 0x000fca0003f06270 */
[----:B------:R4:W1:Y:S01]  /*a890*/  I2F R24, R9 ;  /* 0x0000000900187306 */ /* 0x0008620000201400 */
[C---:B------:R-:W-:Y:S01]  /*a8a0*/  ISETP.LT.OR P5, PT, R0.reuse, R201, P5 ;  /* 0x000000c90000720c */ /* 0x040fe20002fa1670 */
[----:B------:R-:W-:Y:S01]  /*a8b0*/  HMMA.16816.F32.BF16 R160, R20, R162, R140 ;  /* 0x000000a214a0723c */ /* 0x000fe2000004188c */
[----:B--2---:R-:W-:-:S07]  /*a8c0*/  IADD3 R2, R0, 0x8, RZ ;  /* 0x0000000800027810 */ /* 0x004fce0007ffe0ff */
[----:B------:R-:W-:Y:S01]  /*a8d0*/  HMMA.16816.F32.BF16 R220, R20, R208, R32 ;  /* 0x000000d014dc723c */ /* 0x000fe20000041820 */
[----:B------:R-:W-:Y:S01]  /*a8e0*/  ISETP.LT.OR P0, PT, R0, R202, P0 ;  /* 0x000000ca0000720c */ /* 0x000fe20000701670 */
[----:B------:R-:W2:Y:S01]  /*a8f0*/  LDSM.16.M88.4 R32, [R181+0x4800] ;  /* 0x00480000b520783b */ /* 0x000ea20000000200 */
[--C-:B------:R-:W-:Y:S02]  /*a900*/  IMAD.IADD R8, R200, 0x1, -R2.reuse ;  /* 0x00000001c8087824 */ /* 0x100fe400078e0a02 */
[----:B----4-:R-:W-:-:S03]  /*a910*/  IMAD.IADD R9, R203, 0x1, -R2 ;  /* 0x00000001cb097824 */ /* 0x010fc600078e0a02 */
[----:B------:R-:W-:Y:S01]  /*a920*/  HMMA.16816.F32.BF16 R140, R4, R170, R28 ;  /* 0x000000aa048c723c */ /* 0x000fe2000004181c */
[----:B------:R-:W-:-:S07]  /*a930*/  IABS R8, R8 ;  /* 0x0000000800087213 */ /* 0x000fce0000000000 */
[C---:B------:R-:W-:Y:S01]  /*a940*/  HMMA.16816.F32.BF16 R208, R20.reuse, R210, R164 ;  /* 0x000000d214d0723c */ /* 0x040fe200000418a4 */
[----:B------:R4:W1:Y:S06]  /*a950*/  I2F R19, R8 ;  /* 0x0000000800137306 */ /* 0x00086c0000201400 */
[----:B------:R-:W-:Y:S01]  /*a960*/  FSEL R164, R16, -INF , !P5 ;  /* 0xff80000010a47808 */ /* 0x000fe20006800000 */
[----:B------:R-:W-:Y:S01]  /*a970*/  HMMA.16816.F32.BF16 R212, R20, R148, R144 ;  /* 0x0000009414d4723c */ /* 0x000fe20000041890 */
[----:B------:R-:W-:Y:S02]  /*a980*/  IABS R16, R9 ;  /* 0x0000000900107213 */ /* 0x000fe40000000000 */
[----:B------:R-:W-:-:S05]  /*a990*/  ISETP.GE.AND P5, PT, R2, R204, PT ;  /* 0x000000cc0200720c */ /* 0x000fca0003fa6270 */
[----:B------:R-:W-:Y:S01]  /*a9a0*/  HMMA.16816.F32.BF16 R216, R20, R150, R136 ;  /* 0x0000009614d8723c */ /* 0x000fe20000041888 */
[----:B---3--:R-:W-:Y:S01]  /*a9b0*/  FFMA.FTZ R9, R17, -UR13, R25 ;  /* 0x8000000d11097c23 */ /* 0x008fe20008010019 */
[----:B------:R-:W-:Y:S01]  /*a9c0*/  ISETP.LT.OR P5, PT, R2, R201, P5 ;  /* 0x000000c90200720c */ /* 0x000fe20002fa1670 */
[----:B------:R-:W-:Y:S01]  /*a9d0*/  IMAD.MOV.U32 R17, RZ, RZ, R16 ;  /* 0x000000ffff117224 */ /* 0x000fe200078e0010 */
[----:B------:R-:W3:Y:S04]  /*a9e0*/  LDSM.16.M88.4 R144, [R182+0xb000] ;  /* 0x00b00000b690783b */ /* 0x000ee80000000200 */
[----:B-1----:R-:W-:Y:S01]  /*a9f0*/  HMMA.16816.F32.BF16 R20, R12, R156, R152 ;  /* 0x0000009c0c14723c */ /* 0x002fe20000041898 */
[----:B------:R-:W-:-:S06]  /*aa00*/  FFMA.FTZ R16, R24, -UR13, R27 ;  /* 0x8000000d18107c23 */ /* 0x000fcc000801001b */
[----:B------:R-:W-:Y:S02]  /*aa10*/  FSEL R155, R18, -INF , !P0 ;  /* 0xff800000129b7808 */ /* 0x000fe40004000000 */
[----:B------:R-:W-:-:S04]  /*aa20*/  ISETP.GE.AND P0, PT, R2, R205, PT ;  /* 0x000000cd0200720c */ /* 0x000fc80003f06270 */
[----:B------:R-:W-:Y:S02]  /*aa30*/  ISETP.LT.OR P0, PT, R2, R202, P0 ;  /* 0x000000ca0200720c */ /* 0x000fe40000701670 */
[----:B------:R-:W-:Y:S02]  /*aa40*/  IADD3 R2, R0, 0x9, RZ ;  /* 0x0000000900027810 */ /* 0x000fe40007ffe0ff */
[----:B------:R-:W-:Y:S02]  /*aa50*/  FSEL R154, R9, -INF , !P6 ;  /* 0xff800000099a7808 */ /* 0x000fe40007000000 */
[----:B------:R-:W-:Y:S01]  /*aa60*/  FSEL R157, R16, -INF , !P1 ;  /* 0xff800000109d7808 */ /* 0x000fe20004800000 */
[--C-:B------:R-:W-:Y:S01]  /*aa70*/  IMAD.IADD R9, R203, 0x1, -R2.reuse ;  /* 0x00000001cb097824 */ /* 0x100fe200078e0a02 */
[C---:B------:R-:W-:Y:S02]  /*aa80*/  ISETP.GE.AND P6, PT, R2.reuse, R205, PT ;  /* 0x000000cd0200720c */ /* 0x040fe40003fc6270 */
[----:B------:R-:W-:Y:S01]  /*aa90*/  ISETP.GE.AND P1, PT, R2, R204, PT ;  /* 0x000000cc0200720c */ /* 0x000fe20003f26270 */
[----:B----4-:R-:W-:Y:S01]  /*aaa0*/  IMAD.IADD R8, R200, 0x1, -R2 ;  /* 0x00000001c8087824 */ /* 0x010fe200078e0a02 */
[----:B------:R-:W-:-:S02]  /*aab0*/  ISETP.LT.OR P6, PT, R2, R202, P6 ;  /* 0x000000ca0200720c */ /* 0x000fc400037c1670 */
[----:B------:R-:W-:Y:S02]  /*aac0*/  ISETP.LT.OR P1, PT, R2, R201, P1 ;  /* 0x000000c90200720c */ /* 0x000fe40000f21670 */
[----:B------:R-:W-:Y:S01]  /*aad0*/  IABS R2, R9 ;  /* 0x0000000900027213 */ /* 0x000fe20000000000 */
[----:B------:R-:W-:Y:S01]  /*aae0*/  FFMA.FTZ R16, R19, -UR13, R140 ;  /* 0x8000000d13107c23 */ /* 0x000fe2000801008c */
[----:B------:R-:W1:Y:S01]  /*aaf0*/  I2F R17, R17 ;  /* 0x0000001100117306 */ /* 0x000e620000201400 */
[----:B------:R-:W-:Y:S02]  /*ab00*/  IABS R8, R8 ;  /* 0x0000000800087213 */ /* 0x000fe40000000000 */
[----:B------:R-:W-:-:S05]  /*ab10*/  IMAD.MOV.U32 R19, RZ, RZ, R2 ;  /* 0x000000ffff137224 */ /* 0x000fca00078e0002 */
[----:B------:R4:W1:Y:S01]  /*ab20*/  I2F R18, R8 ;  /* 0x0000000800127306 */ /* 0x0008620000201400 */
[----:B------:R-:W-:-:S07]  /*ab30*/  FSEL R152, R16, -INF , !P0 ;  /* 0xff80000010987808 */ /* 0x000fce0004000000 */
[----:B------:R-:W1:Y:S01]  /*ab40*/  I2F R19, R19 ;  /* 0x0000001300137306 */ /* 0x000e620000201400 */
[----:B----4-:R-:W-:-:S05]  /*ab50*/  IADD3 R8, R0, 0x10, RZ ;  /* 0x0000001000087810 */ /* 0x010fca0007ffe0ff */
[--C-:B------:R-:W-:Y:S02]  /*ab60*/  IMAD.IADD R9, R200, 0x1, -R8.reuse ;  /* 0x00000001c8097824 */ /* 0x100fe400078e0a08 */
[----:B------:R-:W-:Y:S01]  /*ab70*/  IMAD.IADD R16, R203, 0x1, -R8 ;  /* 0x00000001cb107824 */ /* 0x000fe200078e0a08 */
[----:B--2---:R-:W-:Y:S01]  /*ab80*/  HMMA.16816.F32.BF16 R28, R4, R32, R20 ;  /* 0x00000020041c723c */ /* 0x004fe20000041814 */
[----:B-1----:R-:W-:Y:S01]  /*ab90*/  FFMA.FTZ R17, R17, -UR13, R142 ;  /* 0x8000000d11117c23 */ /* 0x002fe2000801008e */
[----:B------:R-:W-:Y:S02]  /*aba0*/  IABS R9, R9 ;  /* 0x0000000900097213 */ /* 0x000fe40000000000 */
[----:B------:R-:W-:Y:S02]  /*abb0*/  IABS R16, R16 ;  /* 0x0000001000107213 */ /* 0x000fe40000000000 */
[----:B------:R1:W-:Y:S01]  /*abc0*/  I2F R20, R9 ;  /* 0x0000000900147306 */ /* 0x0003e20000201400 */
[----:B------:R-:W-:Y:S01]  /*abd0*/  FSEL R156, R17, -INF , !P5 ;  /* 0xff800000119c7808 */ /* 0x000fe20006800000 */
[----:B------:R-:W-:Y:S01]  /*abe0*/  FFMA.FTZ R17, R18, -UR13, R141 ;  /* 0x8000000d12117c23 */ /* 0x000fe2000801008d */
[----:B------:R-:W-:Y:S01]  /*abf0*/  IADD3 R2, R0, 0x11, RZ ;  /* 0x0000001100027810 */ /* 0x000fe20007ffe0ff */
[----:B------:R-:W-:Y:S01]  /*ac00*/  HMMA.16816.F32.BF16 R148, R12, R158, R160 ;  /* 0x0000009e0c94723c */ /* 0x000fe200000418a0 */
[----:B------:R-:W-:-:S02]  /*ac10*/  ISETP.GE.AND P0, PT, R8, R205, PT ;  /* 0x000000cd0800720c */ /* 0x000fc40003f06270 */
[C---:B------:R-:W-:Y:S02]  /*ac20*/  ISETP.GE.AND P5, PT, R8.reuse, R204, PT ;  /* 0x000000cc0800720c */ /* 0x040fe40003fa6270 */
[C---:B------:R-:W-:Y:S02]  /*ac30*/  ISETP.LT.OR P0, PT, R8.reuse, R202, P0 ;  /* 0x000000ca0800720c */ /* 0x040fe40000701670 */
[----:B------:R-:W-:Y:S01]  /*ac40*/  ISETP.LT.OR P5, PT, R8, R201, P5 ;  /* 0x000000c90800720c */ /* 0x000fe20002fa1670 */
[----:B-1----:R-:W-:Y:S02]  /*ac50*/  IMAD.MOV.U32 R9, RZ, RZ, R16 ;  /* 0x000000ffff097224 */ /* 0x002fe400078e0010 */
[----:B------:R-:W-:Y:S02]  /*ac60*/  FFMA.FTZ R16, R19, -UR13, R143 ;  /* 0x8000000d13107c23 */ /* 0x000fe4000801008f */
[----:B------:R1:W2:Y:S01]  /*ac70*/  I2F R18, R9 ;  /* 0x0000000900127306 */ /* 0x0002a20000201400 */
[----:B------:R-:W-:Y:S01]  /*ac80*/  IMAD.IADD R8, R200, 0x1, -R2 ;  /* 0x00000001c8087824 */ /* 0x000fe200078e0a02 */
[----:B------:R-:W-:Y:S01]  /*ac90*/  FSEL R101, R17, -INF , !P6 ;  /* 0xff80000011657808 */ /* 0x000fe20007000000 */
[----:B------:R-:W4:Y:S01]  /*aca0*/  LDSM.16.M88.4 R140, [R181+0x5000] ;  /* 0x00500000b58c783b */ /* 0x000f220000000200 */
[----:B------:R-:W-:-:S02]  /*acb0*/  FSEL R153, R16, -INF , !P1 ;  /* 0xff80000010997808 */ /* 0x000fc40004800000 */
[C---:B------:R-:W-:Y:S02]  /*acc0*/  ISETP.GE.AND P6, PT, R2.reuse, R205, PT ;  /* 0x000000cd0200720c */ /* 0x040fe40003fc6270 */
[C---:B------:R-:W-:Y:S02]  /*acd0*/  ISETP.GE.AND P1, PT, R2.reuse, R204, PT ;  /* 0x000000cc0200720c */ /* 0x040fe40003f26270 */
[----:B------:R-:W-:Y:S01]  /*ace0*/  IABS R8, R8 ;  /* 0x0000000800087213 */ /* 0x000fe20000000000 */
[----:B-1----:R-:W-:Y:S01]  /*acf0*/  IMAD.IADD R9, R203, 0x1, -R2 ;  /* 0x00000001cb097824 */ /* 0x002fe200078e0a02 */
[C---:B------:R-:W-:Y:S02]  /*ad00*/  ISETP.LT.OR P6, PT, R2.reuse, R202, P6 ;  /* 0x000000ca0200720c */ /* 0x040fe400037c1670 */
[----:B------:R-:W-:Y:S02]  /*ad10*/  ISETP.LT.OR P1, PT, R2, R201, P1 ;  /* 0x000000c90200720c */ /* 0x000fe40000f21670 */
[----:B------:R-:W-:-:S02]  /*ad20*/  IABS R9, R9 ;  /* 0x0000000900097213 */ /* 0x000fc40000000000 */
[----:B------:R-:W-:Y:S01]  /*ad30*/  IADD3 R2, R0, 0x18, RZ ;  /* 0x0000001800027810 */ /* 0x000fe20007ffe0ff */
[----:B------:R1:W1:Y:S01]  /*ad40*/  I2F R19, R8 ;  /* 0x0000000800137306 */ /* 0x0002620000201400 */
[----:B--2---:R-:W-:Y:S02]  /*ad50*/  FFMA.FTZ R16, R18, -UR13, R30 ;  /* 0x8000000d12107c23 */ /* 0x004fe4000801001e */
[----:B------:R-:W-:Y:S01]  /*ad60*/  FFMA.FTZ R17, R20, -UR13, R28 ;  /* 0x8000000d14117c23 */ /* 0x000fe2000801001c */
[----:B------:R-:W-:Y:S01]  /*ad70*/  HMMA.16816.F32.BF16 R24, R4, R34, R148 ;  /* 0x000000220418723c */ /* 0x000fe20000041894 */
[----:B------:R-:W2:Y:S01]  /*ad80*/  LDSM.16.M88.4 R148, [R182+0xb800] ;  /* 0x00b80000b694783b */ /* 0x000ea20000000200 */
[----:B-1----:R-:W-:Y:S02]  /*ad90*/  IMAD.MOV.U32 R8, RZ, RZ, R9 ;  /* 0x000000ffff087224 */ /* 0x002fe400078e0009 */
[----:B------:R-:W-:Y:S02]  /*ada0*/  IMAD.IADD R9, R200, 0x1, -R2 ;  /* 0x00000001c8097824 */ /* 0x000fe400078e0a02 */
[----:B------:R1:W1:Y:S01]  /*adb0*/  I2F R18, R8 ;  /* 0x0000000800127306 */ /* 0x0002620000201400 */
[----:B------:R-:W-:Y:S01]  /*adc0*/  FSEL R237, R16, -INF , !P5 ;  /* 0xff80000010ed7808 */ /* 0x000fe20006800000 */
[----:B---3--:R-:W-:Y:S01]  /*add0*/  HMMA.16816.F32.BF16 R136, R12, R144, R212 ;  /* 0x000000900c88723c */ /* 0x008fe200000418d4 */
[----:B------:R-:W-:-:S02]  /*ade0*/  FSEL R236, R17, -INF , !P0 ;  /* 0xff80000011ec7808 */ /* 0x000fc40004000000 */
[C---:B------:R-:W-:Y:S02]  /*adf0*/  ISETP.GE.AND P0, PT, R2.reuse, R205, PT ;  /* 0x000000cd0200720c */ /* 0x040fe40003f06270 */
[----:B------:R-:W-:Y:S02]  /*ae00*/  ISETP.GE.AND P5, PT, R2, R204, PT ;  /* 0x000000cc0200720c */ /* 0x000fe40003fa6270 */
[----:B-1----:R-:W-:Y:S01]  /*ae10*/  IABS R8, R9 ;  /* 0x0000000900087213 */ /* 0x002fe20000000000 */
[----:B------:R-:W-:-:S05]  /*ae20*/  IMAD.IADD R9, R203, 0x1, -R2 ;  /* 0x00000001cb097824 */ /* 0x000fca00078e0a02 */
[----:B------:R-:W-:Y:S01]  /*ae30*/  IABS R16, R9 ;  /* 0x0000000900107213 */ /* 0x000fe20000000000 */
[----:B------:R-:W-:Y:S01]  /*ae40*/  FFMA.FTZ R9, R19, -UR13, R29 ;  /* 0x8000000d13097c23 */ /* 0x000fe2000801001d */
[C---:B------:R-:W-:Y:S01]  /*ae50*/  ISETP.LT.OR P0, PT, R2.reuse, R202, P0 ;  /* 0x000000ca0200720c */ /* 0x040fe20000701670 */
[----:B------:R1:W3:Y:S01]  /*ae60*/  I2F R17, R8 ;  /* 0x0000000800117306 */ /* 0x0002e20000201400 */
[----:B------:R-:W-:Y:S01]  /*ae70*/  ISETP.LT.OR P5, PT, R2, R201, P5 ;  /* 0x000000c90200720c */ /* 0x000fe20002fa1670 */
[----:B------:R-:W-:Y:S01]  /*ae80*/  IMAD.MOV.U32 R19, RZ, RZ, R16 ;  /* 0x000000ffff137224 */ /* 0x000fe200078e0010 */
[----:B------:R-:W-:Y:S01]  /*ae90*/  IADD3 R2, R0, 0x19, RZ ;  /* 0x0000001900027810 */ /* 0x000fe20007ffe0ff */
[----:B------:R-:W-:Y:S01]  /*aea0*/  FFMA.FTZ R16, R18, -UR13, R31 ;  /* 0x8000000d12107c23 */ /* 0x000fe2000801001f */
[----:B------:R-:W-:-:S03]  /*aeb0*/  FSEL R230, R9, -INF , !P6 ;  /* 0xff80000009e67808 */ /* 0x000fc60007000000 */
[----:B------:R-:W2:Y:S01]  /*aec0*/  I2F R20, R19 ;  /* 0x0000001300147306 */ /* 0x000ea20000201400 */
[--C-:B------:R-:W-:Y:S01]  /*aed0*/  IMAD.IADD R9, R203, 0x1, -R2.reuse ;  /* 0x00000001cb097824 */ /* 0x100fe200078e0a02 */
[----:B------:R-:W-:Y:S02]  /*aee0*/  FSEL R231, R16, -INF , !P1 ;  /* 0xff80000010e77808 */ /* 0x000fe40004800000 */
[----:B------:R-:W-:Y:S02]  /*aef0*/  ISETP.GE.AND P6, PT, R2, R205, PT ;  /* 0x000000cd0200720c */ /* 0x000fe40003fc6270 */
[----:B------:R-:W-:Y:S01]  /*af00*/  IABS R9, R9 ;  /* 0x0000000900097213 */ /* 0x000fe20000000000 */
[----:B-1----:R-:W-:Y:S01]  /*af10*/  IMAD.IADD R8, R200, 0x1, -R2 ;  /* 0x00000001c8087824 */ /* 0x002fe200078e0a02 */
[C---:B------:R-:W-:Y:S01]  /*af20*/  ISETP.GE.AND P1, PT, R2.reuse, R204, PT ;  /* 0x000000cc0200720c */ /* 0x040fe20003f26270 */
[----:B---3--:R-:W-:Y:S01]  /*af30*/  FFMA.FTZ R16, R17, -UR13, R24 ;  /* 0x8000000d11107c23 */ /* 0x008fe20008010018 */
[C---:B------:R-:W-:Y:S01]  /*af40*/  ISETP.LT.OR P6, PT, R2.reuse, R202, P6 ;  /* 0x000000ca0200720c */ /* 0x040fe200037c1670 */
[----:B------:R-:W-:Y:S01]  /*af50*/  IMAD.MOV.U32 R18, RZ, RZ, R9 ;  /* 0x000000ffff127224 */ /* 0x000fe200078e0009 */
[----:B------:R-:W-:-:S02]  /*af60*/  ISETP.LT.OR P1, PT, R2, R201, P1 ;  /* 0x000000c90200720c */ /* 0x000fc40000f21670 */
[----:B------:R-:W-:Y:S02]  /*af70*/  IABS R8, R8 ;  /* 0x0000000800087213 */ /* 0x000fe40000000000 */
[----:B------:R-:W-:Y:S01]  /*af80*/  IADD3 R2, R0, 0x20, RZ ;  /* 0x0000002000027810 */ /* 0x000fe20007ffe0ff */
[----:B--2---:R-:W-:Y:S01]  /*af90*/  FFMA.FTZ R17, R20, -UR13, R26 ;  /* 0x8000000d14117c23 */ /* 0x004fe2000801001a */
[----:B----4-:R-:W-:Y:S01]  /*afa0*/  HMMA.16816.F32.BF16 R28, R4, R140, R136 ;  /* 0x0000008c041c723c */ /* 0x010fe20000041888 */
[----:B------:R1:W2:Y:S01]  /*afb0*/  I2F R19, R8 ;  /* 0x0000000800137306 */ /* 0x0002a20000201400 */
[----:B------:R-:W-:Y:S02]  /*afc0*/  IADD3 R9, R0, 0x21, RZ ;  /* 0x0000002100097810 */ /* 0x000fe40007ffe0ff */
[----:B------:R-:W-:-:S03]  /*afd0*/  FSEL R229, R17, -INF , !P5 ;  /* 0xff80000011e57808 */ /* 0x000fc60006800000 */
[----:B------:R-:W-:Y:S01]  /*afe0*/  FSEL R141, R16, -INF , !P0 ;  /* 0xff800000108d7808 */ /* 0x000fe20004000000 */
[--C-:B------:R-:W-:Y:S01]  /*aff0*/  IMAD.IADD R16, R203, 0x1, -R2.reuse ;  /* 0x00000001cb107824 */ /* 0x100fe200078e0a02 */
[----:B------:R-:W3:Y:S01]  /*b000*/  I2F R18, R18 ;  /* 0x0000001200127306 */ /* 0x000ee20000201400 */
[----:B------:R-:W-:Y:S01]  /*b010*/  HMMA.16816.F32.BF16 R32, R12, R146, R216 ;  /* 0x000000920c20723c */ /* 0x000fe200000418d8 */
[C---:B------:R-:W-:Y:S02]  /*b020*/  ISETP.GE.AND P0, PT, R2.reuse, R205, PT ;  /* 0x000000cd0200720c */ /* 0x040fe40003f06270 */
[----:B------:R-:W-:Y:S01]  /*b030*/  ISETP.GE.AND P5, PT, R2, R204, PT ;  /* 0x000000cc0200720c */ /* 0x000fe20003fa6270 */
[----:B-1----:R-:W-:Y:S01]  /*b040*/  IMAD.IADD R8, R200, 0x1, -R2 ;  /* 0x00000001c8087824 */ /* 0x002fe200078e0a02 */
[----:B------:R-:W-:Y:S02]  /*b050*/  IABS R16, R16 ;  /* 0x0000001000107213 */ /* 0x000fe40000000000 */
[----:B------:R-:W-:-:S02]  /*b060*/  ISETP.LT.OR P0, PT, R2, R202, P0 ;  /* 0x000000ca0200720c */ /* 0x000fc40000701670 */
[----:B------:R-:W-:Y:S02]  /*b070*/  IABS R8, R8 ;  /* 0x0000000800087213 */ /* 0x000fe40000000000 */
[----:B------:R-:W-:Y:S01]  /*b080*/  ISETP.LT.OR P5, PT, R2, R201, P5 ;  /* 0x000000c90200720c */ /* 0x000fe20002fa1670 */
[--C-:B------:R-:W-:Y:S01]  /*b090*/  IMAD.IADD R2, R200, 0x1, -R9.reuse ;  /* 0x00000001c8027824 */ /* 0x100fe200078e0a09 */
[----:B------:R1:W-:Y:S01]  /*b0a0*/  I2F R21, R8 ;  /* 0x0000000800157306 */ /* 0x0003e20000201400 */
[----:B------:R-:W-:-:S03]  /*b0b0*/  IMAD.IADD R17, R203, 0x1, -R9 ;  /* 0x00000001cb117824 */ /* 0x000fc600078e0a09 */
[----:B------:R-:W-:Y:S01]  /*b0c0*/  IABS R2, R2 ;  /* 0x0000000200027213 */ /* 0x000fe20000000000 */
[----:B--2---:R-:W-:Y:S02]  /*b0d0*/  FFMA.FTZ R19, R19, -UR13, R25 ;  /* 0x8000000d13137c23 */ /* 0x004fe40008010019 */
[----:B---3--:R-:W-:Y:S02]  /*b0e0*/  FFMA.FTZ R18, R18, -UR13, R27 ;  /* 0x8000000d12127c23 */ /* 0x008fe4000801001b */
[----:B-1----:R-:W-:-:S04]  /*b0f0*/  IMAD.MOV.U32 R8, RZ, RZ, R16 ;  /* 0x000000ffff087224 */ /* 0x002fc800078e0010 */
[----:B------:R1:W2:Y:S01]  /*b100*/  I2F R20, R8 ;  /* 0x0000000800147306 */ /* 0x0002a20000201400 */
[----:B------:R-:W-:Y:S01]  /*b110*/  IMAD.MOV.U32 R16, RZ, RZ, R2 ;  /* 0x000000ffff107224 */ /* 0x000fe200078e0002 */
[----:B------:R-:W-:Y:S02]  /*b120*/  IABS R2, R17 ;  /* 0x0000001100027213 */ /* 0x000fe40000000000 */
[----:B------:R-:W-:Y:S02]  /*b130*/  FSEL R140, R19, -INF , !P6 ;  /* 0xff800000138c7808 */ /* 0x000fe40007000000 */
[----:B------:R-:W-:Y:S02]  /*b140*/  FSEL R228, R18, -INF , !P1 ;  /* 0xff80000012e47808 */ /* 0x000fe40004800000 */
[C---:B------:R-:W-:Y:S02]  /*b150*/  ISETP.GE.AND P6, PT, R9.reuse, R205, PT ;  /* 0x000000cd0900720c */ /* 0x040fe40003fc6270 */
[----:B-1----:R-:W-:Y:S01]  /*b160*/  IADD3 R8, R0, 0x28, RZ ;  /* 0x0000002800087810 */ /* 0x002fe20007ffe0ff */
[----:B------:R1:W3:Y:S01]  /*b170*/  I2F R22, R16 ;  /* 0x0000001000167306 */ /* 0x0002e20000201400 */
[----:B------:R-:W-:-:S03]  /*b180*/  ISETP.GE.AND P1, PT, R9, R204, PT ;  /* 0x000000cc0900720c */ /* 0x000fc60003f26270 */
[--C-:B------:R-:W-:Y:S01]  /*b190*/  IMAD.IADD R17, R200, 0x1, -R8.reuse ;  /* 0x00000001c8117824 */ /* 0x100fe200078e0a08 */
[C---:B------:R-:W-:Y:S01]  /*b1a0*/  ISETP.LT.OR P6, PT, R9.reuse, R202, P6 ;  /* 0x000000ca0900720c */ /* 0x040fe200037c1670 */
[----:B------:R-:W-:Y:S01]  /*b1b0*/  HMMA.16816.F32.BF16 R136, R4, R142, R32 ;  /* 0x0000008e0488723c */ /* 0x000fe20000041820 */
[----:B------:R-:W-:Y:S01]  /*b1c0*/  ISETP.LT.OR P1, PT, R9, R201, P1 ;  /* 0x000000c90900720c */ /* 0x000fe20000f21670 */
[----:B------:R-:W-:Y:S01]  /*b1d0*/  IMAD.IADD R9, R203, 0x1, -R8 ;  /* 0x00000001cb097824 */ /* 0x000fe200078e0a08 */
[----:B------:R-:W4:Y:S01]  /*b1e0*/  LDSM.16.M88.4 R32, [R181+0x5800] ;  /* 0x00580000b520783b */ /* 0x000f220000000200 */
[----:B--2---:R-:W-:Y:S01]  /*b1f0*/  FFMA.FTZ R18, R20, -UR13, R30 ;  /* 0x8000000d14127c23 */ /* 0x004fe2000801001e */
[----:B------:R-:W-:Y:S01]  /*b200*/  UISETP.GT.AND UP0, UPT, UR24, UR9, UPT ;  /* 0x000000091800728c */ /* 0x000fe2000bf04270 */
[----:B------:R-:W-:-:S04]  /*b210*/  DEPBAR.LE SB0, 0x0 ;  /* 0x000080000000791a */ /* 0x000fc80000000000 */
[----:B-1----:R-:W-:Y:S01]  /*b220*/  IMAD.MOV.U32 R16, RZ, RZ, R2 ;  /* 0x000000ffff107224 */ /* 0x002fe200078e0002 */
[----:B------:R-:W-:Y:S01]  /*b230*/  IABS R2, R17 ;  /* 0x0000001100027213 */ /* 0x000fe20000000000 */
[----:B------:R-:W-:Y:S02]  /*b240*/  FFMA.FTZ R17, R21, -UR13, R28 ;  /* 0x8000000d15117c23 */ /* 0x000fe4000801001c */
[----:B------:R1:W2:Y:S01]  /*b250*/  I2F R19, R16 ;  /* 0x0000001000137306 */ /* 0x0002a20000201400 */
[----:B------:R-:W-:Y:S02]  /*b260*/  IABS R9, R9 ;  /* 0x0000000900097213 */ /* 0x000fe40000000000 */
[----:B------:R-:W-:Y:S02]  /*b270*/  FSEL R239, R17, -INF , !P0 ;  /* 0xff80000011ef7808 */ /* 0x000fe40004000000 */
[----:B------:R-:W-:Y:S01]  /*b280*/  FSEL R247, R18, -INF , !P5 ;  /* 0xff80000012f77808 */ /* 0x000fe20006800000 */
[----:B-1----:R-:W-:Y:S01]  /*b290*/  IMAD.MOV.U32 R16, RZ, RZ, R2 ;  /* 0x000000ffff107224 */ /* 0x002fe200078e0002 */
[----:B------:R-:W-:-:S03]  /*b2a0*/  IADD3 R2, R0, 0x29, RZ ;  /* 0x0000002900027810 */ /* 0x000fc60007ffe0ff */
[----:B------:R1:W1:Y:S02]  /*b2b0*/  I2F R24, R16 ;  /* 0x0000001000187306 */ /* 0x0002640000201400 */
[----:B------:R-:W-:Y:S01]  /*b2c0*/  IMAD.IADD R17, R200, 0x1, -R2 ;  /* 0x00000001c8117824 */ /* 0x000fe200078e0a02 */
[----:B------:R-:W-:Y:S01]  /*b2d0*/  BAR.SYNC.DEFER_BLOCKING 0x0 ;  /* 0x0000000000007b1d */ /* 0x000fe20000010000 */
[C---:B------:R-:W-:Y:S02]  /*b2e0*/  ISETP.GE.AND P0, PT, R8.reuse, R205, PT ;  /* 0x000000cd0800720c */ /* 0x040fe40003f06270 */
[C---:B------:R-:W-:Y:S01]  /*b2f0*/  ISETP.GE.AND P5, PT, R8.reuse, R204, PT ;  /* 0x000000cc0800720c */ /* 0x040fe20003fa6270 */
[----:B------:R-:W-:Y:S01]  /*b300*/  HMMA.16816.F32.BF16 R144, R12, R148, R220 ;  /* 0x000000940c90723c */ /* 0x000fe200000418dc */
[----:B------:R-:W-:Y:S01]  /*b310*/  ISETP.LT.OR P0, PT, R8, R202, P0 ;  /* 0x000000ca0800720c */ /* 0x000fe20000701670 */
[----:B-1----:R-:W-:Y:S01]  /*b320*/  IMAD.MOV.U32 R16, RZ, RZ, R9 ;  /* 0x000000ffff107224 */ /* 0x002fe200078e0009 */
[----:B------:R-:W-:-:S03]  /*b330*/  IABS R9, R17 ;  /* 0x0000001100097213 */ /* 0x000fc60000000000 */
[----:B------:R1:W1:Y:S01]  /*b340*/  I2F R18, R16 ;  /* 0x0000001000127306 */ /* 0x0002620000201400 */
[----:B---3--:R-:W-:Y:S01]  /*b350*/  FFMA.FTZ R17, R22, -UR13, R29 ;  /* 0x8000000d16117c23 */ /* 0x008fe2000801001d */
[----:B------:R-:W-:Y:S01]  /*b360*/  ISETP.LT.OR P5, PT, R8, R201, P5 ;  /* 0x000000c90800720c */ /* 0x000fe20002fa1670 */
[----:B------:R-:W-:Y:S01]  /*b370*/  HMMA.16816.F32.BF16 R20, R12, R150, R208 ;  /* 0x000000960c14723c */ /* 0x000fe200000418d0 */
[----:B------:R-:W-:Y:S01]  /*b380*/  IMAD.MOV.U32 R8, RZ, RZ, R9 ;  /* 0x000000ffff087224 */ /* 0x000fe200078e0009 */
[----:B------:R-:W-:-:S05]  /*b390*/  IADD3 R9, R0, 0x30, RZ ;  /* 0x0000003000097810 */ /* 0x000fca0007ffe0ff */
[----:B--2---:R-:W-:Y:S01]  /*b3a0*/  FFMA.FTZ R13, R19, -UR13, R31 ;  /* 0x8000000d130d7c23 */ /* 0x004fe2000801001f */
[----:B------:R-:W-:Y:S02]  /*b3b0*/  FSEL R243, R17, -INF , !P6 ;  /* 0xff80000011f37808 */ /* 0x000fe40007000000 */
[C---:B------:R-:W-:Y:S02]  /*b3c0*/  ISETP.GE.AND P6, PT, R2.reuse, R205, PT ;  /* 0x000000cd0200720c */ /* 0x040fe40003fc6270 */
[----:B------:R-:W-:Y:S01]  /*b3d0*/  FSEL R246, R13, -INF , !P1 ;  /* 0xff8000000df67808 */ /* 0x000fe20004800000 */
[C---:B------:R-:W-:Y:S01]  /*b3e0*/  IMAD.IADD R13, R203.reuse, 0x1, -R9 ;  /* 0x00000001cb0d7824 */ /* 0x040fe200078e0a09 */
[C---:B------:R-:W-:Y:S01]  /*b3f0*/  ISETP.GE.AND P1, PT, R2.reuse, R204, PT ;  /* 0x000000cc0200720c */ /* 0x040fe20003f26270 */
[----:B-1----:R-:W-:Y:S01]  /*b400*/  IMAD.IADD R16, R203, 0x1, -R2 ;  /* 0x00000001cb107824 */ /* 0x002fe200078e0a02 */
[----:B------:R-:W-:Y:S01]  /*b410*/  ISETP.LT.OR P6, PT, R2, R202, P6 ;  /* 0x000000ca0200720c */ /* 0x000fe200037c1670 */
[----:B------:R-:W-:Y:S01]  /*b420*/  FFMA.FTZ R14, R24, -UR13, R136 ;  /* 0x8000000d180e7c23 */ /* 0x000fe20008010088 */
[----:B------:R-:W-:Y:S01]  /*b430*/  ISETP.LT.OR P1, PT, R2, R201, P1 ;  /* 0x000000c90200720c */ /* 0x000fe20000f21670 */
[----:B------:R-:W-:Y:S01]  /*b440*/  FFMA.FTZ R15, R18, -UR13, R138 ;  /* 0x8000000d120f7c23 */ /* 0x000fe2000801008a */
[----:B------:R-:W-:Y:S01]  /*b450*/  IABS R2, R13 ;  /* 0x0000000d00027213 */ /* 0x000fe20000000000 */
[----:B------:R1:W-:Y:S01]  /*b460*/  I2F R25, R8 ;  /* 0x0000000800197306 */ /* 0x0003e20000201400 */
[----:B------:R-:W-:-:S02]  /*b470*/  IABS R16, R16 ;  /* 0x0000001000107213 */ /* 0x000fc40000000000 */
[----:B------:R-:W-:Y:S01]  /*b480*/  FSEL R242, R14, -INF , !P0 ;  /* 0xff8000000ef27808 */ /* 0x000fe20004000000 */
[----:B------:R-:W-:Y:S01]  /*b490*/  IMAD.MOV.U32 R13, RZ, RZ, R2 ;  /* 0x000000ffff0d7224 */ /* 0x000fe200078e0002 */
[----:B------:R-:W-:Y:S02]  /*b4a0*/  FSEL R244, R15, -INF , !P5 ;  /* 0xff8000000ff47808 */ /* 0x000fe40006800000 */
[----:B------:R-:W-:Y:S02]  /*b4b0*/  IADD3 R2, R0, 0x38, RZ ;  /* 0x0000003800027810 */ /* 0x000fe40007ffe0ff */
[C---:B------:R-:W-:Y:S02]  /*b4c0*/  ISETP.GE.AND P0, PT, R9.reuse, R205, PT ;  /* 0x000000cd0900720c */ /* 0x040fe40003f06270 */
[C---:B------:R-:W-:Y:S01]  /*b4d0*/  ISETP.GE.AND P5, PT, R9.reuse, R204, PT ;  /* 0x000000cc0900720c */ /* 0x040fe20003fa6270 */
[----:B-1----:R-:W-:Y:S02]  /*b4e0*/  IMAD.IADD R8, R200, 0x1, -R9 ;  /* 0x00000001c8087824 */ /* 0x002fe400078e0a09 */
[----:B------:R-:W-:Y:S01]  /*b4f0*/  IMAD.MOV.U32 R12, RZ, RZ, R16 ;  /* 0x000000ffff0c7224 */ /* 0x000fe200078e0010 */
[----:B------:R-:W-:-:S02]  /*b500*/  ISETP.LT.OR P0, PT, R9, R202, P0 ;  /* 0x000000ca0900720c */ /* 0x000fc40000701670 */
[----:B------:R-:W-:Y:S01]  /*b510*/  IABS R8, R8 ;  /* 0x0000000800087213 */ /* 0x000fe20000000000 */
[C---:B----4-:R-:W-:Y:S01]  /*b520*/  HMMA.16816.F32.BF16 R28, R4.reuse, R32, R144 ;  /* 0x00000020041c723c */ /* 0x050fe20000041890 */
[----:B------:R-:W-:Y:S01]  /*b530*/  ISETP.LT.OR P5, PT, R9, R201, P5 ;  /* 0x000000c90900720c */ /* 0x000fe20002fa1670 */
[----:B------:R-:W-:Y:S01]  /*b540*/  IMAD.IADD R9, R200, 0x1, -R2 ;  /* 0x00000001c8097824 */ /* 0x000fe200078e0a02 */
[----:B------:R1:W2:Y:S05]  /*b550*/  I2F R19, R12 ;  /* 0x0000000c00137306 */ /* 0x0002aa0000201400 */
[----:B------:R-:W-:Y:S03]  /*b560*/  HMMA.16816.F32.BF16 R20, R4, R34, R20 ;  /* 0x000000220414723c */ /* 0x000fe60000041814 */
[----:B------:R3:W4:Y:S04]  /*b570*/  I2F R16, R13 ;  /* 0x0000000d00107306 */ /* 0x0007280000201400 */
[----:B------:R-:W-:Y:S01]  /*b580*/  IABS R4, R9 ;  /* 0x0000000900047213 */ /* 0x000fe20000000000 */
[----:B-1----:R-:W-:Y:S01]  /*b590*/  IMAD.MOV.U32 R12, RZ, RZ, R8 ;  /* 0x000000ffff0c7224 */ /* 0x002fe200078e0008 */
[C---:B------:R-:W-:Y:S01]  /*b5a0*/  IADD3 R8, R0.reuse, 0x31, RZ ;  /* 0x0000003100087810 */ /* 0x040fe20007ffe0ff */
[----:B------:R-:W-:Y:S01]  /*b5b0*/  IMAD.IADD R6, R203, 0x1, -R2 ;  /* 0x00000001cb067824 */ /* 0x000fe200078e0a02 */
[----:B------:R-:W-:Y:S01]  /*b5c0*/  IADD3 R0, R0, 0x39, RZ ;  /* 0x0000003900007810 */ /* 0x000fe20007ffe0ff */
[----:B------:R1:W1:Y:S01]  /*b5d0*/  I2F R17, R12 ;  /* 0x0000000c00117306 */ /* 0x0002620000201400 */
[----:B------:R-:W-:-:S02]  /*b5e0*/  IMAD.MOV.U32 R5, RZ, RZ, R4 ;  /* 0x000000ffff057224 */ /* 0x000fc400078e0004 */
[----:B---3--:R-:W-:Y:S01]  /*b5f0*/  IMAD.IADD R13, R203, 0x1, -R8 ;  /* 0x00000001cb0d7824 */ /* 0x008fe200078e0a08 */
[----:B------:R-:W-:Y:S01]  /*b600*/  IABS R4, R6 ;  /* 0x0000000600047213 */ /* 0x000fe20000000000 */
[----:B------:R-:W-:-:S03]  /*b610*/  IMAD.IADD R6, R200, 0x1, -R0 ;  /* 0x00000001c8067824 */ /* 0x000fc600078e0a00 */
[----:B------:R-:W-:Y:S01]  /*b620*/  IABS R13, R13 ;  /* 0x0000000d000d7213 */ /* 0x000fe20000000000 */
[----:B-1----:R-:W-:Y:S01]  /*b630*/  IMAD.IADD R12, R200, 0x1, -R8 ;  /* 0x00000001c80c7824 */ /* 0x002fe200078e0a08 */
[----:B------:R1:W-:Y:S04]  /*b640*/  I2F R15, R5 ;  /* 0x00000005000f7306 */ /* 0x0003e80000201400 */
[----:B------:R-:W-:-:S04]  /*b650*/  IABS R12, R12 ;  /* 0x0000000c000c7213 */ /* 0x000fc80000000000 */
[----:B------:R3:W3:Y:S01]  /*b660*/  I2F R24, R12 ;  /* 0x0000000c00187306 */ /* 0x0006e20000201400 */
[----:B--2---:R-:W-:Y:S02]  /*b670*/  FFMA.FTZ R7, R19, -UR13, R139 ;  /* 0x8000000d13077c23 */ /* 0x004fe4000801008b */
[----:B-1----:R-:W-:Y:S01]  /*b680*/  IMAD.MOV.U32 R5, RZ, RZ, R4 ;  /* 0x000000ffff057224 */ /* 0x002fe200078e0004 */
[----:B------:R-:W-:Y:S01]  /*b690*/  IABS R4, R6 ;  /* 0x0000000600047213 */ /* 0x000fe20000000000 */
[----:B------:R-:W-:-:S03]  /*b6a0*/  IMAD.IADD R6, R203, 0x1, -R0 ;  /* 0x00000001cb067824 */ /* 0x000fc600078e0a00 */
[----:B------:R1:W-:Y:S01]  /*b6b0*/  I2F R9, R5 ;  /* 0x0000000500097306 */ /* 0x0003e20000201400 */
[----:B---3--:R-:W-:-:S07]  /*b6c0*/  IMAD.MOV.U32 R12, RZ, RZ, R13 ;  /* 0x000000ffff0c7224 */ /* 0x008fce00078e000d */
[----:B------:R2:W3:Y:S01]  /*b6d0*/  I2F R18, R12 ;  /* 0x0000000c00127306 */ /* 0x0004e20000201400 */
[----:B------:R-:W-:Y:S01]  /*b6e0*/  FSEL R241, R7, -INF , !P1 ;  /* 0xff80000007f17808 */ /* 0x000fe20004800000 */
[----:B----4-:R-:W-:Y:S02]  /*b6f0*/  FFMA.FTZ R14, R16, -UR13, R30 ;  /* 0x8000000d100e7c23 */ /* 0x010fe4000801001e */
[----:B-1----:R-:W-:Y:S01]  /*b700*/  IMAD.MOV.U32 R5, RZ, RZ, R4 ;  /* 0x000000ffff057224 */ /* 0x002fe200078e0004 */
[----:B------:R-:W-:Y:S01]  /*b710*/  IABS R4, R6 ;  /* 0x0000000600047213 */ /* 0x000fe20000000000 */
[----:B------:R-:W-:Y:S02]  /*b720*/  FFMA.FTZ R13, R25, -UR13, R137 ;  /* 0x8000000d190d7c23 */ /* 0x000fe40008010089 */
[----:B------:R1:W4:Y:S01]  /*b730*/  I2F R7, R5 ;  /* 0x0000000500077306 */ /* 0x0003220000201400 */
[----:B--2---:R-:W-:Y:S01]  /*b740*/  FFMA.FTZ R12, R17, -UR13, R28 ;  /* 0x8000000d110c7c23 */ /* 0x004fe2000801001c */
[----:B------:R-:W-:-:S04]  /*b750*/  FSEL R245, R14, -INF , !P5 ;  /* 0xff8000000ef57808 */ /* 0x000fc80006800000 */
[----:B------:R-:W-:Y:S02]  /*b760*/  FSEL R250, R12, -INF , !P0 ;  /* 0xff8000000cfa7808 */ /* 0x000fe40004000000 */
[C---:B------:R-:W-:Y:S01]  /*b770*/  ISETP.GE.AND P0, PT, R2.reuse, R205, PT ;  /* 0x000000cd0200720c */ /* 0x040fe20003f06270 */
[----:B-1----:R-:W-:Y:S01]  /*b780*/  IMAD.MOV.U32 R5, RZ, RZ, R4 ;  /* 0x000000ffff057224 */ /* 0x002fe200078e0004 */
[----:B------:R-:W-:-:S03]  /*b790*/  ISETP.GE.AND P5, PT, R2, R204, PT ;  /* 0x000000cc0200720c */ /* 0x000fc60003fa6270 */
[----:B------:R1:W2:Y:S01]  /*b7a0*/  I2F R6, R5 ;  /* 0x0000000500067306 */ /* 0x0002a20000201400 */
[----:B------:R-:W-:Y:S02]  /*b7b0*/  FSEL R240, R13, -INF , !P6 ;  /* 0xff8000000df07808 */ /* 0x000fe40007000000 */
[----:B------:R-:W-:Y:S02]  /*b7c0*/  ISETP.LT.OR P0, PT, R2, R202, P0 ;  /* 0x000000ca0200720c */ /* 0x000fe40000701670 */
[C---:B------:R-:W-:Y:S02]  /*b7d0*/  ISETP.GE.AND P6, PT, R8.reuse, R205, PT ;  /* 0x000000cd0800720c */ /* 0x040fe40003fc6270 */
[----:B------:R-:W-:Y:S01]  /*b7e0*/  ISETP.GE.AND P1, PT, R8, R204, PT ;  /* 0x000000cc0800720c */ /* 0x000fe20003f26270 */
[----:B------:R-:W-:Y:S01]  /*b7f0*/  FFMA.FTZ R4, R24, -UR13, R29 ;  /* 0x8000000d18047c23 */ /* 0x000fe2000801001d */
[----:B------:R-:W-:Y:S01]  /*b800*/  ISETP.LT.OR P5, PT, R2, R201, P5 ;  /* 0x000000c90200720c */ /* 0x000fe20002fa1670 */
[----:B---3--:R-:W-:-:S02]  /*b810*/  FFMA.FTZ R2, R18, -UR13, R31 ;  /* 0x8000000d12027c23 */ /* 0x008fc4000801001f */
[----:B-1----:R-:W-:Y:S01]  /*b820*/  FFMA.FTZ R5, R15, -UR13, R20 ;  /* 0x8000000d0f057c23 */ /* 0x002fe20008010014 */
[C---:B------:R-:W-:Y:S02]  /*b830*/  ISETP.LT.OR P6, PT, R8.reuse, R202, P6 ;  /* 0x000000ca0800720c */ /* 0x040fe400037c1670 */
[----:B------:R-:W-:Y:S02]  /*b840*/  ISETP.LT.OR P1, PT, R8, R201, P1 ;  /* 0x000000c90800720c */ /* 0x000fe40000f21670 */
[----:B------:R-:W-:Y:S02]  /*b850*/  FSEL R248, R5, -INF , !P0 ;  /* 0xff80000005f87808 */ /* 0x000fe40004000000 */
[----:B------:R-:W-:Y:S02]  /*b860*/  PLOP3.LUT P0, PT, PT, PT, UP0, 0x80, 0x0 ;  /* 0x000000000000781c */ /* 0x000fe40003f0f008 */
[----:B------:R-:W-:Y:S02]  /*b870*/  FSEL R249, R4, -INF , !P6 ;  /* 0xff80000004f97808 */ /* 0x000fe40007000000 */
[----:B------:R-:W-:-:S02]  /*b880*/  FSEL R172, R2, -INF , !P1 ;  /* 0xff80000002ac7808 */ /* 0x000fc40004800000 */
[C---:B------:R-:W-:Y:S02]  /*b890*/  ISETP.GE.AND P6, PT, R0.reuse, R205, PT ;  /* 0x000000cd0000720c */ /* 0x040fe40003fc6270 */
[C---:B------:R-:W-:Y:S01]  /*b8a0*/  ISETP.GE.AND P1, PT, R0.reuse, R204, PT ;  /* 0x000000cc0000720c */ /* 0x040fe20003f26270 */
[----:B------:R-:W-:Y:S01]  /*b8b0*/  FFMA.FTZ R2, R9, -UR13, R22 ;  /* 0x8000000d09027c23 */ /* 0x000fe20008010016 */
[C---:B------:R-:W-:Y:S01]  /*b8c0*/  ISETP.LT.OR P6, PT, R0.reuse, R202, P6 ;  /* 0x000000ca0000720c */ /* 0x040fe200037c1670 */
[----:B----4-:R-:W-:Y:S01]  /*b8d0*/  FFMA.FTZ R4, R7, -UR13, R21 ;  /* 0x8000000d07047c23 */ /* 0x010fe20008010015 */
[----:B------:R-:W-:Y:S01]  /*b8e0*/  ISETP.LT.OR P1, PT, R0, R201, P1 ;  /* 0x000000c90000720c */ /* 0x000fe20000f21670 */
[----:B--2---:R-:W-:Y:S01]  /*b8f0*/  FFMA.FTZ R0, R6, -UR13, R23 ;  /* 0x8000000d06007c23 */ /* 0x004fe20008010017 */
[----:B------:R-:W-:Y:S02]  /*b900*/  FSEL R252, R2, -INF , !P5 ;  /* 0xff80000002fc7808 */ /* 0x000fe40006800000 */
[----:B------:R-:W-:-:S02]  /*b910*/  FSEL R149, R4, -INF , !P6 ;  /* 0xff80000004957808 */ /* 0x000fc40007000000 */
        /* <DEDUP_REMOVED lines=109> */
.L_x_1203:
[----:B------:R-:W-:Y:S05]  /*bff0*/  BSYNC B0 ;  /* 0x0000000000007941 */ /* 0x000fea0003800000 */
.L_x_1202:
[----:B------:R-:W0:Y:S02]  /*c000*/  LDGDEPBAR ;  /* 0x00000000000079af */ /* 0x000e240000000000 */
.L_x_1201:
[----:B------:R-:W2:Y:S04]  /*c010*/  LDL.LU R5, [R1+0x6c] ;  /* 0x00006c0001057983 */ /* 0x000ea80000300800 */
[----:B-1----:R-:W3:Y:S04]  /*c020*/  LDL R12, [R1+0xa0] ;  /* 0x0000a000010c7983 */ /* 0x002ee80000100800 */
[----:B------:R-:W4:Y:S04]  /*c030*/  LDL R9, [R1+0xb0] ;  /* 0x0000b00001097983 */ /* 0x000f280000100800 */
[----:B------:R-:W5:Y:S01]  /*c040*/  LDL R8, [R1+0xc0] ;  /* 0x0000c00001087983 */ /* 0x000f620000100800 */
[----:B------:R-:W-:Y:S01]  /*c050*/  FMNMX.FTZ R0, R100, R155, !PT ;  /* 0x0000009b64007209 */ /* 0x000fe20007810000 */
[----:B------:R-:W-:Y:S01]  /*c060*/  USHF.L.U32 UR30, UR24, 0x1, URZ ;  /* 0x00000001181e7899 */ /* 0x000fe2000800063f */
[----:B------:R-:W-:Y:S01]  /*c070*/  IMAD.MOV.U32 R17, RZ, RZ, R102 ;  /* 0x000000ffff117224 */ /* 0x000fe200078e0066 */
[----:B------:R-:W-:Y:S01]  /*c080*/  UIADD3 UR4, UR21, -0x4498517b, URZ ;  /* 0xbb67ae8515047890 */ /* 0x000fe2000fffe03f */
[----:B------:R-:W-:Y:S01]  /*c090*/  FMNMX.FTZ R0, R154, R0, !PT ;  /* 0x000000009a007209 */ /* 0x000fe20007810000 */
[----:B------:R-:W-:-:S02]  /*c0a0*/  ULOP3.LUT UR5, UR30, UR21, URZ, 0x3c, !UPT ;  /* 0x000000151e057292 */ /* 0x000fc4000f8e3c3f */
[----:B------:R-:W-:Y:S01]  /*c0b0*/  UIADD3 UR26, UR20, -0x61c88647, URZ ;  /* 0x9e3779b9141a7890 */ /* 0x000fe2000fffe03f */
[----:B------:R-:W-:Y:S01]  /*c0c0*/  FMNMX.FTZ R0, R152, R0, !PT ;  /* 0x0000000098007209 */ /* 0x000fe20007810000 */
[----:B------:R-:W-:Y:S02]  /*c0d0*/  UIADD3 UR25, UR20, 0x3c6ef372, URZ ;  /* 0x3c6ef37214197890 */ /* 0x000fe4000fffe03f */
[----:B------:R-:W-:Y:S01]  /*c0e0*/  UIADD3 UR23, UR21, 0x76cf5d0a, URZ ;  /* 0x76cf5d0a15177890 */ /* 0x000fe2000fffe03f */
[----:B------:R-:W-:Y:S01]  /*c0f0*/  FMNMX.FTZ R0, R101, R0, !PT ;  /* 0x0000000065007209 */ /* 0x000fe20007810000 */
[----:B------:R-:W-:Y:S02]  /*c100*/  UIADD3 UR8, UR21, 0x32370b8f, URZ ;  /* 0x32370b8f15087890 */ /* 0x000fe4000fffe03f */
        /* <DEDUP_REMOVED lines=35> */
[----:B------:R-:W1:Y:S02]  /*c340*/  SHFL.BFLY PT, R7, R0, 0x1, 0x1f ;  /* 0x0c201f0000077f89 */ /* 0x000e6400000e0000 */
[----:B-1----:R-:W-:Y:S02]  /*c350*/  FMNMX.FTZ R2, R2, R6, !PT ;  /* 0x0000000602027209 */ /* 0x002fe40007810000 */
[----:B------:R-:W-:-:S04]  /*c360*/  FMNMX.FTZ R215, R0, R7, !PT ;  /* 0x0000000700d77209 */ /* 0x000fc80007810000 */
[C---:B------:R-:W-:Y:S01]  /*c370*/  FSETP.NEU.FTZ.AND P1, PT, R215.reuse, -INF , PT ;  /* 0xff800000d700780b */ /* 0x040fe20003f3d000 */
[----:B------:R-:W-:-:S05]  /*c380*/  FMUL.FTZ R13, R215, c[0x0][0x23c] ;  /* 0x00008f00d70d7a20 */ /* 0x000fca0000410000 */
[----:B------:R-:W-:-:S05]  /*c390*/  FSEL R13, R13, RZ, P1 ;  /* 0x000000ff0d0d7208 */ /* 0x000fca0000800000 */
[----:B------:R-:W-:Y:S02]  /*c3a0*/  FFMA.FTZ R0, R155, c[0x0][0x23c], -R13 ;  /* 0x00008f009b007a23 */ /* 0x000fe4000001080d */
[----:B------:R-:W-:Y:S02]  /*c3b0*/  IMAD.MOV.U32 R155, RZ, RZ, R172 ;  /* 0x000000ffff9b7224 */ /* 0x000fe400078e00ac */
[----:B------:R1:W-:Y:S01]  /*c3c0*/  MUFU.EX2 R16, R0 ;  /* 0x0000000000107308 */ /* 0x0003e20000000800 */
[----:B--2---:R-:W-:Y:S02]  /*c3d0*/  IMAD.MOV.U32 R19, RZ, RZ, R5 ;  /* 0x000000ffff137224 */ /* 0x004fe400078e0005 */
[----:B---3--:R-:W-:Y:S02]  /*c3e0*/  IMAD.WIDE.U32 R150, R12, -0x326172a9, RZ ;  /* 0xcd9e8d570c967825 */ /* 0x008fe400078e00ff */
[----:B------:R-:W2:Y:S03]  /*c3f0*/  SHFL.BFLY PT, R12, R2, 0x1, 0x1f ;  /* 0x0c201f00020c7f89 */ /* 0x000ea600000e0000 */
[----:B----4-:R-:W-:Y:S01]  /*c400*/  LOP3.LUT R4, R151, R9, RZ, 0x3c, !PT ;  /* 0x0000000997047212 */ /* 0x010fe200078e3cff */
[----:B-----5:R-:W-:-:S04]  /*c410*/  IMAD.WIDE.U32 R32, R8, -0x2daee0ad, RZ ;  /* 0xd2511f5308207825 */ /* 0x020fc800078e00ff */
[----:B------:R-:W-:Y:S01]  /*c420*/  IMAD.WIDE.U32 R102, R4, -0x2daee0ad, RZ ;  /* 0xd2511f5304667825 */ /* 0x000fe200078e00ff */
[----:B------:R-:W-:Y:S01]  /*c430*/  LOP3.LUT R4, R33, UR5, RZ, 0x3c, !PT ;  /* 0x0000000521047c12 */ /* 0x000fe2000f8e3cff */
[----:B------:R-:W-:-:S03]  /*c440*/  UIADD3 UR5, UR20, 0x78dde6e4, URZ ;  /* 0x78dde6e414057890 */ /* 0x000fc6000fffe03f */
[----:B------:R-:W-:Y:S01]  /*c450*/  LOP3.LUT R34, R103, UR4, R32, 0x96, !PT ;  /* 0x0000000467227c12 */ /* 0x000fe2000f8e9620 */
[----:B------:R-:W-:Y:S01]  /*c460*/  IMAD.WIDE.U32 R4, R4, -0x326172a9, RZ ;  /* 0xcd9e8d5704047825 */ /* 0x000fe200078e00ff */
[----:B------:R-:W-:-:S03]  /*c470*/  UIADD3 UR4, UR21, -0x126145ec, URZ ;  /* 0xed9eba1415047890 */ /* 0x000fc6000fffe03f */
[----:B------:R-:W-:Y:S01]  /*c480*/  IMAD.WIDE.U32 R34, R34, -0x326172a9, RZ ;  /* 0xcd9e8d5722227825 */ /* 0x000fe200078e00ff */
[----:B------:R-:W-:Y:S02]  /*c490*/  LOP3.LUT R5, R5, UR26, R150, 0x96, !PT ;  /* 0x0000001a05057c12 */ /* 0x000fe4000f8e9696 */
[----:B--2---:R-:W-:Y:S02]  /*c4a0*/  FMNMX.FTZ R214, R2, R12, !PT ;  /* 0x0000000c02d67209 */ /* 0x004fe40007810000 */
        /* <DEDUP_REMOVED lines=10> */
[C-C-:B-1----:R-:W-:Y:S02]  /*c550*/  LOP3.LUT R0, R9.reuse, UR22, R34.reuse, 0x96, !PT ;  /* 0x0000001609007c12 */ /* 0x142fe4000f8e9622 */
[----:B------:R-:W-:Y:S01]  /*c560*/  LOP3.LUT R7, R9, UR22, R34, 0x96, !PT ;  /* 0x0000001609077c12 */ /* 0x000fe2000f8e9622 */
[----:B------:R-:W-:Y:S01]  /*c570*/  FFMA.FTZ R4, R154, c[0x0][0x23c], -R13 ;  /* 0x00008f009a047a23 */ /* 0x000fe2000001080d */
[----:B------:R-:W-:-:S03]  /*c580*/  LOP3.LUT R5, R21, UR5, R8, 0x96, !PT ;  /* 0x0000000515057c12 */ /* 0x000fc6000f8e9608 */
[----:B------:R1:W-:Y:S01]  /*c590*/  MUFU.EX2 R18, R4 ;  /* 0x0000000400127308 */ /* 0x0003e20000000800 */
[----:B------:R-:W-:-:S04]  /*c5a0*/  IMAD.WIDE.U32 R28, R7, -0x2daee0ad, RZ ;  /* 0xd2511f53071c7825 */ /* 0x000fc800078e00ff */
[----:B------:R-:W-:Y:S01]  /*c5b0*/  IMAD.WIDE.U32 R30, R5, -0x2daee0ad, RZ ;  /* 0xd2511f53051e7825 */ /* 0x000fe200078e00ff */
[----:B------:R-:W-:-:S03]  /*c5c0*/  LOP3.LUT R22, R29, UR4, R6, 0x96, !PT ;  /* 0x000000041d167c12 */ /* 0x000fc6000f8e9606 */
[----:B------:R-:W-:Y:S02]  /*c5d0*/  FFMA.FTZ R6, R164, c[0x0][0x23c], -R12 ;  /* 0x00008f00a4067a23 */ /* 0x000fe4000001080c */
[----:B------:R-:W-:Y:S02]  /*c5e0*/  IMAD.WIDE.U32 R22, R22, -0x326172a9, RZ ;  /* 0xcd9e8d5716167825 */ /* 0x000fe400078e00ff */
[----:B------:R-:W-:Y:S02]  /*c5f0*/  MUFU.EX2 R154, R6 ;  /* 0x00000006009a7308 */ /* 0x000fe40000000800 */
[----:B------:R-:W-:Y:S02]  /*c600*/  IMAD.MOV.U32 R164, RZ, RZ, R19 ;  /* 0x000000ffffa47224 */ /* 0x000fe400078e0013 */
[----:B-1----:R-:W-:Y:S02]  /*c610*/  IMAD R4, R0, -0x2daee0ad, RZ ;  /* 0xd2511f5300047824 */ /* 0x002fe400078e02ff */
[----:B------:R-:W-:-:S03]  /*c620*/  FFMA.FTZ R0, R152, c[0x0][0x23c], -R13 ;  /* 0x00008f0098007a23 */ /* 0x000fc6000001080d */
[----:B------:R-:W-:Y:S01]  /*c630*/  LOP3.LUT R4, R31, UR15, R4, 0x96, !PT ;  /* 0x0000000f1f047c12 */ /* 0x000fe2000f8e9604 */
[----:B------:R1:W-:Y:S04]  /*c640*/  MUFU.EX2 R152, R0 ;  /* 0x0000000000987308 */ /* 0x0003e80000000800 */
[----:B------:R-:W-:-:S05]  /*c650*/  IMAD.WIDE.U32 R4, R4, -0x326172a9, RZ ;  /* 0xcd9e8d5704047825 */ /* 0x000fca00078e00ff */
[----:B------:R-:W-:Y:S02]  /*c660*/  LOP3.LUT R9, R4, 0xff, RZ, 0xc0, !PT ;  /* 0x000000ff04097812 */ /* 0x000fe400078ec0ff */
[--C-:B------:R-:W-:Y:S02]  /*c670*/  SHF.R.U32.HI R2, RZ, 0x10, R4.reuse ;  /* 0x00000010ff027819 */ /* 0x100fe40000011604 */
[----:B------:R-:W-:Y:S01]  /*c680*/  SHF.R.U32.HI R7, RZ, 0x18, R4 ;  /* 0x00000018ff077819 */ /* 0x000fe20000011604 */
[----:B-1----:R-:W-:-:S04]  /*c690*/  FFMA.FTZ R0, R101, c[0x0][0x23c], -R13 ;  /* 0x00008f0065007a23 */ /* 0x002fc8000001080d */
[----:B------:R1:W-:Y:S02]  /*c6a0*/  MUFU.EX2 R165, R0 ;  /* 0x0000000000a57308 */ /* 0x0003e40000000800 */
[----:B-1----:R-:W-:Y:S02]  /*c6b0*/  LOP3.LUT R0, R4, 0xffff, RZ, 0xc0, !PT ;  /* 0x0000ffff04007812 */ /* 0x002fe400078ec0ff */
[----:B------:R-:W-:Y:S01]  /*c6c0*/  LOP3.LUT R4, R5, UR29, R22, 0x96, !PT ;  /* 0x0000001d05047c12 */ /* 0x000fe2000f8e9616 */
[----:B------:R-:W-:Y:S01]  /*c6d0*/  FFMA.FTZ R5, R156, c[0x0][0x23c], -R12 ;  /* 0x00008f009c057a23 */ /* 0x000fe2000001080c */
[----:B------:R-:W-:Y:S02]  /*c6e0*/  SHF.R.U32.HI R6, RZ, 0x8, R0 ;  /* 0x00000008ff067819 */ /* 0x000fe40000011600 */
[----:B------:R-:W-:Y:S01]  /*c6f0*/  LOP3.LUT R0, R2, 0xff, RZ, 0xc0, !PT ;  /* 0x000000ff02007812 */ /* 0x000fe200078ec0ff */
[----:B------:R1:W2:Y:S01]  /*c700*/  MUFU.EX2 R24, R5 ;  /* 0x0000000500187308 */ /* 0x0002a20000000800 */
[----:B------:R-:W-:Y:S01]  /*c710*/  FFMA.FTZ R2, R157, c[0x0][0x23c], -R12 ;  /* 0x00008f009d027a23 */ /* 0x000fe2000001080c */
[----:B------:R-:W-:-:S02]  /*c720*/  PRMT R15, R9, 0x5410, R6 ;  /* 0x00005410090f7816 */ /* 0x000fc40000000006 */
[----:B------:R-:W-:Y:S02]  /*c730*/  PRMT R14, R0, 0x5410, R7 ;  /* 0x00005410000e7816 */ /* 0x000fe40000000007 */
[C---:B------:R-:W-:Y:S02]  /*c740*/  LOP3.LUT R0, R4.reuse, 0xffff, RZ, 0xc0, !PT ;  /* 0x0000ffff04007812 */ /* 0x040fe400078ec0ff */
[----:B------:R3:W4:Y:S01]  /*c750*/  MUFU.EX2 R167, R2 ;  /* 0x0000000200a77308 */ /* 0x0007220000000800 */
[----:B------:R-:W-:Y:S02]  /*c760*/  LOP3.LUT R9, R4, 0xff, RZ, 0xc0, !PT ;  /* 0x000000ff04097812 */ /* 0x000fe400078ec0ff */
[----:B------:R-:W-:Y:S02]  /*c770*/  SHF.R.U32.HI R6, RZ, 0x18, R4 ;  /* 0x00000018ff067819 */ /* 0x000fe40000011604 */
[----:B------:R-:W-:Y:S02]  /*c780*/  SHF.R.U32.HI R7, RZ, 0x8, R0 ;  /* 0x00000008ff077819 */ /* 0x000fe40000011600 */
[----:B-1----:R-:W-:-:S02]  /*c790*/  FSEL R5, R214, RZ, P0 ;  /* 0x000000ffd6057208 */ /* 0x002fc40000000000 */
[----:B------:R-:W-:-:S03]  /*c7a0*/  PRMT R7, R9, 0x5410, R7 ;  /* 0x0000541009077816 */ /* 0x000fc60000000007 */
[----:B------:R-:W-:Y:S01]  /*c7b0*/  FADD.FTZ R3, R3, -R5 ;  /* 0x8000000503037221 */ /* 0x000fe20000010000 */
[----:B---3--:R-:W-:Y:S01]  /*c7c0*/  SHF.R.U32.HI R2, RZ, 0x10, R4 ;  /* 0x00000010ff027819 */ /* 0x008fe20000011604 */
[----:B------:R-:W-:Y:S02]  /*c7d0*/  FFMA.FTZ R4, R153, c[0x0][0x23c], -R12 ;  /* 0x00008f0099047a23 */ /* 0x000fe4000001080c */
[----:B--2---:R-:W-:Y:S01]  /*c7e0*/  IMAD.MOV.U32 R153, RZ, RZ, R24 ;  /* 0x000000ffff997224 */ /* 0x004fe200078e0018 */
[----:B------:R-:W-:Y:S01]  /*c7f0*/  LOP3.LUT R0, R2, 0xff, RZ, 0xc0, !PT ;  /* 0x000000ff02007812 */ /* 0x000fe200078ec0ff */
[----:B------:R-:W1:Y:S01]  /*c800*/  LDC.U8 R24, c[0x0][0x2d8] ;  /* 0x0000b600ff187b82 */ /* 0x000e620000000000 */
[----:B------:R-:W-:Y:S01]  /*c810*/  FSEL R2, R215, RZ, P1 ;  /* 0x000000ffd7027208 */ /* 0x000fe20000800000 */
[----:B------:R-:W-:Y:S01]  /*c820*/  MUFU.EX2 R166, R4 ;  /* 0x0000000400a67308 */ /* 0x000fe20000000800 */
[----:B------:R-:W-:Y:S01]  /*c830*/  PRMT R6, R0, 0x5410, R6 ;  /* 0x0000541000067816 */ /* 0x000fe20000000006 */
[----:B------:R-:W-:Y:S01]  /*c840*/  FMUL.FTZ R101, R3, c[0x0][0x23c] ;  /* 0x00008f0003657a20 */ /* 0x000fe20000410000 */
[----:B------:R-:W-:Y:S01]  /*c850*/  F2FP.BF16.PACK_AB R0, R18, R16 ;  /* 0x000000101200723e */ /* 0x000fe200000010ff */
[----:B------:R-:W-:-:S03]  /*c860*/  FADD.FTZ R2, R100, -R2 ;  /* 0x8000000264027221 */ /* 0x000fc60000010000 */
[----:B------:R-:W-:Y:S01]  /*c870*/  PRMT R212, R0, 0x7610, R212 ;  /* 0x0000761000d47816 */ /* 0x000fe200000000d4 */
[----:B------:R-:W-:Y:S01]  /*c880*/  FMUL.FTZ R100, R2, c[0x0][0x23c] ;  /* 0x00008f0002647a20 */ /* 0x000fe20000410000 */
[----:B------:R-:W-:Y:S01]  /*c890*/  PRMT R213, R0, 0x7632, R213 ;  /* 0x0000763200d57816 */ /* 0x000fe200000000d5 */
[----:B------:R-:W2:Y:S01]  /*c8a0*/  MUFU.EX2 R101, R101 ;  /* 0x0000006500657308 */ /* 0x000ea20000000800 */
[----:B----4-:R-:W-:Y:S02]  /*c8b0*/  F2FP.BF16.PACK_AB R2, R167, R154 ;  /* 0x0000009aa702723e */ /* 0x010fe400000010ff */
[----:B------:R-:W-:Y:S02]  /*c8c0*/  PRMT R3, R212, 0x5410, R213 ;  /* 0x00005410d4037816 */ /* 0x000fe400000000d5 */
[C---:B------:R-:W-:Y:S02]  /*c8d0*/  PRMT R211, R2.reuse, 0x7610, R211 ;  /* 0x0000761002d37816 */ /* 0x040fe400000000d3 */
[----:B------:R-:W-:Y:S01]  /*c8e0*/  PRMT R210, R2, 0x7632, R210 ;  /* 0x0000763202d27816 */ /* 0x000fe200000000d2 */
[----:B------:R-:W3:Y:S01]  /*c8f0*/  MUFU.EX2 R100, R100 ;  /* 0x0000006400647308 */ /* 0x000ee20000000800 */
[----:B-1----:R-:W-:-:S02]  /*c900*/  PRMT R148, R24, 0x7054, R24 ;  /* 0x0000705418947816 */ /* 0x002fc40000000018 */
[----:B------:R-:W1:Y:S01]  /*c910*/  LDSM.16.MT88.4 R24, [R177+0xc000] ;  /* 0x00c00000b118783b */ /* 0x000e620000004200 */
[-C--:B--2---:R-:W-:Y:S02]  /*c920*/  FMUL.FTZ R106, R106, R101.reuse ;  /* 0x000000656a6a7220 */ /* 0x084fe40000410000 */
[--C-:B------:R-:W-:Y:S01]  /*c930*/  HSET2.LE.AND R0, R7, R148.reuse, PT ;  /* 0x0000009407007233 */ /* 0x100fe20003803000 */
[-C--:B------:R-:W-:Y:S01]  /*c940*/  FMUL.FTZ R107, R107, R101.reuse ;  /* 0x000000656b6b7220 */ /* 0x080fe20000410000 */
[--C-:B------:R-:W-:Y:S01]  /*c950*/  HSET2.LE.AND R2, R6, R148.reuse, PT ;  /* 0x0000009406027233 */ /* 0x100fe20003803000 */
[----:B------:R-:W-:Y:S02]  /*c960*/  FMUL.FTZ R110, R110, R101 ;  /* 0x000000656e6e7220 */ /* 0x000fe40000410000 */
[----:B------:R-:W-:Y:S01]  /*c970*/  LOP3.LUT R4, R0, R3, RZ, 0xc0, !PT ;  /* 0x0000000300047212 */ /* 0x000fe200078ec0ff */
[----:B------:R-:W-:Y:S01]  /*c980*/  FMUL.FTZ R111, R111, R101 ;  /* 0x000000656f6f7220 */ /* 0x000fe20000410000 */
[----:B------:R-:W-:Y:S01]  /*c990*/  F2FP.BF16.PACK_AB R3, R165, R152 ;  /* 0x00000098a503723e */ /* 0x000fe200000010ff */
[-C--:B---3--:R-:W-:Y:S01]  /*c9a0*/  FMUL.FTZ R104, R104, R100.reuse ;  /* 0x0000006468687220 */ /* 0x088fe20000410000 */
[----:B------:R-:W-:Y:S01]  /*c9b0*/  PRMT R0, R211, 0x5410, R210 ;  /* 0x00005410d3007816 */ /* 0x000fe200000000d2 */
[-C--:B------:R-:W-:Y:S01]  /*c9c0*/  FMUL.FTZ R105, R105, R100.reuse ;  /* 0x0000006469697220 */ /* 0x080fe20000410000 */
[C---:B------:R-:W-:Y:S01]  /*c9d0*/  PRMT R209, R3.reuse, 0x7610, R209 ;  /* 0x0000761003d17816 */ /* 0x040fe200000000d1 */
[-C--:B------:R-:W-:Y:S01]  /*c9e0*/  FMUL.FTZ R108, R108, R100.reuse ;  /* 0x000000646c6c7220 */ /* 0x080fe20000410000 */
[----:B------:R-:W-:Y:S01]  /*c9f0*/  PRMT R207, R3, 0x7632, R207 ;  /* 0x0000763203cf7816 */ /* 0x000fe200000000cf */
[----:B------:R-:W-:Y:S01]  /*ca00*/  FMUL.FTZ R109, R109, R100 ;  /* 0x000000646d6d7220 */ /* 0x000fe20000410000 */
[----:B------:R-:W-:Y:S01]  /*ca10*/  LOP3.LUT R5, R2, R0, RZ, 0xc0, !PT ;  /* 0x0000000002057212 */ /* 0x000fe200078ec0ff */
[--C-:B------:R-:W-:Y:S01]  /*ca20*/  HSET2.LE.AND R0, R15, R148.reuse, PT ;  /* 0x000000940f007233 */ /* 0x100fe20003803000 */
[----:B------:R-:W-:Y:S01]  /*ca30*/  F2FP.BF16.PACK_AB R2, R166, R153 ;  /* 0x00000099a602723e */ /* 0x000fe200000010ff */
[----:B------:R-:W-:Y:S01]  /*ca40*/  IMAD.MOV.U32 R15, RZ, RZ, R18 ;  /* 0x000000ffff0f7224 */ /* 0x000fe200078e0012 */
[----:B------:R-:W-:Y:S01]  /*ca50*/  PRMT R3, R209, 0x5410, R207 ;  /* 0x00005410d1037816 */ /* 0x000fe200000000cf */
[-C--:B------:R-:W-:Y:S01]  /*ca60*/  FMUL.FTZ R112, R112, R100.reuse ;  /* 0x0000006470707220 */ /* 0x080fe20000410000 */
[C---:B------:R-:W-:Y:S01]  /*ca70*/  PRMT R208, R2.reuse, 0x7610, R208 ;  /* 0x0000761002d07816 */ /* 0x040fe200000000d0 */
[----:B------:R-:W-:Y:S01]  /*ca80*/  FMUL.FTZ R113, R113, R100 ;  /* 0x0000006471717220 */ /* 0x000fe20000410000 */
[----:B------:R-:W-:Y:S01]  /*ca90*/  PRMT R206, R2, 0x7632, R206 ;  /* 0x0000763202ce7816 */ /* 0x000fe200000000ce */
[----:B------:R-:W-:Y:S01]  /*caa0*/  HSET2.LE.AND R2, R14, R148, PT ;  /* 0x000000940e027233 */ /* 0x000fe20003803000 */
[----:B------:R-:W-:Y:S01]  /*cab0*/  LOP3.LUT R6, R0, R3, RZ, 0xc0, !PT ;  /* 0x0000000300067212 */ /* 0x000fe200078ec0ff */
[----:B------:R-:W-:Y:S01]  /*cac0*/  IMAD.MOV.U32 R14, RZ, RZ, R17 ;  /* 0x000000ffff0e7224 */ /* 0x000fe200078e0011 */
[----:B------:R-:W-:Y:S01]  /*cad0*/  PRMT R0, R208, 0x5410, R206 ;  /* 0x00005410d0007816 */ /* 0x000fe200000000ce */
[----:B------:R-:W-:-:S02]  /*cae0*/  IMAD.MOV.U32 R3, RZ, RZ, R16 ;  /* 0x000000ffff037224 */ /* 0x000fc400078e0010 */
[----:B------:R-:W2:Y:S01]  /*caf0*/  LDSM.16.MT88.4 R16, [R178+0xc000] ;  /* 0x00c00000b210783b */ /* 0x000ea20000004200 */
[----:B------:R-:W-:Y:S01]  /*cb00*/  LOP3.LUT R7, R2, R0, RZ, 0xc0, !PT ;  /* 0x0000000002077212 */ /* 0x000fe200078ec0ff */
[-C--:B------:R-:W-:Y:S01]  /*cb10*/  FMUL.FTZ R114, R114, R101.reuse ;  /* 0x0000006572727220 */ /* 0x080fe20000410000 */
[----:B------:R-:W-:Y:S01]  /*cb20*/  LOP3.LUT R0, R33, UR30, RZ, 0x3c, !PT ;  /* 0x0000001e21007c12 */ /* 0x000fe2000f8e3cff */
[-C--:B------:R-:W-:Y:S01]  /*cb30*/  FMUL.FTZ R115, R115, R101.reuse ;  /* 0x0000006573737220 */ /* 0x080fe20000410000 */
[----:B------:R-:W-:Y:S01]  /*cb40*/  UIADD3 UR30, UR21, 0x646e171e, URZ ;  /* 0x646e171e151e7890 */ /* 0x000fe2000fffe03f */
        /* <DEDUP_REMOVED lines=30> */
[-C--:B------:R-:W-:Y:S01]  /*cd30*/  FMUL.FTZ R40, R40, R100.reuse ;  /* 0x0000006428287220 */ /* 0x080fe20000410000 */
[----:B-1----:R-:W-:Y:S01]  /*cd40*/  HMMA.16816.F32.BF16 R120, R4, R24, R120 ;  /* 0x000000180478723c */ /* 0x002fe20000041878 */
[----:B------:R-:W-:Y:S02]  /*cd50*/  FMUL.FTZ R41, R41, R100 ;  /* 0x0000006429297220 */ /* 0x000fe40000410000 */
[-C--:B------:R-:W-:Y:S02]  /*cd60*/  FMUL.FTZ R42, R42, R101.reuse ;  /* 0x000000652a2a7220 */ /* 0x080fe40000410000 */
[----:B------:R-:W-:-:S02]  /*cd70*/  FMUL.FTZ R43, R43, R101 ;  /* 0x000000652b2b7220 */ /* 0x000fc40000410000 */
[-C--:B------:R-:W-:Y:S01]  /*cd80*/  FMUL.FTZ R44, R44, R100.reuse ;  /* 0x000000642c2c7220 */ /* 0x080fe20000410000 */
[----:B------:R-:W-:Y:S01]  /*cd90*/  HMMA.16816.F32.BF16 R220, R4, R26, R124 ;  /* 0x0000001a04dc723c */ /* 0x000fe2000004187c */
[----:B------:R-:W1:Y:S01]  /*cda0*/  LDSM.16.MT88.4 R24, [R177+0xe000] ;  /* 0x00e00000b118783b */ /* 0x000e620000004200 */
[-C--:B------:R-:W-:Y:S02]  /*cdb0*/  FMUL.FTZ R45, R45, R100.reuse ;  /* 0x000000642d2d7220 */ /* 0x080fe40000410000 */
[-C--:B------:R-:W-:Y:S02]  /*cdc0*/  FMUL.FTZ R46, R46, R101.reuse ;  /* 0x000000652e2e7220 */ /* 0x080fe40000410000 */
[----:B------:R-:W-:Y:S02]  /*cdd0*/  FMUL.FTZ R47, R47, R101 ;  /* 0x000000652f2f7220 */ /* 0x000fe40000410000 */
[-C--:B------:R-:W-:Y:S02]  /*cde0*/  FMUL.FTZ R48, R48, R100.reuse ;  /* 0x0000006430307220 */ /* 0x080fe40000410000 */
[----:B------:R-:W-:-:S02]  /*cdf0*/  FMUL.FTZ R49, R49, R100 ;  /* 0x0000006431317220 */ /* 0x000fc40000410000 */
[-C--:B------:R-:W-:Y:S02]  /*ce00*/  FMUL.FTZ R50, R50, R101.reuse ;  /* 0x0000006532327220 */ /* 0x080fe40000410000 */
[-C--:B------:R-:W-:Y:S02]  /*ce10*/  FMUL.FTZ R51, R51, R101.reuse ;  /* 0x0000006533337220 */ /* 0x080fe40000410000 */
[-C--:B------:R-:W-:Y:S02]  /*ce20*/  FMUL.FTZ R56, R56, R100.reuse ;  /* 0x0000006438387220 */ /* 0x080fe40000410000 */
[-C--:B------:R-:W-:Y:S02]  /*ce30*/  FMUL.FTZ R57, R57, R100.reuse ;  /* 0x0000006439397220 */ /* 0x080fe40000410000 */
[-C--:B------:R-:W-:Y:S02]  /*ce40*/  FMUL.FTZ R58, R58, R101.reuse ;  /* 0x000000653a3a7220 */ /* 0x080fe40000410000 */
[----:B------:R-:W-:Y:S01]  /*ce50*/  FMUL.FTZ R59, R59, R101 ;  /* 0x000000653b3b7220 */ /* 0x000fe20000410000 */
[----:B--2---:R-:W-:Y:S01]  /*ce60*/  HMMA.16816.F32.BF16 R128, R4, R16, R128 ;  /* 0x000000100480723c */ /* 0x004fe20000041880 */
[----:B------:R-:W-:-:S02]  /*ce70*/  FMUL.FTZ R52, R52, R100 ;  /* 0x0000006434347220 */ /* 0x000fc40000410000 */
[-C--:B------:R-:W-:Y:S02]  /*ce80*/  FMUL.FTZ R53, R53, R100.reuse ;  /* 0x0000006435357220 */ /* 0x080fe40000410000 */
[-C--:B------:R-:W-:Y:S02]  /*ce90*/  FMUL.FTZ R54, R54, R101.reuse ;  /* 0x0000006536367220 */ /* 0x080fe40000410000 */
[-C--:B------:R-:W-:Y:S01]  /*cea0*/  FMUL.FTZ R55, R55, R101.reuse ;  /* 0x0000006537377220 */ /* 0x080fe20000410000 */
[----:B------:R-:W-:Y:S01]  /*ceb0*/  HMMA.16816.F32.BF16 R216, R4, R18, R132 ;  /* 0x0000001204d8723c */ /* 0x000fe20000041884 */
[----:B------:R-:W2:Y:S01]  /*cec0*/  LDSM.16.MT88.4 R16, [R178+0xe000] ;  /* 0x00e00000b210783b */ /* 0x000ea20000004200 */
        /* <DEDUP_REMOVED lines=22> */
[----:B--2---:R-:W-:Y:S01]  /*d030*/  HMMA.16816.F32.BF16 R160, R4, R16, R44 ;  /* 0x0000001004a0723c */ /* 0x004fe2000004182c */
[----:B------:R-:W-:Y:S02]  /*d040*/  FMUL.FTZ R79, R79, R101 ;  /* 0x000000654f4f7220 */ /* 0x000fe40000410000 */
[----:B------:R-:W-:-:S02]  /*d050*/  FMUL.FTZ R80, R80, R100 ;  /* 0x0000006450507220 */ /* 0x000fc40000410000 */
[----:B------:R-:W-:Y:S02]  /*d060*/  FMUL.FTZ R81, R81, R100 ;  /* 0x0000006451517220 */ /* 0x000fe40000410000 */
[-C--:B------:R-:W-:Y:S01]  /*d070*/  FMUL.FTZ R82, R82, R101.reuse ;  /* 0x0000006552527220 */ /* 0x080fe20000410000 */
[C---:B------:R-:W-:Y:S01]  /*d080*/  HMMA.16816.F32.BF16 R156, R4.reuse, R18, R48 ;  /* 0x00000012049c723c */ /* 0x040fe20000041830 */
[----:B------:R-:W2:Y:S01]  /*d090*/  LDSM.16.MT88.4 R16, [R179+0xe000] ;  /* 0x00e00000b310783b */ /* 0x000ea20000004200 */
[----:B------:R-:W-:Y:S02]  /*d0a0*/  FMUL.FTZ R83, R83, R101 ;  /* 0x0000006553537220 */ /* 0x000fe40000410000 */
[----:B------:R-:W-:Y:S02]  /*d0b0*/  IMAD.MOV.U32 R45, RZ, RZ, R166 ;  /* 0x000000ffff2d7224 */ /* 0x000fe400078e00a6 */
[----:B------:R-:W-:Y:S02]  /*d0c0*/  IMAD.MOV.U32 R46, RZ, RZ, R165 ;  /* 0x000000ffff2e7224 */ /* 0x000fe400078e00a5 */
[----:B------:R-:W-:Y:S01]  /*d0d0*/  IMAD.MOV.U32 R51, RZ, RZ, R149 ;  /* 0x000000ffff337224 */ /* 0x000fe200078e0095 */
[----:B-1----:R-:W-:Y:S01]  /*d0e0*/  HMMA.16816.F32.BF16 R132, R4, R26, R56 ;  /* 0x0000001a0484723c */ /* 0x002fe20000041838 */
[----:B------:R-:W-:-:S02]  /*d0f0*/  IMAD.MOV.U32 R49, RZ, RZ, R155 ;  /* 0x000000ffff317224 */ /* 0x000fc400078e009b */
[----:B------:R-:W-:Y:S02]  /*d100*/  IMAD.MOV.U32 R50, RZ, RZ, R167 ;  /* 0x000000ffff327224 */ /* 0x000fe400078e00a7 */
[----:B------:R-:W-:-:S03]  /*d110*/  IMAD.WIDE.U32 R32, R0, -0x326172a9, RZ ;  /* 0xcd9e8d5700207825 */ /* 0x000fc600078e00ff */
[----:B------:R-:W-:Y:S01]  /*d120*/  HMMA.16816.F32.BF16 R108, R4, R24, R52 ;  /* 0x00000018046c723c */ /* 0x000fe20000041834 */
[----:B------:R-:W-:Y:S01]  /*d130*/  IMAD.MOV.U32 R58, RZ, RZ, R150 ;  /* 0x000000ffff3a7224 */ /* 0x000fe200078e0096 */
[----:B------:R-:W1:Y:S01]  /*d140*/  LDSM.16.MT88.4 R24, [R177+0x10000] ;  /* 0x01000000b118783b */ /* 0x000e620000004200 */
[----:B------:R-:W-:Y:S01]  /*d150*/  IMAD.MOV.U32 R59, RZ, RZ, R151 ;  /* 0x000000ffff3b7224 */ /* 0x000fe200078e0097 */
[----:B------:R-:W-:Y:S01]  /*d160*/  LOP3.LUT R0, R35, UR25, R32, 0x96, !PT ;  /* 0x0000001923007c12 */ /* 0x000fe2000f8e9620 */
[----:B------:R-:W-:Y:S01]  /*d170*/  IMAD.MOV.U32 R56, RZ, RZ, R164 ;  /* 0x000000ffff387224 */ /* 0x000fe200078e00a4 */
[----:B------:R-:W-:Y:S01]  /*d180*/  LOP3.LUT R2, R33, UR26, R58, 0x96, !PT ;  /* 0x0000001a21027c12 */ /* 0x000fe2000f8e963a */
[----:B------:R-:W-:Y:S02]  /*d190*/  IMAD.MOV.U32 R54, RZ, RZ, R153 ;  /* 0x000000ffff367224 */ /* 0x000fe400078e0099 */
[----:B------:R-:W-:Y:S02]  /*d1a0*/  IMAD.MOV.U32 R55, RZ, RZ, R152 ;  /* 0x000000ffff377224 */ /* 0x000fe400078e0098 */
[----:B------:R-:W-:-:S02]  /*d1b0*/  FMUL.FTZ R84, R84, R100 ;  /* 0x0000006454547220 */ /* 0x000fc40000410000 */
        /* <DEDUP_REMOVED lines=9> */
[----:B------:R-:W-:Y:S02]  /*d250*/  IMAD.MOV.U32 R63, RZ, RZ, R154 ;  /* 0x000000ffff3f7224 */ /* 0x000fe400078e009a */
[----:B------:R-:W-:Y:S01]  /*d260*/  HMMA.16816.F32.BF16 R152, R4, R18, R64 ;  /* 0x000000120498723c */ /* 0x000fe20000041840 */
[----:B------:R-:W2:Y:S01]  /*d270*/  LDSM.16.MT88.4 R16, [R178+0x10000] ;  /* 0x01000000b210783b */ /* 0x000ea20000004200 */
[----:B------:R-:W-:Y:S01]  /*d280*/  FMUL.FTZ R93, R93, R100 ;  /* 0x000000645d5d7220 */ /* 0x000fe20000410000 */
[----:B------:R-:W3:Y:S01]  /*d290*/  LDC.U8 R67, c[0x0][0x2d8] ;  /* 0x0000b600ff437b82 */ /* 0x000ee20000000000 */
[----:B------:R-:W-:-:S02]  /*d2a0*/  FMUL.FTZ R94, R94, R101 ;  /* 0x000000655e5e7220 */ /* 0x000fc40000410000 */
[-C--:B------:R-:W-:Y:S02]  /*d2b0*/  FMUL.FTZ R95, R95, R101.reuse ;  /* 0x000000655f5f7220 */ /* 0x080fe40000410000 */
[-C--:B------:R-:W-:Y:S01]  /*d2c0*/  FMUL.FTZ R96, R96, R100.reuse ;  /* 0x0000006460607220 */ /* 0x080fe20000410000 */
[C---:B-1----:R-:W-:Y:S01]  /*d2d0*/  HMMA.16816.F32.BF16 R124, R4.reuse, R26, R72 ;  /* 0x0000001a047c723c */ /* 0x042fe20000041848 */
[----:B------:R-:W-:Y:S02]  /*d2e0*/  FMUL.FTZ R97, R97, R100 ;  /* 0x0000006461617220 */ /* 0x000fe40000410000 */
[-C--:B------:R-:W-:Y:S02]  /*d2f0*/  FMUL.FTZ R98, R98, R101.reuse ;  /* 0x0000006562627220 */ /* 0x080fe40000410000 */
[----:B------:R-:W-:Y:S02]  /*d300*/  FMUL.FTZ R99, R99, R101 ;  /* 0x0000006563637220 */ /* 0x000fe40000410000 */
[----:B------:R-:W-:Y:S01]  /*d310*/  IMAD.MOV.U32 R61, RZ, RZ, R3 ;  /* 0x000000ffff3d7224 */ /* 0x000fe200078e0003 */
[----:B------:R-:W-:Y:S01]  /*d320*/  HMMA.16816.F32.BF16 R164, R4, R24, R68 ;  /* 0x0000001804a4723c */ /* 0x000fe20000041844 */
[----:B------:R-:W1:Y:S01]  /*d330*/  LDSM.16.MT88.4 R24, [R180+0x10000] ;  /* 0x01000000b418783b */ /* 0x000e620000004200 */
[----:B------:R-:W-:-:S04]  /*d340*/  IMAD.WIDE.U32 R2, R2, -0x2daee0ad, RZ ;  /* 0xd2511f5302027825 */ /* 0x000fc800078e00ff */
[----:B------:R-:W-:Y:S01]  /*d350*/  IMAD.MOV.U32 R62, RZ, RZ, R14 ;  /* 0x000000ffff3e7224 */ /* 0x000fe200078e000e */
[----:B------:R-:W-:Y:S01]  /*d360*/  LOP3.LUT R3, R3, UR23, R102, 0x96, !PT ;  /* 0x0000001703037c12 */ /* 0x000fe2000f8e9666 */
[----:B------:R-:W-:Y:S02]  /*d370*/  IMAD.MOV.U32 R57, RZ, RZ, R15 ;  /* 0x000000ffff397224 */ /* 0x000fe400078e000f */
[----:B------:R-:W-:Y:S02]  /*d380*/  IMAD.MOV.U32 R47, RZ, RZ, R245 ;  /* 0x000000ffff2f7224 */ /* 0x000fe400078e00f5 */
[----:B------:R-:W-:Y:S01]  /*d390*/  IMAD.MOV.U32 R66, RZ, RZ, R49 ;  /* 0x000000ffff427224 */ /* 0x000fe200078e0031 */
[C---:B--2---:R-:W-:Y:S08]  /*d3a0*/  HMMA.16816.F32.BF16 R72, R4.reuse, R16, R76 ;  /* 0x000000100448723c */ /* 0x044ff0000004184c */
[C---:B------:R-:W-:Y:S01]  /*d3b0*/  HMMA.16816.F32.BF16 R80, R4.reuse, R18, R80 ;  /* 0x000000120450723c */ /* 0x040fe20000041850 */
[----:B------:R-:W2:Y:S07]  /*d3c0*/  LDSM.16.MT88.4 R16, [R179+0x10000] ;  /* 0x01000000b310783b */ /* 0x000eae0000004200 */
[C---:B-1----:R-:W-:Y:S08]  /*d3d0*/  HMMA.16816.F32.BF16 R84, R4.reuse, R24, R84 ;  /* 0x000000180454723c */ /* 0x042ff00000041854 */
[C---:B------:R-:W-:Y:S01]  /*d3e0*/  HMMA.16816.F32.BF16 R88, R4.reuse, R26, R88 ;  /* 0x0000001a0458723c */ /* 0x040fe20000041858 */
[----:B------:R-:W1:Y:S07]  /*d3f0*/  LDSM.16.MT88.4 R24, [R177+0xc800] ;  /* 0x00c80000b118783b */ /* 0x000e6e0000004200 */
[C---:B--2---:R-:W-:Y:S07]  /*d400*/  HMMA.16816.F32.BF16 R92, R4.reuse, R16, R92 ;  /* 0x00000010045c723c */ /* 0x044fee000004185c */
[C-C-:B------:R-:W-:Y:S01]  /*d410*/  LOP3.LUT R16, R23.reuse, UR16, R20.reuse, 0x96, !PT ;  /* 0x0000001017107c12 */ /* 0x140fe2000f8e9614 */
[----:B------:R-:W-:Y:S01]  /*d420*/  HMMA.16816.F32.BF16 R116, R4, R18, R96 ;  /* 0x000000120474723c */ /* 0x000fe20000041860 */
[----:B------:R-:W-:-:S06]  /*d430*/  LOP3.LUT R17, R23, UR16, R20, 0x96, !PT ;  /* 0x0000001017117c12 */ /* 0x000fcc000f8e9614 */
[----:B------:R-:W-:Y:S01]  /*d440*/  IMAD.WIDE.U32 R6, R0, -0x2daee0ad, RZ ;  /* 0xd2511f5300067825 */ /* 0x000fe200078e00ff */
[----:B------:R-:W-:-:S04]  /*d450*/  LOP3.LUT R4, R21, UR5, R8, 0x96, !PT ;  /* 0x0000000515047c12 */ /* 0x000fc8000f8e9608 */
[----:B------:R-:W-:Y:S01]  /*d460*/  LOP3.LUT R0, R7, UR8, R2, 0x96, !PT ;  /* 0x0000000807007c12 */ /* 0x000fe2000f8e9602 */
[----:B------:R-:W-:-:S04]  /*d470*/  IMAD.WIDE.U32 R2, R3, -0x326172a9, RZ ;  /* 0xcd9e8d5703027825 */ /* 0x000fc800078e00ff */
[----:B------:R-:W-:Y:S01]  /*d480*/  IMAD.WIDE.U32 R8, R0, -0x326172a9, RZ ;  /* 0xcd9e8d5700087825 */ /* 0x000fe200078e00ff */
[----:B------:R-:W-:-:S03]  /*d490*/  LOP3.LUT R0, R3, UR22, R34, 0x96, !PT ;  /* 0x0000001603007c12 */ /* 0x000fc6000f8e9622 */
        /* <DEDUP_REMOVED lines=9> */
[----:B------:R-:W-:Y:S02]  /*d530*/  LOP3.LUT R4, R3, UR29, R22, 0x96, !PT ;  /* 0x0000001d03047c12 */ /* 0x000fe4000f8e9616 */
[C---:B------:R-:W-:Y:S01]  /*d540*/  LOP3.LUT R15, R2.reuse, 0xff, RZ, 0xc0, !PT ;  /* 0x000000ff020f7812 */ /* 0x040fe200078ec0ff */
[----:B------:R-:W2:Y:S01]  /*d550*/  LDSM.16.MT88.4 R20, [R180+0xc800] ;  /* 0x00c80000b414783b */ /* 0x000ea20000004200 */
[----:B------:R-:W-:Y:S02]  /*d560*/  LOP3.LUT R18, R2, 0xffff, RZ, 0xc0, !PT ;  /* 0x0000ffff02127812 */ /* 0x000fe400078ec0ff */
[--C-:B------:R-:W-:Y:S02]  /*d570*/  SHF.R.U32.HI R19, RZ, 0x10, R2.reuse ;  /* 0x00000010ff137819 */ /* 0x100fe40000011602 */
[----:B------:R-:W-:Y:S01]  /*d580*/  SHF.R.U32.HI R9, RZ, 0x18, R2 ;  /* 0x00000018ff097819 */ /* 0x000fe20000011602 */
[----:B------:R-:W-:Y:S01]  /*d590*/  IMAD.WIDE.U32 R2, R0, -0x326172a9, RZ ;  /* 0xcd9e8d5700027825 */ /* 0x000fe200078e00ff */
[----:B---3--:R-:W-:-:S02]  /*d5a0*/  ISETP.GE.U32.AND P1, PT, R67, R15, PT ;  /* 0x0000000f4300720c */ /* 0x008fc40003f26070 */
[----:B------:R-:W-:Y:S02]  /*d5b0*/  LOP3.LUT R42, R7, UR16, R8, 0x96, !PT ;  /* 0x00000010072a7c12 */ /* 0x000fe4000f8e9608 */
[----:B------:R-:W-:Y:S02]  /*d5c0*/  LOP3.LUT R36, R3, UR29, R6, 0x96, !PT ;  /* 0x0000001d03247c12 */ /* 0x000fe4000f8e9606 */
[C---:B------:R-:W-:Y:S02]  /*d5d0*/  LOP3.LUT R5, R2.reuse, 0xff, RZ, 0xc0, !PT ;  /* 0x000000ff02057812 */ /* 0x040fe400078ec0ff */
[----:B------:R-:W-:Y:S02]  /*d5e0*/  LOP3.LUT R245, R2, 0xffff, RZ, 0xc0, !PT ;  /* 0x0000ffff02f57812 */ /* 0x000fe400078ec0ff */
[--C-:B------:R-:W-:Y:S02]  /*d5f0*/  SHF.R.U32.HI R39, RZ, 0x10, R2.reuse ;  /* 0x00000010ff277819 */ /* 0x100fe40000011602 */
[----:B------:R-:W-:Y:S01]  /*d600*/  SHF.R.U32.HI R0, RZ, 0x18, R2 ;  /* 0x00000018ff007819 */ /* 0x000fe20000011602 */
[----:B------:R-:W-:Y:S01]  /*d610*/  IMAD.WIDE.U32 R2, R16, -0x2daee0ad, RZ ;  /* 0xd2511f5310027825 */ /* 0x000fe200078e00ff */
[----:B------:R-:W-:-:S02]  /*d620*/  ISETP.GE.U32.AND P3, PT, R67, R5, PT ;  /* 0x000000054300720c */ /* 0x000fc40003f66070 */
[----:B------:R-:W-:Y:S01]  /*d630*/  ISETP.GE.U32.AND P4, PT, R67, R0, PT ;  /* 0x000000004300720c */ /* 0x000fe20003f86070 */
[----:B------:R-:W-:Y:S01]  /*d640*/  FFMA.FTZ R5, R237, c[0x0][0x23c], -R12 ;  /* 0x00008f00ed057a23 */ /* 0x000fe2000001080c */
[----:B------:R-:W-:Y:S02]  /*d650*/  LOP3.LUT R15, R3, UR30, R14, 0x96, !PT ;  /* 0x0000001e030f7c12 */ /* 0x000fe4000f8e960e */
[C---:B------:R-:W-:Y:S01]  /*d660*/  LOP3.LUT R38, R2.reuse, 0xff, RZ, 0xc0, !PT ;  /* 0x000000ff02267812 */ /* 0x040fe200078ec0ff */
[----:B------:R3:W-:Y:S01]  /*d670*/  MUFU.EX2 R53, R5 ;  /* 0x0000000500357308 */ /* 0x0007e20000000800 */
[----:B------:R-:W-:Y:S02]  /*d680*/  LOP3.LUT R41, R2, 0xffff, RZ, 0xc0, !PT ;  /* 0x0000ffff02297812 */ /* 0x000fe400078ec0ff */
[--C-:B------:R-:W-:Y:S02]  /*d690*/  SHF.R.U32.HI R43, RZ, 0x10, R2.reuse ;  /* 0x00000010ff2b7819 */ /* 0x100fe40000011602 */
[----:B------:R-:W-:Y:S01]  /*d6a0*/  SHF.R.U32.HI R37, RZ, 0x18, R2 ;  /* 0x00000018ff257819 */ /* 0x000fe20000011602 */
[----:B------:R-:W-:Y:S01]  /*d6b0*/  IMAD.WIDE.U32 R2, R17, -0x2daee0ad, RZ ;  /* 0xd2511f5311027825 */ /* 0x000fe200078e00ff */
[----:B------:R-:W-:-:S04]  /*d6c0*/  ISETP.GE.U32.AND P0, PT, R67, R9, PT ;  /* 0x000000094300720c */ /* 0x000fc80003f06070 */
[C---:B------:R-:W-:Y:S02]  /*d6d0*/  LOP3.LUT R6, R2.reuse, 0xffff, RZ, 0xc0, !PT ;  /* 0x0000ffff02067812 */ /* 0x040fe400078ec0ff */
[----:B------:R-:W-:Y:S02]  /*d6e0*/  LOP3.LUT R7, R2, 0xff, RZ, 0xc0, !PT ;  /* 0x000000ff02077812 */ /* 0x000fe400078ec0ff */
[----:B------:R-:W-:Y:S01]  /*d6f0*/  SHF.R.U32.HI R8, RZ, 0x10, R2 ;  /* 0x00000010ff087819 */ /* 0x000fe20000011602 */
[----:B---3--:R-:W-:Y:S01]  /*d700*/  FFMA.FTZ R5, R229, c[0x0][0x23c], -R12 ;  /* 0x00008f00e5057a23 */ /* 0x008fe2000001080c */
[----:B------:R-:W-:Y:S02]  /*d710*/  SHF.R.U32.HI R14, RZ, 0x18, R2 ;  /* 0x00000018ff0e7819 */ /* 0x000fe40000011602 */
[----:B------:R-:W-:Y:S01]  /*d720*/  LOP3.LUT R2, R4, 0xffff, RZ, 0xc0, !PT ;  /* 0x0000ffff04027812 */ /* 0x000fe200078ec0ff */
[----:B------:R-:W-:Y:S01]  /*d730*/  MUFU.EX2 R16, R5 ;  /* 0x0000000500107308 */ /* 0x000fe20000000800 */
[----:B------:R-:W-:Y:S01]  /*d740*/  LOP3.LUT R0, R3, UR30, R30, 0x96, !PT ;  /* 0x0000001e03007c12 */ /* 0x000fe2000f8e961e */
[----:B------:R-:W-:Y:S01]  /*d750*/  @!P0 HFMA2.BF16_V2 R139, -RZ.H0_H0, RZ.H0_H0, -R206.H0_H0 ;  /* 0x200000ffff8b8231 */ /* 0x000fe200003409ce */
[----:B------:R-:W-:-:S02]  /*d760*/  SHF.R.U32.HI R2, RZ, 0x8, R2 ;  /* 0x00000008ff027819 */ /* 0x000fc40000011602 */
[----:B------:R-:W-:Y:S02]  /*d770*/  LOP3.LUT R3, R4, 0xff, RZ, 0xc0, !PT ;  /* 0x000000ff04037812 */ /* 0x000fe400078ec0ff */
[----:B------:R-:W-:Y:S02]  /*d780*/  LOP3.LUT R2, R2, 0xffff, RZ, 0xc0, !PT ;  /* 0x0000ffff02027812 */ /* 0x000fe400078ec0ff */
[C---:B------:R-:W-:Y:S01]  /*d790*/  ISETP.GE.U32.AND P6, PT, R67.reuse, R3, PT ;  /* 0x000000034300720c */ /* 0x040fe20003fc6070 */
[----:B------:R-:W-:Y:S01]  /*d7a0*/  FFMA.FTZ R3, R236, c[0x0][0x23c], -R13 ;  /* 0x00008f00ec037a23 */ /* 0x000fe2000001080d */
[----:B------:R-:W-:Y:S02]  /*d7b0*/  ISETP.GE.U32.AND P5, PT, R67, R2, PT ;  /* 0x000000024300720c */ /* 0x000fe40003fa6070 */
[----:B------:R-:W-:Y:S01]  /*d7c0*/  SHF.R.U32.HI R2, RZ, 0x10, R4 ;  /* 0x00000010ff027819 */ /* 0x000fe20000011604 */
[----:B------:R3:W-:Y:S01]  /*d7d0*/  MUFU.EX2 R52, R3 ;  /* 0x0000000300347308 */ /* 0x0007e20000000800 */
[----:B------:R-:W-:-:S02]  /*d7e0*/  @!P0 PRMT R206, R139, 0x5410, RZ ;  /* 0x000054108bce8816 */ /* 0x000fc400000000ff */
[----:B------:R-:W-:-:S04]  /*d7f0*/  LOP3.LUT R2, R2, 0xff, RZ, 0xc0, !PT ;  /* 0x000000ff02027812 */ /* 0x000fc800078ec0ff */
[----:B------:R-:W-:Y:S01]  /*d800*/  ISETP.GE.U32.AND P2, PT, R67, R2, PT ;  /* 0x000000024300720c */ /* 0x000fe20003f46070 */
[----:B------:R-:W-:Y:S01]  /*d810*/  @!P6 HFMA2.BF16_V2 R137, -RZ.H0_H0, RZ.H0_H0, -R212.H0_H0 ;  /* 0x200000ffff89e231 */ /* 0x000fe200003409d4 */
[----:B------:R-:W-:Y:S01]  /*d820*/  SHF.R.U32.HI R2, RZ, 0x18, R4 ;  /* 0x00000018ff027819 */ /* 0x000fe20000011604 */
[----:B------:R-:W-:Y:S01]  /*d830*/  @!P5 HFMA2.BF16_V2 R136, -RZ.H0_H0, RZ.H0_H0, -R213.H0_H0 ;  /* 0x200000ffff88d231 */ /* 0x000fe200003409d5 */
[----:B------:R-:W-:Y:S02]  /*d840*/  LOP3.LUT R4, R19, 0xff, RZ, 0xc0, !PT ;  /* 0x000000ff13047812 */ /* 0x000fe400078ec0ff */
[----:B------:R-:W-:Y:S02]  /*d850*/  @!P6 PRMT R212, R137, 0x5410, RZ ;  /* 0x0000541089d4e816 */ /* 0x000fe400000000ff */
[C---:B------:R-:W-:Y:S01]  /*d860*/  ISETP.GE.U32.AND P6, PT, R67.reuse, R2, PT ;  /* 0x000000024300720c */ /* 0x040fe20003fc6070 */
[--C-:B---3--:R-:W-:Y:S01]  /*d870*/  FFMA.FTZ R3, R230, c[0x0][0x23c], -R13.reuse ;  /* 0x00008f00e6037a23 */ /* 0x108fe2000001080d */
[----:B------:R-:W-:Y:S01]  /*d880*/  @!P5 PRMT R213, R136, 0x5410, RZ ;  /* 0x0000541088d5d816 */ /* 0x000fe200000000ff */
[----:B------:R-:W-:Y:S01]  /*d890*/  FFMA.FTZ R2, R140, c[0x0][0x23c], -R13 ;  /* 0x00008f008c027a23 */ /* 0x000fe2000001080d */
[----:B------:R-:W-:Y:S01]  /*d8a0*/  ISETP.GE.U32.AND P5, PT, R67, R4, PT ;  /* 0x000000044300720c */ /* 0x000fe20003fa6070 */
[----:B------:R3:W4:Y:S01]  /*d8b0*/  MUFU.EX2 R48, R3 ;  /* 0x0000000300307308 */ /* 0x0007220000000800 */
[----:B------:R-:W-:Y:S01]  /*d8c0*/  FFMA.FTZ R4, R231, c[0x0][0x23c], -R12 ;  /* 0x00008f00e7047a23 */ /* 0x000fe2000001080c */
[----:B------:R-:W-:-:S02]  /*d8d0*/  @!P2 HFMA2.BF16_V2 R138, -RZ.H0_H0, RZ.H0_H0, -R211.H0_H0 ;  /* 0x200000ffff8aa231 */ /* 0x000fc400003409d3 */
[----:B------:R-:W-:-:S03]  /*d8e0*/  @!P1 HFMA2.BF16_V2 R231, -RZ.H0_H0, RZ.H0_H0, -R209.H0_H0 ;  /* 0x200000ffffe79231 */ /* 0x000fc600003409d1 */
[----:B------:R-:W-:Y:S01]  /*d8f0*/  @!P2 PRMT R211, R138, 0x5410, RZ ;  /* 0x000054108ad3a816 */ /* 0x000fe200000000ff */
[----:B------:R5:W-:Y:S01]  /*d900*/  MUFU.EX2 R44, R2 ;  /* 0x00000002002c7308 */ /* 0x000be20000000800 */
[----:B------:R-:W-:-:S03]  /*d910*/  @!P1 PRMT R209, R231, 0x5410, RZ ;  /* 0x00005410e7d19816 */ /* 0x000fc600000000ff */
[----:B------:R-:W-:Y:S01]  /*d920*/  @!P5 HFMA2.BF16_V2 R230, -RZ.H0_H0, RZ.H0_H0, -R208.H0_H0 ;  /* 0x200000ffffe6d231 */ /* 0x000fe200003409d0 */
[----:B---3--:R-:W-:-:S03]  /*d930*/  FFMA.FTZ R3, R141, c[0x0][0x23c], -R13 ;  /* 0x00008f008d037a23 */ /* 0x008fc6000001080d */
[----:B------:R3:W1:Y:S01]  /*d940*/  MUFU.EX2 R28, R4 ;  /* 0x00000004001c7308 */ /* 0x0006620000000800 */
[----:B------:R-:W-:Y:S02]  /*d950*/  @!P5 PRMT R208, R230, 0x5410, RZ ;  /* 0x00005410e6d0d816 */ /* 0x000fe400000000ff */
[----:B-----5:R-:W-:-:S05]  /*d960*/  SHF.R.U32.HI R2, RZ, 0x8, R18 ;  /* 0x00000008ff027819 */ /* 0x020fca0000011612 */
[----:B------:R5:W-:Y:S01]  /*d970*/  MUFU.EX2 R60, R3 ;  /* 0x00000003003c7308 */ /* 0x000be20000000800 */
[----:B------:R-:W-:-:S04]  /*d980*/  LOP3.LUT R2, R2, 0xffff, RZ, 0xc0, !PT ;  /* 0x0000ffff02027812 */ /* 0x000fc800078ec0ff */
[C---:B------:R-:W-:Y:S02]  /*d990*/  ISETP.GE.U32.AND P2, PT, R67.reuse, R2, PT ;  /* 0x000000024300720c */ /* 0x040fe40003f46070 */
[----:B------:R-:W-:Y:S02]  /*d9a0*/  LOP3.LUT R2, R0, 0xffff, RZ, 0xc0, !PT ;  /* 0x0000ffff00027812 */ /* 0x000fe400078ec0ff */
[----:B---3--:R-:W-:Y:S02]  /*d9b0*/  SHF.R.U32.HI R4, RZ, 0x10, R0 ;  /* 0x00000010ff047819 */ /* 0x008fe40000011600 */
[----:B------:R-:W-:Y:S02]  /*d9c0*/  PRMT R67, R67, 0x7054, R67 ;  /* 0x0000705443437816 */ /* 0x000fe40000000043 */
[----:B-----5:R-:W-:Y:S02]  /*d9d0*/  SHF.R.U32.HI R3, RZ, 0x8, R6 ;  /* 0x00000008ff037819 */ /* 0x020fe40000011606 */
[----:B------:R-:W-:-:S02]  /*d9e0*/  SHF.R.U32.HI R6, RZ, 0x18, R0 ;  /* 0x00000018ff067819 */ /* 0x000fc40000011600 */
[----:B------:R-:W-:Y:S01]  /*d9f0*/  PRMT R9, R7, 0x5410, R3 ;  /* 0x0000541007097816 */ /* 0x000fe20000000003 */
[----:B------:R-:W-:Y:S01]  /*da00*/  @!P2 HFMA2.BF16_V2 R229, -RZ.H0_H0, RZ.H0_H0, -R207.H0_H0 ;  /* 0x200000ffffe5a231 */ /* 0x000fe200003409cf */
[----:B------:R-:W-:Y:S02]  /*da10*/  LOP3.LUT R3, R8, 0xff, RZ, 0xc0, !PT ;  /* 0x000000ff08037812 */ /* 0x000fe400078ec0ff */
[----:B------:R-:W-:Y:S02]  /*da20*/  LOP3.LUT R7, R0, 0xff, RZ, 0xc0, !PT ;  /* 0x000000ff00077812 */ /* 0x000fe400078ec0ff */
[----:B------:R-:W-:Y:S01]  /*da30*/  PRMT R8, R3, 0x5410, R14 ;  /* 0x0000541003087816 */ /* 0x000fe2000000000e */
[----:B------:R-:W-:Y:S01]  /*da40*/  FFMA.FTZ R3, R228, c[0x0][0x23c], -R12 ;  /* 0x00008f00e4037a23 */ /* 0x000fe2000001080c */
[----:B------:R-:W-:Y:S01]  /*da50*/  SHF.R.U32.HI R0, RZ, 0x8, R2 ;  /* 0x00000008ff007819 */ /* 0x000fe20000011602 */
[----:B------:R-:W-:Y:S01]  /*da60*/  IMAD.MOV.U32 R14, RZ, RZ, R61 ;  /* 0x000000ffff0e7224 */ /* 0x000fe200078e003d */
[----:B------:R-:W-:Y:S01]  /*da70*/  LOP3.LUT R2, R4, 0xff, RZ, 0xc0, !PT ;  /* 0x000000ff04027812 */ /* 0x000fe200078ec0ff */
[----:B------:R1:W3:Y:S01]  /*da80*/  MUFU.EX2 R29, R3 ;  /* 0x00000003001d7308 */ /* 0x0002e20000000800 */
[----:B----4-:R-:W-:Y:S01]  /*da90*/  F2FP.BF16.PACK_AB R4, R48, R52 ;  /* 0x000000343004723e */ /* 0x010fe200000010ff */
[----:B------:R-:W-:Y:S01]  /*daa0*/  IMAD.MOV.U32 R61, RZ, RZ, R46 ;  /* 0x000000ffff3d7224 */ /* 0x000fe200078e002e */
[----:B------:R-:W-:Y:S01]  /*dab0*/  PRMT R0, R7, 0x5410, R0 ;  /* 0x0000541007007816 */ /* 0x000fe20000000000 */
[----:B------:R-:W-:Y:S01]  /*dac0*/  @!P6 HFMA2.BF16_V2 R228, -RZ.H0_H0, RZ.H0_H0, -R210.H0_H0 ;  /* 0x200000ffffe4e231 */ /* 0x000fe200003409d2 */
[----:B------:R-:W-:-:S02]  /*dad0*/  PRMT R146, R4, 0x7610, R146 ;  /* 0x0000761004927816 */ /* 0x000fc40000000092 */
[----:B------:R-:W-:Y:S01]  /*dae0*/  PRMT R144, R4, 0x7632, R144 ;  /* 0x0000763204907816 */ /* 0x000fe20000000090 */
[--C-:B------:R-:W-:Y:S01]  /*daf0*/  HSET2.LE.AND R0, R0, R67.reuse, PT ;  /* 0x0000004300007233 */ /* 0x100fe20003803000 */
[----:B------:R-:W-:Y:S02]  /*db00*/  PRMT R2, R2, 0x5410, R6 ;  /* 0x0000541002027816 */ /* 0x000fe40000000006 */
[----:B------:R-:W-:Y:S02]  /*db10*/  @!P6 PRMT R210, R228, 0x5410, RZ ;  /* 0x00005410e4d2e816 */ /* 0x000fe400000000ff */
[----:B------:R-:W-:Y:S01]  /*db20*/  @!P2 PRMT R207, R229, 0x5410, RZ ;  /* 0x00005410e5cfa816 */ /* 0x000fe200000000ff */
[----:B------:R-:W-:Y:S01]  /*db30*/  HSET2.LE.AND R2, R2, R67, PT ;  /* 0x0000004302027233 */ /* 0x000fe20003803000 */
[----:B-1----:R-:W-:-:S04]  /*db40*/  F2FP.BF16.PACK_AB R3, R28, R53 ;  /* 0x000000351c03723e */ /* 0x002fc800000010ff */
[C---:B------:R-:W-:Y:S02]  /*db50*/  PRMT R147, R3.reuse, 0x7610, R147 ;  /* 0x0000761003937816 */ /* 0x040fe40000000093 */
[----:B------:R-:W-:Y:S02]  /*db60*/  PRMT R145, R3, 0x7632, R145 ;  /* 0x0000763203917816 */ /* 0x000fe40000000091 */
[----:B------:R-:W-:-:S04]  /*db70*/  PRMT R3, R146, 0x5410, R144 ;  /* 0x0000541092037816 */ /* 0x000fc80000000090 */
[----:B------:R-:W-:Y:S02]  /*db80*/  LOP3.LUT R4, R0, R3, RZ, 0xc0, !PT ;  /* 0x0000000300047212 */ /* 0x000fe400078ec0ff */
[----:B------:R-:W-:Y:S02]  /*db90*/  PRMT R0, R147, 0x5410, R145 ;  /* 0x0000541093007816 */ /* 0x000fe40000000091 */
[----:B---3--:R-:W-:Y:S02]  /*dba0*/  F2FP.BF16.PACK_AB R3, R29, R16 ;  /* 0x000000101d03723e */ /* 0x008fe400000010ff */
[----:B------:R-:W-:Y:S01]  /*dbb0*/  LOP3.LUT R5, R2, R0, RZ, 0xc0, !PT ;  /* 0x0000000002057212 */ /* 0x000fe200078ec0ff */
[--C-:B------:R-:W-:Y:S01]  /*dbc0*/  HSET2.LE.AND R2, R8, R67.reuse, PT ;  /* 0x0000004308027233 */ /* 0x100fe20003803000 */
[----:B------:R-:W-:Y:S01]  /*dbd0*/  IMAD.MOV.U32 R8, RZ, RZ, R60 ;  /* 0x000000ffff087224 */ /* 0x000fe200078e003c */
[----:B------:R-:W-:Y:S01]  /*dbe0*/  HSET2.LE.AND R0, R9, R67, PT ;  /* 0x0000004309007233 */ /* 0x000fe20003803000 */
[C---:B------:R-:W-:Y:S01]  /*dbf0*/  PRMT R143, R3.reuse, 0x7610, R143 ;  /* 0x00007610038f7816 */ /* 0x040fe2000000008f */
[----:B------:R-:W-:Y:S01]  /*dc00*/  IMAD.MOV.U32 R9, RZ, RZ, R62 ;  /* 0x000000ffff097224 */ /* 0x000fe200078e003e */
[----:B------:R-:W-:Y:S01]  /*dc10*/  PRMT R141, R3, 0x7632, R141 ;  /* 0x00007632038d7816 */ /* 0x000fe2000000008d */
[----:B------:R-:W-:Y:S01]  /*dc20*/  IMAD.MOV.U32 R62, RZ, RZ, R45 ;  /* 0x000000ffff3e7224 */ /* 0x000fe200078e002d */
[----:B------:R-:W-:Y:S01]  /*dc30*/  F2FP.BF16.PACK_AB R6, R44, R8 ;  /* 0x000000082c06723e */ /* 0x000fe200000010ff */
[----:B------:R-:W-:-:S02]  /*dc40*/  IMAD.MOV.U32 R60, RZ, RZ, R47 ;  /* 0x000000ffff3c7224 */ /* 0x000fc400078e002f */
[----:B------:R-:W-:Y:S01]  /*dc50*/  IMAD.MOV.U32 R67, RZ, RZ, R63 ;  /* 0x000000ffff437224 */ /* 0x000fe200078e003f */
[C---:B------:R-:W-:Y:S01]  /*dc60*/  PRMT R142, R6.reuse, 0x7610, R142 ;  /* 0x00007610068e7816 */ /* 0x040fe2000000008e */
[----:B------:R-:W-:Y:S01]  /*dc70*/  IMAD.MOV.U32 R63, RZ, RZ, R50 ;  /* 0x000000ffff3f7224 */ /* 0x000fe200078e0032 */
[----:B------:R-:W-:-:S04]  /*dc80*/  PRMT R140, R6, 0x7632, R140 ;  /* 0x00007632068c7816 */ /* 0x000fc8000000008c */
[----:B------:R-:W-:-:S04]  /*dc90*/  PRMT R3, R142, 0x5410, R140 ;  /* 0x000054108e037816 */ /* 0x000fc8000000008c */
[----:B------:R-:W-:Y:S02]  /*dca0*/  LOP3.LUT R6, R0, R3, RZ, 0xc0, !PT ;  /* 0x0000000300067212 */ /* 0x000fe400078ec0ff */
[----:B------:R-:W-:-:S04]  /*dcb0*/  PRMT R0, R143, 0x5410, R141 ;  /* 0x000054108f007816 */ /* 0x000fc8000000008d */
[----:B------:R-:W-:Y:S01]  /*dcc0*/  LOP3.LUT R7, R2, R0, RZ, 0xc0, !PT ;  /* 0x0000000002077212 */ /* 0x000fe200078ec0ff */
[----:B------:R-:W-:Y:S02]  /*dcd0*/  IMAD.MOV.U32 R0, RZ, RZ, R16 ;  /* 0x000000ffff007224 */ /* 0x000fe400078e0010 */
[----:B------:R-:W1:Y:S01]  /*dce0*/  LDSM.16.MT88.4 R16, [R178+0xc800] ;  /* 0x00c80000b210783b */ /* 0x000e620000004200 */
[----:B------:R-:W-:-:S03]  /*dcf0*/  IMAD.MOV.U32 R2, RZ, RZ, R44 ;  /* 0x000000ffff027224 */ /* 0x000fc600078e002c */
[C---:B------:R-:W-:Y:S07]  /*dd00*/  HMMA.16816.F32.BF16 R44, R4.reuse, R26, R232 ;  /* 0x0000001a042c723c */ /* 0x040fee00000418e8 */
[----:B------:R-:W-:Y:S01]  /*dd10*/  IMAD.MOV.U32 R233, RZ, RZ, R51 ;  /* 0x000000ffffe97224 */ /* 0x000fe200078e0033 */
[----:B--2---:R-:W-:Y:S01]  /*dd20*/  HMMA.16816.F32.BF16 R120, R4, R20, R120 ;  /* 0x000000140478723c */ /* 0x004fe20000041878 */
[----:B------:R-:W-:Y:S02]  /*dd30*/  IMAD.MOV.U32 R232, RZ, RZ, R48 ;  /* 0x000000ffffe87224 */ /* 0x000fe400078e0030 */
[----:B------:R-:W-:-:S02]  /*dd40*/  IMAD.MOV.U32 R235, RZ, RZ, R29 ;  /* 0x000000ffffeb7224 */ /* 0x000fc400078e001d */
[----:B------:R-:W-:Y:S02]  /*dd50*/  IMAD.MOV.U32 R234, RZ, RZ, R28 ;  /* 0x000000ffffea7224 */ /* 0x000fe400078e001c */
[----:B------:R-:W2:Y:S01]  /*dd60*/  LDSM.16.MT88.4 R28, [R177+0xe800] ;  /* 0x00e80000b11c783b */ /* 0x000ea20000004200 */
[C---:B------:R-:W-:Y:S03]  /*dd70*/  HMMA.16816.F32.BF16 R104, R4.reuse, R24, R104 ;  /* 0x000000180468723c */ /* 0x040fe60000041868 */
[----:B------:R-:W3:Y:S05]  /*dd80*/  LDSM.16.MT88.4 R24, [R180+0xe800] ;  /* 0x00e80000b418783b */ /* 0x000eea0000004200 */
[C---:B-1----:R-:W-:Y:S08]  /*dd90*/  HMMA.16816.F32.BF16 R112, R4.reuse, R16, R112 ;  /* 0x000000100470723c */ /* 0x042ff00000041870 */
[----:B------:R-:W-:Y:S01]  /*dda0*/  HMMA.16816.F32.BF16 R48, R4, R18, R224 ;  /* 0x000000120430723c */ /* 0x000fe200000418e0 */
[----:B------:R-:W1:Y:S06]  /*ddb0*/  LDSM.16.MT88.4 R16, [R179+0xc800] ;  /* 0x00c80000b310783b */ /* 0x000e6c0000004200 */
[----:B------:R-:W-:-:S02]  /*ddc0*/  IMAD.MOV.U32 R227, RZ, RZ, R54 ;  /* 0x000000ffffe37224 */ /* 0x000fc400078e0036 */
[----:B------:R-:W-:Y:S02]  /*ddd0*/  IMAD.MOV.U32 R226, RZ, RZ, R53 ;  /* 0x000000ffffe27224 */ /* 0x000fe400078e0035 */
[----:B------:R-:W-:Y:S01]  /*dde0*/  IMAD.MOV.U32 R225, RZ, RZ, R55 ;  /* 0x000000ffffe17224 */ /* 0x000fe200078e0037 */
[----:B--2---:R-:W-:Y:S01]  /*ddf0*/  HMMA.16816.F32.BF16 R68, R4, R30, R172 ;  /* 0x0000001e0444723c */ /* 0x004fe200000418ac */
[----:B------:R-:W-:-:S07]  /*de00*/  IMAD.MOV.U32 R224, RZ, RZ, R52 ;  /* 0x000000ffffe07224 */ /* 0x000fce00078e0034 */
[C---:B------:R-:W-:Y:S01]  /*de10*/  HMMA.16816.F32.BF16 R52, R4.reuse, R22, R220 ;  /* 0x000000160434723c */ /* 0x040fe200000418dc */
[----:B------:R-:W2:Y:S06]  /*de20*/  LDSM.16.MT88.4 R20, [R177+0x10800] ;  /* 0x01080000b114783b */ /* 0x000eac0000004200 */
[----:B------:R-:W-:Y:S01]  /*de30*/  IMAD.MOV.U32 R220, RZ, RZ, R60 ;  /* 0x000000ffffdc7224 */ /* 0x000fe200078e003c */
[----:B---3--:R-:W-:Y:S01]  /*de40*/  HMMA.16816.F32.BF16 R96, R4, R24, R108 ;  /* 0x000000180460723c */ /* 0x008fe2000004186c */
[----:B------:R-:W-:Y:S02]  /*de50*/  IMAD.MOV.U32 R221, RZ, RZ, R61 ;  /* 0x000000ffffdd7224 */ /* 0x000fe400078e003d */
[----:B------:R-:W-:-:S02]  /*de60*/  IMAD.MOV.U32 R222, RZ, RZ, R62 ;  /* 0x000000ffffde7224 */ /* 0x000fc400078e003e */
[----:B------:R-:W-:Y:S02]  /*de70*/  IMAD.MOV.U32 R223, RZ, RZ, R63 ;  /* 0x000000ffffdf7224 */ /* 0x000fe400078e003f */
[----:B------:R-:W-:Y:S01]  /*de80*/  IMAD.MOV.U32 R31, RZ, RZ, R222 ;  /* 0x000000ffff1f7224 */ /* 0x000fe200078e00de */
[----:B------:R-:W-:Y:S01]  /*de90*/  HMMA.16816.F32.BF16 R108, R4, R26, R132 ;  /* 0x0000001a046c723c */ /* 0x000fe20000041884 */
[----:B------:R-:W3:Y:S01]  /*dea0*/  LDSM.16.MT88.4 R24, [R180+0x10800] ;  /* 0x01080000b418783b */ /* 0x000ee20000004200 */
[----:B------:R-:W-:-:S06]  /*deb0*/  IMAD.MOV.U32 R30, RZ, RZ, R223 ;  /* 0x000000ffff1e7224 */ /* 0x000fcc00078e00df */
[C---:B-1----:R-:W-:Y:S08]  /*dec0*/  HMMA.16816.F32.BF16 R128, R4.reuse, R16, R128 ;  /* 0x000000100480723c */ /* 0x042ff00000041880 */
[----:B------:R-:W-:Y:S01]  /*ded0*/  HMMA.16816.F32.BF16 R60, R4, R18, R216 ;  /* 0x00000012043c723c */ /* 0x000fe200000418d8 */
[----:B------:R-:W1:Y:S06]  /*dee0*/  LDSM.16.MT88.4 R16, [R178+0xe800] ;  /* 0x00e80000b210783b */ /* 0x000e6c0000004200 */
[----:B------:R-:W-:-:S02]  /*def0*/  IMAD.MOV.U32 R219, RZ, RZ, R66 ;  /* 0x000000ffffdb7224 */ /* 0x000fc400078e0042 */
[----:B------:R-:W-:Y:S01]  /*df00*/  IMAD.MOV.U32 R218, RZ, RZ, R67 ;  /* 0x000000ffffda7224 */ /* 0x000fe200078e0043 */
[----:B--2---:R-:W-:Y:S01]  /*df10*/  HMMA.16816.F32.BF16 R164, R4, R20, R164 ;  /* 0x0000001404a4723c */ /* 0x004fe200000418a4 */
[----:B------:R-:W-:Y:S02]  /*df20*/  IMAD.MOV.U32 R217, RZ, RZ, R56 ;  /* 0x000000ffffd97224 */ /* 0x000fe400078e0038 */
[----:B------:R-:W-:-:S04]  /*df30*/  IMAD.MOV.U32 R216, RZ, RZ, R57 ;  /* 0x000000ffffd87224 */ /* 0x000fc800078e0039 */
[----:B------:R-:W-:Y:S01]  /*df40*/  IMAD.MOV.U32 R20, RZ, RZ, R233 ;  /* 0x000000ffff147224 */ /* 0x000fe200078e00e9 */
[C---:B------:R-:W-:Y:S01]  /*df50*/  HMMA.16816.F32.BF16 R64, R4.reuse, R28, R168 ;  /* 0x0000001c0440723c */ /* 0x040fe200000418a8 */
[----:B------:R-:W-:Y:S01]  /*df60*/  IMAD.MOV.U32 R233, RZ, RZ, R0 ;  /* 0x000000ffffe97224 */ /* 0x000fe200078e0000 */
[----:B------:R-:W-:Y:S01]  /*df70*/  LOP3.LUT R0, R15, 0xff, RZ, 0xc0, !PT ;  /* 0x000000ff0f007812 */ /* 0x000fe200078ec0ff */
[----:B------:R-:W-:Y:S02]  /*df80*/  IMAD.MOV.U32 R21, RZ, RZ, R232 ;  /* 0x000000ffff157224 */ /* 0x000fe400078e00e8 */
[----:B------:R-:W-:Y:S01]  /*df90*/  IMAD.MOV.U32 R232, RZ, RZ, R8 ;  /* 0x000000ffffe87224 */ /* 0x000fe200078e0008 */
[----:B------:R-:W-:Y:S01]  /*dfa0*/  LOP3.LUT R8, R35, UR25, R32, 0x96, !PT ;  /* 0x0000001923087c12 */ /* 0x000fe2000f8e9620 */
[----:B------:R-:W-:Y:S01]  /*dfb0*/  IMAD.MOV.U32 R28, RZ, RZ, R58 ;  /* 0x000000ffff1c7224 */ /* 0x000fe200078e003a */
[----:B------:R-:W-:Y:S01]  /*dfc0*/  HMMA.16816.F32.BF16 R124, R4, R22, R124 ;  /* 0x00000016047c723c */ /* 0x000fe2000004187c */
[----:B------:R-:W-:-:S02]  /*dfd0*/  IMAD.MOV.U32 R29, RZ, RZ, R59 ;  /* 0x000000ffff1d7224 */ /* 0x000fc400078e003b */
[----:B------:R-:W-:Y:S01]  /*dfe0*/  IMAD.MOV.U32 R29, RZ, RZ, R216 ;  /* 0x000000ffff1d7224 */ /* 0x000fe200078e00d8 */
[----:B------:R-:W-:Y:S01]  /*dff0*/  LOP3.LUT R3, R33, UR26, R28, 0x96, !PT ;  /* 0x0000001a21037c12 */ /* 0x000fe2000f8e961c */
[----:B------:R-:W-:Y:S02]  /*e000*/  IMAD.MOV.U32 R28, RZ, RZ, R221 ;  /* 0x000000ffff1c7224 */ /* 0x000fe400078e00dd */
[----:B------:R-:W-:Y:S01]  /*e010*/  IMAD.MOV.U32 R23, RZ, RZ, R234 ;  /* 0x000000ffff177224 */ /* 0x000fe200078e00ea */
[----:B---3--:R-:W-:Y:S01]  /*e020*/  HMMA.16816.F32.BF16 R132, R4, R26, R88 ;  /* 0x0000001a0484723c */ /* 0x008fe20000041858 */
[----:B------:R-:W-:Y:S01]  /*e030*/  IMAD.MOV.U32 R234, RZ, RZ, R2 ;  /* 0x000000ffffea7224 */ /* 0x000fe200078e0002 */
[----:B------:R-:W-:Y:S01]  /*e040*/  SHF.R.U32.HI R2, RZ, 0x10, R15 ;  /* 0x00000010ff027819 */ /* 0x000fe2000001160f */
[----:B------:R-:W-:Y:S02]  /*e050*/  IMAD.MOV.U32 R22, RZ, RZ, R9 ;  /* 0x000000ffff167224 */ /* 0x000fe400078e0009 */
[----:B------:R-:W-:Y:S01]  /*e060*/  IMAD.WIDE.U32 R8, R8, -0x2daee0ad, RZ ;  /* 0xd2511f5308087825 */ /* 0x000fe200078e00ff */
[----:B------:R-:W-:-:S02]  /*e070*/  LOP3.LUT R2, R2, 0xff, RZ, 0xc0, !PT ;  /* 0x000000ff02027812 */ /* 0x000fc400078ec0ff */
[----:B-1----:R-:W-:Y:S01]  /*e080*/  HMMA.16816.F32.BF16 R76, R4, R16, R160 ;  /* 0x00000010044c723c */ /* 0x002fe200000418a0 */
[----:B------:R-:W-:Y:S02]  /*e090*/  IMAD.MOV.U32 R231, RZ, RZ, R23 ;  /* 0x000000ffffe77224 */ /* 0x000fe400078e0017 */
[----:B------:R-:W-:-:S04]  /*e0a0*/  IMAD.MOV.U32 R229, RZ, RZ, R21 ;  /* 0x000000ffffe57224 */ /* 0x000fc800078e0015 */
[----:B------:R-:W-:Y:S01]  /*e0b0*/  IMAD.MOV.U32 R160, RZ, RZ, R227 ;  /* 0x000000ffffa07224 */ /* 0x000fe200078e00e3 */
[C---:B------:R-:W-:Y:S01]  /*e0c0*/  HMMA.16816.F32.BF16 R56, R4.reuse, R18, R156 ;  /* 0x000000120438723c */ /* 0x040fe2000004189c */
[----:B------:R-:W1:Y:S01]  /*e0d0*/  LDSM.16.MT88.4 R16, [R179+0xe800] ;  /* 0x00e80000b310783b */ /* 0x000e620000004200 */
[----:B------:R-:W-:Y:S02]  /*e0e0*/  IMAD.MOV.U32 R161, RZ, RZ, R226 ;  /* 0x000000ffffa17224 */ /* 0x000fe400078e00e2 */
[----:B------:R-:W-:Y:S02]  /*e0f0*/  IMAD.MOV.U32 R162, RZ, RZ, R225 ;  /* 0x000000ffffa27224 */ /* 0x000fe400078e00e1 */
[----:B------:R-:W-:Y:S02]  /*e100*/  IMAD.MOV.U32 R163, RZ, RZ, R224 ;  /* 0x000000ffffa37224 */ /* 0x000fe400078e00e0 */
[----:B------:R-:W-:Y:S01]  /*e110*/  HMMA.16816.F32.BF16 R156, R4, R24, R84 ;  /* 0x00000018049c723c */ /* 0x000fe20000041854 */
[----:B------:R-:W-:Y:S01]  /*e120*/  LDSM.16.MT88.4 R24, [R180+0xd000] ;  /* 0x00d00000b418783b */ /* 0x000fe20000004200 */
[----:B------:R-:W-:-:S06]  /*e130*/  IMAD.MOV.U32 R230, RZ, RZ, R161 ;  /* 0x000000ffffe67224 */ /* 0x000fcc00078e00a1 */
[C---:B-1----:R-:W-:Y:S08]  /*e140*/  HMMA.16816.F32.BF16 R148, R4.reuse, R16, R148 ;  /* 0x000000100494723c */ /* 0x042ff00000041894 */
[C---:B------:R-:W-:Y:S01]  /*e150*/  HMMA.16816.F32.BF16 R152, R4.reuse, R18, R152 ;  /* 0x000000120498723c */ /* 0x040fe20000041898 */
[----:B------:R-:W1:Y:S07]  /*e160*/  LDSM.16.MT88.4 R16, [R178+0x10800] ;  /* 0x01080000b210783b */ /* 0x000e6e0000004200 */
[C---:B-1----:R-:W-:Y:S01]  /*e170*/  HMMA.16816.F32.BF16 R172, R4.reuse, R16, R72 ;  /* 0x0000001004ac723c */ /* 0x042fe20000041848 */
[----:B------:R-:W1:Y:S06]  /*e180*/  LDC.U8 R74, c[0x0][0x2d8] ;  /* 0x0000b600ff4a7b82 */ /* 0x000e6c0000000000 */
[----:B------:R-:W-:Y:S01]  /*e190*/  IMAD.MOV.U32 R75, RZ, RZ, R14 ;  /* 0x000000ffff4b7224 */ /* 0x000fe200078e000e */
[----:B------:R-:W-:Y:S01]  /*e1a0*/  HMMA.16816.F32.BF16 R168, R4, R18, R80 ;  /* 0x0000001204a8723c */ /* 0x000fe20000041850 */
[----:B------:R-:W2:Y:S01]  /*e1b0*/  LDSM.16.MT88.4 R16, [R179+0x10800] ;  /* 0x01080000b310783b */ /* 0x000ea20000004200 */
[----:B------:R-:W-:Y:S01]  /*e1c0*/  IMAD.MOV.U32 R73, RZ, RZ, R29 ;  /* 0x000000ffff497224 */ /* 0x000fe200078e001d */
[----:B-1----:R-:W-:-:S02]  /*e1d0*/  ISETP.GE.U32.AND P6, PT, R74, R0, PT ;  /* 0x000000004a00720c */ /* 0x002fc40003fc6070 */
[----:B------:R-:W-:Y:S02]  /*e1e0*/  LOP3.LUT R0, R39, 0xff, RZ, 0xc0, !PT ;  /* 0x000000ff27007812 */ /* 0x000fe400078ec0ff */
[C---:B------:R-:W-:Y:S01]  /*e1f0*/  ISETP.GE.U32.AND P0, PT, R74.reuse, R2, PT ;  /* 0x000000024a00720c */ /* 0x040fe20003f06070 */
[----:B------:R-:W-:Y:S01]  /*e200*/  IMAD.WIDE.U32 R2, R3, -0x2daee0ad, RZ ;  /* 0xd2511f5303027825 */ /* 0x000fe200078e00ff */
[C---:B------:R-:W-:Y:S02]  /*e210*/  ISETP.GE.U32.AND P5, PT, R74.reuse, R0, PT ;  /* 0x000000004a00720c */ /* 0x040fe40003fa6070 */
[----:B------:R-:W-:Y:S02]  /*e220*/  LOP3.LUT R0, R15, 0xffff, RZ, 0xc0, !PT ;  /* 0x0000ffff0f007812 */ /* 0x000fe400078ec0ff */
[----:B------:R-:W-:Y:S02]  /*e230*/  LOP3.LUT R3, R3, UR23, R102, 0x96, !PT ;  /* 0x0000001703037c12 */ /* 0x000fe4000f8e9666 */
[----:B------:R-:W-:Y:S01]  /*e240*/  SHF.R.U32.HI R0, RZ, 0x8, R0 ;  /* 0x00000008ff007819 */ /* 0x000fe20000011600 */
[----:B------:R-:W-:Y:S01]  /*e250*/  @!P6 HFMA2.BF16_V2 R236, -RZ.H0_H0, RZ.H0_H0, -R146.H0_H0 ;  /* 0x200000ffffece231 */ /* 0x000fe20000340992 */
[----:B------:R-:W-:-:S02]  /*e260*/  ISETP.GE.U32.AND P1, PT, R74, R38, PT ;  /* 0x000000264a00720c */ /* 0x000fc40003f26070 */
[----:B------:R-:W-:Y:S01]  /*e270*/  LOP3.LUT R0, R0, 0xffff, RZ, 0xc0, !PT ;  /* 0x0000ffff00007812 */ /* 0x000fe200078ec0ff */
[----:B------:R-:W-:Y:S01]  /*e280*/  @!P0 HFMA2.BF16_V2 R238, -RZ.H0_H0, RZ.H0_H0, -R147.H0_H0 ;  /* 0x200000ffffee8231 */ /* 0x000fe20000340993 */
[----:B------:R-:W-:Y:S01]  /*e290*/  @!P6 PRMT R146, R236, 0x5410, RZ ;  /* 0x00005410ec92e816 */ /* 0x000fe200000000ff */
[----:B------:R-:W-:Y:S01]  /*e2a0*/  IMAD.MOV.U32 R236, RZ, RZ, R163 ;  /* 0x000000ffffec7224 */ /* 0x000fe200078e00a3 */
[C---:B------:R-:W-:Y:S02]  /*e2b0*/  ISETP.GE.U32.AND P6, PT, R74.reuse, R0, PT ;  /* 0x000000004a00720c */ /* 0x040fe40003fc6070 */
[----:B------:R-:W-:Y:S01]  /*e2c0*/  LOP3.LUT R0, R9, UR8, R2, 0x96, !PT ;  /* 0x0000000809007c12 */ /* 0x000fe2000f8e9602 */
[----:B------:R-:W-:Y:S01]  /*e2d0*/  IMAD.WIDE.U32 R2, R3, -0x326172a9, RZ ;  /* 0xcd9e8d5703027825 */ /* 0x000fe200078e00ff */
[----:B------:R-:W-:Y:S01]  /*e2e0*/  ISETP.GE.U32.AND P2, PT, R74, R37, PT ;  /* 0x000000254a00720c */ /* 0x000fe20003f46070 */
[----:B--2---:R-:W-:Y:S01]  /*e2f0*/  HMMA.16816.F32.BF16 R92, R4, R16, R92 ;  /* 0x00000010045c723c */ /* 0x004fe2000004185c */
[----:B------:R-:W-:Y:S01]  /*e300*/  @!P0 PRMT R147, R238, 0x5410, RZ ;  /* 0x00005410ee938816 */ /* 0x000fe200000000ff */
[----:B------:R-:W-:Y:S01]  /*e310*/  IMAD.WIDE.U32 R38, R0, -0x326172a9, RZ ;  /* 0xcd9e8d5700267825 */ /* 0x000fe200078e00ff */
[----:B------:R-:W-:-:S03]  /*e320*/  LOP3.LUT R3, R3, UR22, R34, 0x96, !PT ;  /* 0x0000001603037c12 */ /* 0x000fc6000f8e9622 */
[----:B------:R-:W-:Y:S01]  /*e330*/  IMAD.MOV.U32 R238, RZ, RZ, R162 ;  /* 0x000000ffffee7224 */ /* 0x000fe200078e00a2 */
[----:B------:R-:W-:Y:S01]  /*e340*/  LOP3.LUT R0, R39, UR5, R2, 0x96, !PT ;  /* 0x0000000527007c12 */ /* 0x000fe2000f8e9602 */
[----:B------:R-:W-:Y:S01]  /*e350*/  IMAD.WIDE.U32 R2, R3, -0x2daee0ad, RZ ;  /* 0xd2511f5303027825 */ /* 0x000fe200078e00ff */
[----:B------:R-:W-:Y:S01]  /*e360*/  @!P6 HFMA2.BF16_V2 R237, -RZ.H0_H0, RZ.H0_H0, -R144.H0_H0 ;  /* 0x200000ffffede231 */ /* 0x000fe20000340990 */
[----:B------:R-:W-:Y:S01]  /*e370*/  HMMA.16816.F32.BF16 R116, R4, R18, R116 ;  /* 0x000000120474723c */ /* 0x000fe20000041874 */
[----:B------:R-:W1:Y:S01]  /*e380*/  LDSM.16.MT88.4 R16, [R177+0xd000] ;  /* 0x00d00000b110783b */ /* 0x000e620000004200 */
[----:B------:R-:W-:Y:S01]  /*e390*/  IMAD.WIDE.U32 R34, R0, -0x2daee0ad, RZ ;  /* 0xd2511f5300227825 */ /* 0x000fe200078e00ff */
[----:B------:R-:W-:Y:S02]  /*e3a0*/  SHF.R.U32.HI R0, RZ, 0x18, R15 ;  /* 0x00000018ff007819 */ /* 0x000fe4000001160f */
[----:B------:R-:W-:Y:S01]  /*e3b0*/  LOP3.LUT R14, R3, UR4, R8, 0x96, !PT ;  /* 0x00000004030e7c12 */ /* 0x000fe2000f8e9608 */
[----:B------:R-:W-:Y:S01]  /*e3c0*/  IMAD.WIDE.U32 R8, R42, -0x2daee0ad, RZ ;  /* 0xd2511f532a087825 */ /* 0x000fe200078e00ff */
[----:B------:R-:W-:-:S02]  /*e3d0*/  LOP3.LUT R2, R35, UR15, R2, 0x96, !PT ;  /* 0x0000000f23027c12 */ /* 0x000fc4000f8e9602 */
[----:B------:R-:W-:Y:S01]  /*e3e0*/  @!P6 PRMT R144, R237, 0x5410, RZ ;  /* 0x00005410ed90e816 */ /* 0x000fe200000000ff */
[----:B------:R-:W-:Y:S01]  /*e3f0*/  IMAD.WIDE.U32 R32, R14, -0x326172a9, RZ ;  /* 0xcd9e8d570e207825 */ /* 0x000fe200078e00ff */
[----:B------:R-:W-:Y:S02]  /*e400*/  ISETP.GE.U32.AND P6, PT, R74, R0, PT ;  /* 0x000000004a00720c */ /* 0x000fe40003fc6070 */
[----:B------:R-:W-:Y:S01]  /*e410*/  SHF.R.U32.HI R0, RZ, 0x8, R41 ;  /* 0x00000008ff007819 */ /* 0x000fe20000011629 */
[----:B------:R-:W-:Y:S01]  /*e420*/  IMAD.WIDE.U32 R2, R2, -0x326172a9, RZ ;  /* 0xcd9e8d5702027825 */ /* 0x000fe200078e00ff */
[----:B------:R-:W-:Y:S02]  /*e430*/  LOP3.LUT R72, R9, UR30, R40, 0x96, !PT ;  /* 0x0000001e09487c12 */ /* 0x000fe4000f8e9628 */
[C---:B------:R-:W-:Y:S01]  /*e440*/  LOP3.LUT R39, R8.reuse, 0xff, RZ, 0xc0, !PT ;  /* 0x000000ff08277812 */ /* 0x040fe200078ec0ff */
[----:B------:R-:W-:Y:S01]  /*e450*/  FFMA.FTZ R4, R247, c[0x0][0x23c], -R12 ;  /* 0x00008f00f7047a23 */ /* 0x000fe2000001080c */
[----:B------:R-:W-:Y:S01]  /*e460*/  LOP3.LUT R216, R8, 0xffff, RZ, 0xc0, !PT ;  /* 0x0000ffff08d87812 */ /* 0x000fe200078ec0ff */
[----:B------:R-:W-:Y:S01]  /*e470*/  FFMA.FTZ R9, R239, c[0x0][0x23c], -R13 ;  /* 0x00008f00ef097a23 */ /* 0x000fe2000001080d */
[--C-:B------:R-:W-:Y:S01]  /*e480*/  SHF.R.U32.HI R40, RZ, 0x10, R8.reuse ;  /* 0x00000010ff287819 */ /* 0x100fe20000011608 */
[----:B------:R-:W-:Y:S01]  /*e490*/  MUFU.EX2 R222, R4 ;  /* 0x0000000400de7308 */ /* 0x000fe20000000800 */
[----:B------:R-:W-:Y:S01]  /*e4a0*/  SHF.R.U32.HI R37, RZ, 0x18, R8 ;  /* 0x00000018ff257819 */ /* 0x000fe20000011608 */
[----:B------:R-:W-:Y:S01]  /*e4b0*/  @!P6 HFMA2.BF16_V2 R239, -RZ.H0_H0, RZ.H0_H0, -R145.H0_H0 ;  /* 0x200000ffffefe231 */ /* 0x000fe20000340991 */
[----:B------:R-:W-:Y:S01]  /*e4c0*/  LOP3.LUT R8, R0, 0xffff, RZ, 0xc0, !PT ;  /* 0x0000ffff00087812 */ /* 0x000fe200078ec0ff */
[----:B------:R-:W-:Y:S01]  /*e4d0*/  IMAD.MOV.U32 R41, RZ, RZ, R30 ;  /* 0x000000ffff297224 */ /* 0x000fe200078e001e */
[----:B------:R-:W-:Y:S01]  /*e4e0*/  LOP3.LUT R0, R2, 0xffff, RZ, 0xc0, !PT ;  /* 0x0000ffff02007812 */ /* 0x000fe200078ec0ff */
[----:B------:R-:W-:Y:S01]  /*e4f0*/  IMAD.MOV.U32 R237, RZ, RZ, R31 ;  /* 0x000000ffffed7224 */ /* 0x000fe200078e001f */
[----:B------:R-:W-:Y:S01]  /*e500*/  ISETP.GE.U32.AND P0, PT, R74, R8, PT ;  /* 0x000000084a00720c */ /* 0x000fe20003f06070 */
[----:B------:R2:W-:Y:S01]  /*e510*/  MUFU.EX2 R228, R9 ;  /* 0x0000000900e47308 */ /* 0x0005e20000000800 */
[----:B------:R-:W-:Y:S01]  /*e520*/  SHF.R.U32.HI R8, RZ, 0x8, R0 ;  /* 0x00000008ff087819 */ /* 0x000fe20000011600 */
[----:B------:R-:W-:Y:S01]  /*e530*/  IMAD.MOV.U32 R42, RZ, RZ, R28 ;  /* 0x000000ffff2a7224 */ /* 0x000fe200078e001c */
[----:B------:R-:W-:Y:S01]  /*e540*/  LOP3.LUT R0, R2, 0xff, RZ, 0xc0, !PT ;  /* 0x000000ff02007812 */ /* 0x000fe200078ec0ff */
[----:B------:R-:W-:Y:S01]  /*e550*/  LDSM.16.MT88.4 R28, [R178+0xd000] ;  /* 0x00d00000b21c783b */ /* 0x000fe20000004200 */
[----:B------:R-:W-:Y:S01]  /*e560*/  @!P6 PRMT R145, R239, 0x5410, RZ ;  /* 0x00005410ef91e816 */ /* 0x000fe200000000ff */
[----:B------:R-:W-:Y:S01]  /*e570*/  IMAD.MOV.U32 R239, RZ, RZ, R22 ;  /* 0x000000ffffef7224 */ /* 0x000fe200078e0016 */
[----:B------:R-:W-:Y:S01]  /*e580*/  PRMT R15, R0, 0x5410, R8 ;  /* 0x00005410000f7816 */ /* 0x000fe20000000008 */
[----:B------:R-:W-:Y:S01]  /*e590*/  FFMA.FTZ R8, R244, c[0x0][0x23c], -R12 ;  /* 0x00008f00f4087a23 */ /* 0x000fe2000001080c */
[----:B------:R-:W-:Y:S01]  /*e5a0*/  LOP3.LUT R0, R43, 0xff, RZ, 0xc0, !PT ;  /* 0x000000ff2b007812 */ /* 0x000fe200078ec0ff */
[----:B------:R-:W-:Y:S01]  /*e5b0*/  IMAD.MOV.U32 R43, RZ, RZ, R160 ;  /* 0x000000ffff2b7224 */ /* 0x000fe200078e00a0 */
[----:B------:R-:W-:Y:S01]  /*e5c0*/  SHF.R.U32.HI R14, RZ, 0x18, R2 ;  /* 0x00000018ff0e7819 */ /* 0x000fe20000011602 */
[----:B------:R-:W-:Y:S01]  /*e5d0*/  MUFU.EX2 R224, R8 ;  /* 0x0000000800e07308 */ /* 0x000fe20000000800 */
[----:B------:R-:W-:Y:S01]  /*e5e0*/  ISETP.GE.U32.AND P6, PT, R74, R0, PT ;  /* 0x000000004a00720c */ /* 0x000fe20003fc6070 */
[--C-:B------:R-:W-:Y:S01]  /*e5f0*/  FFMA.FTZ R0, R242, c[0x0][0x23c], -R13.reuse ;  /* 0x00008f00f2007a23 */ /* 0x100fe2000001080d */
[----:B------:R-:W-:Y:S01]  /*e600*/  @!P0 HFMA2.BF16_V2 R242, -RZ.H0_H0, RZ.H0_H0, -R140.H0_H0 ;  /* 0x200000fffff28231 */ /* 0x000fe2000034098c */
[----:B--2---:R-:W-:Y:S01]  /*e610*/  FFMA.FTZ R9, R243, c[0x0][0x23c], -R13 ;  /* 0x00008f00f3097a23 */ /* 0x004fe2000001080d */
[----:B------:R-:W-:Y:S01]  /*e620*/  @!P1 HFMA2.BF16_V2 R243, -RZ.H0_H0, RZ.H0_H0, -R142.H0_H0 ;  /* 0x200000fffff39231 */ /* 0x000fe2000034098e */
[----:B------:R-:W-:-:S02]  /*e630*/  LOP3.LUT R5, R36, 0xffff, RZ, 0xc0, !PT ;  /* 0x0000ffff24057812 */ /* 0x000fc400078ec0ff */
[----:B------:R2:W-:Y:S01]  /*e640*/  MUFU.EX2 R227, R9 ;  /* 0x0000000900e37308 */ /* 0x0005e20000000800 */
[----:B------:R-:W-:Y:S02]  /*e650*/  @!P0 PRMT R140, R242, 0x5410, RZ ;  /* 0x00005410f28c8816 */ /* 0x000fe400000000ff */
[----:B------:R-:W-:Y:S01]  /*e660*/  @!P1 PRMT R142, R243, 0x5410, RZ ;  /* 0x00005410f38e9816 */ /* 0x000fe200000000ff */
[----:B------:R-:W-:Y:S01]  /*e670*/  IMAD.MOV.U32 R243, RZ, RZ, R75 ;  /* 0x000000fffff37224 */ /* 0x000fe200078e004b */
[----:B------:R-:W-:Y:S01]  /*e680*/  PRMT R242, R74, 0x7054, R74 ;  /* 0x000070544af27816 */ /* 0x000fe2000000004a */
[----:B------:R-:W-:Y:S02]  /*e690*/  IMAD.MOV.U32 R75, RZ, RZ, R218 ;  /* 0x000000ffff4b7224 */ /* 0x000fe400078e00da */
[----:B------:R3:W-:Y:S01]  /*e6a0*/  MUFU.EX2 R226, R0 ;  /* 0x0000000000e27308 */ /* 0x0007e20000000800 */
[----:B--2---:R-:W-:Y:S02]  /*e6b0*/  SHF.R.U32.HI R9, RZ, 0x10, R2 ;  /* 0x00000010ff097819 */ /* 0x004fe40000011602 */
[----:B------:R-:W-:Y:S01]  /*e6c0*/  LOP3.LUT R2, R3, UR29, R32, 0x96, !PT ;  /* 0x0000001d03027c12 */ /* 0x000fe2000f8e9620 */
[----:B------:R-:W-:Y:S01]  /*e6d0*/  FFMA.FTZ R3, R240, c[0x0][0x23c], -R13 ;  /* 0x00008f00f0037a23 */ /* 0x000fe2000001080d */
[----:B------:R-:W-:Y:S01]  /*e6e0*/  @!P6 HFMA2.BF16_V2 R240, -RZ.H0_H0, RZ.H0_H0, -R143.H0_H0 ;  /* 0x200000fffff0e231 */ /* 0x000fe2000034098f */
[----:B------:R-:W-:-:S02]  /*e6f0*/  LOP3.LUT R9, R9, 0xff, RZ, 0xc0, !PT ;  /* 0x000000ff09097812 */ /* 0x000fc400078ec0ff */
[----:B------:R2:W-:Y:S01]  /*e700*/  MUFU.EX2 R225, R3 ;  /* 0x0000000300e17308 */ /* 0x0005e20000000800 */
[----:B---3--:R-:W-:Y:S02]  /*e710*/  LOP3.LUT R0, R36, 0xff, RZ, 0xc0, !PT ;  /* 0x000000ff24007812 */ /* 0x008fe400078ec0ff */
[----:B------:R-:W-:Y:S01]  /*e720*/  @!P6 PRMT R143, R240, 0x5410, RZ ;  /* 0x00005410f08fe816 */ /* 0x000fe200000000ff */
[----:B------:R-:W-:Y:S01]  /*e730*/  IMAD.MOV.U32 R240, RZ, RZ, R20 ;  /* 0x000000fffff07224 */ /* 0x000fe200078e0014 */
[----:B------:R-:W-:Y:S01]  /*e740*/  ISETP.GE.U32.AND P1, PT, R74, R0, PT ;  /* 0x000000004a00720c */ /* 0x000fe20003f26070 */
[----:B------:R-:W3:Y:S01]  /*e750*/  LDSM.16.MT88.4 R20, [R179+0xd000] ;  /* 0x00d00000b314783b */ /* 0x000ee20000004200 */
[----:B------:R-:W-:Y:S02]  /*e760*/  SHF.R.U32.HI R0, RZ, 0x18, R36 ;  /* 0x00000018ff007819 */ /* 0x000fe40000011624 */
[----:B------:R-:W-:Y:S02]  /*e770*/  LOP3.LUT R8, R2, 0xff, RZ, 0xc0, !PT ;  /* 0x000000ff02087812 */ /* 0x000fe400078ec0ff */
[----:B------:R-:W-:-:S02]  /*e780*/  ISETP.GE.U32.AND P0, PT, R74, R0, PT ;  /* 0x000000004a00720c */ /* 0x000fc40003f06070 */
[----:B------:R-:W-:Y:S02]  /*e790*/  SHF.R.U32.HI R7, RZ, 0x18, R2 ;  /* 0x00000018ff077819 */ /* 0x000fe40000011602 */
[----:B------:R-:W-:Y:S02]  /*e7a0*/  PRMT R9, R9, 0x5410, R14 ;  /* 0x0000541009097816 */ /* 0x000fe4000000000e */
[----:B--2---:R-:W-:Y:S01]  /*e7b0*/  SHF.R.U32.HI R3, RZ, 0x10, R36 ;  /* 0x00000010ff037819 */ /* 0x004fe20000011624 */
[----:B------:R-:W-:-:S03]  /*e7c0*/  IMAD.MOV.U32 R36, RZ, RZ, R219 ;  /* 0x000000ffff247224 */ /* 0x000fc600078e00db */
[----:B------:R-:W-:Y:S01]  /*e7d0*/  LOP3.LUT R0, R3, 0xff, RZ, 0xc0, !PT ;  /* 0x000000ff03007812 */ /* 0x000fe200078ec0ff */
[----:B------:R-:W-:Y:S01]  /*e7e0*/  FFMA.FTZ R3, R241, c[0x0][0x23c], -R12 ;  /* 0x00008f00f1037a23 */ /* 0x000fe2000001080c */
[----:B------:R-:W-:Y:S02]  /*e7f0*/  @!P2 HFMA2.BF16_V2 R241, -RZ.H0_H0, RZ.H0_H0, -R141.H0_H0 ;  /* 0x200000fffff1a231 */ /* 0x000fe4000034098d */
[----:B------:R-:W-:Y:S01]  /*e800*/  ISETP.GE.U32.AND P6, PT, R74, R0, PT ;  /* 0x000000004a00720c */ /* 0x000fe20003fc6070 */
[----:B------:R2:W4:Y:S01]  /*e810*/  MUFU.EX2 R223, R3 ;  /* 0x0000000300df7308 */ /* 0x0005220000000800 */
[----:B------:R-:W-:Y:S02]  /*e820*/  LOP3.LUT R0, R2, 0xffff, RZ, 0xc0, !PT ;  /* 0x0000ffff02007812 */ /* 0x000fe400078ec0ff */
[----:B------:R-:W-:Y:S01]  /*e830*/  @!P2 PRMT R141, R241, 0x5410, RZ ;  /* 0x00005410f18da816 */ /* 0x000fe200000000ff */
[----:B------:R-:W-:Y:S01]  /*e840*/  IMAD.MOV.U32 R241, RZ, RZ, R73 ;  /* 0x000000fffff17224 */ /* 0x000fe200078e0049 */
[----:B------:R-:W-:Y:S01]  /*e850*/  SHF.R.U32.HI R6, RZ, 0x8, R0 ;  /* 0x00000008ff067819 */ /* 0x000fe20000011600 */
[----:B------:R1:W5:Y:S01]  /*e860*/  LDL.LU.S16 R73, [R1] ;  /* 0x0000000001497983 */ /* 0x0003620000300600 */
[----:B--2---:R-:W-:-:S02]  /*e870*/  SHF.R.U32.HI R3, RZ, 0x10, R2 ;  /* 0x00000010ff037819 */ /* 0x004fc40000011602 */
[----:B------:R-:W-:Y:S02]  /*e880*/  SHF.R.U32.HI R2, RZ, 0x8, R5 ;  /* 0x00000008ff027819 */ /* 0x000fe40000011605 */
[----:B------:R-:W-:Y:S01]  /*e890*/  LOP3.LUT R0, R3, 0xff, RZ, 0xc0, !PT ;  /* 0x000000ff03007812 */ /* 0x000fe200078ec0ff */
[----:B------:R-:W-:Y:S01]  /*e8a0*/  FFMA.FTZ R3, R246, c[0x0][0x23c], -R12 ;  /* 0x00008f00f6037a23 */ /* 0x000fe2000001080c */
[----:B------:R-:W-:Y:S02]  /*e8b0*/  PRMT R5, R8, 0x5410, R6 ;  /* 0x0000541008057816 */ /* 0x000fe40000000006 */
[----:B------:R-:W-:Y:S01]  /*e8c0*/  PRMT R4, R0, 0x5410, R7 ;  /* 0x0000541000047816 */ /* 0x000fe20000000007 */
[----:B------:R2:W1:Y:S01]  /*e8d0*/  MUFU.EX2 R221, R3 ;  /* 0x0000000300dd7308 */ /* 0x0004620000000800 */
[----:B------:R-:W-:Y:S02]  /*e8e0*/  LOP3.LUT R0, R2, 0xffff, RZ, 0xc0, !PT ;  /* 0x0000ffff02007812 */ /* 0x000fe400078ec0ff */
[----:B----4-:R-:W-:-:S02]  /*e8f0*/  F2FP.BF16.PACK_AB R2, R223, R224 ;  /* 0x000000e0df02723e */ /* 0x010fc400000010ff */
[----:B------:R-:W-:Y:S01]  /*e900*/  ISETP.GE.U32.AND P2, PT, R74, R0, PT ;  /* 0x000000004a00720c */ /* 0x000fe20003f46070 */
[--C-:B------:R-:W-:Y:S01]  /*e910*/  HSET2.LE.AND R0, R15, R242.reuse, PT ;  /* 0x000000f20f007233 */ /* 0x100fe20003803000 */
[C---:B------:R-:W-:Y:S01]  /*e920*/  PRMT R137, R2.reuse, 0x7632, R137 ;  /* 0x0000763202897816 */ /* 0x040fe20000000089 */
[----:B------:R-:W-:Y:S01]  /*e930*/  IMAD.MOV.U32 R74, RZ, RZ, R217 ;  /* 0x000000ffff4a7224 */ /* 0x000fe200078e00d9 */
[----:B------:R-:W-:Y:S01]  /*e940*/  PRMT R136, R2, 0x7610, R136 ;  /* 0x0000761002887816 */ /* 0x000fe20000000088 */
[----:B------:R-:W-:Y:S01]  /*e950*/  HSET2.LE.AND R2, R9, R242, PT ;  /* 0x000000f209027233 */ /* 0x000fe20003803000 */
[----:B------:R-:W-:Y:S01]  /*e960*/  IMAD.MOV.U32 R217, RZ, RZ, R220 ;  /* 0x000000ffffd97224 */ /* 0x000fe200078e00dc */
[----:B------:R-:W-:Y:S02]  /*e970*/  LOP3.LUT R8, R40, 0xff, RZ, 0xc0, !PT ;  /* 0x000000ff28087812 */ /* 0x000fe400078ec0ff */
[----:B------:R-:W-:Y:S02]  /*e980*/  SHF.R.U32.HI R9, RZ, 0x18, R72 ;  /* 0x00000018ff097819 */ /* 0x000fe40000011648 */
[----:B--2---:R-:W-:-:S04]  /*e990*/  F2FP.BF16.PACK_AB R3, R225, R226 ;  /* 0x000000e2e103723e */ /* 0x004fc800000010ff */
[C---:B------:R-:W-:Y:S02]  /*e9a0*/  PRMT R139, R3.reuse, 0x7610, R139 ;  /* 0x00007610038b7816 */ /* 0x040fe4000000008b */
[----:B------:R-:W-:-:S04]  /*e9b0*/  PRMT R138, R3, 0x7632, R138 ;  /* 0x00007632038a7816 */ /* 0x000fc8000000008a */
[----:B------:R-:W-:-:S04]  /*e9c0*/  PRMT R3, R139, 0x5410, R138 ;  /* 0x000054108b037816 */ /* 0x000fc8000000008a */
[----:B------:R-:W-:Y:S02]  /*e9d0*/  LOP3.LUT R6, R0, R3, RZ, 0xc0, !PT ;  /* 0x0000000300067212 */ /* 0x000fe400078ec0ff */
[----:B------:R-:W-:Y:S02]  /*e9e0*/  F2FP.BF16.PACK_AB R3, R227, R228 ;  /* 0x000000e4e303723e */ /* 0x000fe400000010ff */
[----:B------:R-:W-:Y:S02]  /*e9f0*/  PRMT R0, R136, 0x5410, R137 ;  /* 0x0000541088007816 */ /* 0x000fe40000000089 */
[C---:B------:R-:W-:Y:S02]  /*ea00*/  PRMT R103, R3.reuse, 0x7610, R103 ;  /* 0x0000761003677816 */ /* 0x040fe40000000067 */
[----:B------:R-:W-:Y:S01]  /*ea10*/  LOP3.LUT R7, R2, R0, RZ, 0xc0, !PT ;  /* 0x0000000002077212 */ /* 0x000fe200078ec0ff */
[----:B------:R-:W-:Y:S01]  /*ea20*/  HSET2.LE.AND R0, R5, R242, PT ;  /* 0x000000f205007233 */ /* 0x000fe20003803000 */
[----:B------:R-:W-:Y:S01]  /*ea30*/  PRMT R102, R3, 0x7632, R102 ;  /* 0x0000763203667816 */ /* 0x000fe20000000066 */
[----:B------:R-:W-:Y:S01]  /*ea40*/  @!P1 HFMA2.BF16_V2 R246, -RZ.H0_H0, RZ.H0_H0, -R103.H0_H0 ;  /* 0x200000fffff69231 */ /* 0x000fe20000340967 */
[----:B-1----:R-:W-:-:S02]  /*ea50*/  F2FP.BF16.PACK_AB R2, R221, R222 ;  /* 0x000000dedd02723e */ /* 0x002fc400000010ff */
[----:B------:R-:W-:Y:S01]  /*ea60*/  PRMT R3, R103, 0x5410, R102 ;  /* 0x0000541067037816 */ /* 0x000fe20000000066 */
[----:B------:R-:W-:Y:S01]  /*ea70*/  @!P2 HFMA2.BF16_V2 R244, -RZ.H0_H0, RZ.H0_H0, -R102.H0_H0 ;  /* 0x200000fffff4a231 */ /* 0x000fe20000340966 */
[C---:B------:R-:W-:Y:S02]  /*ea80*/  PRMT R35, R2.reuse, 0x7632, R35 ;  /* 0x0000763202237816 */ /* 0x040fe40000000023 */
[----:B------:R-:W-:Y:S01]  /*ea90*/  PRMT R32, R2, 0x7610, R32 ;  /* 0x0000761002207816 */ /* 0x000fe20000000020 */
[----:B------:R-:W-:Y:S01]  /*eaa0*/  HSET2.LE.AND R2, R4, R242, PT ;  /* 0x000000f204027233 */ /* 0x000fe20003803000 */
[----:B------:R-:W-:Y:S01]  /*eab0*/  LOP3.LUT R4, R0, R3, RZ, 0xc0, !PT ;  /* 0x0000000300047212 */ /* 0x000fe200078ec0ff */
[----:B------:R-:W-:Y:S01]  /*eac0*/  @!P0 HFMA2.BF16_V2 R247, -RZ.H0_H0, RZ.H0_H0, -R35.H0_H0 ;  /* 0x200000fffff78231 */ /* 0x000fe20000340923 */
[----:B------:R-:W-:Y:S02]  /*ead0*/  PRMT R0, R32, 0x5410, R35 ;  /* 0x0000541020007816 */ /* 0x000fe40000000023 */
[----:B------:R-:W-:Y:S01]  /*eae0*/  @!P1 PRMT R103, R246, 0x5410, RZ ;  /* 0x00005410f6679816 */ /* 0x000fe200000000ff */
[----:B------:R-:W-:Y:S01]  /*eaf0*/  IMAD.MOV.U32 R246, RZ, RZ, R74 ;  /* 0x000000fffff67224 */ /* 0x000fe200078e004a */
[----:B------:R-:W-:-:S02]  /*eb00*/  LOP3.LUT R5, R2, R0, RZ, 0xc0, !PT ;  /* 0x0000000002057212 */ /* 0x000fc400078ec0ff */
[----:B------:R-:W-:Y:S02]  /*eb10*/  LOP3.LUT R2, R33, UR16, R38, 0x96, !PT ;  /* 0x0000001021027c12 */ /* 0x000fe4000f8e9626 */
[----:B------:R-:W-:Y:S02]  /*eb20*/  @!P2 PRMT R102, R244, 0x5410, RZ ;  /* 0x00005410f466a816 */ /* 0x000fe400000000ff */
[----:B------:R1:W2:Y:S01]  /*eb30*/  LDL.LU.S16 R244, [R1+0x4] ;  /* 0x0000040001f47983 */ /* 0x0002a20000300600 */
[----:B------:R-:W-:Y:S01]  /*eb40*/  HMMA.16816.F32.BF16 R104, R4, R16, R104 ;  /* 0x000000100468723c */ /* 0x000fe20000041868 */
[----:B------:R-:W-:Y:S01]  /*eb50*/  IMAD.WIDE.U32 R2, R2, -0x2daee0ad, RZ ;  /* 0xd2511f5302027825 */ /* 0x000fe200078e00ff */
[----:B------:R-:W-:-:S03]  /*eb60*/  @!P0 PRMT R35, R247, 0x5410, RZ ;  /* 0x00005410f7238816 */ /* 0x000fc600000000ff */
[----:B------:R-:W-:Y:S01]  /*eb70*/  IMAD.MOV.U32 R247, RZ, RZ, R75 ;  /* 0x000000fffff77224 */ /* 0x000fe200078e004b */
[----:B------:R-:W-:Y:S02]  /*eb80*/  LOP3.LUT R14, R2, 0xffff, RZ, 0xc0, !PT ;  /* 0x0000ffff020e7812 */ /* 0x000fe400078ec0ff */
[----:B------:R-:W-:Y:S01]  /*eb90*/  HMMA.16816.F32.BF16 R44, R4, R18, R44 ;  /* 0x00000012042c723c */ /* 0x000fe2000004182c */
[----:B------:R-:W4:Y:S01]  /*eba0*/  LDSM.16.MT88.4 R16, [R177+0xf000] ;  /* 0x00f00000b110783b */ /* 0x000f220000004200 */
[----:B------:R-:W-:Y:S02]  /*ebb0*/  SHF.R.U32.HI R15, RZ, 0x18, R2 ;  /* 0x00000018ff0f7819 */ /* 0x000fe40000011602 */
[----:B------:R-:W-:Y:S01]  /*ebc0*/  LOP3.LUT R0, R3, UR30, R34, 0x96, !PT ;  /* 0x0000001e03007c12 */ /* 0x000fe2000f8e9622 */
[----:B------:R-:W-:-:S03]  /*ebd0*/  FFMA.FTZ R3, R248, c[0x0][0x23c], -R13 ;  /* 0x00008f00f8037a23 */ /* 0x000fc6000001080d */
[C---:B---3--:R-:W-:Y:S01]  /*ebe0*/  HMMA.16816.F32.BF16 R128, R4.reuse, R20, R128 ;  /* 0x000000140480723c */ /* 0x048fe20000041880 */
[----:B------:R3:W-:Y:S07]  /*ebf0*/  MUFU.EX2 R219, R3 ;  /* 0x0000000300db7308 */ /* 0x0007ee0000000800 */
[C---:B------:R-:W-:Y:S01]  /*ec00*/  HMMA.16816.F32.BF16 R60, R4.reuse, R22, R60 ;  /* 0x00000016043c723c */ /* 0x040fe2000004183c */
[----:B------:R-:W1:Y:S07]  /*ec10*/  LDSM.16.MT88.4 R20, [R180+0xf000] ;  /* 0x00f00000b414783b */ /* 0x000e6e0000004200 */
[----:B------:R-:W-:Y:S01]  /*ec20*/  HMMA.16816.F32.BF16 R112, R4, R28, R112 ;  /* 0x0000001c0470723c */ /* 0x000fe20000041870 */
[----:B---3--:R-:W-:Y:S01]  /*ec30*/  SHF.R.U32.HI R3, RZ, 0x8, R14 ;  /* 0x00000008ff037819 */ /* 0x008fe2000001160e */
[----:B------:R-:W-:-:S04]  /*ec40*/  FFMA.FTZ R14, R36, c[0x0][0x23c], -R12 ;  /* 0x00008f00240e7a23 */ /* 0x000fc8000001080c */
[----:B------:R3:W-:Y:S02]  /*ec50*/  MUFU.EX2 R34, R14 ;  /* 0x0000000e00227308 */ /* 0x0007e40000000800 */
[C---:B------:R-:W-:Y:S01]  /*ec60*/  HMMA.16816.F32.BF16 R48, R4.reuse, R30, R48 ;  /* 0x0000001e0430723c */ /* 0x040fe20000041830 */
[----:B------:R-:W1:Y:S07]  /*ec70*/  LDSM.16.MT88.4 R28, [R177+0x11000] ;  /* 0x01100000b11c783b */ /* 0x000e6e0000004200 */
[----:B------:R-:W-:Y:S01]  /*ec80*/  HMMA.16816.F32.BF16 R120, R4, R24, R120 ;  /* 0x000000180478723c */ /* 0x000fe20000041878 */
[----:B---3--:R-:W-:Y:S01]  /*ec90*/  FFMA.FTZ R14, R251, c[0x0][0x23c], -R12 ;  /* 0x00008f00fb0e7a23 */ /* 0x008fe2000001080c */
[----:B------:R-:W-:-:S06]  /*eca0*/  @!P4 HFMA2.BF16_V2 R251, -RZ.H0_H0, RZ.H0_H0, -R137.H0_H0 ;  /* 0x200000fffffbc231 */ /* 0x000fcc0000340989 */
[----:B----4-:R-:W-:Y:S01]  /*ecb0*/  HMMA.16816.F32.BF16 R64, R4, R16, R64 ;  /* 0x000000100440723c */ /* 0x010fe20000041840 */
[----:B------:R-:W-:-:S07]  /*ecc0*/  @!P4 PRMT R137, R251, 0x5410, RZ ;  /* 0x00005410fb89c816 */ /* 0x000fce00000000ff */
[C---:B------:R-:W-:Y:S01]  /*ecd0*/  HMMA.16816.F32.BF16 R68, R4.reuse, R18, R68 ;  /* 0x000000120444723c */ /* 0x040fe20000041844 */
[----:B------:R-:W3:Y:S07]  /*ece0*/  LDSM.16.MT88.4 R16, [R179+0xf000] ;  /* 0x00f00000b310783b */ /* 0x000eee0000004200 */
[C---:B-1----:R-:W-:Y:S07]  /*ecf0*/  HMMA.16816.F32.BF16 R84, R4.reuse, R20, R96 ;  /* 0x000000140454723c */ /* 0x042fee0000041860 */
[----:B------:R-:W-:Y:S01]  /*ed00*/  LOP3.LUT R21, R2, 0xff, RZ, 0xc0, !PT ;  /* 0x000000ff02157812 */ /* 0x000fe200078ec0ff */
[----:B------:R-:W-:Y:S01]  /*ed10*/  HMMA.16816.F32.BF16 R52, R4, R26, R52 ;  /* 0x0000001a0434723c */ /* 0x000fe20000041834 */
[----:B------:R-:W-:Y:S01]  /*ed20*/  SHF.R.U32.HI R20, RZ, 0x10, R2 ;  /* 0x00000010ff147819 */ /* 0x000fe20000011602 */
[----:B------:R-:W1:Y:S01]  /*ed30*/  LDSM.16.MT88.4 R24, [R178+0xf000] ;  /* 0x00f00000b218783b */ /* 0x000e620000004200 */
[----:B------:R-:W-:-:S02]  /*ed40*/  SHF.R.U32.HI R2, RZ, 0x8, R245 ;  /* 0x00000008ff027819 */ /* 0x000fc400000116f5 */
[----:B------:R-:W4:Y:S02]  /*ed50*/  LDC.U8 R245, c[0x0][0x2d8] ;  /* 0x0000b600fff57b82 */ /* 0x000f240000000000 */
[----:B------:R-:W-:Y:S01]  /*ed60*/  LOP3.LUT R2, R2, 0xffff, RZ, 0xc0, !PT ;  /* 0x0000ffff02027812 */ /* 0x000fe200078ec0ff */
[C---:B------:R-:W-:Y:S08]  /*ed70*/  HMMA.16816.F32.BF16 R164, R4.reuse, R28, R164 ;  /* 0x0000001c04a4723c */ /* 0x040ff000000418a4 */
[C---:B------:R-:W-:Y:S01]  /*ed80*/  HMMA.16816.F32.BF16 R160, R4.reuse, R30, R124 ;  /* 0x0000001e04a0723c */ /* 0x040fe2000004187c */
[----:B------:R-:W-:Y:S04]  /*ed90*/  LDSM.16.MT88.4 R28, [R179+0x11000] ;  /* 0x01100000b31c783b */ /* 0x000fe80000004200 */
[----:B------:R-:W-:Y:S03]  /*eda0*/  LDSM.16.MT88.4 R124, [R180+0xd800] ;  /* 0x00d80000b47c783b */ /* 0x000fe60000004200 */
[----:B------:R-:W-:Y:S01]  /*edb0*/  HMMA.16816.F32.BF16 R88, R4, R22, R108 ;  /* 0x000000160458723c */ /* 0x000fe2000004186c */
[----:B------:R-:W-:Y:S01]  /*edc0*/  LDSM.16.MT88.4 R108, [R177+0xd800] ;  /* 0x00d80000b16c783b */ /* 0x000fe20000004200 */
[----:B----4-:R-:W-:Y:S01]  /*edd0*/  ISETP.GE.U32.AND P1, PT, R245, R2, PT ;  /* 0x00000002f500720c */ /* 0x010fe20003f26070 */
[----:B------:R-:W-:Y:S01]  /*ede0*/  FFMA.FTZ R2, R250, c[0x0][0x23c], -R13 ;  /* 0x00008f00fa027a23 */ /* 0x000fe2000001080d */
[----:B------:R-:W-:-:S04]  /*edf0*/  @!P3 HFMA2.BF16_V2 R250, -RZ.H0_H0, RZ.H0_H0, -R139.H0_H0 ;  /* 0x200000fffffab231 */ /* 0x000fc8000034098b */
[C---:B---3--:R-:W-:Y:S01]  /*ee00*/  HMMA.16816.F32.BF16 R148, R4.reuse, R16, R148 ;  /* 0x000000100494723c */ /* 0x048fe20000041894 */
[C---:B------:R-:W-:Y:S01]  /*ee10*/  ISETP.GE.U32.AND P2, PT, R245.reuse, R39, PT ;  /* 0x00000027f500720c */ /* 0x040fe20003f46070 */
[----:B------:R3:W-:Y:S01]  /*ee20*/  MUFU.EX2 R220, R2 ;  /* 0x0000000200dc7308 */ /* 0x0007e20000000800 */
[C---:B------:R-:W-:Y:S02]  /*ee30*/  ISETP.GE.U32.AND P0, PT, R245.reuse, R37, PT ;  /* 0x00000025f500720c */ /* 0x040fe40003f06070 */
[----:B------:R-:W-:Y:S02]  /*ee40*/  @!P3 PRMT R139, R250, 0x5410, RZ ;  /* 0x00005410fa8bb816 */ /* 0x000fe400000000ff */
[----:B------:R-:W-:Y:S01]  /*ee50*/  ISETP.GE.U32.AND P3, PT, R245, R9, PT ;  /* 0x00000009f500720c */ /* 0x000fe20003f66070 */
[----:B------:R-:W-:Y:S01]  /*ee60*/  HMMA.16816.F32.BF16 R152, R4, R18, R152 ;  /* 0x000000120498723c */ /* 0x000fe20000041898 */
[----:B------:R-:W4:Y:S01]  /*ee70*/  LDSM.16.MT88.4 R16, [R178+0x11000] ;  /* 0x01100000b210783b */ /* 0x000f220000004200 */
[----:B------:R-:W-:Y:S01]  /*ee80*/  @!P1 HFMA2.BF16_V2 R248, -RZ.H0_H0, RZ.H0_H0, -R138.H0_H0 ;  /* 0x200000fffff89231 */ /* 0x000fe2000034098a */
[----:B------:R-:W-:-:S04]  /*ee90*/  LOP3.LUT R9, R0, 0xff, RZ, 0xc0, !PT ;  /* 0x000000ff00097812 */ /* 0x000fc800078ec0ff */
[----:B------:R-:W-:Y:S01]  /*eea0*/  @!P1 PRMT R138, R248, 0x5410, RZ ;  /* 0x00005410f88a9816 */ /* 0x000fe200000000ff */
[C---:B-1----:R-:W-:Y:S01]  /*eeb0*/  HMMA.16816.F32.BF16 R76, R4.reuse, R24, R76 ;  /* 0x00000018044c723c */ /* 0x042fe2000004184c */
[----:B------:R-:W-:Y:S01]  /*eec0*/  ISETP.GE.U32.AND P1, PT, R245, R8, PT ;  /* 0x00000008f500720c */ /* 0x000fe20003f26070 */
[----:B---3--:R-:W-:Y:S01]  /*eed0*/  FFMA.FTZ R2, R249, c[0x0][0x23c], -R13 ;  /* 0x00008f00f9027a23 */ /* 0x008fe2000001080d */
[----:B------:R-:W-:Y:S01]  /*eee0*/  @!P6 HFMA2.BF16_V2 R249, -RZ.H0_H0, RZ.H0_H0, -R32.H0_H0 ;  /* 0x200000fffff9e231 */ /* 0x000fe20000340920 */
[----:B------:R-:W-:Y:S02]  /*eef0*/  SHF.R.U32.HI R8, RZ, 0x10, R0 ;  /* 0x00000010ff087819 */ /* 0x000fe40000011600 */
[----:B------:R1:W-:Y:S02]  /*ef00*/  MUFU.EX2 R218, R2 ;  /* 0x0000000200da7308 */ /* 0x0003e40000000800 */
[----:B------:R-:W-:Y:S01]  /*ef10*/  @!P6 PRMT R32, R249, 0x5410, RZ ;  /* 0x00005410f920e816 */ /* 0x000fe200000000ff */
[----:B------:R-:W-:Y:S01]  /*ef20*/  HMMA.16816.F32.BF16 R80, R4, R26, R56 ;  /* 0x0000001a0450723c */ /* 0x000fe20000041838 */
[----:B------:R-:W3:Y:S04]  /*ef30*/  LDSM.16.MT88.4 R24, [R180+0x11000] ;  /* 0x01100000b418783b */ /* 0x000ee80000004200 */
[----:B------:R-:W5:Y:S01]  /*ef40*/  LDSM.16.MT88.4 R56, [R180+0xf800] ;  /* 0x00f80000b438783b */ /* 0x000f620000004200 */
[----:B-1----:R-:W-:-:S04]  /*ef50*/  LOP3.LUT R2, R72, 0xff, RZ, 0xc0, !PT ;  /* 0x000000ff48027812 */ /* 0x002fc800078ec0ff */
[----:B------:R-:W-:Y:S01]  /*ef60*/  ISETP.GE.U32.AND P6, PT, R245, R2, PT ;  /* 0x00000002f500720c */ /* 0x000fe20003fc6070 */
[----:B------:R-:W-:-:S04]  /*ef70*/  FFMA.FTZ R2, R217, c[0x0][0x23c], -R12 ;  /* 0x00008f00d9027a23 */ /* 0x000fc8000001080c */
[----:B------:R1:W-:Y:S01]  /*ef80*/  MUFU.EX2 R217, R2 ;  /* 0x0000000200d97308 */ /* 0x0003e20000000800 */
[C---:B----4-:R-:W-:Y:S07]  /*ef90*/  HMMA.16816.F32.BF16 R168, R4.reuse, R18, R168 ;  /* 0x0000001204a8723c */ /* 0x050fee00000418a8 */
[----:B------:R-:W-:Y:S01]  /*efa0*/  MUFU.EX2 R19, R14 ;  /* 0x0000000e00137308 */ /* 0x000fe20000000800 */
[----:B------:R-:W-:Y:S01]  /*efb0*/  HMMA.16816.F32.BF16 R172, R4, R16, R172 ;  /* 0x0000001004ac723c */ /* 0x000fe200000418ac */
[----:B-1----:R-:W-:-:S06]  /*efc0*/  LOP3.LUT R2, R20, 0xff, RZ, 0xc0, !PT ;  /* 0x000000ff14027812 */ /* 0x002fcc00078ec0ff */
[----:B------:R-:W-:Y:S01]  /*efd0*/  FFMA.FTZ R17, R239, R100, R243 ;  /* 0x00000064ef117223 */ /* 0x000fe200000100f3 */
[----:B------:R-:W-:Y:S01]  /*efe0*/  PRMT R16, R21, 0x5410, R3 ;  /* 0x0000541015107816 */ /* 0x000fe20000000003 */
[C---:B---3--:R-:W-:Y:S01]  /*eff0*/  HMMA.16816.F32.BF16 R156, R4.reuse, R24, R156 ;  /* 0x00000018049c723c */ /* 0x048fe2000004189c */
[----:B------:R-:W-:Y:S01]  /*f000*/  PRMT R15, R2, 0x5410, R15 ;  /* 0x00005410020f7816 */ /* 0x000fe2000000000f */
[----:B------:R-:W-:Y:S01]  /*f010*/  FFMA.FTZ R2, R252, c[0x0][0x23c], -R12 ;  /* 0x00008f00fc027a23 */ /* 0x000fe2000001080c */
[----:B------:R-:W-:Y:S01]  /*f020*/  SHF.R.U32.HI R12, RZ, 0x18, R0 ;  /* 0x00000018ff0c7819 */ /* 0x000fe20000011600 */
[----:B------:R-:W-:Y:S01]  /*f030*/  IMAD.MOV.U32 R243, RZ, RZ, R238 ;  /* 0x000000fffff37224 */ /* 0x000fe200078e00ee */
[----:B------:R-:W-:Y:S01]  /*f040*/  SHF.R.U32.HI R3, RZ, 0x10, R72 ;  /* 0x00000010ff037819 */ /* 0x000fe20000011648 */
[----:B------:R1:W3:Y:S01]  /*f050*/  MUFU.EX2 R33, R2 ;  /* 0x0000000200217308 */ /* 0x0002e20000000800 */
[----:B------:R-:W-:Y:S01]  /*f060*/  IMAD.MOV.U32 R239, RZ, RZ, R43 ;  /* 0x000000ffffef7224 */ /* 0x000fe200078e002b */
[----:B------:R-:W-:Y:S01]  /*f070*/  HMMA.16816.F32.BF16 R92, R4, R28, R92 ;  /* 0x0000001c045c723c */ /* 0x000fe2000004185c */
[----:B------:R-:W-:Y:S01]  /*f080*/  LOP3.LUT R3, R3, 0xff, RZ, 0xc0, !PT ;  /* 0x000000ff03037812 */ /* 0x000fe200078ec0ff */
[----:B------:R-:W-:Y:S01]  /*f090*/  IMAD.MOV.U32 R238, RZ, RZ, R42 ;  /* 0x000000ffffee7224 */ /* 0x000fe200078e002a */
[----:B------:R-:W-:Y:S02]  /*f0a0*/  LDSM.16.MT88.4 R20, [R177+0x11800] ;  /* 0x01180000b114783b */ /* 0x000fe40000004200 */
[----:B------:R-:W-:-:S03]  /*f0b0*/  ISETP.GE.U32.AND P4, PT, R245, R3, PT ;  /* 0x00000003f500720c */ /* 0x000fc60003f86070 */
[----:B------:R-:W-:Y:S01]  /*f0c0*/  HMMA.16816.F32.BF16 R24, R4, R26, R132 ;  /* 0x0000001a0418723c */ /* 0x000fe20000041884 */
[----:B------:R-:W-:Y:S01]  /*f0d0*/  @!P5 HFMA2.BF16_V2 R252, -RZ.H0_H0, RZ.H0_H0, -R136.H0_H0 ;  /* 0x200000fffffcd231 */ /* 0x000fe20000340988 */
[----:B------:R-:W-:Y:S01]  /*f0e0*/  LDSM.16.MT88.4 R132, [R179+0xd800] ;  /* 0x00d80000b384783b */ /* 0x000fe20000004200 */
[----:B-1----:R-:W-:-:S04]  /*f0f0*/  LOP3.LUT R2, R0, 0xffff, RZ, 0xc0, !PT ;  /* 0x0000ffff00027812 */ /* 0x002fc800078ec0ff */
[----:B------:R-:W-:Y:S02]  /*f100*/  SHF.R.U32.HI R0, RZ, 0x8, R2 ;  /* 0x00000008ff007819 */ /* 0x000fe40000011602 */
[----:B------:R-:W-:Y:S01]  /*f110*/  LOP3.LUT R2, R8, 0xff, RZ, 0xc0, !PT ;  /* 0x000000ff08027812 */ /* 0x000fe200078ec0ff */
[--C-:B------:R-:W-:Y:S01]  /*f120*/  HSET2.LE.AND R8, R16, R242.reuse, PT ;  /* 0x000000f210087233 */ /* 0x100fe20003803000 */
[----:B------:R-:W-:Y:S01]  /*f130*/  PRMT R9, R9, 0x5410, R0 ;  /* 0x0000541009097816 */ /* 0x000fe20000000000 */
[----:B------:R-:W-:Y:S01]  /*f140*/  FFMA.FTZ R0, R240, c[0x0][0x23c], -R13 ;  /* 0x00008f00f0007a23 */ /* 0x000fe2000001080d */
[----:B------:R-:W-:Y:S01]  /*f150*/  PRMT R3, R2, 0x5410, R12 ;  /* 0x0000541002037816 */ /* 0x000fe2000000000c */
[----:B------:R-:W-:Y:S01]  /*f160*/  HMMA.16816.F32.BF16 R28, R4, R30, R116 ;  /* 0x0000001e041c723c */ /* 0x000fe20000041874 */
[----:B---3--:R-:W-:Y:S01]  /*f170*/  F2FP.BF16.PACK_AB R16, R19, R33 ;  /* 0x000000211310723e */ /* 0x008fe200000010ff */
[----:B------:R1:W3:Y:S01]  /*f180*/  MUFU.EX2 R18, R0 ;  /* 0x0000000000127308 */ /* 0x0002e20000000800 */
[--C-:B------:R-:W-:Y:S01]  /*f190*/  HSET2.LE.AND R2, R9, R242.reuse, PT ;  /* 0x000000f209027233 */ /* 0x100fe20003803000 */
[----:B------:R-:W-:Y:S01]  /*f1a0*/  F2FP.BF16.PACK_AB R12, R218, R220 ;  /* 0x000000dcda0c723e */ /* 0x000fe200000010ff */
[----:B------:R-:W-:Y:S01]  /*f1b0*/  HSET2.LE.AND R3, R3, R242, PT ;  /* 0x000000f203037233 */ /* 0x000fe20003803000 */
[----:B------:R-:W-:Y:S01]  /*f1c0*/  F2FP.BF16.PACK_AB R9, R34, R217 ;  /* 0x000000d92209723e */ /* 0x000fe200000010ff */
[----:B------:R4:W4:Y:S01]  /*f1d0*/  LDL.LU.S16 R240, [R1+0xc] ;  /* 0x00000c0001f07983 */ /* 0x0009220000300600 */
[----:B------:R-:W-:-:S02]  /*f1e0*/  PRMT R14, R12, 0x7632, R14 ;  /* 0x000076320c0e7816 */ /* 0x000fc4000000000e */
[C---:B------:R-:W-:Y:S01]  /*f1f0*/  PRMT R13, R9.reuse, 0x7610, R13 ;  /* 0x00007610090d7816 */ /* 0x040fe2000000000d */
[----:B------:R-:W2:Y:S01]  /*f200*/  LDSM.16.MT88.4 R116, [R178+0xd800] ;  /* 0x00d80000b274783b */ /* 0x000ea20000004200 */
[----:B-1----:R-:W-:Y:S01]  /*f210*/  HSET2.LE.AND R0, R15, R242, PT ;  /* 0x000000f20f007233 */ /* 0x002fe20003803000 */
[----:B------:R-:W-:Y:S01]  /*f220*/  PRMT R15, R12, 0x7610, R15 ;  /* 0x000076100c0f7816 */ /* 0x000fe2000000000f */
[----:B------:R-:W-:Y:S01]  /*f230*/  IMAD.MOV.U32 R242, RZ, RZ, R41 ;  /* 0x000000fffff27224 */ /* 0x000fe200078e0029 */
[----:B------:R-:W-:Y:S01]  /*f240*/  PRMT R12, R9, 0x7632, R12 ;  /* 0x00007632090c7816 */ /* 0x000fe2000000000c */
[----:B------:R-:W-:Y:S01]  /*f250*/  IMAD.MOV.U32 R9, RZ, RZ, R16 ;  /* 0x000000ffff097224 */ /* 0x000fe200078e0010 */
[----:B------:R-:W-:Y:S04]  /*f260*/  LDSM.16.MT88.4 R40, [R177+0xf800] ;  /* 0x00f80000b128783b */ /* 0x000fe80000004200 */
[----:B------:R-:W-:-:S02]  /*f270*/  LOP3.LUT R99, R0, R9, RZ, 0xc0, !PT ;  /* 0x0000000900637212 */ /* 0x000fc400078ec0ff */
[----:B------:R-:W-:Y:S02]  /*f280*/  PRMT R0, R15, 0x5410, R14 ;  /* 0x000054100f007816 */ /* 0x000fe4000000000e */
[----:B---3--:R-:W-:Y:S02]  /*f290*/  F2FP.BF16.PACK_AB R9, R18, R219 ;  /* 0x000000db1209723e */ /* 0x008fe400000010ff */
[----:B------:R-:W-:Y:S02]  /*f2a0*/  LOP3.LUT R96, R2, R0, RZ, 0xc0, !PT ;  /* 0x0000000002607212 */ /* 0x000fe400078ec0ff */
[----:B------:R-:W-:Y:S02]  /*f2b0*/  PRMT R0, R13, 0x5410, R12 ;  /* 0x000054100d007816 */ /* 0x000fe4000000000c */
[C---:B------:R-:W-:Y:S02]  /*f2c0*/  PRMT R5, R9.reuse, 0x7610, R5 ;  /* 0x0000761009057816 */ /* 0x040fe40000000005 */
[----:B------:R-:W-:-:S02]  /*f2d0*/  PRMT R4, R9, 0x7632, R4 ;  /* 0x0000763209047816 */ /* 0x000fc40000000004 */
[----:B------:R-:W-:Y:S02]  /*f2e0*/  LOP3.LUT R97, R3, R0, RZ, 0xc0, !PT ;  /* 0x0000000003617212 */ /* 0x000fe400078ec0ff */
[----:B------:R-:W-:-:S04]  /*f2f0*/  PRMT R0, R5, 0x5410, R4 ;  /* 0x0000541005007816 */ /* 0x000fc80000000004 */
[----:B------:R-:W-:-:S07]  /*f300*/  LOP3.LUT R98, R8, R0, RZ, 0xc0, !PT ;  /* 0x0000000008627212 */ /* 0x000fce00078ec0ff */
[C---:B------:R-:W-:Y:S08]  /*f310*/  HMMA.16816.F32.BF16 R120, R96.reuse, R124, R120 ;  /* 0x0000007c6078723c */ /* 0x040ff00000041878 */
[C---:B------:R-:W-:Y:S08]  /*f320*/  HMMA.16816.F32.BF16 R124, R96.reuse, R126, R52 ;  /* 0x0000007e607c723c */ /* 0x040ff00000041834 */
[C---:B-----5:R-:W-:Y:S01]  /*f330*/  HMMA.16816.F32.BF16 R52, R96.reuse, R56, R84 ;  /* 0x000000386034723c */ /* 0x060fe20000041854 */
[----:B------:R1:W3:Y:S04]  /*f340*/  LDL.LU.S16 R87, [R1+0x1c] ;  /* 0x00001c0001577983 */ /* 0x0002e80000300600 */
[----:B------:R1:W5:Y:S04]  /*f350*/  LDL.LU.S16 R86, [R1+0x18] ;  /* 0x0000180001567983 */ /* 0x0003680000300600 */
[----:B------:R1:W5:Y:S04]  /*f360*/  LDL.LU.S16 R85, [R1+0x14] ;  /* 0x0000140001557983 */ /* 0x0003680000300600 */
[----:B------:R1:W5:Y:S04]  /*f370*/  LDL.LU.S16 R84, [R1+0x10] ;  /* 0x0000100001547983 */ /* 0x0003680000300600 */
[----:B------:R1:W5:Y:S01]  /*f380*/  LDL.LU.S16 R100, [R1+0x8] ;  /* 0x0000080001647983 */ /* 0x0003620000300600 */
[C---:B--2---:R-:W-:Y:S08]  /*f390*/  HMMA.16816.F32.BF16 R112, R96.reuse, R116, R112 ;  /* 0x000000746070723c */ /* 0x044ff00000041870 */
[----:B------:R-:W-:Y:S01]  /*f3a0*/  HMMA.16816.F32.BF16 R116, R96, R118, R48 ;  /* 0x000000766074723c */ /* 0x000fe20000041830 */
[----:B------:R-:W2:Y:S01]  /*f3b0*/  LDSM.16.MT88.4 R48, [R178+0xf800] ;  /* 0x00f80000b230783b */ /* 0x000ea20000004200 */
[----:B------:R-:W-:-:S04]  /*f3c0*/  LOP3.LUT R0, R72, 0xffff, RZ, 0xc0, !PT ;  /* 0x0000ffff48007812 */ /* 0x000fc800078ec0ff */
[----:B------:R-:W-:Y:S01]  /*f3d0*/  SHF.R.U32.HI R0, RZ, 0x8, R0 ;  /* 0x00000008ff007819 */ /* 0x000fe20000011600 */
[----:B------:R-:W-:Y:S01]  /*f3e0*/  @!P1 HFMA2.BF16_V2 R73, -RZ.H0_H0, RZ.H0_H0, -R16.H0_H0 ;  /* 0x200000ffff499231 */ /* 0x000fe20000340910 */
[C---:B------:R-:W-:Y:S02]  /*f3f0*/  HMMA.16816.F32.BF16 R104, R96.reuse, R108, R104 ;  /* 0x0000006c6068723c */ /* 0x040fe40000041868 */
[----:B------:R-:W-:Y:S02]  /*f400*/  LOP3.LUT R2, R0, 0xffff, RZ, 0xc0, !PT ;  /* 0x0000ffff00027812 */ /* 0x000fe400078ec0ff */
[----:B------:R-:W-:Y:S02]  /*f410*/  SHF.R.U32.HI R0, RZ, 0x8, R216 ;  /* 0x00000008ff007819 */ /* 0x000fe400000116d8 */
[----:B------:R-:W-:Y:S02]  /*f420*/  @!P5 PRMT R136, R252, 0x5410, RZ ;  /* 0x00005410fc88d816 */ /* 0x000fe400000000ff */
[----:B------:R-:W-:Y:S01]  /*f430*/  HMMA.16816.F32.BF16 R108, R96, R110, R44 ;  /* 0x0000006e606c723c */ /* 0x000fe2000004182c */
[----:B------:R-:W-:-:S02]  /*f440*/  ISETP.GE.U32.AND P5, PT, R245, R2, PT ;  /* 0x00000002f500720c */ /* 0x000fc40003fa6070 */
[----:B------:R-:W-:Y:S02]  /*f450*/  LOP3.LUT R2, R0, 0xffff, RZ, 0xc0, !PT ;  /* 0x0000ffff00027812 */ /* 0x000fe400078ec0ff */
[----:B------:R-:W-:Y:S01]  /*f460*/  @P1 PRMT R8, R16, 0x7610, R8 ;  /* 0x0000761010081816 */ /* 0x000fe20000000008 */
[----:B------:R-:W-:-:S04]  /*f470*/  FFMA.FTZ R3, R246, R101, R247 ;  /* 0x00000065f6037223 */ /* 0x000fc800000100f7 */
[----:B------:R-:W-:Y:S01]  /*f480*/  FADD.FTZ R3, R242, R3 ;  /* 0x00000003f2037221 */ /* 0x000fe20000010000 */
[C---:B--2---:R-:W-:Y:S07]  /*f490*/  HMMA.16816.F32.BF16 R44, R96.reuse, R48, R76 ;  /* 0x00000030602c723c */ /* 0x044fee000004184c */
[----:B------:R-:W-:Y:S01]  /*f4a0*/  PRMT R76, R73, 0x7610, R76 ;  /* 0x00007610494c7816 */ /* 0x000fe2000000004c */
[----:B------:R-:W-:Y:S01]  /*f4b0*/  HMMA.16816.F32.BF16 R48, R96, R50, R80 ;  /* 0x000000326030723c */ /* 0x000fe20000041850 */
[----:B------:R-:W2:Y:S02]  /*f4c0*/  LDSM.16.MT88.4 R80, [R178+0x11800] ;  /* 0x01180000b250783b */ /* 0x000ea40000004200 */
[----:B------:R-:W-:-:S02]  /*f4d0*/  @!P1 PRMT R8, R76, 0x5410, RZ ;  /* 0x000054104c089816 */ /* 0x000fc400000000ff */
[----:B------:R-:W-:Y:S01]  /*f4e0*/  ISETP.GE.U32.AND P1, PT, R245, R2, PT ;  /* 0x00000002f500720c */ /* 0x000fe20003f26070 */
[----:B------:R-:W-:Y:S01]  /*f4f0*/  FADD.FTZ R2, R241, R17 ;  /* 0x00000011f1027221 */ /* 0x000fe20000010000 */
[----:B------:R-:W-:Y:S01]  /*f500*/  @!P0 HFMA2.BF16_V2 R244, -RZ.H0_H0, RZ.H0_H0, -R16.H1_H1 ;  /* 0x200000fffff48231 */ /* 0x000fe20000360910 */
[----:B------:R-:W-:Y:S01]  /*f510*/  @P0 PRMT R0, R16, 0x7632, R0 ;  /* 0x0000763210000816 */ /* 0x000fe20000000000 */
[----:B------:R-:W-:Y:S02]  /*f520*/  FADD.FTZ R3, R239, R3 ;  /* 0x00000003ef037221 */ /* 0x000fe40000010000 */
[----:B------:R-:W-:Y:S01]  /*f530*/  FADD.FTZ R2, R243, R2 ;  /* 0x00000002f3027221 */ /* 0x000fe20000010000 */
[C---:B------:R-:W-:Y:S01]  /*f540*/  HMMA.16816.F32.BF16 R36, R96.reuse, R40, R64 ;  /* 0x000000286024723c */ /* 0x040fe20000041840 */
[----:B------:R-:W1:Y:S07]  /*f550*/  LDSM.16.MT88.4 R64, [R179+0xf800] ;  /* 0x00f80000b340783b */ /* 0x000e6e0000004200 */
[C---:B------:R-:W-:Y:S08]  /*f560*/  HMMA.16816.F32.BF16 R40, R96.reuse, R42, R68 ;  /* 0x0000002a6028723c */ /* 0x040ff00000041844 */
[C---:B------:R-:W-:Y:S01]  /*f570*/  HMMA.16816.F32.BF16 R56, R96.reuse, R58, R88 ;  /* 0x0000003a6038723c */ /* 0x040fe20000041858 */
[----:B------:R-:W-:Y:S07]  /*f580*/  LDSM.16.MT88.4 R88, [R180+0x11800] ;  /* 0x01180000b458783b */ /* 0x000fee0000004200 */
[C---:B------:R-:W-:Y:S08]  /*f590*/  HMMA.16816.F32.BF16 R68, R96.reuse, R20, R164 ;  /* 0x000000146044723c */ /* 0x040ff000000418a4 */
[C---:B------:R-:W-:Y:S01]  /*f5a0*/  HMMA.16816.F32.BF16 R72, R96.reuse, R22, R160 ;  /* 0x000000166048723c */ /* 0x040fe200000418a0 */
[----:B------:R-:W1:Y:S07]  /*f5b0*/  LDSM.16.MT88.4 R20, [R179+0x11800] ;  /* 0x01180000b314783b */ /* 0x000e6e0000004200 */
[----:B--2---:R-:W-:Y:S07]  /*f5c0*/  HMMA.16816.F32.BF16 R76, R96, R80, R172 ;  /* 0x00000050604c723c */ /* 0x004fee00000418ac */
[----:B------:R-:W-:-:S04]  /*f5d0*/  PRMT R80, R244, 0x7610, R80 ;  /* 0x00007610f4507816 */ /* 0x000fc80000000050 */
[----:B------:R-:W-:Y:S01]  /*f5e0*/  @!P0 PRMT R0, R80, 0x5410, RZ ;  /* 0x0000541050008816 */ /* 0x000fe200000000ff */
[C---:B------:R-:W-:Y:S08]  /*f5f0*/  HMMA.16816.F32.BF16 R128, R96.reuse, R132, R128 ;  /* 0x000000846080723c */ /* 0x040ff00000041880 */
[C---:B------:R-:W-:Y:S08]  /*f600*/  HMMA.16816.F32.BF16 R132, R96.reuse, R134, R60 ;  /* 0x000000866084723c */ /* 0x040ff0000004183c */
[C---:B-1----:R-:W-:Y:S08]  /*f610*/  HMMA.16816.F32.BF16 R60, R96.reuse, R64, R148 ;  /* 0x00000040603c723c */ /* 0x042ff00000041894 */
[C---:B------:R-:W-:Y:S08]  /*f620*/  HMMA.16816.F32.BF16 R64, R96.reuse, R66, R152 ;  /* 0x000000426040723c */ /* 0x040ff00000041898 */
[C---:B------:R-:W-:Y:S08]  /*f630*/  HMMA.16816.F32.BF16 R80, R96.reuse, R82, R168 ;  /* 0x000000526050723c */ /* 0x040ff000000418a8 */
[----:B------:R-:W-:Y:S01]  /*f640*/  HMMA.16816.F32.BF16 R92, R96, R20, R92 ;  /* 0x00000014605c723c */ /* 0x000fe2000004185c */
[----:B----4-:R-:W-:-:S05]  /*f650*/  @!P6 HFMA2.BF16_V2 R240, -RZ.H0_H0, RZ.H0_H0, -R15.H0_H0 ;  /* 0x200000fffff0e231 */ /* 0x010fca000034090f */
[----:B------:R-:W-:-:S04]  /*f660*/  PRMT R101, R240, 0x7610, R101 ;  /* 0x00007610f0657816 */ /* 0x000fc80000000065 */
[----:B------:R-:W-:Y:S01]  /*f670*/  @!P6 PRMT R15, R101, 0x5410, RZ ;  /* 0x00005410650fe816 */ /* 0x000fe200000000ff */
[----:B---3--:R-:W-:Y:S02]  /*f680*/  @!P5 HFMA2.BF16_V2 R87, -RZ.H0_H0, RZ.H0_H0, -R14.H0_H0 ;  /* 0x200000ffff57d231 */ /* 0x008fe4000034090e */
[----:B-----5:R-:W-:Y:S02]  /*f690*/  @!P4 HFMA2.BF16_V2 R86, -RZ.H0_H0, RZ.H0_H0, -R13.H0_H0 ;  /* 0x200000ffff56c231 */ /* 0x020fe4000034090d */
[----:B------:R-:W-:Y:S01]  /*f6a0*/  @!P3 HFMA2.BF16_V2 R85, -RZ.H0_H0, RZ.H0_H0, -R12.H0_H0 ;  /* 0x200000ffff55b231 */ /* 0x000fe2000034090c */
[----:B------:R-:W-:-:S04]  /*f6b0*/  PRMT R17, R87, 0x7610, R17 ;  /* 0x0000761057117816 */ /* 0x000fc80000000011 */
[----:B------:R-:W-:Y:S01]  /*f6c0*/  PRMT R9, R85, 0x7610, R9 ;  /* 0x0000761055097816 */ /* 0x000fe20000000009 */
[----:B------:R-:W-:Y:S01]  /*f6d0*/  @!P2 HFMA2.BF16_V2 R84, -RZ.H0_H0, RZ.H0_H0, -R5.H0_H0 ;  /* 0x200000ffff54a231 */ /* 0x000fe20000340905 */
[----:B------:R-:W-:Y:S01]  /*f6e0*/  PRMT R16, R86, 0x7610, R16 ;  /* 0x0000761056107816 */ /* 0x000fe20000000010 */
[----:B------:R-:W-:Y:S01]  /*f6f0*/  @!P1 HFMA2.BF16_V2 R100, -RZ.H0_H0, RZ.H0_H0, -R4.H0_H0 ;  /* 0x200000ffff649231 */ /* 0x000fe20000340904 */
[----:B------:R-:W-:Y:S01]  /*f700*/  @!P3 PRMT R12, R9, 0x5410, RZ ;  /* 0x00005410090cb816 */ /* 0x000fe200000000ff */
[----:B------:R-:W-:Y:S01]  /*f710*/  FADD.FTZ R9, R238, R2 ;  /* 0x00000002ee097221 */ /* 0x000fe20000010000 */
[----:B------:R-:W-:Y:S01]  /*f720*/  @!P5 PRMT R14, R17, 0x5410, RZ ;  /* 0x00005410110ed816 */ /* 0x000fe200000000ff */
[----:B------:R-:W-:Y:S01]  /*f730*/  FADD.FTZ R17, R237, R3 ;  /* 0x00000003ed117221 */ /* 0x000fe20000010000 */
[----:B------:R-:W-:Y:S02]  /*f740*/  PRMT R7, R84, 0x7610, R7 ;  /* 0x0000761054077816 */ /* 0x000fe40000000007 */
[----:B------:R-:W-:-:S02]  /*f750*/  PRMT R6, R100, 0x7610, R6 ;  /* 0x0000761064067816 */ /* 0x000fc40000000006 */
[----:B------:R-:W-:Y:S01]  /*f760*/  @!P4 PRMT R13, R16, 0x5410, RZ ;  /* 0x00005410100dc816 */ /* 0x000fe200000000ff */
[----:B------:R-:W-:Y:S02]  /*f770*/  IMAD.MOV.U32 R16, RZ, RZ, c[0x0][0x228] ;  /* 0x00008a00ff107624 */ /* 0x000fe400078e00ff */
[----:B------:R-:W-:Y:S01]  /*f780*/  FADD.FTZ R9, R236, R9 ;  /* 0x00000009ec097221 */ /* 0x000fe20000010000 */
[----:B------:R-:W-:Y:S01]  /*f790*/  @!P2 PRMT R5, R7, 0x5410, RZ ;  /* 0x000054100705a816 */ /* 0x000fe200000000ff */
[----:B------:R-:W-:Y:S01]  /*f7a0*/  FADD.FTZ R17, R230, R17 ;  /* 0x00000011e6117221 */ /* 0x000fe20000010000 */
[----:B------:R-:W-:Y:S01]  /*f7b0*/  @!P1 PRMT R4, R6, 0x5410, RZ ;  /* 0x0000541006049816 */ /* 0x000fe200000000ff */
[----:B------:R-:W-:Y:S02]  /*f7c0*/  IMAD.SHL.U32 R16, R16, 0x8, RZ ;  /* 0x0000000810107824 */ /* 0x000fe400078e00ff */
[----:B------:R-:W-:Y:S02]  /*f7d0*/  IMAD.MOV.U32 R6, RZ, RZ, R10 ;  /* 0x000000ffff067224 */ /* 0x000fe400078e000a */
[----:B------:R-:W-:-:S02]  /*f7e0*/  IMAD.MOV.U32 R7, RZ, RZ, R11 ;  /* 0x000000ffff077224 */ /* 0x000fc400078e000b */
[----:B------:R-:W-:Y:S02]  /*f7f0*/  FADD.FTZ R9, R229, R9 ;  /* 0x00000009e5097221 */ /* 0x000fe40000010000 */
[----:B------:R-:W-:Y:S02]  /*f800*/  FADD.FTZ R17, R231, R17 ;  /* 0x00000011e7117221 */ /* 0x000fe40000010000 */
[----:B------:R-:W-:-:S04]  /*f810*/  IMAD.WIDE R2, R16, 0x2, R6 ;  /* 0x0000000210027825 */ /* 0x000fc800078e0206 */
[----:B------:R-:W-:Y:S02]  /*f820*/  FADD.FTZ R16, R232, R9 ;  /* 0x00000009e8107221 */ /* 0x000fe40000010000 */
[----:B------:R-:W-:Y:S02]  /*f830*/  FADD.FTZ R9, R233, R17 ;  /* 0x00000011e9097221 */ /* 0x000fe40000010000 */
[----:B------:R-:W-:Y:S02]  /*f840*/  FADD.FTZ R16, R234, R16 ;  /* 0x00000010ea107221 */ /* 0x000fe40000010000 */
[----:B------:R-:W-:Y:S01]  /*f850*/  FADD.FTZ R9, R235, R9 ;  /* 0x00000009eb097221 */ /* 0x000fe20000010000 */
[----:B------:R-:W-:Y:S01]  /*f860*/  STG.E.U16 [R6.64+-0x80], R212 ;  /* 0xffff80d406007986 */ /* 0x000fe2000c101512 */
[----:B------:R-:W-:Y:S02]  /*f870*/  FADD.FTZ R16, R228, R16 ;  /* 0x00000010e4107221 */ /* 0x000fe40000010000 */
[----:B------:R-:W-:Y:S01]  /*f880*/  FADD.FTZ R9, R222, R9 ;  /* 0x00000009de097221 */ /* 0x000fe20000010000 */
[----:B------:R-:W-:Y:S01]  /*f890*/  STG.E.U16 [R6.64+-0x7e], R213 ;  /* 0xffff82d506007986 */ /* 0x000fe2000c101512 */
[----:B------:R-:W-:-:S03]  /*f8a0*/  FADD.FTZ R16, R227, R16 ;  /* 0x00000010e3107221 */ /* 0x000fc60000010000 */
        /* <DEDUP_REMOVED lines=34> */
[----:B------:R1:W-:Y:S01]  /*fad0*/  STG.E.U16 [R2.64+-0xe], R0 ;  /* 0xfffff20002007986 */ /* 0x0003e2000c101512 */
[----:B------:R-:W-:Y:S01]  /*fae0*/  HMMA.16816.F32.BF16 R84, R96, R88, R156 ;  /* 0x000000586054723c */ /* 0x000fe2000004189c */
[----:B-1----:R-:W-:-:S02]  /*faf0*/  FADD.FTZ R2, R220, R16 ;  /* 0x00000010dc027221 */ /* 0x002fc40000010000 */
[----:B------:R-:W-:Y:S02]  /*fb00*/  FADD.FTZ R0, R217, R9 ;  /* 0x00000009d9007221 */ /* 0x000fe40000010000 */
[----:B------:R-:W-:Y:S02]  /*fb10*/  FADD.FTZ R2, R218, R2 ;  /* 0x00000002da027221 */ /* 0x000fe40000010000 */
[----:B------:R-:W-:Y:S02]  /*fb20*/  FADD.FTZ R0, R34, R0 ;  /* 0x0000000022007221 */ /* 0x000fe40000010000 */
[----:B------:R-:W-:Y:S02]  /*fb30*/  FADD.FTZ R2, R219, R2 ;  /* 0x00000002db027221 */ /* 0x000fe40000010000 */
[----:B------:R-:W-:Y:S02]  /*fb40*/  FADD.FTZ R0, R33, R0 ;  /* 0x0000000021007221 */ /* 0x000fe40000010000 */
[----:B------:R-:W-:-:S02]  /*fb50*/  FADD.FTZ R2, R18, R2 ;  /* 0x0000000212027221 */ /* 0x000fc40000010000 */
[----:B------:R-:W-:Y:S01]  /*fb60*/  FADD.FTZ R0, R19, R0 ;  /* 0x0000000013007221 */ /* 0x000fe20000010000 */
[C---:B------:R-:W-:Y:S02]  /*fb70*/  HMMA.16816.F32.BF16 R88, R96.reuse, R90, R24 ;  /* 0x0000005a6058723c */ /* 0x040fe40000041818 */
[----:B------:R1:W-:Y:S04]  /*fb80*/  STL [R1+0x68], R2 ;  /* 0x0000680201007387 */ /* 0x0003e80000100800 */
[----:B------:R1:W-:Y:S02]  /*fb90*/  STL [R1+0x6c], R0 ;  /* 0x00006c0001007387 */ /* 0x0003e40000100800 */
[----:B------:R-:W-:Y:S01]  /*fba0*/  HMMA.16816.F32.BF16 R96, R96, R22, R28 ;  /* 0x000000166060723c */ /* 0x000fe2000004181c */
[----:B------:R-:W-:Y:S01]  /*fbb0*/  IADD3 R206, P0, R10, -0x100, RZ ;  /* 0xffffff000ace7810 */ /* 0x000fe20007f1e0ff */
[----:B------:R-:W-:-:S02]  /*fbc0*/  IMAD.MOV.U32 R3, RZ, RZ, R214 ;  /* 0x000000ffff037224 */ /* 0x000fc400078e00d6 */
[----:B------:R-:W-:Y:S01]  /*fbd0*/  IMAD.MOV.U32 R100, RZ, RZ, R215 ;  /* 0x000000ffff647224 */ /* 0x000fe200078e00d7 */
[----:B------:R-:W-:-:S03]  /*fbe0*/  IADD3.X R103, R11, -0x1, RZ, P0, !PT ;  /* 0xffffffff0b677810 */ /* 0x000fc600007fe4ff */
.L_x_1200:
[----:B------:R-:W-:-:S06]  /*fbf0*/  UISETP.GT.AND UP0, UPT, UR24, UR9, UPT ;  /* 0x000000091800728c */ /* 0x000fcc000bf04270 */
[----:B------:R-:W-:-:S13]  /*fc00*/  PLOP3.LUT P0, PT, PT, PT, UP0, 0x80, 0x0 ;  /* 0x000000000000781c */ /* 0x000fda0003f0f008 */
[----:B------:R-:W-:Y:S05]  /*fc10*/  @!P0 BRA `(.L_x_1204) ;  /* 0x00005f2000008947 */ /* 0x000fea0003800000 */
[----:B------:R-:W3:Y:S01]  /*fc20*/  LDL.64 R12, [R1+0x78] ;  /* 0x00007800010c7983 */ /* 0x000ee20000100a00 */
[----:B--2---:R-:W-:Y:S01]  /*fc30*/  IMAD.MOV.U32 R102, RZ, RZ, R3 ;  /* 0x000000ffff667224 */ /* 0x004fe200078e0003 */
[----:B------:R-:W-:Y:S01]  /*fc40*/  ULDC UR22, c[0x0][0x228] ;  /* 0x00008a0000167ab9 */ /* 0x000fe20000000800 */
[----:B------:R-:W-:Y:S01]  /*fc50*/  MOV R101, R100 ;  /* 0x0000006400657202 */ /* 0x000fe20000000f00 */
[----:B------:R-:W2:Y:S01]  /*fc60*/  LDL R10, [R1+0x80] ;  /* 0x00008000010a7983 */ /* 0x000ea20000100800 */
[----:B------:R-:W-:-:S03]  /*fc70*/  USHF.L.U32 UR22, UR22, 0x3, URZ ;  /* 0x0000000316167899 */ /* 0x000fc6000800063f */
[----:B------:R-:W4:Y:S01]  /*fc80*/  LDL R9, [R1+0x90] ;  /* 0x0000900001097983 */ /* 0x000f220000100800 */
[----:B------:R-:W-:Y:S02]  /*fc90*/  USHF.R.S32.HI UR4, URZ, 0x1f, UR22 ;  /* 0x0000001f3f047899 */ /* 0x000fe40008011416 */
[----:B------:R-:W-:Y:S01]  /*fca0*/  USHF.L.U32 UR23, UR22, 0x1, URZ ;  /* 0x0000000116177899 */ /* 0x000fe2000800063f */
[----:B------:R-:W4:Y:S01]  /*fcb0*/  LDL.LU R8, [R1+0xb0] ;  /* 0x0000b00001087983 */ /* 0x000f220000300800 */
[----:B------:R-:W-:-:S03]  /*fcc0*/  USHF.L.U64.HI UR22, UR22, 0x1, UR4 ;  /* 0x0000000116167899 */ /* 0x000fc60008010204 */
[----:B-1----:R-:W4:Y:S04]  /*fcd0*/  LDL.LU R0, [R1+0xc0] ;  /* 0x0000c00001007983 */ /* 0x002f280000300800 */
[----:B------:R-:W4:Y:S04]  /*fce0*/  LDL.LU.64 R6, [R1+0xa8] ;  /* 0x0000a80001067983 */ /* 0x000f280000300a00 */
[----:B------:R-:W4:Y:S04]  /*fcf0*/  LDL.LU.64 R4, [R1+0xb8] ;  /* 0x0000b80001047983 */ /* 0x000f280000300a00 */
[----:B------:R-:W4:Y:S01]  /*fd00*/  LDL.LU R2, [R1+0xa0] ;  /* 0x0000a00001027983 */ /* 0x000f220000300800 */
[----:B---3--:R-:W-:-:S02]  /*fd10*/  IMAD.MOV.U32 R14, RZ, RZ, R12 ;  /* 0x000000ffff0e7224 */ /* 0x008fc400078e000c */
[----:B--2---:R-:W-:Y:S01]  /*fd20*/  IMAD.MOV.U32 R12, RZ, RZ, R10 ;  /* 0x000000ffff0c7224 */ /* 0x004fe200078e000a */
[----:B----4-:R-:W-:Y:S01]  /*fd30*/  MOV R11, R9 ;  /* 0x00000009000b7202 */ /* 0x010fe20000000f00 */
[----:B------:R-:W-:Y:S02]  /*fd40*/  IMAD.MOV.U32 R10, RZ, RZ, R8 ;  /* 0x000000ffff0a7224 */ /* 0x000fe400078e0008 */
[----:B------:R-:W-:Y:S02]  /*fd50*/  IMAD.WIDE.U32 R8, R2, -0x326172a9, RZ ;  /* 0xcd9e8d5702087825 */ /* 0x000fe400078e00ff */
[----:B------:R-:W1:Y:S02]  /*fd60*/  LDC.U8 R2, c[0x0][0x2d8] ;  /* 0x0000b600ff027b82 */ /* 0x000e640000000000 */
[----:B------:R-:W-:Y:S01]  /*fd70*/  IMAD.MOV.U32 R3, RZ, RZ, R7 ;  /* 0x000000ffff037224 */ /* 0x000fe200078e0007 */
[----:B------:R2:W-:Y:S01]  /*fd80*/  STL.64 [R1+0x60], R8 ;  /* 0x0000600801007387 */ /* 0x0005e20000100a00 */
[----:B-1----:R-:W-:-:S02]  /*fd90*/  PRMT R2, R2, 0x7054, R2 ;  /* 0x0000705402027816 */ /* 0x002fc40000000002 */
[----:B------:R-:W-:-:S05]  /*fda0*/  MOV R2, R4 ;  /* 0x0000000400027202 */ /* 0x000fca0000000f00 */
[----:B------:R2:W-:Y:S01]  /*fdb0*/  STL.64 [R1+0x70], R2 ;  /* 0x0000700201007387 */ /* 0x0005e20000100a00 */
[----:B------:R-:W-:Y:S01]  /*fdc0*/  LOP3.LUT R240, R9, R10, RZ, 0x3c, !PT ;  /* 0x0000000a09f07212 */ /* 0x000fe200078e3cff */
[----:B------:R-:W-:Y:S01]  /*fdd0*/  IMAD.WIDE.U32 R242, R0, -0x2daee0ad, RZ ;  /* 0xd2511f5300f27825 */ /* 0x000fe200078e00ff */
[----:B------:R-:W-:Y:S02]  /*fde0*/  MOV R15, R13 ;  /* 0x0000000d000f7202 */ /* 0x000fe40000000f00 */
[----:B------:R-:W-:Y:S01]  /*fdf0*/  ISETP.GE.AND P4, PT, R14, c[0x0][0x220], PT ;  /* 0x000088000e007a0c */ /* 0x000fe20003f86270 */
[----:B------:R-:W-:Y:S01]  /*fe00*/  IMAD.WIDE.U32 R240, R240, -0x2daee0ad, RZ ;  /* 0xd2511f53f0f07825 */ /* 0x000fe200078e00ff */
[----:B------:R-:W-:Y:S02]  /*fe10*/  ISETP.GE.AND P3, PT, R12, c[0x0][0x220], PT ;  /* 0x000088000c007a0c */ /* 0x000fe40003f66270 */
[----:B------:R-:W-:Y:S01]  /*fe20*/  ISETP.GE.AND P2, PT, R11, c[0x0][0x220], PT ;  /* 0x000088000b007a0c */ /* 0x000fe20003f46270 */
[----:B------:R-:W-:Y:S05]  /*fe30*/  BRA `(.L_x_1205) ;  /* 0x000006a000007947 */ /* 0x000fea0003800000 */
.L_x_1207:
        /* <DEDUP_REMOVED lines=106> */
.L_x_1205:
        /* <DEDUP_REMOVED lines=60> */
[----:B-1----:R-:W-:Y:S02]  /*108a0*/  IADD3.X R4, R3, UR10, RZ, P6, !PT ;  /* 0x0000000a03047c10 */ /* 0x002fe4000b7fe4ff */
        /* <DEDUP_REMOVED lines=42> */
[----:B-1----:R-:W-:Y:S04]  /*10b50*/  LDSM.16.M88.4 R16, [R176+0x6800] ;  /* 0x00680000b010783b */ /* 0x002fe80000000200 */
[----:B--2---:R-:W-:Y:S04]  /*10b60*/  LDSM.16.M88.4 R24, [R176+0x7000] ;  /* 0x00700000b018783b */ /* 0x004fe80000000200 */
[----:B------:R-:W-:Y:S04]  /*10b70*/  LDSM.16.M88.4 R136, [R176+0x7800] ;  /* 0x00780000b088783b */ /* 0x000fe80000000200 */
[----:B---3--:R-:W4:Y:S04]  /*10b80*/  LDSM.16.M88.4 R8, [R176+0x6000] ;  /* 0x00600000b008783b */ /* 0x008f280000000200 */
[----:B------:R-:W0:Y:S04]  /*10b90*/  LDGDEPBAR ;  /* 0x00000000000079af */ /* 0x000e280000000000 */
[----:B------:R-:W-:Y:S04]  /*10ba0*/  LDSM.16.M88.4 R140, [R184] ;  /* 0x00000000b88c783b */ /* 0x000fe80000000200 */
[----:B------:R-:W1:Y:S04]  /*10bb0*/  LDSM.16.M88.4 R144, [R187] ;  /* 0x00000000bb90783b */ /* 0x000e680000000200 */
[----:B------:R-:W2:Y:S04]  /*10bc0*/  LDSM.16.M88.4 R148, [R198] ;  /* 0x00000000c694783b */ /* 0x000ea80000000200 */
[----:B------:R-:W3:Y:S04]  /*10bd0*/  LDSM.16.M88.4 R152, [R197] ;  /* 0x00000000c598783b */ /* 0x000ee80000000200 */
[----:B------:R-:W1:Y:S04]  /*10be0*/  LDSM.16.M88.4 R156, [R196] ;  /* 0x00000000c49c783b */ /* 0x000e680000000200 */
[----:B------:R-:W-:Y:S04]  /*10bf0*/  LDSM.16.M88.4 R160, [R186] ;  /* 0x00000000baa0783b */ /* 0x000fe80000000200 */
[----:B------:R-:W1:Y:S04]  /*10c00*/  LDSM.16.M88.4 R164, [R182+0x6000] ;  /* 0x00600000b6a4783b */ /* 0x000e680000000200 */
[----:B------:R-:W1:Y:S01]  /*10c10*/  LDSM.16.M88.4 R168, [R182+0x6800] ;  /* 0x00680000b6a8783b */ /* 0x000e620000000200 */
[C---:B----4-:R-:W-:Y:S03]  /*10c20*/  HMMA.16816.F32.BF16 R4, R32.reuse, R8, RZ ;  /* 0x000000082004723c */ /* 0x050fe600000418ff */
        /* <DEDUP_REMOVED lines=8> */
[----:B------:R-:W4:Y:S07]  /*10cb0*/  LDSM.16.M88.4 R136, [R182+0x7000] ;  /* 0x00700000b688783b */ /* 0x000f2e0000000200 */
[C---:B-1----:R-:W-:Y:S08]  /*10cc0*/  HMMA.16816.F32.BF16 R4, R140.reuse, R144, R4 ;  /* 0x000000908c04723c */ /* 0x042ff00000041804 */
[C---:B------:R-:W-:Y:S01]  /*10cd0*/  HMMA.16816.F32.BF16 R8, R140.reuse, R146, R8 ;  /* 0x000000928c08723c */ /* 0x040fe20000041808 */
[----:B------:R-:W-:Y:S07]  /*10ce0*/  LDSM.16.M88.4 R144, [R185] ;  /* 0x00000000b990783b */ /* 0x000fee0000000200 */
[C---:B--2---:R-:W-:Y:S08]  /*10cf0*/  HMMA.16816.F32.BF16 R12, R140.reuse, R148, R12 ;  /* 0x000000948c0c723c */ /* 0x044ff0000004180c */
[C---:B------:R-:W-:Y:S01]  /*10d00*/  HMMA.16816.F32.BF16 R16, R140.reuse, R150, R16 ;  /* 0x000000968c10723c */ /* 0x040fe20000041810 */
[----:B------:R-:W1:Y:S07]  /*10d10*/  LDSM.16.M88.4 R148, [R181] ;  /* 0x00000000b594783b */ /* 0x000e6e0000000200 */
[C---:B---3--:R-:W-:Y:S08]  /*10d20*/  HMMA.16816.F32.BF16 R20, R140.reuse, R152, R20 ;  /* 0x000000988c14723c */ /* 0x048ff00000041814 */
[C---:B------:R-:W-:Y:S01]  /*10d30*/  HMMA.16816.F32.BF16 R24, R140.reuse, R154, R24 ;  /* 0x0000009a8c18723c */ /* 0x040fe20000041818 */
[----:B------:R-:W2:Y:S07]  /*10d40*/  LDSM.16.M88.4 R152, [R181+0x800] ;  /* 0x00080000b598783b */ /* 0x000eae0000000200 */
[C---:B------:R-:W-:Y:S08]  /*10d50*/  HMMA.16816.F32.BF16 R28, R140.reuse, R156, R28 ;  /* 0x0000009c8c1c723c */ /* 0x040ff0000004181c */
[----:B------:R-:W-:Y:S01]  /*10d60*/  HMMA.16816.F32.BF16 R32, R140, R158, R32 ;  /* 0x0000009e8c20723c */ /* 0x000fe20000041820 */
[----:B------:R-:W3:Y:S04]  /*10d70*/  LDSM.16.M88.4 R140, [R181+0x1000] ;  /* 0x00100000b58c783b */ /* 0x000ee80000000200 */
[----:B------:R-:W1:Y:S03]  /*10d80*/  LDSM.16.M88.4 R156, [R181+0x1800] ;  /* 0x00180000b59c783b */ /* 0x000e660000000200 */
[C---:B------:R-:W-:Y:S08]  /*10d90*/  HMMA.16816.F32.BF16 R4, R160.reuse, R164, R4 ;  /* 0x000000a4a004723c */ /* 0x040ff00000041804 */
[C---:B------:R-:W-:Y:S01]  /*10da0*/  HMMA.16816.F32.BF16 R8, R160.reuse, R166, R8 ;  /* 0x000000a6a008723c */ /* 0x040fe20000041808 */
[----:B------:R-:W-:Y:S07]  /*10db0*/  LDSM.16.M88.4 R164, [R176+0x8000] ;  /* 0x00800000b0a4783b */ /* 0x000fee0000000200 */
[C---:B------:R-:W-:Y:S08]  /*10dc0*/  HMMA.16816.F32.BF16 R12, R160.reuse, R168, R12 ;  /* 0x000000a8a00c723c */ /* 0x040ff0000004180c */
[C---:B------:R-:W-:Y:S01]  /*10dd0*/  HMMA.16816.F32.BF16 R16, R160.reuse, R170, R16 ;  /* 0x000000aaa010723c */ /* 0x040fe20000041810 */
[----:B------:R-:W-:Y:S07]  /*10de0*/  LDSM.16.M88.4 R168, [R176+0x8800] ;  /* 0x00880000b0a8783b */ /* 0x000fee0000000200 */
[C---:B----4-:R-:W-:Y:S08]  /*10df0*/  HMMA.16816.F32.BF16 R20, R160.reuse, R136, R20 ;  /* 0x00000088a014723c */ /* 0x050ff00000041814 */
[C---:B------:R-:W-:Y:S01]  /*10e00*/  HMMA.16816.F32.BF16 R24, R160.reuse, R138, R24 ;  /* 0x0000008aa018723c */ /* 0x040fe20000041818 */
[----:B------:R-:W4:Y:S07]  /*10e10*/  LDSM.16.M88.4 R136, [R183+0x2000] ;  /* 0x00200000b788783b */ /* 0x000f2e0000000200 */
[C---:B------:R-:W-:Y:S08]  /*10e20*/  HMMA.16816.F32.BF16 R28, R160.reuse, R172, R28 ;  /* 0x000000aca01c723c */ /* 0x040ff0000004181c */
[----:B------:R-:W-:Y:S01]  /*10e30*/  HMMA.16816.F32.BF16 R32, R160, R174, R32 ;  /* 0x000000aea020723c */ /* 0x000fe20000041820 */
[----:B------:R-:W4:Y:S04]  /*10e40*/  LDSM.16.M88.4 R160, [R176+0x9000] ;  /* 0x00900000b0a0783b */ /* 0x000f280000000200 */
[----:B------:R-:W4:Y:S03]  /*10e50*/  LDSM.16.M88.4 R172, [R176+0x9800] ;  /* 0x00980000b0ac783b */ /* 0x000f260000000200 */
[C---:B-1----:R-:W-:Y:S08]  /*10e60*/  HMMA.16816.F32.BF16 R4, R144.reuse, R148, R4 ;  /* 0x000000949004723c */ /* 0x042ff00000041804 */
[C---:B------:R-:W-:Y:S01]  /*10e70*/  HMMA.16816.F32.BF16 R8, R144.reuse, R150, R8 ;  /* 0x000000969008723c */ /* 0x040fe20000041808 */
[----:B------:R-:W-:Y:S07]  /*10e80*/  LDSM.16.M88.4 R148, [R195] ;  /* 0x00000000c394783b */ /* 0x000fee0000000200 */
[C---:B--2---:R-:W-:Y:S08]  /*10e90*/  HMMA.16816.F32.BF16 R12, R144.reuse, R152, R12 ;  /* 0x00000098900c723c */ /* 0x044ff0000004180c */
[C---:B------:R-:W-:Y:S01]  /*10ea0*/  HMMA.16816.F32.BF16 R16, R144.reuse, R154, R16 ;  /* 0x0000009a9010723c */ /* 0x040fe20000041810 */
[----:B------:R-:W-:Y:S07]  /*10eb0*/  LDSM.16.M88.4 R152, [R194] ;  /* 0x00000000c298783b */ /* 0x000fee0000000200 */
[C---:B---3--:R-:W-:Y:S08]  /*10ec0*/  HMMA.16816.F32.BF16 R20, R144.reuse, R140, R20 ;  /* 0x0000008c9014723c */ /* 0x048ff00000041814 */
[C---:B------:R-:W-:Y:S01]  /*10ed0*/  HMMA.16816.F32.BF16 R24, R144.reuse, R142, R24 ;  /* 0x0000008e9018723c */ /* 0x040fe20000041818 */
[----:B------:R-:W1:Y:S07]  /*10ee0*/  LDSM.16.M88.4 R140, [R184+0x2000] ;  /* 0x00200000b88c783b */ /* 0x000e6e0000000200 */
[C---:B------:R-:W-:Y:S08]  /*10ef0*/  HMMA.16816.F32.BF16 R28, R144.reuse, R156, R28 ;  /* 0x0000009c901c723c */ /* 0x040ff0000004181c */
[----:B------:R-:W-:Y:S01]  /*10f00*/  HMMA.16816.F32.BF16 R32, R144, R158, R32 ;  /* 0x0000009e9020723c */ /* 0x000fe20000041820 */
[----:B------:R-:W2:Y:S04]  /*10f10*/  LDSM.16.M88.4 R144, [R193] ;  /* 0x00000000c190783b */ /* 0x000ea80000000200 */
[----:B------:R-:W3:Y:S03]  /*10f20*/  LDSM.16.M88.4 R156, [R192] ;  /* 0x00000000c09c783b */ /* 0x000ee60000000200 */
        /* <DEDUP_REMOVED lines=8> */
[----:B------:R-:W4:Y:S07]  /*10fb0*/  LDSM.16.M88.4 R160, [R186+0x2000] ;  /* 0x00200000baa0783b */ /* 0x000f2e0000000200 */
        /* <DEDUP_REMOVED lines=13> */
[C---:B---3--:R-:W-:Y:S08]  /*11090*/  HMMA.16816.F32.BF16 R28, R140.reuse, R156, R28 ;  /* 0x0000009c8c1c723c */ /* 0x048ff0000004181c */
[----:B------:R-:W-:Y:S01]  /*110a0*/  HMMA.16816.F32.BF16 R32, R140, R158, R32 ;  /* 0x0000009e8c20723c */ /* 0x000fe20000041820 */
[----:B------:R-:W2:Y:S04]  /*110b0*/  LDSM.16.M88.4 R140, [R181+0x3000] ;  /* 0x00300000b58c783b */ /* 0x000ea80000000200 */
[----:B------:R-:W3:Y:S03]  /*110c0*/  LDSM.16.M88.4 R156, [R181+0x3800] ;  /* 0x00380000b59c783b */ /* 0x000ee60000000200 */
        /* <DEDUP_REMOVED lines=22> */
[C---:B---3--:R-:W-:Y:S08]  /*11230*/  HMMA.16816.F32.BF16 R28, R144.reuse, R156, R28 ;  /* 0x0000009c901c723c */ /* 0x048ff0000004181c */
        /* <DEDUP_REMOVED lines=29> */
[C---:B----4-:R-:W-:Y:S01]  /*11410*/  HMMA.16816.F32.BF16 R4, R160.reuse, R164, R4 ;  /* 0x000000a4a004723c */ /* 0x050fe20000041804 */
        /* <DEDUP_REMOVED lines=17> */
[C---:B---3--:R-:W-:Y:S08]  /*11530*/  HMMA.16816.F32.BF16 R28, R144.reuse, R156, R28 ;  /* 0x0000009c901c723c */ /* 0x048ff0000004181c */
[----:B------:R-:W-:Y:S01]  /*11540*/  HMMA.16816.F32.BF16 R32, R144, R158, R32 ;  /* 0x0000009e9020723c */ /* 0x000fe20000041820 */
[----:B------:R-:W-:-:S07]  /*11550*/  @P0 BRA `(.L_x_1207) ;  /* 0xffffe8e000000947 */ /* 0x000fce000383ffff */
.L_x_1206:
[----:B------:R-:W2:Y:S01]  /*11560*/  S2R R2, SR_TID.X ;  /* 0x0000000000027919 */ /* 0x000ea20000002100 */
[----:B------:R-:W-:Y:S01]  /*11570*/  IMAD.U32 R0, RZ, RZ, UR8 ;  /* 0x00000008ff007e24 */ /* 0x000fe2000f8e00ff */
[----:B------:R-:W-:Y:S01]  /*11580*/  USHF.L.U32 UR26, UR8, 0x1, URZ ;  /* 0x00000001081a7899 */ /* 0x000fe2000800063f */
[----:B------:R-:W3:Y:S01]  /*11590*/  LDC.U8 R213, c[0x0][0x2d8] ;  /* 0x0000b600ffd57b82 */ /* 0x000ee20000000000 */
[----:B------:R-:W-:Y:S02]  /*115a0*/  UIADD3 UR4, UR21, -0x4498517b, URZ ;  /* 0xbb67ae8515047890 */ /* 0x000fe4000fffe03f */
[----:B------:R-:W-:Y:S02]  /*115b0*/  UIADD3 UR25, UR26, 0x1, URZ ;  /* 0x000000011a197890 */ /* 0x000fe4000fffe03f */
[----:B------:R-:W4:Y:S01]  /*115c0*/  LDL.64 R168, [R1+0x60] ;  /* 0x0000600001a87983 */ /* 0x000f220000100a00 */
[----:B------:R-:W-:Y:S02]  /*115d0*/  ULOP3.LUT UR26, UR26, UR21, URZ, 0x3c, !UPT ;  /* 0x000000151a1a7292 */ /* 0x000fe4000f8e3c3f */
[----:B------:R-:W-:Y:S02]  /*115e0*/  ULOP3.LUT UR25, UR25, UR21, URZ, 0x3c, !UPT ;  /* 0x0000001519197292 */ /* 0x000fe4000f8e3c3f */
[----:B------:R-:W-:Y:S02]  /*115f0*/  UIADD3 UR5, UR20, -0x61c88647, URZ ;  /* 0x9e3779b914057890 */ /* 0x000fe4000fffe03f */
[----:B------:R-:W-:Y:S02]  /*11600*/  UIADD3 UR24, UR20, 0x3c6ef372, URZ ;  /* 0x3c6ef37214187890 */ /* 0x000fe4000fffe03f */
[----:B------:R-:W-:Y:S01]  /*11610*/  UISETP.GT.AND UP0, UPT, UR8, UR9, UPT ;  /* 0x000000090800728c */ /* 0x000fe2000bf04270 */
[----:B--2---:R-:W-:Y:S05]  /*11620*/  IMAD.SHL.U32 R2, R2, 0x2, RZ ;  /* 0x0000000202027824 */ /* 0x004fea00078e00ff */
[----:B------:R-:W-:Y:S05]  /*11630*/  LOP3.LUT R2, R2, 0x6, RZ, 0xc0, !PT ;  /* 0x0000000602027812 */ /* 0x000fea00078ec0ff */
[----:B------:R-:W-:Y:S04]  /*11640*/  IMAD R0, R0, 0x40, R2 ;  /* 0x0000004000007824 */ /* 0x000fe800078e0202 */
[--C-:B------:R-:W-:Y:S01]  /*11650*/  IMAD.IADD R2, R200, 0x1, -R0.reuse ;  /* 0x00000001c8027824 */ /* 0x100fe200078e0a00 */
[C---:B-1----:R-:W-:Y:S01]  /*11660*/  IADD3 R136, R0.reuse, 0x8, RZ ;  /* 0x0000000800887810 */ /* 0x042fe20007ffe0ff */
[----:B------:R-:W-:Y:S01]  /*11670*/  IMAD.IADD R3, R203, 0x1, -R0 ;  /* 0x00000001cb037824 */ /* 0x000fe200078e0a00 */
[C---:B------:R-:W-:Y:S02]  /*11680*/  IADD3 R103, R0.reuse, 0x9, RZ ;  /* 0x0000000900677810 */ /* 0x040fe40007ffe0ff */
[----:B------:R-:W-:Y:S02]  /*11690*/  IABS R2, R2 ;  /* 0x0000000200027213 */ /* 0x000fe40000000000 */
[----:B------:R-:W-:Y:S02]  /*116a0*/  IABS R3, R3 ;  /* 0x0000000300037213 */ /* 0x000fe40000000000 */
[C---:B------:R-:W-:Y:S01]  /*116b0*/  IADD3 R139, R0.reuse, 0x11, RZ ;  /* 0x00000011008b7810 */ /* 0x040fe20007ffe0ff */
[----:B------:R1:W2:Y:S01]  /*116c0*/  I2F R146, R2 ;  /* 0x0000000200927306 */ /* 0x0002a20000201400 */
[C---:B------:R-:W-:Y:S02]  /*116d0*/  IADD3 R138, R0.reuse, 0x18, RZ ;  /* 0x00000018008a7810 */ /* 0x040fe40007ffe0ff */
[C---:B------:R-:W-:Y:S02]  /*116e0*/  ISETP.GE.AND P1, PT, R0.reuse, R202, PT ;  /* 0x000000ca0000720c */ /* 0x040fe40003f26270 */
[C---:B------:R-:W-:Y:S02]  /*116f0*/  ISETP.GE.AND P0, PT, R0.reuse, R201, PT ;  /* 0x000000c90000720c */ /* 0x040fe40003f06270 */
[C---:B------:R-:W-:Y:S02]  /*11700*/  ISETP.GE.OR P1, PT, R0.reuse, R205, !P1 ;  /* 0x000000cd0000720c */ /* 0x040fe40004f26670 */
[C---:B------:R-:W-:Y:S01]  /*11710*/  ISETP.GE.OR P0, PT, R0.reuse, R204, !P0 ;  /* 0x000000cc0000720c */ /* 0x040fe20004706670 */
[----:B------:R5:W3:Y:S01]  /*11720*/  I2F R145, R3 ;  /* 0x0000000300917306 */ /* 0x000ae20000201400 */
[----:B-1----:R-:W-:Y:S01]  /*11730*/  IADD3 R2, R0, 0x1, RZ ;  /* 0x0000000100027810 */ /* 0x002fe20007ffe0ff */
[----:B--2---:R-:W-:Y:S03]  /*11740*/  FFMA.FTZ R4, R146, -UR13, R4 ;  /* 0x8000000d92047c23 */ /* 0x004fe60008010004 */
[----:B------:R-:W-:Y:S01]  /*11750*/  ISETP.GE.AND P6, PT, R2, R202, PT ;  /* 0x000000ca0200720c */ /* 0x000fe20003fc6270 */
[----:B------:R-:W-:Y:S01]  /*11760*/  IMAD.IADD R100, R200, 0x1, -R2 ;  /* 0x00000001c8647824 */ /* 0x000fe200078e0a02 */
[C---:B------:R-:W-:Y:S02]  /*11770*/  ISETP.GE.AND P5, PT, R2.reuse, R201, PT ;  /* 0x000000c90200720c */ /* 0x040fe40003fa6270 */
[-C--:B------:R-:W-:Y:S02]  /*11780*/  ISETP.GE.OR P6, PT, R2, R205.reuse, !P6 ;  /* 0x000000cd0200720c */ /* 0x080fe400077c6670 */
[----:B-----5:R-:W-:Y:S01]  /*11790*/  IABS R3, R100 ;  /* 0x0000006400037213 */ /* 0x020fe20000000000 */
[----:B------:R-:W-:Y:S01]  /*117a0*/  IMAD.IADD R100, R200, 0x1, -R136 ;  /* 0x00000001c8647824 */ /* 0x000fe200078e0a88 */
[----:B------:R-:W-:Y:S01]  /*117b0*/  ISETP.GE.OR P5, PT, R2, R204, !P5 ;  /* 0x000000cc0200720c */ /* 0x000fe20006fa6670 */
[----:B---3--:R-:W-:Y:S01]  /*117c0*/  FFMA.FTZ R6, R145, -UR13, R6 ;  /* 0x8000000d91067c23 */ /* 0x008fe20008010006 */
[----:B------:R1:W2:Y:S04]  /*117d0*/  I2F R144, R3 ;  /* 0x0000000300907306 */ /* 0x0002a80000201400 */
[----:B------:R-:W-:Y:S01]  /*117e0*/  FSEL R146, R6, -INF , !P0 ;  /* 0xff80000006927808 */ /* 0x000fe20004000000 */
[----:B------:R-:W-:Y:S01]  /*117f0*/  IMAD.IADD R6, R203, 0x1, -R139 ;  /* 0x00000001cb067824 */ /* 0x000fe200078e0a8b */
[C---:B------:R-:W-:Y:S04]  /*11800*/  ISETP.GE.AND P0, PT, R103.reuse, R202, PT ;  /* 0x000000ca6700720c */ /* 0x040fe80003f06270 */
[-C--:B------:R-:W-:Y:S02]  /*11810*/  ISETP.GE.OR P0, PT, R103, R205.reuse, !P0 ;  /* 0x000000cd6700720c */ /* 0x080fe40004706670 */
[----:B-1----:R-:W-:Y:S01]  /*11820*/  IABS R3, R100 ;  /* 0x0000006400037213 */ /* 0x002fe20000000000 */
[----:B------:R-:W-:Y:S02]  /*11830*/  IMAD.IADD R100, R200, 0x1, -R103 ;  /* 0x00000001c8647824 */ /* 0x000fe400078e0a67 */
[----:B--2---:R-:W-:Y:S01]  /*11840*/  FFMA.FTZ R5, R144, -UR13, R5 ;  /* 0x8000000d90057c23 */ /* 0x004fe20008010005 */
[----:B------:R-:W-:Y:S01]  /*11850*/  FSEL R144, R4, -INF , !P1 ;  /* 0xff80000004907808 */ /* 0x000fe20004800000 */
[----:B------:R1:W2:Y:S01]  /*11860*/  I2F R143, R3 ;  /* 0x00000003008f7306 */ /* 0x0002a20000201400 */
[----:B------:R-:W-:Y:S02]  /*11870*/  IABS R100, R100 ;  /* 0x0000006400647213 */ /* 0x000fe40000000000 */
[----:B------:R-:W-:Y:S02]  /*11880*/  FSEL R145, R5, -INF , !P6 ;  /* 0xff80000005917808 */ /* 0x000fe40007000000 */
[CC--:B------:R-:W-:Y:S04]  /*11890*/  ISETP.GE.AND P1, PT, R136.reuse, R202.reuse, PT ;  /* 0x000000ca8800720c */ /* 0x0c0fe80003f26270 */
[-C--:B------:R-:W-:Y:S01]  /*118a0*/  ISETP.GE.OR P1, PT, R136, R205.reuse, !P1 ;  /* 0x000000cd8800720c */ /* 0x080fe20004f26670 */
[----:B------:R3:W5:Y:S01]  /*118b0*/  I2F R142, R100 ;  /* 0x00000064008e7306 */ /* 0x0007620000201400 */
[----:B-1----:R-:W-:Y:S01]  /*118c0*/  IADD3 R3, R0, 0x10, RZ ;  /* 0x0000001000037810 */ /* 0x002fe20007ffe0ff */
[----:B--2---:R-:W-:Y:S03]  /*118d0*/  FFMA.FTZ R8, R143, -UR13, R8 ;  /* 0x8000000d8f087c23 */ /* 0x004fe60008010008 */
[C---:B------:R-:W-:Y:S01]  /*118e0*/  ISETP.GE.AND P6, PT, R3.reuse, R202, PT ;  /* 0x000000ca0300720c */ /* 0x040fe20003fc6270 */
[--C-:B------:R-:W-:Y:S01]  /*118f0*/  IMAD.IADD R137, R200, 0x1, -R3.reuse ;  /* 0x00000001c8897824 */ /* 0x100fe200078e0a03 */
[----:B------:R-:W-:Y:S02]  /*11900*/  FSEL R152, R8, -INF , !P1 ;  /* 0xff80000008987808 */ /* 0x000fe40004800000 */
[----:B------:R-:W-:Y:S02]  /*11910*/  ISETP.GE.OR P6, PT, R3, R205, !P6 ;  /* 0x000000cd0300720c */ /* 0x000fe400077c6670 */
[----:B---3--:R-:W-:Y:S01]  /*11920*/  IABS R100, R137 ;  /* 0x0000008900647213 */ /* 0x008fe20000000000 */
[C---:B------:R-:W-:Y:S01]  /*11930*/  IMAD.IADD R137, R203.reuse, 0x1, -R2 ;  /* 0x00000001cb897824 */ /* 0x040fe200078e0a02 */
[-C--:B------:R-:W-:Y:S01]  /*11940*/  ISETP.GE.AND P1, PT, R136, R201.reuse, PT ;  /* 0x000000c98800720c */ /* 0x080fe20003f26270 */
[----:B------:R-:W-:Y:S01]  /*11950*/  IMAD.IADD R2, R203, 0x1, -R3 ;  /* 0x00000001cb027824 */ /* 0x000fe200078e0a03 */
[----:B------:R1:W2:Y:S01]  /*11960*/  I2F R141, R100 ;  /* 0x00000064008d7306 */ /* 0x0002a20000201400 */
[----:B-----5:R-:W-:Y:S01]  /*11970*/  FFMA.FTZ R9, R142, -UR13, R9 ;  /* 0x8000000d8e097c23 */ /* 0x020fe20008010009 */
[-C--:B------:R-:W-:Y:S04]  /*11980*/  ISETP.GE.OR P1, PT, R136, R204.reuse, !P1 ;  /* 0x000000cc8800720c */ /* 0x080fe80004f26670 */
[----:B------:R-:W-:Y:S02]  /*11990*/  FSEL R153, R9, -INF , !P0 ;  /* 0xff80000009997808 */ /* 0x000fe40004000000 */
[C---:B------:R-:W-:Y:S04]  /*119a0*/  ISETP.GE.AND P0, PT, R103.reuse, R201, PT ;  /* 0x000000c96700720c */ /* 0x040fe80003f06270 */
[-C--:B------:R-:W-:Y:S02]  /*119b0*/  ISETP.GE.OR P0, PT, R103, R204.reuse, !P0 ;  /* 0x000000cc6700720c */ /* 0x080fe40004706670 */
[----:B-1----:R-:W-:Y:S01]  /*119c0*/  IABS R100, R137 ;  /* 0x0000008900647213 */ /* 0x002fe20000000000 */
[----:B------:R-:W-:Y:S02]  /*119d0*/  IMAD.IADD R137, R200, 0x1, -R139 ;  /* 0x00000001c8897824 */ /* 0x000fe400078e0a8b */
[----:B--2---:R-:W-:Y:S01]  /*119e0*/  FFMA.FTZ R12, R141, -UR13, R12 ;  /* 0x8000000d8d0c7c23 */ /* 0x004fe2000801000c */
[----:B------:R1:W2:Y:S04]  /*119f0*/  I2F R150, R100 ;  /* 0x0000006400967306 */ /* 0x0002a80000201400 */
[----:B------:R-:W-:Y:S02]  /*11a00*/  FSEL R154, R12, -INF , !P6 ;  /* 0xff8000000c9a7808 */ /* 0x000fe40007000000 */
[C---:B------:R-:W-:Y:S04]  /*11a10*/  ISETP.GE.AND P6, PT, R3.reuse, R201, PT ;  /* 0x000000c90300720c */ /* 0x040fe80003fc6270 */
[----:B------:R-:W-:Y:S01]  /*11a20*/  ISETP.GE.OR P6, PT, R3, R204, !P6 ;  /* 0x000000cc0300720c */ /* 0x000fe200077c6670 */
[C---:B------:R-:W-:Y:S05]  /*11a30*/  IMAD.IADD R3, R203.reuse, 0x1, -R138 ;  /* 0x00000001cb037824 */ /* 0x040fea00078e0a8a */
[----:B------:R-:W-:Y:S02]  /*11a40*/  IABS R3, R3 ;  /* 0x0000000300037213 */ /* 0x000fe40000000000 */
[----:B-1----:R-:W-:Y:S01]  /*11a50*/  IABS R100, R137 ;  /* 0x0000008900647213 */ /* 0x002fe20000000000 */
[----:B------:R-:W-:Y:S02]  /*11a60*/  IMAD.IADD R137, R203, 0x1, -R136 ;  /* 0x00000001cb897824 */ /* 0x000fe400078e0a88 */
[----:B--2---:R-:W-:Y:S01]  /*11a70*/  FFMA.FTZ R7, R150, -UR13, R7 ;  /* 0x8000000d96077c23 */ /* 0x004fe20008010007 */
[----:B------:R1:W2:Y:S04]  /*11a80*/  I2F R149, R100 ;  /* 0x0000006400957306 */ /* 0x0002a80000201400 */
[----:B------:R-:W-:Y:S02]  /*11a90*/  FSEL R136, R7, -INF , !P5 ;  /* 0xff80000007887808 */ /* 0x000fe40006800000 */
[CC--:B------:R-:W-:Y:S04]  /*11aa0*/  ISETP.GE.AND P5, PT, R139.reuse, R202.reuse, PT ;  /* 0x000000ca8b00720c */ /* 0x0c0fe80003fa6270 */
[----:B------:R-:W-:Y:S02]  /*11ab0*/  ISETP.GE.OR P5, PT, R139, R205, !P5 ;  /* 0x000000cd8b00720c */ /* 0x000fe40006fa6670 */
[----:B-1----:R-:W-:Y:S01]  /*11ac0*/  IABS R100, R137 ;  /* 0x0000008900647213 */ /* 0x002fe20000000000 */
[----:B------:R-:W-:Y:S02]  /*11ad0*/  IMAD.IADD R137, R200, 0x1, -R138 ;  /* 0x00000001c8897824 */ /* 0x000fe400078e0a8a */
[----:B--2---:R-:W-:Y:S01]  /*11ae0*/  FFMA.FTZ R13, R149, -UR13, R13 ;  /* 0x8000000d950d7c23 */ /* 0x004fe2000801000d */
[----:B------:R1:W2:Y:S04]  /*11af0*/  I2F R148, R100 ;  /* 0x0000006400947306 */ /* 0x0002a80000201400 */
[----:B------:R-:W-:Y:S02]  /*11b00*/  FSEL R149, R13, -INF , !P5 ;  /* 0xff8000000d957808 */ /* 0x000fe40006800000 */
[C---:B------:R-:W-:Y:S04]  /*11b10*/  ISETP.GE.AND P5, PT, R138.reuse, R202, PT ;  /* 0x000000ca8a00720c */ /* 0x040fe80003fa6270 */
[----:B------:R-:W-:Y:S02]  /*11b20*/  ISETP.GE.OR P5, PT, R138, R205, !P5 ;  /* 0x000000cd8a00720c */ /* 0x000fe40006fa6670 */
[----:B-1----:R-:W-:Y:S01]  /*11b30*/  IABS R100, R137 ;  /* 0x0000008900647213 */ /* 0x002fe20000000000 */
[----:B------:R-:W-:Y:S02]  /*11b40*/  IMAD.IADD R137, R203, 0x1, -R103 ;  /* 0x00000001cb897824 */ /* 0x000fe400078e0a67 */
[----:B--2---:R-:W-:Y:S01]  /*11b50*/  FFMA.FTZ R10, R148, -UR13, R10 ;  /* 0x8000000d940a7c23 */ /* 0x004fe2000801000a */
[----:B------:R1:W2:Y:S02]  /*11b60*/  I2F R151, R100 ;  /* 0x0000006400977306 */ /* 0x0002a40000201400 */
[----:B-1----:R-:W-:Y:S01]  /*11b70*/  IABS R100, R137 ;  /* 0x0000008900647213 */ /* 0x002fe20000000000 */
[----:B--2---:R-:W-:Y:S01]  /*11b80*/  FFMA.FTZ R16, R151, -UR13, R16 ;  /* 0x8000000d97107c23 */ /* 0x004fe20008010010 */
[----:B------:R-:W-:Y:S06]  /*11b90*/  IADD3 R137, R0, 0x19, RZ ;  /* 0x0000001900897810 */ /* 0x000fec0007ffe0ff */
[----:B------:R1:W2:Y:S01]  /*11ba0*/  I2F R147, R100 ;  /* 0x0000006400937306 */ /* 0x0002a20000201400 */
[----:B------:R-:W-:Y:S01]  /*11bb0*/  FSEL R155, R16, -INF , !P5 ;  /* 0xff800000109b7808 */ /* 0x000fe20006800000 */
[----:B------:R-:W-:Y:S01]  /*11bc0*/  IMAD.IADD R140, R200, 0x1, -R137 ;  /* 0x00000001c88c7824 */ /* 0x000fe200078e0a89 */
[CC--:B------:R-:W-:Y:S04]  /*11bd0*/  ISETP.GE.AND P5, PT, R139.reuse, R201.reuse, PT ;  /* 0x000000c98b00720c */ /* 0x0c0fe80003fa6270 */
[----:B------:R-:W-:Y:S02]  /*11be0*/  ISETP.GE.OR P5, PT, R139, R204, !P5 ;  /* 0x000000cc8b00720c */ /* 0x000fe40006fa6670 */
[----:B-1----:R-:W-:Y:S01]  /*11bf0*/  IABS R100, R140 ;  /* 0x0000008c00647213 */ /* 0x002fe20000000000 */
[----:B--2---:R-:W-:Y:S01]  /*11c00*/  FFMA.FTZ R11, R147, -UR13, R11 ;  /* 0x8000000d930b7c23 */ /* 0x004fe2000801000b */
[----:B------:R-:W-:Y:S02]  /*11c10*/  IABS R140, R2 ;  /* 0x00000002008c7213 */ /* 0x000fe40000000000 */
[----:B------:R-:W-:Y:S01]  /*11c20*/  IADD3 R2, R0, 0x20, RZ ;  /* 0x0000002000027810 */ /* 0x000fe20007ffe0ff */
[----:B------:R1:W2:Y:S01]  /*11c30*/  I2F R142, R100 ;  /* 0x00000064008e7306 */ /* 0x0002a20000201400 */
[----:B------:R-:W-:Y:S02]  /*11c40*/  FSEL R148, R11, -INF , !P0 ;  /* 0xff8000000b947808 */ /* 0x000fe40004000000 */
[----:B------:R-:W-:Y:S01]  /*11c50*/  ISETP.GE.AND P0, PT, R138, R201, PT ;  /* 0x000000c98a00720c */ /* 0x000fe20003f06270 */
[----:B------:R-:W-:Y:S03]  /*11c60*/  IMAD.IADD R141, R200, 0x1, -R2 ;  /* 0x00000001c88d7824 */ /* 0x000fe600078e0a02 */
[----:B------:R-:W-:Y:S02]  /*11c70*/  ISETP.GE.OR P0, PT, R138, R204, !P0 ;  /* 0x000000cc8a00720c */ /* 0x000fe40004706670 */
[----:B------:R-:W-:Y:S01]  /*11c80*/  IABS R4, R141 ;  /* 0x0000008d00047213 */ /* 0x000fe20000000000 */
[----:B------:R-:W3:Y:S10]  /*11c90*/  I2F R143, R140 ;  /* 0x0000008c008f7306 */ /* 0x000ef40000201400 */
[----:B------:R5:W4:Y:S01]  /*11ca0*/  I2F R141, R4 ;  /* 0x00000004008d7306 */ /* 0x000b220000201400 */
[----:B-1----:R-:W-:Y:S01]  /*11cb0*/  IADD3 R100, R0, 0x21, RZ ;  /* 0x0000002100647810 */ /* 0x002fe20007ffe0ff */
[----:B--2---:R-:W-:Y:S01]  /*11cc0*/  FFMA.FTZ R17, R142, -UR13, R17 ;  /* 0x8000000d8e117c23 */ /* 0x004fe20008010011 */
[----:B------:R-:W-:Y:S02]  /*11cd0*/  FSEL R142, R10, -INF , !P1 ;  /* 0xff8000000a8e7808 */ /* 0x000fe40004800000 */
[C---:B------:R-:W-:Y:S01]  /*11ce0*/  ISETP.GE.AND P1, PT, R137.reuse, R202, PT ;  /* 0x000000ca8900720c */ /* 0x040fe20003f26270 */
[----:B------:R-:W-:Y:S03]  /*11cf0*/  IMAD.IADD R5, R200, 0x1, -R100 ;  /* 0x00000001c8057824 */ /* 0x000fe600078e0a64 */
[----:B------:R-:W-:Y:S01]  /*11d00*/  ISETP.GE.OR P1, PT, R137, R205, !P1 ;  /* 0x000000cd8900720c */ /* 0x000fe20004f26670 */
[----:B---3--:R-:W-:Y:S03]  /*11d10*/  FFMA.FTZ R14, R143, -UR13, R14 ;  /* 0x8000000d8f0e7c23 */ /* 0x008fe6000801000e */
[----:B------:R-:W-:Y:S02]  /*11d20*/  FSEL R150, R17, -INF , !P1 ;  /* 0xff80000011967808 */ /* 0x000fe40004800000 */
[C---:B------:R-:W-:Y:S02]  /*11d30*/  ISETP.GE.AND P1, PT, R137.reuse, R201, PT ;  /* 0x000000c98900720c */ /* 0x040fe40003f26270 */
[----:B------:R-:W-:Y:S02]  /*11d40*/  FSEL R138, R14, -INF , !P6 ;  /* 0xff8000000e8a7808 */ /* 0x000fe40007000000 */
[----:B------:R-:W-:Y:S02]  /*11d50*/  ISETP.GE.OR P1, PT, R137, R204, !P1 ;  /* 0x000000cc8900720c */ /* 0x000fe40004f26670 */
[----:B-----5:R-:W-:Y:S01]  /*11d60*/  IABS R4, R6 ;  /* 0x0000000600047213 */ /* 0x020fe20000000000 */
[----:B----4-:R-:W-:Y:S01]  /*11d70*/  FFMA.FTZ R20, R141, -UR13, R20 ;  /* 0x8000000d8d147c23 */ /* 0x010fe20008010014 */
[----:B------:R-:W-:Y:S02]  /*11d80*/  IADD3 R6, R0, 0x28, RZ ;  /* 0x0000002800067810 */ /* 0x000fe40007ffe0ff */
[CC--:B------:R-:W-:Y:S01]  /*11d90*/  ISETP.GE.AND P6, PT, R2.reuse, R202.reuse, PT ;  /* 0x000000ca0200720c */ /* 0x0c0fe20003fc6270 */
[----:B------:R1:W2:Y:S03]  /*11da0*/  I2F R140, R4 ;  /* 0x00000004008c7306 */ /* 0x0002a60000201400 */
[----:B------:R-:W-:Y:S02]  /*11db0*/  ISETP.GE.OR P6, PT, R2, R205, !P6 ;  /* 0x000000cd0200720c */ /* 0x000fe400077c6670 */
[----:B-1----:R-:W-:Y:S01]  /*11dc0*/  IABS R4, R5 ;  /* 0x0000000500047213 */ /* 0x002fe20000000000 */
[----:B--2---:R-:W-:Y:S01]  /*11dd0*/  FFMA.FTZ R15, R140, -UR13, R15 ;  /* 0x8000000d8c0f7c23 */ /* 0x004fe2000801000f */
[----:B------:R-:W-:Y:S02]  /*11de0*/  IADD3 R5, R0, 0x29, RZ ;  /* 0x0000002900057810 */ /* 0x000fe40007ffe0ff */
[----:B------:R-:W-:Y:S01]  /*11df0*/  FSEL R140, R20, -INF , !P6 ;  /* 0xff800000148c7808 */ /* 0x000fe20007000000 */
[----:B------:R1:W2:Y:S01]  /*11e00*/  I2F R12, R4 ;  /* 0x00000004000c7306 */ /* 0x0002a20000201400 */
[C---:B------:R-:W-:Y:S04]  /*11e10*/  ISETP.GE.AND P6, PT, R100.reuse, R202, PT ;  /* 0x000000ca6400720c */ /* 0x040fe80003fc6270 */
[----:B------:R-:W-:Y:S01]  /*11e20*/  ISETP.GE.OR P6, PT, R100, R205, !P6 ;  /* 0x000000cd6400720c */ /* 0x000fe200077c6670 */
[----:B-1----:R-:W-:Y:S02]  /*11e30*/  IMAD.MOV.U32 R4, RZ, RZ, R3 ;  /* 0x000000ffff047224 */ /* 0x002fe400078e0003 */
[----:B------:R-:W-:Y:S02]  /*11e40*/  IMAD.IADD R3, R200, 0x1, -R6 ;  /* 0x00000001c8037824 */ /* 0x000fe400078e0a06 */
[----:B------:R1:W3:Y:S01]  /*11e50*/  I2F R103, R4 ;  /* 0x0000000400677306 */ /* 0x0002e20000201400 */
[----:B--2---:R-:W-:Y:S02]  /*11e60*/  FFMA.FTZ R21, R12, -UR13, R21 ;  /* 0x8000000d0c157c23 */ /* 0x004fe40008010015 */
[----:B------:R-:W-:Y:S03]  /*11e70*/  IABS R3, R3 ;  /* 0x0000000300037213 */ /* 0x000fe60000000000 */
[----:B------:R-:W-:Y:S02]  /*11e80*/  FSEL R139, R21, -INF , !P6 ;  /* 0xff800000158b7808 */ /* 0x000fe40007000000 */
[CC--:B------:R-:W-:Y:S02]  /*11e90*/  ISETP.GE.AND P6, PT, R100.reuse, R201.reuse, PT ;  /* 0x000000c96400720c */ /* 0x0c0fe40003fc6270 */
[----:B------:R-:W2:Y:S02]  /*11ea0*/  I2F R13, R3 ;  /* 0x00000003000d7306 */ /* 0x000ea40000201400 */
[-C--:B------:R-:W-:Y:S01]  /*11eb0*/  ISETP.GE.OR P6, PT, R100, R204.reuse, !P6 ;  /* 0x000000cc6400720c */ /* 0x080fe200077c6670 */
[----:B-1----:R-:W-:Y:S01]  /*11ec0*/  IMAD.IADD R4, R203, 0x1, -R137 ;  /* 0x00000001cb047824 */ /* 0x002fe200078e0a89 */
[----:B------:R-:W-:Y:S01]  /*11ed0*/  FSEL R137, R15, -INF , !P5 ;  /* 0xff8000000f897808 */ /* 0x000fe20006800000 */
[----:B---3--:R-:W-:Y:S01]  /*11ee0*/  FFMA.FTZ R18, R103, -UR13, R18 ;  /* 0x8000000d67127c23 */ /* 0x008fe20008010012 */
[C---:B------:R-:W-:Y:S04]  /*11ef0*/  ISETP.GE.AND P5, PT, R2.reuse, R201, PT ;  /* 0x000000c90200720c */ /* 0x040fe80003fa6270 */
[----:B------:R-:W-:Y:S02]  /*11f00*/  ISETP.GE.OR P5, PT, R2, R204, !P5 ;  /* 0x000000cc0200720c */ /* 0x000fe40006fa6670 */
[----:B------:R-:W-:Y:S01]  /*11f10*/  FSEL R21, R18, -INF , !P0 ;  /* 0xff80000012157808 */ /* 0x000fe20004000000 */
[----:B--2---:R-:W-:Y:S01]  /*11f20*/  FFMA.FTZ R24, R13, -UR13, R24 ;  /* 0x8000000d0d187c23 */ /* 0x004fe20008010018 */
[----:B------:R-:W-:Y:S01]  /*11f30*/  IABS R3, R4 ;  /* 0x0000000400037213 */ /* 0x000fe20000000000 */
[----:B------:R-:W-:Y:S01]  /*11f40*/  IMAD.IADD R4, R200, 0x1, -R5 ;  /* 0x00000001c8047824 */ /* 0x000fe200078e0a05 */
[CC--:B------:R-:W-:Y:S02]  /*11f50*/  ISETP.GE.AND P0, PT, R6.reuse, R202.reuse, PT ;  /* 0x000000ca0600720c */ /* 0x0c0fe40003f06270 */
[----:B------:R1:W2:Y:S02]  /*11f60*/  I2F R10, R3 ;  /* 0x00000003000a7306 */ /* 0x0002a40000201400 */
[-C--:B------:R-:W-:Y:S04]  /*11f70*/  ISETP.GE.OR P0, PT, R6, R205.reuse, !P0 ;  /* 0x000000cd0600720c */ /* 0x080fe80004706670 */
[----:B------:R-:W-:Y:S02]  /*11f80*/  FSEL R24, R24, -INF , !P0 ;  /* 0xff80000018187808 */ /* 0x000fe40004000000 */
[C---:B------:R-:W-:Y:S04]  /*11f90*/  ISETP.GE.AND P0, PT, R5.reuse, R202, PT ;  /* 0x000000ca0500720c */ /* 0x040fe80003f06270 */
[----:B------:R-:W-:Y:S02]  /*11fa0*/  ISETP.GE.OR P0, PT, R5, R205, !P0 ;  /* 0x000000cd0500720c */ /* 0x000fe40004706670 */
        /* <DEDUP_REMOVED lines=8> */
[----:B--2---:R-:W-:Y:S01]  /*12030*/  FFMA.FTZ R25, R8, -UR13, R25 ;  /* 0x8000000d08197c23 */ /* 0x004fe20008010019 */
[----:B------:R-:W-:Y:S03]  /*12040*/  IADD3 R4, R0, 0x30, RZ ;  /* 0x0000003000047810 */ /* 0x000fe60007ffe0ff */
[----:B------:R-:W-:Y:S01]  /*12050*/  IMAD.MOV.U32 R7, RZ, RZ, R3 ;  /* 0x000000ffff077224 */ /* 0x000fe200078e0003 */
[----:B------:R-:W-:Y:S01]  /*12060*/  FSEL R25, R25, -INF , !P0 ;  /* 0xff80000019197808 */ /* 0x000fe20004000000 */
[----:B------:R-:W-:Y:S01]  /*12070*/  IMAD.IADD R3, R200, 0x1, -R4 ;  /* 0x00000001c8037824 */ /* 0x000fe200078e0a04 */
[C---:B------:R-:W-:Y:S01]  /*12080*/  ISETP.GE.AND P0, PT, R5.reuse, R201, PT ;  /* 0x000000c90500720c */ /* 0x040fe20003f06270 */
[----:B------:R1:W2:Y:S03]  /*12090*/  I2F R9, R7 ;  /* 0x0000000700097306 */ /* 0x0002a60000201400 */
[----:B------:R-:W-:Y:S02]  /*120a0*/  IABS R3, R3 ;  /* 0x0000000300037213 */ /* 0x000fe40000000000 */
[----:B------:R-:W-:Y:S05]  /*120b0*/  ISETP.GE.OR P0, PT, R5, R204, !P0 ;  /* 0x000000cc0500720c */ /* 0x000fea0004706670 */
[----:B------:R3:W4:Y:S01]  /*120c0*/  I2F R12, R3 ;  /* 0x00000003000c7306 */ /* 0x0007220000201400 */
[----:B-1----:R-:W-:Y:S02]  /*120d0*/  IMAD.IADD R7, R203, 0x1, -R100 ;  /* 0x00000001cb077824 */ /* 0x002fe400078e0a64 */
[----:B--2---:R-:W-:Y:S03]  /*120e0*/  FFMA.FTZ R22, R9, -UR13, R22 ;  /* 0x8000000d09167c23 */ /* 0x004fe60008010016 */
[----:B------:R-:W-:Y:S02]  /*120f0*/  IABS R7, R7 ;  /* 0x0000000700077213 */ /* 0x000fe40000000000 */
[----:B------:R-:W-:Y:S02]  /*12100*/  FSEL R22, R22, -INF , !P5 ;  /* 0xff80000016167808 */ /* 0x000fe40006800000 */
[-C--:B------:R-:W-:Y:S01]  /*12110*/  ISETP.GE.AND P5, PT, R4, R202.reuse, PT ;  /* 0x000000ca0400720c */ /* 0x080fe20003fa6270 */
[----:B------:R-:W-:Y:S01]  /*12120*/  IMAD.MOV.U32 R2, RZ, RZ, R7 ;  /* 0x000000ffff027224 */ /* 0x000fe200078e0007 */
[----:B---3--:R-:W-:Y:S01]  /*12130*/  IADD3 R3, R0, 0x31, RZ ;  /* 0x0000003100037810 */ /* 0x008fe20007ffe0ff */
[----:B----4-:R-:W-:Y:S01]  /*12140*/  FFMA.FTZ R28, R12, -UR13, R28 ;  /* 0x8000000d0c1c7c23 */ /* 0x010fe2000801001c */
[-C--:B------:R-:W-:Y:S01]  /*12150*/  ISETP.GE.OR P5, PT, R4, R205.reuse, !P5 ;  /* 0x000000cd0400720c */ /* 0x080fe20006fa6670 */
[----:B------:R1:W2:Y:S02]  /*12160*/  I2F R11, R2 ;  /* 0x00000002000b7306 */ /* 0x0002a40000201400 */
[----:B------:R-:W-:Y:S01]  /*12170*/  IMAD.IADD R7, R200, 0x1, -R3 ;  /* 0x00000001c8077824 */ /* 0x000fe200078e0a03 */
[----:B------:R-:W-:Y:S02]  /*12180*/  FSEL R28, R28, -INF , !P5 ;  /* 0xff8000001c1c7808 */ /* 0x000fe40006800000 */
[C---:B------:R-:W-:Y:S04]  /*12190*/  ISETP.GE.AND P5, PT, R3.reuse, R202, PT ;  /* 0x000000ca0300720c */ /* 0x040fe80003fa6270 */
[----:B------:R-:W-:Y:S02]  /*121a0*/  ISETP.GE.OR P5, PT, R3, R205, !P5 ;  /* 0x000000cd0300720c */ /* 0x000fe40006fa6670 */
[----:B-1----:R-:W-:Y:S01]  /*121b0*/  IABS R2, R7 ;  /* 0x0000000700027213 */ /* 0x002fe20000000000 */
[----:B------:R-:W-:Y:S02]  /*121c0*/  IMAD.IADD R7, R203, 0x1, -R6 ;  /* 0x00000001cb077824 */ /* 0x000fe400078e0a06 */
[----:B--2---:R-:W-:Y:S01]  /*121d0*/  FFMA.FTZ R23, R11, -UR13, R23 ;  /* 0x8000000d0b177c23 */ /* 0x004fe20008010017 */
[----:B------:R1:W2:Y:S02]  /*121e0*/  I2F R10, R2 ;  /* 0x00000002000a7306 */ /* 0x0002a40000201400 */
[----:B------:R-:W-:Y:S02]  /*121f0*/  IABS R7, R7 ;  /* 0x0000000700077213 */ /* 0x000fe40000000000 */
[----:B------:R-:W-:Y:S02]  /*12200*/  FSEL R23, R23, -INF , !P6 ;  /* 0xff80000017177808 */ /* 0x000fe40007000000 */
[CC--:B------:R-:W-:Y:S04]  /*12210*/  ISETP.GE.AND P6, PT, R4.reuse, R201.reuse, PT ;  /* 0x000000c90400720c */ /* 0x0c0fe80003fc6270 */
[----:B------:R3:W4:Y:S01]  /*12220*/  I2F R9, R7 ;  /* 0x0000000700097306 */ /* 0x0007220000201400 */
[----:B------:R-:W-:Y:S01]  /*12230*/  ISETP.GE.OR P6, PT, R4, R204, !P6 ;  /* 0x000000cc0400720c */ /* 0x000fe200077c6670 */
[----:B------:R-:W-:Y:S01]  /*12240*/  IMAD.IADD R4, R203, 0x1, -R4 ;  /* 0x00000001cb047824 */ /* 0x000fe200078e0a04 */
[----:B-1----:R-:W-:Y:S01]  /*12250*/  IADD3 R2, R0, 0x38, RZ ;  /* 0x0000003800027810 */ /* 0x002fe20007ffe0ff */
[----:B--2---:R-:W-:Y:S01]  /*12260*/  FFMA.FTZ R29, R10, -UR13, R29 ;  /* 0x8000000d0a1d7c23 */ /* 0x004fe2000801001d */
[----:B------:R-:W-:Y:S03]  /*12270*/  IADD3 R0, R0, 0x39, RZ ;  /* 0x0000003900007810 */ /* 0x000fe60007ffe0ff */
[C---:B------:R-:W-:Y:S01]  /*12280*/  IMAD.IADD R8, R200.reuse, 0x1, -R2 ;  /* 0x00000001c8087824 */ /* 0x040fe200078e0a02 */
[----:B------:R-:W-:Y:S02]  /*12290*/  FSEL R29, R29, -INF , !P5 ;  /* 0xff8000001d1d7808 */ /* 0x000fe40006800000 */
[----:B------:R-:W-:Y:S02]  /*122a0*/  ISETP.GE.AND P5, PT, R3, R201, PT ;  /* 0x000000c90300720c */ /* 0x000fe40003fa6270 */
[----:B---3--:R-:W-:Y:S01]  /*122b0*/  IABS R7, R8 ;  /* 0x0000000800077213 */ /* 0x008fe20000000000 */
[----:B------:R-:W-:Y:S01]  /*122c0*/  IMAD.IADD R8, R203, 0x1, -R5 ;  /* 0x00000001cb087824 */ /* 0x000fe200078e0a05 */
[----:B------:R-:W-:Y:S01]  /*122d0*/  ISETP.GE.OR P5, PT, R3, R204, !P5 ;  /* 0x000000cc0300720c */ /* 0x000fe20006fa6670 */
[----:B------:R-:W-:Y:S02]  /*122e0*/  IMAD.IADD R5, R200, 0x1, -R0 ;  /* 0x00000001c8057824 */ /* 0x000fe400078e0a00 */
[----:B----4-:R-:W-:Y:S01]  /*122f0*/  FFMA.FTZ R26, R9, -UR13, R26 ;  /* 0x8000000d091a7c23 */ /* 0x010fe2000801001a */
[----:B------:R-:W-:Y:S01]  /*12300*/  IABS R6, R8 ;  /* 0x0000000800067213 */ /* 0x000fe20000000000 */
[----:B------:R-:W1:Y:S01]  /*12310*/  I2F R7, R7 ;  /* 0x0000000700077306 */ /* 0x000e620000201400 */
[----:B------:R-:W-:Y:S02]  /*12320*/  IABS R5, R5 ;  /* 0x0000000500057213 */ /* 0x000fe40000000000 */
[----:B------:R-:W-:Y:S02]  /*12330*/  FSEL R212, R26, -INF , !P1 ;  /* 0xff8000001ad47808 */ /* 0x000fe40004800000 */
[C---:B------:R-:W-:Y:S01]  /*12340*/  ISETP.GE.AND P1, PT, R2.reuse, R202, PT ;  /* 0x000000ca0200720c */ /* 0x040fe20003f26270 */
[----:B------:R2:W3:Y:S03]  /*12350*/  LDL.S16 R26, [R1] ;  /* 0x00000000011a7983 */ /* 0x0004e60000100600 */
[----:B------:R-:W-:Y:S01]  /*12360*/  ISETP.GE.OR P1, PT, R2, R205, !P1 ;  /* 0x000000cd0200720c */ /* 0x000fe20004f26670 */
[----:B------:R4:W5:Y:S10]  /*12370*/  I2F R11, R6 ;  /* 0x00000006000b7306 */ /* 0x0009740000201400 */
[----:B------:R2:W2:Y:S01]  /*12380*/  I2F R8, R5 ;  /* 0x0000000500087306 */ /* 0x0004a20000201400 */
[----:B-1----:R-:W-:Y:S05]  /*12390*/  FFMA.FTZ R32, R7, -UR13, R32 ;  /* 0x8000000d07207c23 */ /* 0x002fea0008010020 */
[----:B------:R-:W-:Y:S02]  /*123a0*/  FSEL R32, R32, -INF , !P1 ;  /* 0xff80000020207808 */ /* 0x000fe40004800000 */
[----:B------:R-:W-:Y:S02]  /*123b0*/  ISETP.GE.AND P1, PT, R2, R201, PT ;  /* 0x000000c90200720c */ /* 0x000fe40003f26270 */
[----:B----4-:R-:W-:Y:S01]  /*123c0*/  IABS R6, R4 ;  /* 0x0000000400067213 */ /* 0x010fe20000000000 */
[----:B-----5:R-:W-:Y:S01]  /*123d0*/  FFMA.FTZ R27, R11, -UR13, R27 ;  /* 0x8000000d0b1b7c23 */ /* 0x020fe2000801001b */
[----:B------:R-:W-:Y:S02]  /*123e0*/  FMNMX.FTZ R4, R144, R101, !PT ;  /* 0x0000006590047209 */ /* 0x000fe40007810000 */
[----:B------:R1:W4:Y:S01]  /*123f0*/  I2F R9, R6 ;  /* 0x0000000600097306 */ /* 0x0003220000201400 */
[----:B------:R-:W-:Y:S02]  /*12400*/  ISETP.GE.OR P1, PT, R2, R204, !P1 ;  /* 0x000000cc0200720c */ /* 0x000fe40004f26670 */
[----:B------:R-:W-:Y:S02]  /*12410*/  FMNMX.FTZ R4, R145, R4, !PT ;  /* 0x0000000491047209 */ /* 0x000fe40007810000 */
[----:B------:R-:W-:Y:S01]  /*12420*/  FSEL R210, R27, -INF , !P0 ;  /* 0xff8000001bd27808 */ /* 0x000fe20004000000 */
[----:B--2---:R-:W-:Y:S01]  /*12430*/  IMAD.IADD R5, R203, 0x1, -R3 ;  /* 0x00000001cb057824 */ /* 0x004fe200078e0a03 */
[----:B------:R-:W-:Y:S01]  /*12440*/  FMNMX.FTZ R3, R152, R4, !PT ;  /* 0x0000000498037209 */ /* 0x000fe20007810000 */
[----:B------:R2:W5:Y:S01]  /*12450*/  LDL.S16 R27, [R1+0x4] ;  /* 0x00000400011b7983 */ /* 0x0005620000100600 */
[----:B------:R-:W-:Y:S01]  /*12460*/  ISETP.GE.AND P0, PT, R0, R202, PT ;  /* 0x000000ca0000720c */ /* 0x000fe20003f06270 */
[----:B------:R-:W-:Y:S01]  /*12470*/  FFMA.FTZ R33, R8, -UR13, R33 ;  /* 0x8000000d08217c23 */ /* 0x000fe20008010021 */
[----:B------:R-:W-:Y:S02]  /*12480*/  FMNMX.FTZ R4, R153, R3, !PT ;  /* 0x0000000399047209 */ /* 0x000fe40007810000 */
[----:B------:R-:W-:Y:S02]  /*12490*/  FMNMX.FTZ R3, R146, R102, !PT ;  /* 0x0000006692037209 */ /* 0x000fe40007810000 */
[----:B------:R-:W-:Y:S02]  /*124a0*/  IABS R7, R5 ;  /* 0x0000000500077213 */ /* 0x000fe40000000000 */
[----:B------:R-:W-:Y:S02]  /*124b0*/  FMNMX.FTZ R5, R154, R4, !PT ;  /* 0x000000049a057209 */ /* 0x000fe40007810000 */
[----:B------:R-:W-:Y:S02]  /*124c0*/  FMNMX.FTZ R4, R136, R3, !PT ;  /* 0x0000000388047209 */ /* 0x000fe40007810000 */
[----:B------:R-:W-:Y:S01]  /*124d0*/  FMNMX.FTZ R5, R149, R5, !PT ;  /* 0x0000000595057209 */ /* 0x000fe20007810000 */
[----:B------:R-:W2:Y:S01]  /*124e0*/  I2F R7, R7 ;  /* 0x0000000700077306 */ /* 0x000ea20000201400 */
[----:B------:R-:W-:Y:S01]  /*124f0*/  FMNMX.FTZ R4, R142, R4, !PT ;  /* 0x000000048e047209 */ /* 0x000fe20007810000 */
[----:B-1----:R-:W-:Y:S01]  /*12500*/  IMAD.IADD R6, R203, 0x1, -R2 ;  /* 0x00000001cb067824 */ /* 0x002fe200078e0a02 */
[----:B------:R-:W-:Y:S01]  /*12510*/  FMNMX.FTZ R5, R155, R5, !PT ;  /* 0x000000059b057209 */ /* 0x000fe20007810000 */
[----:B----4-:R-:W-:Y:S01]  /*12520*/  FFMA.FTZ R30, R9, -UR13, R30 ;  /* 0x8000000d091e7c23 */ /* 0x010fe2000801001e */
[----:B------:R-:W-:Y:S02]  /*12530*/  FMNMX.FTZ R4, R148, R4, !PT ;  /* 0x0000000494047209 */ /* 0x000fe40007810000 */
[----:B------:R-:W-:Y:S02]  /*12540*/  IABS R3, R6 ;  /* 0x0000000600037213 */ /* 0x000fe40000000000 */
[----:B------:R-:W-:Y:S01]  /*12550*/  FMNMX.FTZ R100, R150, R5, !PT ;  /* 0x0000000596647209 */ /* 0x000fe20007810000 */
[----:B------:R-:W-:Y:S01]  /*12560*/  IMAD.IADD R5, R203, 0x1, -R0 ;  /* 0x00000001cb057824 */ /* 0x000fe200078e0a00 */
[----:B------:R1:W4:Y:S01]  /*12570*/  I2F R6, R3 ;  /* 0x0000000300067306 */ /* 0x0003220000201400 */
[----:B------:R-:W-:Y:S02]  /*12580*/  ISETP.GE.OR P0, PT, R0, R205, !P0 ;  /* 0x000000cd0000720c */ /* 0x000fe40004706670 */
[----:B------:R-:W-:Y:S02]  /*12590*/  FMNMX.FTZ R100, R140, R100, !PT ;  /* 0x000000648c647209 */ /* 0x000fe40007810000 */
[----:B------:R-:W-:Y:S02]  /*125a0*/  IABS R2, R5 ;  /* 0x0000000500027213 */ /* 0x000fe40000000000 */
[----:B------:R-:W-:Y:S02]  /*125b0*/  FMNMX.FTZ R100, R139, R100, !PT ;  /* 0x000000648b647209 */ /* 0x000fe40007810000 */
[----:B------:R-:W-:Y:S02]  /*125c0*/  FSEL R33, R33, -INF , !P0 ;  /* 0xff80000021217808 */ /* 0x000fe40004000000 */
[----:B------:R-:W-:Y:S01]  /*125d0*/  FMNMX.FTZ R100, R24, R100, !PT ;  /* 0x0000006418647209 */ /* 0x000fe20007810000 */
[----:B--2---:R-:W-:Y:S01]  /*125e0*/  FFMA.FTZ R31, R7, -UR13, R31 ;  /* 0x8000000d071f7c23 */ /* 0x004fe2000801001f */
[----:B------:R-:W-:Y:S02]  /*125f0*/  FSEL R218, R30, -INF , !P6 ;  /* 0xff8000001eda7808 */ /* 0x000fe40007000000 */
[----:B------:R-:W-:Y:S02]  /*12600*/  FMNMX.FTZ R100, R25, R100, !PT ;  /* 0x0000006419647209 */ /* 0x000fe40007810000 */
[----:B------:R-:W-:Y:S02]  /*12610*/  ISETP.GE.AND P0, PT, R0, R201, PT ;  /* 0x000000c90000720c */ /* 0x000fe40003f06270 */
[----:B------:R-:W-:Y:S02]  /*12620*/  FMNMX.FTZ R100, R28, R100, !PT ;  /* 0x000000641c647209 */ /* 0x000fe40007810000 */
[----:B------:R-:W-:Y:S02]  /*12630*/  FSEL R216, R31, -INF , !P5 ;  /* 0xff8000001fd87808 */ /* 0x000fe40006800000 */
[----:B-1----:R-:W-:Y:S01]  /*12640*/  FMNMX.FTZ R3, R138, R4, !PT ;  /* 0x000000048a037209 */ /* 0x002fe20007810000 */
[----:B----4-:R-:W-:Y:S01]  /*12650*/  FFMA.FTZ R34, R6, -UR13, R34 ;  /* 0x8000000d06227c23 */ /* 0x010fe20008010022 */
[----:B------:R1:W2:Y:S01]  /*12660*/  I2F R4, R2 ;  /* 0x0000000200047306 */ /* 0x0002a20000201400 */
[----:B------:R-:W-:Y:S01]  /*12670*/  FMNMX.FTZ R100, R29, R100, !PT ;  /* 0x000000641d647209 */ /* 0x000fe20007810000 */
[----:B------:R4:W3:Y:S01]  /*12680*/  LDL.S16 R31, [R1+0x3c] ;  /* 0x00003c00011f7983 */ /* 0x0008e20000100600 */
[----:B------:R-:W-:Y:S02]  /*12690*/  FMNMX.FTZ R3, R137, R3, !PT ;  /* 0x0000000389037209 */ /* 0x000fe40007810000 */
[----:B------:R-:W-:Y:S02]  /*126a0*/  FMNMX.FTZ R100, R32, R100, !PT ;  /* 0x0000006420647209 */ /* 0x000fe40007810000 */
[----:B------:R-:W-:Y:S02]  /*126b0*/  FMNMX.FTZ R3, R21, R3, !PT ;  /* 0x0000000315037209 */ /* 0x000fe40007810000 */
[----:B------:R-:W-:Y:S02]  /*126c0*/  FMNMX.FTZ R100, R33, R100, !PT ;  /* 0x0000006421647209 */ /* 0x000fe40007810000 */
[----:B------:R-:W-:Y:S02]  /*126d0*/  ISETP.GE.OR P0, PT, R0, R204, !P0 ;  /* 0x000000cc0000720c */ /* 0x000fe40004706670 */
[----:B------:R-:W-:Y:S02]  /*126e0*/  FSEL R211, R34, -INF , !P1 ;  /* 0xff80000022d37808 */ /* 0x000fe40004800000 */
[----:B------:R-:W-:Y:S01]  /*126f0*/  IADD3 R172, P5, R170, UR23, RZ ;  /* 0x00000017aaac7c10 */ /* 0x000fe2000ffbe0ff */
[----:B------:R4:W3:Y:S03]  /*12700*/  LDL.S16 R34, [R1+0x20] ;  /* 0x0000200001227983 */ /* 0x0008e60000100600 */
[----:B------:R-:W-:Y:S02]  /*12710*/  IADD3.X R173, R171, UR22, RZ, P5, !PT ;  /* 0x00000016abad7c10 */ /* 0x000fe4000affe4ff */
[----:B-1----:R-:W-:Y:S01]  /*12720*/  FMNMX.FTZ R2, R20, R3, !PT ;  /* 0x0000000314027209 */ /* 0x002fe20007810000 */
[----:B--2---:R-:W-:Y:S01]  /*12730*/  FFMA.FTZ R35, R4, -UR13, R35 ;  /* 0x8000000d04237c23 */ /* 0x004fe20008010023 */
[----:B------:R-:W1:Y:S01]  /*12740*/  SHFL.BFLY PT, R3, R100, 0x2, 0x1f ;  /* 0x0c401f0064037f89 */ /* 0x000e6200000e0000 */
[----:B------:R-:W-:Y:S01]  /*12750*/  LOP3.LUT R4, R243, UR25, RZ, 0x3c, !PT ;  /* 0x00000019f3047c12 */ /* 0x000fe2000f8e3cff */
[----:B------:R-:W-:Y:S01]  /*12760*/  UIADD3 UR25, UR20, -0x255992d5, URZ ;  /* 0xdaa66d2b14197890 */ /* 0x000fe2000fffe03f */
[----:B------:R-:W-:Y:S02]  /*12770*/  FMNMX.FTZ R2, R22, R2, !PT ;  /* 0x0000000216027209 */ /* 0x000fe40007810000 */
[----:B------:R-:W-:Y:S01]  /*12780*/  FSEL R167, R35, -INF , !P0 ;  /* 0xff80000023a77808 */ /* 0x000fe20004000000 */
[----:B------:R-:W-:Y:S01]  /*12790*/  IMAD.WIDE.U32 R14, R4, -0x326172a9, RZ ;  /* 0xcd9e8d57040e7825 */ /* 0x000fe200078e00ff */
[----:B------:R-:W-:Y:S04]  /*127a0*/  FMNMX.FTZ R2, R23, R2, !PT ;  /* 0x0000000217027209 */ /* 0x000fe80007810000 */
[----:B------:R-:W-:Y:S02]  /*127b0*/  FMNMX.FTZ R2, R212, R2, !PT ;  /* 0x00000002d4027209 */ /* 0x000fe40007810000 */
[----:B------:R-:W-:Y:S02]  /*127c0*/  LOP3.LUT R6, R15, UR5, R168, 0x96, !PT ;  /* 0x000000050f067c12 */ /* 0x000fe4000f8e96a8 */
[----:B------:R-:W-:Y:S04]  /*127d0*/  FMNMX.FTZ R2, R210, R2, !PT ;  /* 0x00000002d2027209 */ /* 0x000fe80007810000 */
[----:B------:R-:W-:Y:S04]  /*127e0*/  FMNMX.FTZ R0, R218, R2, !PT ;  /* 0x00000002da007209 */ /* 0x000fe80007810000 */
[----:B------:R-:W-:Y:S02]  /*127f0*/  FMNMX.FTZ R0, R216, R0, !PT ;  /* 0x00000000d8007209 */ /* 0x000fe40007810000 */
[----:B-1----:R-:W-:Y:S02]  /*12800*/  FMNMX.FTZ R100, R100, R3, !PT ;  /* 0x0000000364647209 */ /* 0x002fe40007810000 */
[----:B------:R-:W-:Y:S03]  /*12810*/  FMNMX.FTZ R0, R211, R0, !PT ;  /* 0x00000000d3007209 */ /* 0x000fe60007810000 */
[----:B------:R-:W1:Y:S01]  /*12820*/  SHFL.BFLY PT, R3, R100, 0x1, 0x1f ;  /* 0x0c201f0064037f89 */ /* 0x000e6200000e0000 */
[----:B------:R-:W-:Y:S07]  /*12830*/  FMNMX.FTZ R0, R167, R0, !PT ;  /* 0x00000000a7007209 */ /* 0x000fee0007810000 */
[----:B------:R-:W2:Y:S01]  /*12840*/  SHFL.BFLY PT, R2, R0, 0x2, 0x1f ;  /* 0x0c401f0000027f89 */ /* 0x000ea200000e0000 */
[----:B-1----:R-:W-:Y:S02]  /*12850*/  FMNMX.FTZ R100, R100, R3, !PT ;  /* 0x0000000364647209 */ /* 0x002fe40007810000 */
[----:B------:R-:W-:Y:S02]  /*12860*/  LOP3.LUT R3, R243, UR26, RZ, 0x3c, !PT ;  /* 0x0000001af3037c12 */ /* 0x000fe4000f8e3cff */
[C---:B------:R-:W-:Y:S01]  /*12870*/  FSETP.NEU.FTZ.AND P1, PT, R100.reuse, -INF , PT ;  /* 0xff8000006400780b */ /* 0x040fe20003f3d000 */
[----:B------:R-:W-:Y:S02]  /*12880*/  FMUL.FTZ R8, R100, c[0x0][0x23c] ;  /* 0x00008f0064087a20 */ /* 0x000fe40000410000 */
[----:B------:R-:W-:Y:S01]  /*12890*/  IMAD.WIDE.U32 R10, R3, -0x326172a9, RZ ;  /* 0xcd9e8d57030a7825 */ /* 0x000fe200078e00ff */
[----:B--2---:R-:W-:Y:S02]  /*128a0*/  FMNMX.FTZ R0, R0, R2, !PT ;  /* 0x0000000200007209 */ /* 0x004fe40007810000 */
[----:B------:R-:W-:Y:S02]  /*128b0*/  FSEL R8, R8, RZ, P1 ;  /* 0x000000ff08087208 */ /* 0x000fe40000800000 */
[----:B------:R-:W-:Y:S01]  /*128c0*/  LOP3.LUT R2, R241, UR4, R242, 0x96, !PT ;  /* 0x00000004f1027c12 */ /* 0x000fe2000f8e96f2 */
[----:B------:R-:W1:Y:S01]  /*128d0*/  SHFL.BFLY PT, R5, R0, 0x1, 0x1f ;  /* 0x0c201f0000057f89 */ /* 0x000e6200000e0000 */
[----:B------:R-:W-:Y:S01]  /*128e0*/  LOP3.LUT R4, R11, UR5, R168, 0x96, !PT ;  /* 0x000000050b047c12 */ /* 0x000fe2000f8e96a8 */
[----:B------:R-:W-:Y:S01]  /*128f0*/  UIADD3 UR4, UR21, 0x76cf5d0a, URZ ;  /* 0x76cf5d0a15047890 */ /* 0x000fe2000fffe03f */
[--C-:B------:R-:W-:Y:S01]  /*12900*/  FFMA.FTZ R236, R29, c[0x0][0x23c], -R8.reuse ;  /* 0x00008f001dec7a23 */ /* 0x100fe20000010808 */
[----:B------:R-:W-:Y:S01]  /*12910*/  UIADD3 UR5, UR20, 0x78dde6e4, URZ ;  /* 0x78dde6e414057890 */ /* 0x000fe2000fffe03f */
[----:B------:R-:W-:Y:S04]  /*12920*/  IMAD.WIDE.U32 R12, R2, -0x326172a9, RZ ;  /* 0xcd9e8d57020c7825 */ /* 0x000fe800078e00ff */
[----:B------:R-:W-:Y:S01]  /*12930*/  FFMA.FTZ R2, R144, c[0x0][0x23c], -R8 ;  /* 0x00008f0090027a23 */ /* 0x000fe20000010808 */
[C---:B------:R-:W-:Y:S01]  /*12940*/  LOP3.LUT R10, R13.reuse, UR24, R10, 0x96, !PT ;  /* 0x000000180d0a7c12 */ /* 0x040fe2000f8e960a */
[----:B------:R-:W-:Y:S01]  /*12950*/  FFMA.FTZ R215, R24, c[0x0][0x23c], -R8 ;  /* 0x00008f0018d77a23 */ /* 0x000fe20000010808 */
[----:B------:R-:W-:Y:S01]  /*12960*/  LOP3.LUT R14, R13, UR24, R14, 0x96, !PT ;  /* 0x000000180d0e7c12 */ /* 0x000fe2000f8e960e */
[----:B------:R2:W-:Y:S01]  /*12970*/  MUFU.EX2 R209, R2 ;  /* 0x0000000200d17308 */ /* 0x0005e20000000800 */
[----:B------:R-:W-:Y:S01]  /*12980*/  UIADD3 UR24, UR21, 0x32370b8f, URZ ;  /* 0x32370b8f15187890 */ /* 0x000fe2000fffe03f */
[----:B------:R-:W-:Y:S04]  /*12990*/  IMAD.WIDE.U32 R10, R10, -0x2daee0ad, RZ ;  /* 0xd2511f530a0a7825 */ /* 0x000fe800078e00ff */
[----:B------:R-:W-:Y:S04]  /*129a0*/  IMAD.WIDE.U32 R14, R14, -0x2daee0ad, RZ ;  /* 0xd2511f530e0e7825 */ /* 0x000fe800078e00ff */
[--C-:B------:R-:W-:Y:S01]  /*129b0*/  FFMA.FTZ R214, R25, c[0x0][0x23c], -R8.reuse ;  /* 0x00008f0019d67a23 */ /* 0x100fe20000010808 */
[----:B-1----:R-:W-:Y:S01]  /*129c0*/  FMNMX.FTZ R3, R0, R5, !PT ;  /* 0x0000000500037209 */ /* 0x002fe20007810000 */
[----:B------:R-:W-:Y:S01]  /*129d0*/  FFMA.FTZ R0, R145, c[0x0][0x23c], -R8 ;  /* 0x00008f0091007a23 */ /* 0x000fe20000010808 */
[----:B------:R-:W-:Y:S01]  /*129e0*/  MUFU.EX2 R215, R215 ;  /* 0x000000d700d77308 */ /* 0x000fe20000000800 */
[----:B------:R-:W-:Y:S01]  /*129f0*/  IMAD.WIDE.U32 R4, R4, -0x2daee0ad, RZ ;  /* 0xd2511f5304047825 */ /* 0x000fe200078e00ff */
[C---:B------:R-:W-:Y:S03]  /*12a00*/  FSETP.NEU.FTZ.AND P0, PT, R3.reuse, -INF , PT ;  /* 0xff8000000300780b */ /* 0x040fe60003f1d000 */
[----:B------:R-:W-:Y:S01]  /*12a10*/  FMUL.FTZ R143, R3, c[0x0][0x23c] ;  /* 0x00008f00038f7a20 */ /* 0x000fe20000410000 */
[----:B------:R-:W-:Y:S01]  /*12a20*/  LOP3.LUT R7, R5, UR4, R240, 0x96, !PT ;  /* 0x0000000405077c12 */ /* 0x000fe2000f8e96f0 */
[----:B------:R-:W-:Y:S01]  /*12a30*/  FFMA.FTZ R237, R32, c[0x0][0x23c], -R8 ;  /* 0x00008f0020ed7a23 */ /* 0x000fe20000010808 */
[----:B------:R-:W-:Y:S01]  /*12a40*/  LOP3.LUT R16, R11, UR24, R4, 0x96, !PT ;  /* 0x000000180b107c12 */ /* 0x000fe2000f8e9604 */
[----:B------:R-:W-:Y:S01]  /*12a50*/  IMAD.WIDE.U32 R4, R6, -0x2daee0ad, RZ ;  /* 0xd2511f5306047825 */ /* 0x000fe200078e00ff */
[----:B------:R1:W1:Y:S01]  /*12a60*/  MUFU.EX2 R217, R0 ;  /* 0x0000000000d97308 */ /* 0x0002620000000800 */
[----:B------:R-:W-:Y:S02]  /*12a70*/  FSEL R143, R143, RZ, P0 ;  /* 0x000000ff8f8f7208 */ /* 0x000fe40000000000 */
[----:B------:R-:W-:Y:S01]  /*12a80*/  IMAD.WIDE.U32 R6, R7, -0x326172a9, RZ ;  /* 0xcd9e8d5707067825 */ /* 0x000fe200078e00ff */
[----:B------:R-:W-:Y:S01]  /*12a90*/  LOP3.LUT R5, R5, UR4, R240, 0x96, !PT ;  /* 0x0000000405057c12 */ /* 0x000fe2000f8e96f0 */
[----:B------:R-:W-:Y:S01]  /*12aa0*/  UIADD3 UR4, UR21, -0x126145ec, URZ ;  /* 0xed9eba1415047890 */ /* 0x000fe2000fffe03f */
[----:B------:R-:W-:Y:S01]  /*12ab0*/  LOP3.LUT R18, R15, UR24, R4, 0x96, !PT ;  /* 0x000000180f127c12 */ /* 0x000fe2000f8e9604 */
[----:B------:R-:W-:Y:S01]  /*12ac0*/  IMAD.WIDE.U32 R16, R16, -0x326172a9, RZ ;  /* 0xcd9e8d5710107825 */ /* 0x000fe200078e00ff */
[----:B------:R-:W-:Y:S01]  /*12ad0*/  LOP3.LUT R7, R7, UR25, R12, 0x96, !PT ;  /* 0x0000001907077c12 */ /* 0x000fe2000f8e960c */
[----:B------:R-:W-:Y:S01]  /*12ae0*/  UMOV UR24, UR8 ;  /* 0x0000000800187c82 */ /* 0x000fe20008000000 */
[----:B------:R-:W-:Y:S01]  /*12af0*/  MUFU.EX2 R214, R214 ;  /* 0x000000d600d67308 */ /* 0x000fe20000000800 */
[----:B------:R-:W-:Y:S01]  /*12b00*/  IMAD.WIDE.U32 R4, R5, -0x326172a9, RZ ;  /* 0xcd9e8d5705047825 */ /* 0x000fe200078e00ff */
[----:B--2---:R-:W-:Y:S03]  /*12b10*/  LOP3.LUT R2, R17, UR5, R6, 0x96, !PT ;  /* 0x0000000511027c12 */ /* 0x004fe6000f8e9606 */
[----:B------:R-:W-:Y:S01]  /*12b20*/  IMAD.WIDE.U32 R6, R7, -0x2daee0ad, RZ ;  /* 0xd2511f5307067825 */ /* 0x000fe200078e00ff */
[----:B------:R-:W-:Y:S03]  /*12b30*/  LOP3.LUT R5, R5, UR25, R12, 0x96, !PT ;  /* 0x0000001905057c12 */ /* 0x000fe6000f8e960c */
[----:B------:R-:W-:Y:S01]  /*12b40*/  IMAD.WIDE.U32 R18, R18, -0x326172a9, RZ ;  /* 0xcd9e8d5712127825 */ /* 0x000fe200078e00ff */
[----:B------:R-:W-:Y:S03]  /*12b50*/  LOP3.LUT R12, R7, UR4, R10, 0x96, !PT ;  /* 0x00000004070c7c12 */ /* 0x000fe6000f8e960a */
[----:B------:R-:W-:Y:S02]  /*12b60*/  FFMA.FTZ R7, R154, c[0x0][0x23c], -R8 ;  /* 0x00008f009a077a23 */ /* 0x000fe40000010808 */
[--C-:B-1----:R-:W-:Y:S02]  /*12b70*/  FFMA.FTZ R0, R146, c[0x0][0x23c], -R143.reuse ;  /* 0x00008f0092007a23 */ /* 0x102fe4000001088f */
[----:B------:R1:W-:Y:S01]  /*12b80*/  MUFU.EX2 R224, R7 ;  /* 0x0000000700e07308 */ /* 0x0003e20000000800 */
[----:B------:R-:W-:Y:S01]  /*12b90*/  IMAD.WIDE.U32 R146, R2, -0x2daee0ad, RZ ;  /* 0xd2511f5302927825 */ /* 0x000fe200078e00ff */
[----:B------:R-:W-:Y:S01]  /*12ba0*/  LOP3.LUT R2, R19, UR5, R4, 0x96, !PT ;  /* 0x0000000513027c12 */ /* 0x000fe2000f8e9604 */
[----:B------:R-:W-:Y:S02]  /*12bb0*/  UIADD3 UR5, UR21, 0x646e171e, URZ ;  /* 0x646e171e15057890 */ /* 0x000fe4000fffe03f */
[----:B------:R-:W-:Y:S01]  /*12bc0*/  IMAD.WIDE.U32 R4, R5, -0x2daee0ad, RZ ;  /* 0xd2511f5305047825 */ /* 0x000fe200078e00ff */
[----:B------:R-:W-:Y:S02]  /*12bd0*/  LOP3.LUT R10, R147, UR15, R6, 0x96, !PT ;  /* 0x0000000f930a7c12 */ /* 0x000fe4000f8e9606 */
[----:B------:R-:W-:Y:S01]  /*12be0*/  F2FP.BF16.PACK_AB R147, R217, R209 ;  /* 0x000000d1d993723e */ /* 0x000fe200000010ff */
[--C-:B------:R-:W-:Y:S01]  /*12bf0*/  FFMA.FTZ R6, R142, c[0x0][0x23c], -R143.reuse ;  /* 0x00008f008e067a23 */ /* 0x100fe2000001088f */
[----:B------:R2:W-:Y:S01]  /*12c00*/  MUFU.EX2 R208, R0 ;  /* 0x0000000000d07308 */ /* 0x0005e20000000800 */
[----:B------:R-:W-:Y:S01]  /*12c10*/  IMAD.WIDE.U32 R206, R2, -0x2daee0ad, RZ ;  /* 0xd2511f5302ce7825 */ /* 0x000fe200078e00ff */
[----:B------:R-:W-:Y:S01]  /*12c20*/  LOP3.LUT R14, R5, UR4, R14, 0x96, !PT ;  /* 0x00000004050e7c12 */ /* 0x000fe2000f8e960e */
[----:B------:R-:W-:Y:S02]  /*12c30*/  UIADD3 UR4, UR20, -0x4ab325aa, URZ ;  /* 0xb54cda5614047890 */ /* 0x000fe4000fffe03f */
[----:B------:R-:W-:Y:S01]  /*12c40*/  FFMA.FTZ R2, R153, c[0x0][0x23c], -R8 ;  /* 0x00008f0099027a23 */ /* 0x000fe20000010808 */
[----:B------:R-:W-:Y:S01]  /*12c50*/  LOP3.LUT R168, R207, UR15, R4, 0x96, !PT ;  /* 0x0000000fcfa87c12 */ /* 0x000fe2000f8e9604 */
[----:B------:R-:W-:Y:S03]  /*12c60*/  IMAD.WIDE.U32 R10, R10, -0x326172a9, RZ ;  /* 0xcd9e8d570a0a7825 */ /* 0x000fe600078e00ff */
[----:B------:R4:W-:Y:S01]  /*12c70*/  MUFU.EX2 R221, R6 ;  /* 0x0000000600dd7308 */ /* 0x0009e20000000800 */
[----:B------:R-:W-:Y:S04]  /*12c80*/  IMAD.WIDE.U32 R12, R12, -0x326172a9, RZ ;  /* 0xcd9e8d570c0c7825 */ /* 0x000fe800078e00ff */
[----:B-1----:R-:W-:Y:S01]  /*12c90*/  FFMA.FTZ R7, R149, c[0x0][0x23c], -R8 ;  /* 0x00008f0095077a23 */ /* 0x002fe20000010808 */
[----:B------:R-:W-:Y:S01]  /*12ca0*/  LOP3.LUT R5, R11, UR4, R12, 0x96, !PT ;  /* 0x000000040b057c12 */ /* 0x000fe2000f8e960c */
[----:B------:R-:W-:Y:S01]  /*12cb0*/  IMAD.WIDE.U32 R174, R14, -0x326172a9, RZ ;  /* 0xcd9e8d570eae7825 */ /* 0x000fe200078e00ff */
[----:B------:R-:W-:Y:S02]  /*12cc0*/  LOP3.LUT R144, R13, UR16, R16, 0x96, !PT ;  /* 0x000000100d907c12 */ /* 0x000fe4000f8e9610 */
[----:B------:R1:W-:Y:S01]  /*12cd0*/  MUFU.EX2 R223, R2 ;  /* 0x0000000200df7308 */ /* 0x0003e20000000800 */
[----:B------:R-:W-:Y:S01]  /*12ce0*/  LOP3.LUT R4, R5, 0xff, RZ, 0xc0, !PT ;  /* 0x000000ff05047812 */ /* 0x000fe200078ec0ff */
[----:B------:R-:W-:Y:S01]  /*12cf0*/  FFMA.FTZ R14, R155, c[0x0][0x23c], -R8 ;  /* 0x00008f009b0e7a23 */ /* 0x000fe20000010808 */
[----:B------:R-:W-:Y:S01]  /*12d00*/  LOP3.LUT R239, R175, UR16, R18, 0x96, !PT ;  /* 0x00000010afef7c12 */ /* 0x000fe2000f8e9612 */
[--C-:B--2---:R-:W-:Y:S01]  /*12d10*/  FFMA.FTZ R0, R136, c[0x0][0x23c], -R143.reuse ;  /* 0x00008f0088007a23 */ /* 0x104fe2000001088f */
[----:B------:R-:W-:Y:S01]  /*12d20*/  ISETP.GE.U32.AND P5, PT, R213, R4, PT ;  /* 0x00000004d500720c */ /* 0x000fe20003fa6070 */
[----:B------:R-:W-:Y:S04]  /*12d30*/  IMAD.WIDE.U32 R144, R144, -0x2daee0ad, RZ ;  /* 0xd2511f5390907825 */ /* 0x000fe800078e00ff */
[----:B------:R2:W2:Y:S01]  /*12d40*/  MUFU.EX2 R220, R0 ;  /* 0x0000000000dc7308 */ /* 0x0004a20000000800 */
[----:B------:R-:W-:Y:S01]  /*12d50*/  LOP3.LUT R9, R145, UR5, R146, 0x96, !PT ;  /* 0x0000000591097c12 */ /* 0x000fe2000f8e9692 */
[----:B------:R-:W-:Y:S02]  /*12d60*/  FFMA.FTZ R15, R140, c[0x0][0x23c], -R8 ;  /* 0x00008f008c0f7a23 */ /* 0x000fe40000010808 */
[----:B----4-:R-:W-:Y:S01]  /*12d70*/  FFMA.FTZ R6, R148, c[0x0][0x23c], -R143 ;  /* 0x00008f0094067a23 */ /* 0x010fe2000001088f */
[----:B------:R-:W-:Y:S01]  /*12d80*/  PRMT R148, R147, 0x7632, R148 ;  /* 0x0000763293947816 */ /* 0x000fe20000000094 */
[----:B------:R-:W-:Y:S01]  /*12d90*/  IMAD.WIDE.U32 R168, R168, -0x326172a9, RZ ;  /* 0xcd9e8d57a8a87825 */ /* 0x000fe200078e00ff */
[----:B------:R-:W-:Y:S01]  /*12da0*/  LOP3.LUT R13, R9, 0xff, RZ, 0xc0, !PT ;  /* 0x000000ff090d7812 */ /* 0x000fe200078ec0ff */
[----:B------:R-:W-:Y:S02]  /*12db0*/  @!P5 HFMA2.BF16_V2 R244, -RZ.H0_H0, RZ.H0_H0, -R147.H0_H0 ;  /* 0x200000fffff4d231 */ /* 0x000fe40000340993 */
[----:B------:R4:W4:Y:S01]  /*12dc0*/  MUFU.EX2 R235, R7 ;  /* 0x0000000700eb7308 */ /* 0x0009220000000800 */
[--C-:B------:R-:W-:Y:S02]  /*12dd0*/  FFMA.FTZ R175, R28, c[0x0][0x23c], -R8.reuse ;  /* 0x00008f001caf7a23 */ /* 0x100fe40000010808 */
[--C-:B------:R-:W-:Y:S01]  /*12de0*/  FFMA.FTZ R238, R33, c[0x0][0x23c], -R8.reuse ;  /* 0x00008f0021ee7a23 */ /* 0x100fe20000010808 */
[----:B-1----:R-:W-:Y:S01]  /*12df0*/  SHF.R.U32.HI R2, RZ, 0x10, R5 ;  /* 0x00000010ff027819 */ /* 0x002fe20000011605 */
[--C-:B------:R-:W-:Y:S02]  /*12e00*/  FFMA.FTZ R207, R216, c[0x0][0x23c], -R143.reuse ;  /* 0x00008f00d8cf7a23 */ /* 0x100fe4000001088f */
[----:B------:R-:W-:Y:S01]  /*12e10*/  FFMA.FTZ R167, R167, c[0x0][0x23c], -R143 ;  /* 0x00008f00a7a77a23 */ /* 0x000fe2000001088f */
[----:B------:R-:W-:Y:S02]  /*12e20*/  LOP3.LUT R4, R2, 0xff, RZ, 0xc0, !PT ;  /* 0x000000ff02047812 */ /* 0x000fe400078ec0ff */
[----:B------:R1:W1:Y:S01]  /*12e30*/  MUFU.EX2 R222, R6 ;  /* 0x0000000600de7308 */ /* 0x0002620000000800 */
[----:B------:R-:W-:Y:S02]  /*12e40*/  FSEL R2, R100, RZ, P1 ;  /* 0x000000ff64027208 */ /* 0x000fe40000800000 */
[----:B------:R-:W-:Y:S01]  /*12e50*/  ISETP.GE.U32.AND P1, PT, R213, R4, PT ;  /* 0x00000004d500720c */ /* 0x000fe20003f26070 */
[----:B--2---:R-:W-:Y:S01]  /*12e60*/  FFMA.FTZ R0, R152, c[0x0][0x23c], -R8 ;  /* 0x00008f0098007a23 */ /* 0x004fe20000010808 */
[----:B------:R-:W-:Y:S01]  /*12e70*/  F2FP.BF16.PACK_AB R154, R220, R208 ;  /* 0x000000d0dc9a723e */ /* 0x000fe200000010ff */
[----:B------:R-:W-:Y:S03]  /*12e80*/  FADD.FTZ R2, -R2, R101 ;  /* 0x0000006502027221 */ /* 0x000fe60000010100 */
[----:B------:R-:W-:Y:S01]  /*12e90*/  PRMT R153, R154, 0x7632, R153 ;  /* 0x000076329a997816 */ /* 0x000fe20000000099 */
[----:B------:R2:W2:Y:S01]  /*12ea0*/  MUFU.EX2 R219, R0 ;  /* 0x0000000000db7308 */ /* 0x0004a20000000800 */
[----:B------:R-:W-:Y:S02]  /*12eb0*/  FMUL.FTZ R2, R2, c[0x0][0x23c] ;  /* 0x00008f0002027a20 */ /* 0x000fe40000410000 */
[----:B----4-:R-:W-:Y:S01]  /*12ec0*/  FFMA.FTZ R7, R138, c[0x0][0x23c], -R143 ;  /* 0x00008f008a077a23 */ /* 0x010fe2000001088f */
[----:B------:R-:W-:Y:S02]  /*12ed0*/  F2FP.BF16.PACK_AB R162, R235, R224 ;  /* 0x000000e0eba2723e */ /* 0x000fe400000010ff */
[----:B------:R-:W-:Y:S02]  /*12ee0*/  @!P1 HFMA2.BF16_V2 R245, -RZ.H0_H0, RZ.H0_H0, -R154.H0_H0 ;  /* 0x200000fffff59231 */ /* 0x000fe4000034099a */
[C---:B------:R-:W-:Y:S02]  /*12ef0*/  PRMT R161, R162.reuse, 0x7632, R161 ;  /* 0x00007632a2a17816 */ /* 0x040fe400000000a1 */
[----:B------:R4:W-:Y:S02]  /*12f00*/  MUFU.EX2 R234, R7 ;  /* 0x0000000700ea7308 */ /* 0x0009e40000000800 */
[----:B------:R-:W-:Y:S02]  /*12f10*/  PRMT R103, R162, 0x5410, R161 ;  /* 0x00005410a2677816 */ /* 0x000fe400000000a1 */
[----:B-1----:R-:W-:Y:S02]  /*12f20*/  SHF.R.U32.HI R6, RZ, 0x18, R10 ;  /* 0x00000018ff067819 */ /* 0x002fe4000001160a */
[----:B------:R-:W-:Y:S04]  /*12f30*/  F2FP.BF16.PACK_AB R166, R222, R221 ;  /* 0x000000dddea6723e */ /* 0x000fe800000010ff */
[----:B------:R1:W-:Y:S01]  /*12f40*/  MUFU.EX2 R233, R14 ;  /* 0x0000000e00e97308 */ /* 0x0003e20000000800 */
[----:B------:R-:W-:Y:S02]  /*12f50*/  PRMT R165, R166, 0x7632, R165 ;  /* 0x00007632a6a57816 */ /* 0x000fe400000000a5 */
[----:B--2---:R-:W-:Y:S02]  /*12f60*/  LOP3.LUT R0, R10, 0xff, RZ, 0xc0, !PT ;  /* 0x000000ff0a007812 */ /* 0x004fe400078ec0ff */
[----:B------:R-:W-:Y:S02]  /*12f70*/  F2FP.BF16.PACK_AB R152, R223, R219 ;  /* 0x000000dbdf98723e */ /* 0x000fe400000010ff */
[----:B------:R-:W-:Y:S02]  /*12f80*/  ISETP.GE.U32.AND P6, PT, R213, R0, PT ;  /* 0x00000000d500720c */ /* 0x000fe40003fc6070 */
[----:B------:R-:W-:Y:S01]  /*12f90*/  LOP3.LUT R0, R5, 0xffff, RZ, 0xc0, !PT ;  /* 0x0000ffff05007812 */ /* 0x000fe200078ec0ff */
[----:B------:R-:W-:Y:S01]  /*12fa0*/  MUFU.EX2 R228, R15 ;  /* 0x0000000f00e47308 */ /* 0x000fe20000000800 */
[----:B------:R-:W-:Y:S02]  /*12fb0*/  PRMT R151, R152, 0x7632, R151 ;  /* 0x0000763298977816 */ /* 0x000fe40000000097 */
[----:B------:R-:W-:Y:S01]  /*12fc0*/  SHF.R.U32.HI R0, RZ, 0x8, R0 ;  /* 0x00000008ff007819 */ /* 0x000fe20000011600 */
[----:B----4-:R-:W-:Y:S03]  /*12fd0*/  FFMA.FTZ R7, R137, c[0x0][0x23c], -R143 ;  /* 0x00008f0089077a23 */ /* 0x010fe6000001088f */
[----:B------:R-:W-:Y:S02]  /*12fe0*/  LOP3.LUT R4, R0, 0xffff, RZ, 0xc0, !PT ;  /* 0x0000ffff00047812 */ /* 0x000fe400078ec0ff */
[----:B------:R-:W-:Y:S01]  /*12ff0*/  FSEL R0, R3, RZ, P0 ;  /* 0x000000ff03007208 */ /* 0x000fe20000000000 */
[----:B------:R2:W-:Y:S01]  /*13000*/  MUFU.EX2 R232, R7 ;  /* 0x0000000700e87308 */ /* 0x0005e20000000800 */
[----:B------:R-:W-:Y:S01]  /*13010*/  ISETP.GE.U32.AND P0, PT, R213, R4, PT ;  /* 0x00000004d500720c */ /* 0x000fe20003f06070 */
[----:B------:R-:W-:Y:S01]  /*13020*/  @!P6 HFMA2.BF16_V2 R247, -RZ.H0_H0, RZ.H0_H0, -R152.H0_H0 ;  /* 0x200000fffff7e231 */ /* 0x000fe20000340998 */
[----:B------:R-:W-:Y:S01]  /*13030*/  PRMT R4, R147, 0x5410, R148 ;  /* 0x0000541093047816 */ /* 0x000fe20000000094 */
[----:B-1----:R-:W-:Y:S01]  /*13040*/  FFMA.FTZ R14, R150, c[0x0][0x23c], -R8 ;  /* 0x00008f00960e7a23 */ /* 0x002fe20000010808 */
[----:B------:R-:W-:Y:S01]  /*13050*/  @!P5 PRMT R147, R244, 0x5410, RZ ;  /* 0x00005410f493d816 */ /* 0x000fe200000000ff */
[----:B------:R-:W-:Y:S01]  /*13060*/  FADD.FTZ R0, -R0, R102 ;  /* 0x0000006600007221 */ /* 0x000fe20000010100 */
[C---:B------:R-:W-:Y:S02]  /*13070*/  ISETP.GE.U32.AND P5, PT, R213.reuse, R6, PT ;  /* 0x00000006d500720c */ /* 0x040fe40003fa6070 */
[----:B------:R-:W-:Y:S01]  /*13080*/  SHF.R.U32.HI R6, RZ, 0x18, R5 ;  /* 0x00000018ff067819 */ /* 0x000fe20000011605 */
[----:B------:R1:W-:Y:S01]  /*13090*/  MUFU.EX2 R231, R14 ;  /* 0x0000000e00e77308 */ /* 0x0003e20000000800 */
[----:B------:R-:W-:Y:S01]  /*130a0*/  SHF.R.U32.HI R5, RZ, 0x10, R10 ;  /* 0x00000010ff057819 */ /* 0x000fe2000001160a */
[----:B------:R-:W-:Y:S01]  /*130b0*/  FMUL.FTZ R0, R0, c[0x0][0x23c] ;  /* 0x00008f0000007a20 */ /* 0x000fe20000410000 */
[----:B------:R-:W-:Y:S01]  /*130c0*/  STG.E.U16 [R170.64], R147 ;  /* 0x00000093aa007986 */ /* 0x000fe2000c101512 */
[----:B------:R-:W-:Y:S05]  /*130d0*/  @!P0 HFMA2.BF16_V2 R246, -RZ.H0_H0, RZ.H0_H0, -R148.H0_H0 ;  /* 0x200000fffff68231 */ /* 0x000fea0000340994 */
[----:B------:R-:W-:Y:S01]  /*130e0*/  @!P0 PRMT R148, R246, 0x5410, RZ ;  /* 0x00005410f6948816 */ /* 0x000fe200000000ff */
[----:B------:R-:W-:Y:S01]  /*130f0*/  @!P5 HFMA2.BF16_V2 R252, -RZ.H0_H0, RZ.H0_H0, -R165.H0_H0 ;  /* 0x200000fffffcd231 */ /* 0x000fe200003409a5 */
[----:B------:R-:W-:Y:S01]  /*13100*/  ISETP.GE.U32.AND P0, PT, R213, R6, PT ;  /* 0x00000006d500720c */ /* 0x000fe20003f06070 */
[----:B------:R-:W4:Y:S01]  /*13110*/  MUFU.EX2 R2, R2 ;  /* 0x0000000200027308 */ /* 0x000f220000000800 */
[----:B------:R-:W-:Y:S01]  /*13120*/  LOP3.LUT R6, R5, 0xff, RZ, 0xc0, !PT ;  /* 0x000000ff05067812 */ /* 0x000fe200078ec0ff */
[----:B------:R-:W-:Y:S01]  /*13130*/  STG.E.U16 [R170.64+0x2], R148 ;  /* 0x00000294aa007986 */ /* 0x000fe2000c101512 */
[----:B------:R-:W-:Y:S02]  /*13140*/  PRMT R5, R154, 0x5410, R153 ;  /* 0x000054109a057816 */ /* 0x000fe40000000099 */
[----:B------:R-:W-:Y:S02]  /*13150*/  @!P1 PRMT R154, R245, 0x5410, RZ ;  /* 0x00005410f59a9816 */ /* 0x000fe400000000ff */
[----:B------:R-:W-:Y:S02]  /*13160*/  ISETP.GE.U32.AND P1, PT, R213, R6, PT ;  /* 0x00000006d500720c */ /* 0x000fe40003f26070 */
[----:B------:R-:W-:Y:S01]  /*13170*/  LOP3.LUT R6, R10, 0xffff, RZ, 0xc0, !PT ;  /* 0x0000ffff0a067812 */ /* 0x000fe200078ec0ff */
[----:B------:R-:W3:Y:S01]  /*13180*/  MUFU.EX2 R0, R0 ;  /* 0x0000000000007308 */ /* 0x000ee20000000800 */
[----:B--2---:R-:W-:Y:S01]  /*13190*/  LOP3.LUT R7, R9, 0xffff, RZ, 0xc0, !PT ;  /* 0x0000ffff09077812 */ /* 0x004fe200078ec0ff */
[----:B------:R-:W-:Y:S01]  /*131a0*/  @!P0 HFMA2.BF16_V2 R248, -RZ.H0_H0, RZ.H0_H0, -R153.H0_H0 ;  /* 0x200000fffff88231 */ /* 0x000fe20000340999 */
[----:B------:R-:W-:Y:S01]  /*131b0*/  SHF.R.U32.HI R6, RZ, 0x8, R6 ;  /* 0x00000008ff067819 */ /* 0x000fe20000011606 */
[----:B-1----:R-:W-:Y:S01]  /*131c0*/  FFMA.FTZ R14, R21, c[0x0][0x23c], -R143 ;  /* 0x00008f00150e7a23 */ /* 0x002fe2000001088f */
[----:B------:R-:W-:Y:S01]  /*131d0*/  SHF.R.U32.HI R7, RZ, 0x8, R7 ;  /* 0x00000008ff077819 */ /* 0x000fe20000011607 */
[----:B------:R-:W-:Y:S01]  /*131e0*/  STG.E.U16 [R172.64], R154 ;  /* 0x0000009aac007986 */ /* 0x000fe2000c101512 */
[----:B------:R-:W-:Y:S02]  /*131f0*/  LOP3.LUT R6, R6, 0xffff, RZ, 0xc0, !PT ;  /* 0x0000ffff06067812 */ /* 0x000fe400078ec0ff */
[----:B------:R-:W-:Y:S01]  /*13200*/  @!P0 PRMT R153, R248, 0x5410, RZ ;  /* 0x00005410f8998816 */ /* 0x000fe200000000ff */
[----:B------:R-:W-:Y:S01]  /*13210*/  @!P1 HFMA2.BF16_V2 R249, -RZ.H0_H0, RZ.H0_H0, -R166.H0_H0 ;  /* 0x200000fffff99231 */ /* 0x000fe200003409a6 */
[----:B------:R-:W-:Y:S01]  /*13220*/  ISETP.GE.U32.AND P0, PT, R213, R6, PT ;  /* 0x00000006d500720c */ /* 0x000fe20003f06070 */
[----:B------:R1:W-:Y:S01]  /*13230*/  MUFU.EX2 R230, R14 ;  /* 0x0000000e00e67308 */ /* 0x0003e20000000800 */
[----:B------:R-:W-:Y:S01]  /*13240*/  PRMT R6, R152, 0x5410, R151 ;  /* 0x0000541098067816 */ /* 0x000fe20000000097 */
[C---:B----4-:R-:W-:Y:S01]  /*13250*/  FMUL.FTZ R24, R2.reuse, R124 ;  /* 0x0000007c02187220 */ /* 0x050fe20000410000 */
[----:B------:R-:W-:Y:S01]  /*13260*/  @!P6 PRMT R152, R247, 0x5410, RZ ;  /* 0x00005410f798e816 */ /* 0x000fe200000000ff */
[C---:B------:R-:W-:Y:S01]  /*13270*/  FMUL.FTZ R25, R2.reuse, R125 ;  /* 0x0000007d02197220 */ /* 0x040fe20000410000 */
[----:B------:R-:W-:Y:S01]  /*13280*/  ISETP.GE.U32.AND P6, PT, R213, R13, PT ;  /* 0x0000000dd500720c */ /* 0x000fe20003fc6070 */
[C---:B------:R-:W-:Y:S01]  /*13290*/  FMUL.FTZ R32, R2.reuse, R132 ;  /* 0x0000008402207220 */ /* 0x040fe20000410000 */
[--C-:B------:R-:W-:Y:S01]  /*132a0*/  SHF.R.U32.HI R13, RZ, 0x10, R9.reuse ;  /* 0x00000010ff0d7819 */ /* 0x100fe20000011609 */
[----:B------:R-:W-:Y:S01]  /*132b0*/  FMUL.FTZ R33, R2, R133 ;  /* 0x0000008502217220 */ /* 0x000fe20000410000 */
[----:B------:R-:W-:Y:S01]  /*132c0*/  F2FP.BF16.PACK_AB R164, R232, R234 ;  /* 0x000000eae8a4723e */ /* 0x000fe200000010ff */
[----:B------:R-:W-:Y:S01]  /*132d0*/  FMUL.FTZ R36, R2, R36 ;  /* 0x0000002402247220 */ /* 0x000fe20000410000 */
[----:B------:R-:W-:Y:S01]  /*132e0*/  LOP3.LUT R13, R13, 0xff, RZ, 0xc0, !PT ;  /* 0x000000ff0d0d7812 */ /* 0x000fe200078ec0ff */
[----:B------:R-:W-:Y:S01]  /*132f0*/  @!P0 HFMA2.BF16_V2 R250, -RZ.H0_H0, RZ.H0_H0, -R151.H0_H0 ;  /* 0x200000fffffa8231 */ /* 0x000fe20000340997 */
[----:B------:R-:W-:Y:S01]  /*13300*/  SHF.R.U32.HI R9, RZ, 0x18, R9 ;  /* 0x00000018ff097819 */ /* 0x000fe20000011609 */
[----:B---3--:R-:W-:Y:S01]  /*13310*/  FMUL.FTZ R35, R0, R135 ;  /* 0x0000008700237220 */ /* 0x008fe20000410000 */
[----:B------:R-:W-:Y:S01]  /*13320*/  PRMT R163, R164, 0x7632, R163 ;  /* 0x00007632a4a37816 */ /* 0x000fe200000000a3 */
[----:B------:R-:W-:Y:S01]  /*13330*/  FMUL.FTZ R37, R2, R37 ;  /* 0x0000002502257220 */ /* 0x000fe20000410000 */
[----:B------:R-:W-:Y:S01]  /*13340*/  @!P0 PRMT R151, R250, 0x5410, RZ ;  /* 0x00005410fa978816 */ /* 0x000fe200000000ff */
[----:B------:R-:W-:Y:S01]  /*13350*/  @!P6 HFMA2.BF16_V2 R251, -RZ.H0_H0, RZ.H0_H0, -R162.H0_H0 ;  /* 0x200000fffffbe231 */ /* 0x000fe200003409a2 */
[----:B------:R-:W-:Y:S01]  /*13360*/  ISETP.GE.U32.AND P0, PT, R213, R13, PT ;  /* 0x0000000dd500720c */ /* 0x000fe20003f06070 */
[C---:B------:R-:W-:Y:S01]  /*13370*/  FMUL.FTZ R38, R0.reuse, R38 ;  /* 0x0000002600267220 */ /* 0x040fe20000410000 */
[----:B------:R-:W-:Y:S01]  /*13380*/  LOP3.LUT R13, R7, 0xffff, RZ, 0xc0, !PT ;  /* 0x0000ffff070d7812 */ /* 0x000fe200078ec0ff */
[----:B------:R-:W-:Y:S01]  /*13390*/  FMUL.FTZ R39, R0, R39 ;  /* 0x0000002700277220 */ /* 0x000fe20000410000 */
[----:B------:R-:W-:Y:S01]  /*133a0*/  PRMT R7, R166, 0x5410, R165 ;  /* 0x00005410a6077816 */ /* 0x000fe200000000a5 */
[C---:B------:R-:W-:Y:S01]  /*133b0*/  FMUL.FTZ R40, R2.reuse, R40 ;  /* 0x0000002802287220 */ /* 0x040fe20000410000 */
[----:B------:R-:W-:Y:S01]  /*133c0*/  @!P1 PRMT R166, R249, 0x5410, RZ ;  /* 0x00005410f9a69816 */ /* 0x000fe200000000ff */
[----:B------:R-:W-:Y:S01]  /*133d0*/  FMUL.FTZ R41, R2, R41 ;  /* 0x0000002902297220 */ /* 0x000fe20000410000 */
[C---:B------:R-:W-:Y:S01]  /*133e0*/  ISETP.GE.U32.AND P1, PT, R213.reuse, R13, PT ;  /* 0x0000000dd500720c */ /* 0x040fe20003f26070 */
[----:B------:R-:W-:Y:S01]  /*133f0*/  FMUL.FTZ R42, R0, R42 ;  /* 0x0000002a002a7220 */ /* 0x000fe20000410000 */
[----:B------:R-:W-:Y:S01]  /*13400*/  LOP3.LUT R13, R144, 0xff, RZ, 0xc0, !PT ;  /* 0x000000ff900d7812 */ /* 0x000fe200078ec0ff */
[----:B------:R-:W-:Y:S01]  /*13410*/  FMUL.FTZ R43, R0, R43 ;  /* 0x0000002b002b7220 */ /* 0x000fe20000410000 */
[----:B------:R-:W-:Y:S01]  /*13420*/  @!P5 PRMT R165, R252, 0x5410, RZ ;  /* 0x00005410fca5d816 */ /* 0x000fe200000000ff */
[----:B------:R-:W-:Y:S01]  /*13430*/  @!P0 HFMA2.BF16_V2 R26, -RZ.H0_H0, RZ.H0_H0, -R164.H0_H0 ;  /* 0x200000ffff1a8231 */ /* 0x000fe200003409a4 */
[----:B------:R-:W-:Y:S01]  /*13440*/  ISETP.GE.U32.AND P5, PT, R213, R13, PT ;  /* 0x0000000dd500720c */ /* 0x000fe20003fa6070 */
[----:B------:R-:W-:Y:S01]  /*13450*/  FFMA.FTZ R13, R20, c[0x0][0x23c], -R143 ;  /* 0x00008f00140d7a23 */ /* 0x000fe2000001088f */
[----:B------:R-:W-:Y:S01]  /*13460*/  @!P6 PRMT R162, R251, 0x5410, RZ ;  /* 0x00005410fba2e816 */ /* 0x000fe200000000ff */
[----:B------:R-:W-:Y:S01]  /*13470*/  FMUL.FTZ R44, R2, R44 ;  /* 0x0000002c022c7220 */ /* 0x000fe20000410000 */
[----:B------:R-:W-:Y:S01]  /*13480*/  PRMT R20, R26, 0x7610, R20 ;  /* 0x000076101a147816 */ /* 0x000fe20000000014 */
[----:B------:R2:W3:Y:S01]  /*13490*/  MUFU.EX2 R229, R13 ;  /* 0x0000000d00e57308 */ /* 0x0004e20000000800 */
[----:B------:R-:W-:Y:S01]  /*134a0*/  ISETP.GE.U32.AND P6, PT, R213, R9, PT ;  /* 0x00000009d500720c */ /* 0x000fe20003fc6070 */
[----:B-----5:R-:W-:Y:S01]  /*134b0*/  @!P1 HFMA2.BF16_V2 R27, -RZ.H0_H0, RZ.H0_H0, -R161.H0_H0 ;  /* 0x200000ffff1b9231 */ /* 0x020fe200003409a1 */
[----:B------:R-:W-:Y:S01]  /*134c0*/  SHF.R.U32.HI R9, RZ, 0x18, R144 ;  /* 0x00000018ff097819 */ /* 0x000fe20000011690 */
[----:B------:R-:W-:Y:S01]  /*134d0*/  FMUL.FTZ R45, R2, R45 ;  /* 0x0000002d022d7220 */ /* 0x000fe20000410000 */
[----:B------:R-:W-:Y:S01]  /*134e0*/  PRMT R140, R164, 0x5410, R163 ;  /* 0x00005410a48c7816 */ /* 0x000fe200000000a3 */
[C---:B------:R-:W-:Y:S01]  /*134f0*/  FMUL.FTZ R46, R0.reuse, R46 ;  /* 0x0000002e002e7220 */ /* 0x040fe20000410000 */
[----:B------:R4:W-:Y:S01]  /*13500*/  @!P1 STL.S16 [R1+0x4], R27 ;  /* 0x0000041b01009387 */ /* 0x0009e20000100600 */
[----:B-1----:R-:W-:Y:S01]  /*13510*/  PRMT R14, R27, 0x7610, R14 ;  /* 0x000076101b0e7816 */ /* 0x002fe2000000000e */
[----:B------:R-:W-:Y:S01]  /*13520*/  FMUL.FTZ R47, R0, R47 ;  /* 0x0000002f002f7220 */ /* 0x000fe20000410000 */
[----:B------:R-:W-:Y:S01]  /*13530*/  @!P0 PRMT R164, R20, 0x5410, RZ ;  /* 0x0000541014a48816 */ /* 0x000fe200000000ff */
[----:B------:R1:W-:Y:S01]  /*13540*/  @!P0 STL.S16 [R1], R26 ;  /* 0x0000001a01008387 */ /* 0x0003e20000100600 */
[----:B------:R-:W-:Y:S01]  /*13550*/  @!P1 PRMT R161, R14, 0x5410, RZ ;  /* 0x000054100ea19816 */ /* 0x000fe200000000ff */
[----:B------:R-:W-:Y:S01]  /*13560*/  FMUL.FTZ R48, R2, R48 ;  /* 0x0000003002307220 */ /* 0x000fe20000410000 */
[----:B------:R-:W-:Y:S01]  /*13570*/  ISETP.GE.U32.AND P1, PT, R213, R9, PT ;  /* 0x00000009d500720c */ /* 0x000fe20003f26070 */
[----:B------:R3:W5:Y:S01]  /*13580*/  LDL.S16 R30, [R1+0x48] ;  /* 0x00004800011e7983 */ /* 0x0007620000100600 */
[----:B------:R-:W-:Y:S01]  /*13590*/  LOP3.LUT R14, R144, 0xffff, RZ, 0xc0, !PT ;  /* 0x0000ffff900e7812 */ /* 0x000fe200078ec0ff */
[----:B------:R-:W-:Y:S01]  /*135a0*/  @!P6 HFMA2.BF16_V2 R34, -RZ.H0_H0, RZ.H0_H0, -R163.H0_H0 ;  /* 0x200000ffff22e231 */ /* 0x000fe200003409a3 */
[----:B------:R-:W-:Y:S01]  /*135b0*/  F2FP.BF16.PACK_AB R158, R231, R233 ;  /* 0x000000e9e79e723e */ /* 0x000fe200000010ff */
[----:B------:R-:W-:Y:S01]  /*135c0*/  FMUL.FTZ R49, R2, R49 ;  /* 0x0000003102317220 */ /* 0x000fe20000410000 */
[----:B------:R-:W-:Y:S01]  /*135d0*/  SHF.R.U32.HI R14, RZ, 0x8, R14 ;  /* 0x00000008ff0e7819 */ /* 0x000fe2000001160e */
[----:B------:R-:W-:Y:S01]  /*135e0*/  FMUL.FTZ R50, R0, R50 ;  /* 0x0000003200327220 */ /* 0x000fe20000410000 */
[----:B------:R-:W-:Y:S01]  /*135f0*/  PRMT R157, R158, 0x7632, R157 ;  /* 0x000076329e9d7816 */ /* 0x000fe2000000009d */
[----:B------:R-:W-:Y:S01]  /*13600*/  @!P5 HFMA2.BF16_V2 R31, -RZ.H0_H0, RZ.H0_H0, -R158.H0_H0 ;  /* 0x200000ffff1fd231 */ /* 0x000fe2000034099e */
[----:B--2---:R-:W-:Y:S01]  /*13610*/  SHF.R.U32.HI R13, RZ, 0x10, R144 ;  /* 0x00000010ff0d7819 */ /* 0x004fe20000011690 */
[----:B------:R-:W-:Y:S01]  /*13620*/  FMUL.FTZ R51, R0, R51 ;  /* 0x0000003300337220 */ /* 0x000fe20000410000 */
[----:B------:R-:W-:Y:S01]  /*13630*/  LOP3.LUT R14, R14, 0xffff, RZ, 0xc0, !PT ;  /* 0x0000ffff0e0e7812 */ /* 0x000fe200078ec0ff */
[C---:B------:R-:W-:Y:S01]  /*13640*/  FMUL.FTZ R52, R2.reuse, R52 ;  /* 0x0000003402347220 */ /* 0x040fe20000410000 */
[----:B------:R-:W-:Y:S01]  /*13650*/  LOP3.LUT R9, R13, 0xff, RZ, 0xc0, !PT ;  /* 0x000000ff0d097812 */ /* 0x000fe200078ec0ff */
[----:B------:R-:W-:Y:S01]  /*13660*/  FMUL.FTZ R53, R2, R53 ;  /* 0x0000003502357220 */ /* 0x000fe20000410000 */
[----:B------:R-:W-:Y:S01]  /*13670*/  PRMT R13, R34, 0x7610, R13 ;  /* 0x00007610220d7816 */ /* 0x000fe2000000000d */
[----:B------:R-:W-:Y:S01]  /*13680*/  FMUL.FTZ R54, R0, R54 ;  /* 0x0000003600367220 */ /* 0x000fe20000410000 */
[----:B----4-:R2:W4:Y:S01]  /*13690*/  LDL.S16 R27, [R1+0x44] ;  /* 0x00004400011b7983 */ /* 0x0105220000100600 */
[----:B------:R-:W-:Y:S01]  /*136a0*/  ISETP.GE.U32.AND P0, PT, R213, R9, PT ;  /* 0x00000009d500720c */ /* 0x000fe20003f06070 */
[----:B------:R-:W-:Y:S01]  /*136b0*/  FFMA.FTZ R9, R139, c[0x0][0x23c], -R8 ;  /* 0x00008f008b097a23 */ /* 0x000fe20000010808 */
[----:B------:R-:W-:Y:S01]  /*136c0*/  @!P6 PRMT R163, R13, 0x5410, RZ ;  /* 0x000054100da3e816 */ /* 0x000fe200000000ff */
[----:B-1----:R2:W2:Y:S01]  /*136d0*/  LDL.S16 R26, [R1+0x40] ;  /* 0x00004000011a7983 */ /* 0x0024a20000100600 */
[----:B------:R-:W-:Y:S01]  /*136e0*/  PRMT R19, R31, 0x7610, R19 ;  /* 0x000076101f137816 */ /* 0x000fe20000000013 */
[----:B------:R1:W1:Y:S01]  /*136f0*/  MUFU.EX2 R227, R9 ;  /* 0x0000000900e37308 */ /* 0x0002620000000800 */
[----:B---3--:R-:W-:Y:S01]  /*13700*/  F2FP.BF16.PACK_AB R160, R229, R230 ;  /* 0x000000e6e5a0723e */ /* 0x008fe200000010ff */
[----:B------:R3:W-:Y:S01]  /*13710*/  @!P6 STL.S16 [R1+0x20], R34 ;  /* 0x000020220100e387 */ /* 0x0007e20000100600 */
[----:B------:R-:W-:Y:S01]  /*13720*/  ISETP.GE.U32.AND P6, PT, R213, R14, PT ;  /* 0x0000000ed500720c */ /* 0x000fe20003fc6070 */
[----:B------:R-:W-:Y:S01]  /*13730*/  FFMA.FTZ R13, R22, c[0x0][0x23c], -R143 ;  /* 0x00008f00160d7a23 */ /* 0x000fe2000001088f */
[----:B------:R-:W-:Y:S01]  /*13740*/  PRMT R141, R158, 0x5410, R157 ;  /* 0x000054109e8d7816 */ /* 0x000fe2000000009d */
[----:B------:R-:W-:Y:S01]  /*13750*/  @!P5 STL.S16 [R1+0x3c], R31 ;  /* 0x00003c1f0100d387 */ /* 0x000fe20000100600 */
[----:B------:R-:W-:Y:S01]  /*13760*/  @!P5 PRMT R158, R19, 0x5410, RZ ;  /* 0x00005410139ed816 */ /* 0x000fe200000000ff */
[----:B------:R-:W-:Y:S01]  /*13770*/  FMUL.FTZ R55, R0, R55 ;  /* 0x0000003700377220 */ /* 0x000fe20000410000 */
[----:B------:R-:W-:Y:S01]  /*13780*/  PRMT R159, R160, 0x7632, R159 ;  /* 0x00007632a09f7816 */ /* 0x000fe2000000009f */
[----:B------:R2:W2:Y:S01]  /*13790*/  LDL.S16 R20, [R1+0x50] ;  /* 0x0000500001147983 */ /* 0x0004a20000100600 */
[----:B------:R3:W-:Y:S01]  /*137a0*/  MUFU.EX2 R226, R13 ;  /* 0x0000000d00e27308 */ /* 0x0007e20000000800 */
[----:B------:R-:W-:Y:S01]  /*137b0*/  SHF.R.U32.HI R8, RZ, 0x18, R168 ;  /* 0x00000018ff087819 */ /* 0x000fe200000116a8 */
[----:B------:R-:W-:Y:S01]  /*137c0*/  FMUL.FTZ R56, R2, R56 ;  /* 0x0000003802387220 */ /* 0x000fe20000410000 */
[----:B------:R2:W2:Y:S01]  /*137d0*/  LDL.S16 R19, [R1+0x4c] ;  /* 0x00004c0001137983 */ /* 0x0004a20000100600 */
[----:B------:R-:W-:Y:S01]  /*137e0*/  PRMT R142, R160, 0x5410, R159 ;  /* 0x00005410a08e7816 */ /* 0x000fe2000000009f */
[----:B------:R-:W-:Y:S02]  /*137f0*/  FMUL.FTZ R57, R2, R57 ;  /* 0x0000003902397220 */ /* 0x000fe40000410000 */
[C---:B------:R-:W-:Y:S01]  /*13800*/  FMUL.FTZ R58, R0.reuse, R58 ;  /* 0x0000003a003a7220 */ /* 0x040fe20000410000 */
[----:B------:R-:W-:Y:S01]  /*13810*/  STG.E.U16 [R172.64+0x2], R153 ;  /* 0x00000299ac007986 */ /* 0x000fe2000c101512 */
[----:B------:R-:W-:Y:S01]  /*13820*/  FMUL.FTZ R59, R0, R59 ;  /* 0x0000003b003b7220 */ /* 0x000fe20000410000 */
[----:B------:R-:W-:Y:S01]  /*13830*/  MUFU.EX2 R167, R167 ;  /* 0x000000a700a77308 */ /* 0x000fe20000000800 */
[C---:B------:R-:W-:Y:S01]  /*13840*/  FMUL.FTZ R60, R2.reuse, R60 ;  /* 0x0000003c023c7220 */ /* 0x040fe20000410000 */
[----:B------:R-:W-:Y:S01]  /*13850*/  STG.E.U16 [R170.64+0x10], R152 ;  /* 0x00001098aa007986 */ /* 0x000fe2000c101512 */
[----:B-1----:R-:W-:Y:S01]  /*13860*/  LOP3.LUT R9, R169, UR4, R174, 0x96, !PT ;  /* 0x00000004a9097c12 */ /* 0x002fe2000f8e96ae */
[----:B------:R-:W-:Y:S01]  /*13870*/  FMUL.FTZ R61, R2, R61 ;  /* 0x0000003d023d7220 */ /* 0x000fe20000410000 */
[----:B------:R-:W-:Y:S01]  /*13880*/  F2FP.BF16.PACK_AB R156, R227, R228 ;  /* 0x000000e4e39c723e */ /* 0x000fe200000010ff */
[C---:B---3--:R-:W-:Y:S01]  /*13890*/  FMUL.FTZ R34, R0.reuse, R134 ;  /* 0x0000008600227220 */ /* 0x048fe20000410000 */
[C---:B------:R-:W-:Y:S01]  /*138a0*/  LOP3.LUT R15, R9.reuse, 0xff, RZ, 0xc0, !PT ;  /* 0x000000ff090f7812 */ /* 0x040fe200078ec0ff */
[C---:B------:R-:W-:Y:S01]  /*138b0*/  FMUL.FTZ R62, R0.reuse, R62 ;  /* 0x0000003e003e7220 */ /* 0x040fe20000410000 */
[----:B------:R-:W-:Y:S01]  /*138c0*/  LOP3.LUT R14, R9, 0xffff, RZ, 0xc0, !PT ;  /* 0x0000ffff090e7812 */ /* 0x000fe200078ec0ff */
[----:B------:R-:W-:Y:S01]  /*138d0*/  FMUL.FTZ R63, R0, R63 ;  /* 0x0000003f003f7220 */ /* 0x000fe20000410000 */
[----:B------:R-:W-:Y:S01]  /*138e0*/  ISETP.GE.U32.AND P5, PT, R213, R15, PT ;  /* 0x0000000fd500720c */ /* 0x000fe20003fa6070 */
[----:B------:R-:W-:Y:S01]  /*138f0*/  FMUL.FTZ R64, R2, R64 ;  /* 0x0000004002407220 */ /* 0x000fe20000410000 */
[----:B------:R-:W-:Y:S01]  /*13900*/  PRMT R155, R156, 0x7632, R155 ;  /* 0x000076329c9b7816 */ /* 0x000fe2000000009b */
[----:B------:R-:W-:Y:S01]  /*13910*/  FMUL.FTZ R65, R2, R65 ;  /* 0x0000004102417220 */ /* 0x000fe20000410000 */
[----:B------:R-:W-:Y:S01]  /*13920*/  SHF.R.U32.HI R13, RZ, 0x8, R14 ;  /* 0x00000008ff0d7819 */ /* 0x000fe2000001160e */
[----:B------:R-:W-:Y:S01]  /*13930*/  FFMA.FTZ R14, R23, c[0x0][0x23c], -R143 ;  /* 0x00008f00170e7a23 */ /* 0x000fe2000001088f */
[----:B------:R-:W-:Y:S01]  /*13940*/  PRMT R101, R156, 0x5410, R155 ;  /* 0x000054109c657816 */ /* 0x000fe2000000009b */
[C---:B------:R-:W-:Y:S01]  /*13950*/  FMUL.FTZ R66, R0.reuse, R66 ;  /* 0x0000004200427220 */ /* 0x040fe20000410000 */
[----:B------:R-:W-:Y:S01]  /*13960*/  LOP3.LUT R13, R13, 0xffff, RZ, 0xc0, !PT ;  /* 0x0000ffff0d0d7812 */ /* 0x000fe200078ec0ff */
[----:B------:R1:W3:Y:S01]  /*13970*/  MUFU.EX2 R225, R14 ;  /* 0x0000000e00e17308 */ /* 0x0002e20000000800 */
[----:B------:R-:W-:Y:S01]  /*13980*/  FMUL.FTZ R67, R0, R67 ;  /* 0x0000004300437220 */ /* 0x000fe20000410000 */
[----:B------:R-:W-:Y:S01]  /*13990*/  STG.E.U16 [R170.64+0x12], R151 ;  /* 0x00001297aa007986 */ /* 0x000fe2000c101512 */
[C---:B------:R-:W-:Y:S02]  /*139a0*/  FMUL.FTZ R68, R2.reuse, R68 ;  /* 0x0000004402447220 */ /* 0x040fe40000410000 */
[----:B------:R-:W-:Y:S01]  /*139b0*/  FMUL.FTZ R69, R2, R69 ;  /* 0x0000004502457220 */ /* 0x000fe20000410000 */
[----:B------:R-:W-:Y:S01]  /*139c0*/  STG.E.U16 [R172.64+0x10], R166 ;  /* 0x000010a6ac007986 */ /* 0x000fe2000c101512 */
[C---:B------:R-:W-:Y:S02]  /*139d0*/  FMUL.FTZ R70, R0.reuse, R70 ;  /* 0x0000004600467220 */ /* 0x040fe40000410000 */
[----:B------:R-:W-:Y:S01]  /*139e0*/  FMUL.FTZ R71, R0, R71 ;  /* 0x0000004700477220 */ /* 0x000fe20000410000 */
[----:B------:R-:W-:Y:S01]  /*139f0*/  STG.E.U16 [R172.64+0x12], R165 ;  /* 0x000012a5ac007986 */ /* 0x000fe2000c101512 */
[C---:B------:R-:W-:Y:S01]  /*13a00*/  FMUL.FTZ R72, R2.reuse, R72 ;  /* 0x0000004802487220 */ /* 0x040fe20000410000 */
[----:B------:R-:W-:Y:S01]  /*13a10*/  MUFU.EX2 R207, R207 ;  /* 0x000000cf00cf7308 */ /* 0x000fe20000000800 */
        /* <DEDUP_REMOVED lines=9> */
[--C-:B-1----:R-:W-:Y:S01]  /*13ab0*/  SHF.R.U32.HI R14, RZ, 0x10, R9.reuse ;  /* 0x00000010ff0e7819 */ /* 0x102fe20000011609 */
[----:B------:R-:W-:Y:S01]  /*13ac0*/  FMUL.FTZ R79, R0, R79 ;  /* 0x0000004f004f7220 */ /* 0x000fe20000410000 */
[----:B------:R-:W-:Y:S01]  /*13ad0*/  SHF.R.U32.HI R9, RZ, 0x18, R9 ;  /* 0x00000018ff097819 */ /* 0x000fe20000011609 */
[----:B------:R-:W-:Y:S01]  /*13ae0*/  FMUL.FTZ R80, R2, R80 ;  /* 0x0000005002507220 */ /* 0x000fe20000410000 */
[----:B------:R-:W-:Y:S01]  /*13af0*/  LOP3.LUT R14, R14, 0xff, RZ, 0xc0, !PT ;  /* 0x000000ff0e0e7812 */ /* 0x000fe200078ec0ff */
[----:B------:R-:W-:Y:S01]  /*13b00*/  FMUL.FTZ R81, R2, R81 ;  /* 0x0000005102517220 */ /* 0x000fe20000410000 */
[----:B---3--:R-:W-:Y:S01]  /*13b10*/  F2FP.BF16.PACK_AB R150, R225, R226 ;  /* 0x000000e2e196723e */ /* 0x008fe200000010ff */
[C---:B------:R-:W-:Y:S01]  /*13b20*/  FMUL.FTZ R82, R0.reuse, R82 ;  /* 0x0000005200527220 */ /* 0x040fe20000410000 */
[----:B------:R-:W-:Y:S01]  /*13b30*/  STG.E.U16 [R172.64+0x22], R163 ;  /* 0x000022a3ac007986 */ /* 0x000fe2000c101512 */
[----:B------:R-:W-:Y:S01]  /*13b40*/  FMUL.FTZ R83, R0, R83 ;  /* 0x0000005300537220 */ /* 0x000fe20000410000 */
[----:B------:R-:W-:Y:S01]  /*13b50*/  PRMT R149, R150, 0x7632, R149 ;  /* 0x0000763296957816 */ /* 0x000fe20000000095 */
[C---:B------:R-:W-:Y:S01]  /*13b60*/  FMUL.FTZ R84, R2.reuse, R84 ;  /* 0x0000005402547220 */ /* 0x040fe20000410000 */
[----:B------:R-:W-:Y:S01]  /*13b70*/  STG.E.U16 [R170.64+0x30], R158 ;  /* 0x0000309eaa007986 */ /* 0x000fe2000c101512 */
[----:B------:R-:W-:Y:S01]  /*13b80*/  FMUL.FTZ R85, R2, R85 ;  /* 0x0000005502557220 */ /* 0x000fe20000410000 */
[----:B------:R-:W-:Y:S01]  /*13b90*/  PRMT R102, R150, 0x5410, R149 ;  /* 0x0000541096667816 */ /* 0x000fe20000000095 */
[C---:B------:R-:W-:Y:S02]  /*13ba0*/  FMUL.FTZ R86, R0.reuse, R86 ;  /* 0x0000005600567220 */ /* 0x040fe40000410000 */
[----:B------:R-:W-:Y:S02]  /*13bb0*/  FMUL.FTZ R87, R0, R87 ;  /* 0x0000005700577220 */ /* 0x000fe40000410000 */
        /* <DEDUP_REMOVED lines=11> */
[----:B------:R-:W-:Y:S01]  /*13c70*/  FMUL.FTZ R99, R0, R99 ;  /* 0x0000006300637220 */ /* 0x000fe20000410000 */
[----:B-----5:R-:W-:Y:S05]  /*13c80*/  @!P6 HFMA2.BF16_V2 R30, -RZ.H0_H0, RZ.H0_H0, -R157.H0_H0 ;  /* 0x200000ffff1ee231 */ /* 0x020fea000034099d */
[----:B------:R-:W-:Y:S01]  /*13c90*/  @!P6 STL.S16 [R1+0x48], R30 ;  /* 0x0000481e0100e387 */ /* 0x000fe20000100600 */
[----:B------:R-:W-:Y:S03]  /*13ca0*/  PRMT R16, R30, 0x7610, R16 ;  /* 0x000076101e107816 */ /* 0x000fe60000000010 */
[----:B------:R-:W-:Y:S01]  /*13cb0*/  LDSM.16.MT88.4 R28, [R180+0xc000] ;  /* 0x00c00000b41c783b */ /* 0x000fe20000004200 */
[----:B------:R-:W-:Y:S02]  /*13cc0*/  @!P6 PRMT R157, R16, 0x5410, RZ ;  /* 0x00005410109de816 */ /* 0x000fe400000000ff */
[----:B------:R-:W-:Y:S02]  /*13cd0*/  ISETP.GE.U32.AND P6, PT, R213, R13, PT ;  /* 0x0000000dd500720c */ /* 0x000fe40003fc6070 */
[----:B------:R-:W-:Y:S01]  /*13ce0*/  LOP3.LUT R13, R168, 0xff, RZ, 0xc0, !PT ;  /* 0x000000ffa80d7812 */ /* 0x000fe200078ec0ff */
[----:B----4-:R-:W-:Y:S02]  /*13cf0*/  @!P0 HFMA2.BF16_V2 R27, -RZ.H0_H0, RZ.H0_H0, -R160.H0_H0 ;  /* 0x200000ffff1b8231 */ /* 0x010fe400003409a0 */
[----:B------:R-:W-:Y:S01]  /*13d00*/  STG.E.U16 [R170.64+0x32], R157 ;  /* 0x0000329daa007986 */ /* 0x000fe2000c101512 */
[----:B--2---:R-:W-:Y:S03]  /*13d10*/  @!P1 HFMA2.BF16_V2 R26, -RZ.H0_H0, RZ.H0_H0, -R159.H0_H0 ;  /* 0x200000ffff1a9231 */ /* 0x004fe6000034099f */
[----:B------:R1:W-:Y:S01]  /*13d20*/  @!P0 STL.S16 [R1+0x44], R27 ;  /* 0x0000441b01008387 */ /* 0x0003e20000100600 */
[----:B------:R-:W-:Y:S03]  /*13d30*/  PRMT R21, R27, 0x7610, R21 ;  /* 0x000076101b157816 */ /* 0x000fe60000000015 */
[----:B------:R2:W3:Y:S01]  /*13d40*/  LDL.S16 R16, [R1+0x58] ;  /* 0x0000580001107983 */ /* 0x0004e20000100600 */
[----:B------:R-:W-:Y:S02]  /*13d50*/  PRMT R15, R26, 0x7610, R15 ;  /* 0x000076101a0f7816 */ /* 0x000fe4000000000f */
[----:B------:R-:W-:Y:S01]  /*13d60*/  @!P0 PRMT R160, R21, 0x5410, RZ ;  /* 0x0000541015a08816 */ /* 0x000fe200000000ff */
[----:B------:R4:W-:Y:S01]  /*13d70*/  @!P1 STL.S16 [R1+0x40], R26 ;  /* 0x0000401a01009387 */ /* 0x0009e20000100600 */
[----:B------:R-:W-:Y:S01]  /*13d80*/  @!P1 PRMT R159, R15, 0x5410, RZ ;  /* 0x000054100f9f9816 */ /* 0x000fe200000000ff */
[----:B------:R-:W-:Y:S02]  /*13d90*/  @!P5 HFMA2.BF16_V2 R20, -RZ.H0_H0, RZ.H0_H0, -R156.H0_H0 ;  /* 0x200000ffff14d231 */ /* 0x000fe4000034099c */
[----:B------:R2:W5:Y:S01]  /*13da0*/  LDL.S16 R15, [R1+0x54] ;  /* 0x00005400010f7983 */ /* 0x0005620000100600 */
[C---:B------:R-:W-:Y:S01]  /*13db0*/  ISETP.GE.U32.AND P1, PT, R213.reuse, R14, PT ;  /* 0x0000000ed500720c */ /* 0x040fe20003f26070 */
[----:B------:R-:W-:Y:S01]  /*13dc0*/  @!P6 HFMA2.BF16_V2 R19, -RZ.H0_H0, RZ.H0_H0, -R155.H0_H0 ;  /* 0x200000ffff13e231 */ /* 0x000fe2000034099b */
[----:B------:R-:W-:Y:S01]  /*13dd0*/  PRMT R18, R20, 0x7610, R18 ;  /* 0x0000761014127816 */ /* 0x000fe20000000012 */
[----:B------:R-:W-:Y:S01]  /*13de0*/  @!P5 STL.S16 [R1+0x50], R20 ;  /* 0x000050140100d387 */ /* 0x000fe20000100600 */
[C---:B------:R-:W-:Y:S02]  /*13df0*/  ISETP.GE.U32.AND P0, PT, R213.reuse, R13, PT ;  /* 0x0000000dd500720c */ /* 0x040fe40003f06070 */
[----:B------:R-:W-:Y:S01]  /*13e00*/  @!P5 PRMT R156, R18, 0x5410, RZ ;  /* 0x00005410129cd816 */ /* 0x000fe200000000ff */
[----:B------:R2:W-:Y:S01]  /*13e10*/  @!P6 STL.S16 [R1+0x4c], R19 ;  /* 0x00004c130100e387 */ /* 0x0005e20000100600 */
[----:B------:R-:W-:Y:S01]  /*13e20*/  ISETP.GE.U32.AND P5, PT, R213, R9, PT ;  /* 0x00000009d500720c */ /* 0x000fe20003fa6070 */
[----:B------:R-:W-:Y:S01]  /*13e30*/  FMUL.FTZ R18, R0, R118 ;  /* 0x0000007600127220 */ /* 0x000fe20000410000 */
[----:B------:R-:W-:Y:S01]  /*13e40*/  SHF.R.U32.HI R9, RZ, 0x10, R168 ;  /* 0x00000010ff097819 */ /* 0x000fe200000116a8 */
[----:B------:R-:W-:Y:S01]  /*13e50*/  LDSM.16.MT88.4 R20, [R178+0xc000] ;  /* 0x00c00000b214783b */ /* 0x000fe20000004200 */
[----:B------:R-:W-:Y:S01]  /*13e60*/  LOP3.LUT R13, R168, 0xffff, RZ, 0xc0, !PT ;  /* 0x0000ffffa80d7812 */ /* 0x000fe200078ec0ff */
[----:B-1----:R-:W-:Y:S01]  /*13e70*/  FMUL.FTZ R27, R0, R127 ;  /* 0x0000007f001b7220 */ /* 0x002fe20000410000 */
[----:B------:R-:W-:Y:S02]  /*13e80*/  LOP3.LUT R9, R9, 0xff, RZ, 0xc0, !PT ;  /* 0x000000ff09097812 */ /* 0x000fe400078ec0ff */
[----:B------:R-:W-:Y:S02]  /*13e90*/  SHF.R.U32.HI R13, RZ, 0x8, R13 ;  /* 0x00000008ff0d7819 */ /* 0x000fe4000001160d */
[----:B------:R-:W-:Y:S01]  /*13ea0*/  PRMT R17, R19, 0x7610, R17 ;  /* 0x0000761013117816 */ /* 0x000fe20000000011 */
[----:B----4-:R-:W1:Y:S01]  /*13eb0*/  LDC.U8 R26, c[0x0][0x2d8] ;  /* 0x0000b600ff1a7b82 */ /* 0x010e620000000000 */
[----:B------:R-:W-:Y:S01]  /*13ec0*/  LOP3.LUT R13, R13, 0xffff, RZ, 0xc0, !PT ;  /* 0x0000ffff0d0d7812 */ /* 0x000fe200078ec0ff */
[----:B------:R-:W-:Y:S01]  /*13ed0*/  STG.E.U16 [R172.64+0x30], R160 ;  /* 0x000030a0ac007986 */ /* 0x000fe2000c101512 */
[----:B------:R-:W-:Y:S01]  /*13ee0*/  @!P6 PRMT R155, R17, 0x5410, RZ ;  /* 0x00005410119be816 */ /* 0x000fe200000000ff */
[----:B------:R-:W-:Y:S01]  /*13ef0*/  FMUL.FTZ R17, R2, R117 ;  /* 0x0000007502117220 */ /* 0x000fe20000410000 */
[C---:B------:R-:W-:Y:S01]  /*13f00*/  ISETP.GE.U32.AND P6, PT, R213.reuse, R13, PT ;  /* 0x0000000dd500720c */ /* 0x040fe20003fc6070 */
[----:B------:R-:W-:Y:S04]  /*13f10*/  STG.E.U16 [R172.64+0x32], R159 ;  /* 0x0000329fac007986 */ /* 0x000fe8000c101512 */
[----:B------:R-:W-:Y:S01]  /*13f20*/  STG.E.U16 [R170.64+0x40], R156 ;  /* 0x0000409caa007986 */ /* 0x000fe2000c101512 */
[----:B--2---:R-:W-:Y:S03]  /*13f30*/  FMUL.FTZ R19, R0, R119 ;  /* 0x0000007700137220 */ /* 0x004fe60000410000 */
[----:B------:R-:W-:Y:S01]  /*13f40*/  STG.E.U16 [R170.64+0x42], R155 ;  /* 0x0000429baa007986 */ /* 0x000fe2000c101512 */
[----:B---3--:R-:W-:Y:S05]  /*13f50*/  @!P1 HFMA2.BF16_V2 R16, -RZ.H0_H0, RZ.H0_H0, -R150.H0_H0 ;  /* 0x200000ffff109231 */ /* 0x008fea0000340996 */
[----:B------:R-:W-:Y:S01]  /*13f60*/  PRMT R14, R16, 0x7610, R14 ;  /* 0x00007610100e7816 */ /* 0x000fe2000000000e */
[----:B------:R1:W-:Y:S01]  /*13f70*/  @!P1 STL.S16 [R1+0x58], R16 ;  /* 0x0000581001009387 */ /* 0x0003e20000100600 */
[----:B-----5:R-:W-:Y:S02]  /*13f80*/  @!P5 HFMA2.BF16_V2 R15, -RZ.H0_H0, RZ.H0_H0, -R149.H0_H0 ;  /* 0x200000ffff0fd231 */ /* 0x020fe40000340995 */
[----:B------:R-:W-:Y:S02]  /*13f90*/  @!P1 PRMT R150, R14, 0x5410, RZ ;  /* 0x000054100e969816 */ /* 0x000fe400000000ff */
[----:B------:R-:W-:Y:S02]  /*13fa0*/  ISETP.GE.U32.AND P1, PT, R213, R9, PT ;  /* 0x00000009d500720c */ /* 0x000fe40003f26070 */
[----:B------:R-:W-:Y:S01]  /*13fb0*/  PRMT R9, R15, 0x7610, R9 ;  /* 0x000076100f097816 */ /* 0x000fe20000000009 */
[----:B------:R-:W-:Y:S03]  /*13fc0*/  @!P5 STL.S16 [R1+0x54], R15 ;  /* 0x0000540f0100d387 */ /* 0x000fe60000100600 */
[----:B------:R-:W-:Y:S01]  /*13fd0*/  @!P5 PRMT R149, R9, 0x5410, RZ ;  /* 0x000054100995d816 */ /* 0x000fe200000000ff */
[----:B------:R-:W2:Y:S01]  /*13fe0*/  LDL.LU R125, [R1+0x68] ;  /* 0x00006800017d7983 */ /* 0x000ea20000300800 */
[----:B------:R-:W-:Y:S02]  /*13ff0*/  ISETP.GE.U32.AND P5, PT, R213, R8, PT ;  /* 0x00000008d500720c */ /* 0x000fe40003fa6070 */
[----:B------:R-:W-:Y:S01]  /*14000*/  LOP3.LUT R8, R11, UR4, R12, 0x96, !PT ;  /* 0x000000040b087c12 */ /* 0x000fe2000f8e960c */
[----:B------:R-:W3:Y:S03]  /*14010*/  LDL.LU R124, [R1+0x6c] ;  /* 0x00006c00017c7983 */ /* 0x000ee60000300800 */
[C---:B------:R-:W-:Y:S01]  /*14020*/  LOP3.LUT R9, R8.reuse, 0xffff, RZ, 0xc0, !PT ;  /* 0x0000ffff08097812 */ /* 0x040fe200078ec0ff */
[----:B------:R4:W5:Y:S01]  /*14030*/  LDL.S16 R135, [R1+0x8] ;  /* 0x0000080001877983 */ /* 0x0009620000100600 */
[----:B------:R-:W-:Y:S02]  /*14040*/  LOP3.LUT R12, R8, 0xff, RZ, 0xc0, !PT ;  /* 0x000000ff080c7812 */ /* 0x000fe400078ec0ff */
[----:B------:R-:W-:Y:S01]  /*14050*/  SHF.R.U32.HI R9, RZ, 0x8, R9 ;  /* 0x00000008ff097819 */ /* 0x000fe20000011609 */
[----:B------:R4:W4:Y:S01]  /*14060*/  LDL.S16 R134, [R1+0x1c] ;  /* 0x00001c0001867983 */ /* 0x0009220000100600 */
[----:B-1----:R-:W-:Y:S01]  /*14070*/  PRMT R16, R26, 0x7054, R26 ;  /* 0x000070541a107816 */ /* 0x002fe2000000001a */
[----:B------:R-:W-:Y:S01]  /*14080*/  FMUL.FTZ R26, R0, R126 ;  /* 0x0000007e001a7220 */ /* 0x000fe20000410000 */
[----:B------:R-:W-:Y:S01]  /*14090*/  PRMT R136, R12, 0x5410, R9 ;  /* 0x000054100c887816 */ /* 0x000fe20000000009 */
[----:B------:R1:W4:Y:S01]  /*140a0*/  LDL.S16 R133, [R1+0x38] ;  /* 0x0000380001857983 */ /* 0x0003220000100600 */
[--C-:B------:R-:W-:Y:S02]  /*140b0*/  SHF.R.U32.HI R12, RZ, 0x10, R8.reuse ;  /* 0x00000010ff0c7819 */ /* 0x100fe40000011608 */
[----:B------:R-:W-:Y:S01]  /*140c0*/  SHF.R.U32.HI R9, RZ, 0x18, R8 ;  /* 0x00000018ff097819 */ /* 0x000fe20000011608 */
[--C-:B------:R-:W-:Y:S01]  /*140d0*/  HSET2.LE.AND R136, R136, R16.reuse, PT ;  /* 0x0000001088887233 */ /* 0x100fe20003803000 */
[----:B------:R-:W-:Y:S01]  /*140e0*/  LOP3.LUT R8, R12, 0xff, RZ, 0xc0, !PT ;  /* 0x000000ff0c087812 */ /* 0x000fe200078ec0ff */
[----:B------:R1:W4:Y:S03]  /*140f0*/  LDL.S16 R132, [R1+0x34] ;  /* 0x0000340001847983 */ /* 0x0003260000100600 */
[----:B------:R-:W-:Y:S01]  /*14100*/  PRMT R137, R8, 0x5410, R9 ;  /* 0x0000541008897816 */ /* 0x000fe20000000009 */
[----:B------:R-:W1:Y:S01]  /*14110*/  LDSM.16.MT88.4 R12, [R177+0xc000] ;  /* 0x00c00000b10c783b */ /* 0x000e620000004200 */
[----:B------:R-:W-:Y:S01]  /*14120*/  LOP3.LUT R8, R10, 0xffff, RZ, 0xc0, !PT ;  /* 0x0000ffff0a087812 */ /* 0x000fe200078ec0ff */
[----:B------:R-:W-:Y:S01]  /*14130*/  FMUL.FTZ R11, R0, R111 ;  /* 0x0000006f000b7220 */ /* 0x000fe20000410000 */
[----:B------:R-:W-:Y:S01]  /*14140*/  LOP3.LUT R9, R10, 0xff, RZ, 0xc0, !PT ;  /* 0x000000ff0a097812 */ /* 0x000fe200078ec0ff */
[--C-:B------:R-:W-:Y:S01]  /*14150*/  HSET2.LE.AND R137, R137, R16.reuse, PT ;  /* 0x0000001089897233 */ /* 0x100fe20003803000 */
[----:B------:R-:W-:Y:S02]  /*14160*/  SHF.R.U32.HI R8, RZ, 0x8, R8 ;  /* 0x00000008ff087819 */ /* 0x000fe40000011608 */
[----:B------:R-:W-:Y:S01]  /*14170*/  LOP3.LUT R136, R136, R4, RZ, 0xc0, !PT ;  /* 0x0000000488887212 */ /* 0x000fe200078ec0ff */
[----:B------:R-:W-:Y:S01]  /*14180*/  STG.E.U16 [R172.64+0x40], R150 ;  /* 0x00004096ac007986 */ /* 0x000fe2000c101512 */
[----:B------:R-:W-:Y:S02]  /*14190*/  PRMT R9, R9, 0x5410, R8 ;  /* 0x0000541009097816 */ /* 0x000fe40000000008 */
[--C-:B------:R-:W-:Y:S01]  /*141a0*/  SHF.R.U32.HI R8, RZ, 0x10, R10.reuse ;  /* 0x00000010ff087819 */ /* 0x100fe2000001160a */
[----:B------:R-:W-:Y:S01]  /*141b0*/  STG.E.U16 [R172.64+0x42], R149 ;  /* 0x00004295ac007986 */ /* 0x000fe2000c101512 */
[----:B------:R-:W-:Y:S01]  /*141c0*/  SHF.R.U32.HI R10, RZ, 0x18, R10 ;  /* 0x00000018ff0a7819 */ /* 0x000fe2000001160a */
[--C-:B------:R-:W-:Y:S01]  /*141d0*/  HSET2.LE.AND R138, R9, R16.reuse, PT ;  /* 0x00000010098a7233 */ /* 0x100fe20003803000 */
[----:B------:R-:W-:Y:S01]  /*141e0*/  LOP3.LUT R4, R8, 0xff, RZ, 0xc0, !PT ;  /* 0x000000ff08047812 */ /* 0x000fe200078ec0ff */
[C---:B------:R-:W-:Y:S01]  /*141f0*/  FMUL.FTZ R8, R2.reuse, R108 ;  /* 0x0000006c02087220 */ /* 0x040fe20000410000 */
[----:B------:R-:W-:Y:S01]  /*14200*/  LOP3.LUT R137, R137, R5, RZ, 0xc0, !PT ;  /* 0x0000000589897212 */ /* 0x000fe200078ec0ff */
[----:B------:R-:W-:Y:S01]  /*14210*/  FMUL.FTZ R5, R2, R105 ;  /* 0x0000006902057220 */ /* 0x000fe20000410000 */
[----:B------:R-:W-:Y:S01]  /*14220*/  PRMT R4, R4, 0x5410, R10 ;  /* 0x0000541004047816 */ /* 0x000fe2000000000a */
[----:B------:R-:W-:Y:S01]  /*14230*/  FMUL.FTZ R9, R2, R109 ;  /* 0x0000006d02097220 */ /* 0x000fe20000410000 */
[----:B------:R-:W-:Y:S01]  /*14240*/  LOP3.LUT R138, R138, R6, RZ, 0xc0, !PT ;  /* 0x000000068a8a7212 */ /* 0x000fe200078ec0ff */
[----:B------:R-:W-:Y:S02]  /*14250*/  FMUL.FTZ R6, R0, R106 ;  /* 0x0000006a00067220 */ /* 0x000fe40000410000 */
[----:B------:R-:W-:Y:S01]  /*14260*/  HSET2.LE.AND R139, R4, R16, PT ;  /* 0x00000010048b7233 */ /* 0x000fe20003803000 */
[----:B------:R-:W-:Y:S02]  /*14270*/  FMUL.FTZ R4, R2, R104 ;  /* 0x0000006802047220 */ /* 0x000fe40000410000 */
[C---:B------:R-:W-:Y:S02]  /*14280*/  FMUL.FTZ R10, R0.reuse, R110 ;  /* 0x0000006e000a7220 */ /* 0x040fe40000410000 */
[----:B------:R-:W-:Y:S01]  /*14290*/  LOP3.LUT R139, R139, R7, RZ, 0xc0, !PT ;  /* 0x000000078b8b7212 */ /* 0x000fe200078ec0ff */
[----:B------:R-:W-:Y:S01]  /*142a0*/  FMUL.FTZ R7, R0, R107 ;  /* 0x0000006b00077220 */ /* 0x000fe20000410000 */
[----:B------:R-:W-:Y:S01]  /*142b0*/  LDSM.16.MT88.4 R108, [R177+0xc800] ;  /* 0x00c80000b16c783b */ /* 0x000fe20000004200 */
[C---:B------:R-:W-:Y:S07]  /*142c0*/  FMUL.FTZ R16, R2.reuse, R116 ;  /* 0x0000007402107220 */ /* 0x040fee0000410000 */
[----:B------:R-:W1:Y:S02]  /*142d0*/  LDSM.16.MT88.4 R104, [R179+0xc000] ;  /* 0x00c00000b368783b */ /* 0x000e640000004200 */
[C---:B-1----:R-:W-:Y:S07]  /*142e0*/  HMMA.16816.F32.BF16 R4, R136.reuse, R12, R4 ;  /* 0x0000000c8804723c */ /* 0x042fee0000041804 */
[C---:B------:R-:W-:Y:S01]  /*142f0*/  FMUL.FTZ R12, R2.reuse, R112 ;  /* 0x00000070020c7220 */ /* 0x040fe20000410000 */
[C---:B------:R-:W-:Y:S01]  /*14300*/  HMMA.16816.F32.BF16 R8, R136.reuse, R14, R8 ;  /* 0x0000000e8808723c */ /* 0x040fe20000041808 */
[----:B------:R-:W-:Y:S03]  /*14310*/  FMUL.FTZ R13, R2, R113 ;  /* 0x00000071020d7220 */ /* 0x000fe60000410000 */
[----:B------:R-:W-:Y:S03]  /*14320*/  LOP3.LUT R112, R145, UR5, R146, 0x96, !PT ;  /* 0x0000000591707c12 */ /* 0x000fe6000f8e9692 */
[----:B------:R-:W-:Y:S01]  /*14330*/  FMUL.FTZ R14, R0, R114 ;  /* 0x00000072000e7220 */ /* 0x000fe20000410000 */
[----:B------:R-:W-:Y:S01]  /*14340*/  LOP3.LUT R113, R112, 0xff, RZ, 0xc0, !PT ;  /* 0x000000ff70717812 */ /* 0x000fe200078ec0ff */
[----:B------:R-:W-:Y:S03]  /*14350*/  FMUL.FTZ R15, R0, R115 ;  /* 0x00000073000f7220 */ /* 0x000fe60000410000 */
[----:B------:R-:W-:Y:S04]  /*14360*/  LOP3.LUT R115, R144, 0xff, RZ, 0xc0, !PT ;  /* 0x000000ff90737812 */ /* 0x000fe800078ec0ff */
[C---:B------:R-:W-:Y:S07]  /*14370*/  HMMA.16816.F32.BF16 R12, R136.reuse, R20, R12 ;  /* 0x00000014880c723c */ /* 0x040fee000004180c */
[C---:B------:R-:W-:Y:S01]  /*14380*/  FMUL.FTZ R21, R2.reuse, R121 ;  /* 0x0000007902157220 */ /* 0x040fe20000410000 */
[C---:B------:R-:W-:Y:S01]  /*14390*/  HMMA.16816.F32.BF16 R16, R136.reuse, R22, R16 ;  /* 0x000000168810723c */ /* 0x040fe20000041810 */
[----:B------:R-:W-:Y:S03]  /*143a0*/  FMUL.FTZ R20, R2, R120 ;  /* 0x0000007802147220 */ /* 0x000fe60000410000 */
[----:B------:R-:W-:Y:S03]  /*143b0*/  LOP3.LUT R120, R168, 0xff, RZ, 0xc0, !PT ;  /* 0x000000ffa8787812 */ /* 0x000fe600078ec0ff */
[C---:B------:R-:W-:Y:S02]  /*143c0*/  FMUL.FTZ R22, R0.reuse, R122 ;  /* 0x0000007a00167220 */ /* 0x040fe40000410000 */
[----:B------:R-:W-:Y:S07]  /*143d0*/  FMUL.FTZ R23, R0, R123 ;  /* 0x0000007b00177220 */ /* 0x000fee0000410000 */
[C---:B------:R-:W-:Y:S07]  /*143e0*/  HMMA.16816.F32.BF16 R20, R136.reuse, R28, R20 ;  /* 0x0000001c8814723c */ /* 0x040fee0000041814 */
[C---:B------:R-:W-:Y:S01]  /*143f0*/  FMUL.FTZ R28, R2.reuse, R128 ;  /* 0x00000080021c7220 */ /* 0x040fe20000410000 */
[C---:B------:R-:W-:Y:S01]  /*14400*/  HMMA.16816.F32.BF16 R24, R136.reuse, R30, R24 ;  /* 0x0000001e8818723c */ /* 0x040fe20000041818 */
[----:B------:R-:W-:Y:S06]  /*14410*/  FMUL.FTZ R29, R2, R129 ;  /* 0x00000081021d7220 */ /* 0x000fec0000410000 */
[C---:B------:R-:W-:Y:S02]  /*14420*/  FMUL.FTZ R30, R0.reuse, R130 ;  /* 0x00000082001e7220 */ /* 0x040fe40000410000 */
[----:B------:R-:W-:Y:S03]  /*14430*/  FMUL.FTZ R31, R0, R131 ;  /* 0x00000083001f7220 */ /* 0x000fe60000410000 */
[----:B------:R-:W-:Y:S01]  /*14440*/  FFMA.FTZ R130, R218, c[0x0][0x23c], -R143 ;  /* 0x00008f00da827a23 */ /* 0x000fe2000001088f */
[----:B------:R-:W-:Y:S03]  /*14450*/  PRMT R131, R213, 0x7054, R213 ;  /* 0x00007054d5837816 */ /* 0x000fe600000000d5 */
[C---:B------:R-:W-:Y:S08]  /*14460*/  HMMA.16816.F32.BF16 R28, R136.reuse, R104, R28 ;  /* 0x00000068881c723c */ /* 0x040ff0000004181c */
[C---:B------:R-:W-:Y:S01]  /*14470*/  HMMA.16816.F32.BF16 R32, R136.reuse, R106, R32 ;  /* 0x0000006a8820723c */ /* 0x040fe20000041820 */
[----:B------:R-:W1:Y:S07]  /*14480*/  LDSM.16.MT88.4 R104, [R177+0xe000] ;  /* 0x00e00000b168783b */ /* 0x000e6e0000004200 */
[C---:B-1----:R-:W-:Y:S08]  /*14490*/  HMMA.16816.F32.BF16 R36, R136.reuse, R104, R36 ;  /* 0x000000688824723c */ /* 0x042ff00000041824 */
[C---:B------:R-:W-:Y:S01]  /*144a0*/  HMMA.16816.F32.BF16 R40, R136.reuse, R106, R40 ;  /* 0x0000006a8828723c */ /* 0x040fe20000041828 */
[----:B------:R-:W1:Y:S07]  /*144b0*/  LDSM.16.MT88.4 R104, [R178+0xe000] ;  /* 0x00e00000b268783b */ /* 0x000e6e0000004200 */
[C---:B-1----:R-:W-:Y:S08]  /*144c0*/  HMMA.16816.F32.BF16 R44, R136.reuse, R104, R44 ;  /* 0x00000068882c723c */ /* 0x042ff0000004182c */
[C---:B------:R-:W-:Y:S01]  /*144d0*/  HMMA.16816.F32.BF16 R48, R136.reuse, R106, R48 ;  /* 0x0000006a8830723c */ /* 0x040fe20000041830 */
[----:B------:R-:W1:Y:S07]  /*144e0*/  LDSM.16.MT88.4 R104, [R180+0xe000] ;  /* 0x00e00000b468783b */ /* 0x000e6e0000004200 */
[C---:B-1----:R-:W-:Y:S08]  /*144f0*/  HMMA.16816.F32.BF16 R52, R136.reuse, R104, R52 ;  /* 0x000000688834723c */ /* 0x042ff00000041834 */
[C---:B------:R-:W-:Y:S01]  /*14500*/  HMMA.16816.F32.BF16 R56, R136.reuse, R106, R56 ;  /* 0x0000006a8838723c */ /* 0x040fe20000041838 */
[----:B------:R-:W1:Y:S03]  /*14510*/  LDSM.16.MT88.4 R104, [R179+0xe000] ;  /* 0x00e00000b368783b */ /* 0x000e660000004200 */
[----:B--2---:R-:W-:Y:S02]  /*14520*/  FFMA.FTZ R2, R2, R125, R209 ;  /* 0x0000007d02027223 */ /* 0x004fe400000100d1 */
[----:B------:R-:W-:Y:S01]  /*14530*/  MUFU.EX2 R209, R175 ;  /* 0x000000af00d17308 */ /* 0x000fe20000000800 */
[----:B---3--:R-:W-:Y:S02]  /*14540*/  FFMA.FTZ R129, R0, R124, R208 ;  /* 0x0000007c00817223 */ /* 0x008fe400000100d0 */
[----:B------:R-:W-:Y:S03]  /*14550*/  LDSM.16.MT88.4 R124, [R180+0xd000] ;  /* 0x00d00000b47c783b */ /* 0x000fe60000004200 */
[----:B------:R-:W-:Y:S04]  /*14560*/  FADD.FTZ R2, R217, R2 ;  /* 0x00000002d9027221 */ /* 0x000fe80000010000 */
[----:B------:R-:W-:Y:S10]  /*14570*/  MUFU.EX2 R175, R238 ;  /* 0x000000ee00af7308 */ /* 0x000ff40000000800 */
[----:B------:R-:W2:Y:S01]  /*14580*/  MUFU.EX2 R208, R130 ;  /* 0x0000008200d07308 */ /* 0x000ea20000000800 */
        /* <DEDUP_REMOVED lines=12> */
[C---:B-1----:R-:W-:Y:S07]  /*14650*/  HMMA.16816.F32.BF16 R92, R136.reuse, R104, R92 ;  /* 0x00000068885c723c */ /* 0x042fee000004185c */
[----:B------:R-:W-:Y:S01]  /*14660*/  LOP3.LUT R104, R144, 0xffff, RZ, 0xc0, !PT ;  /* 0x0000ffff90687812 */ /* 0x000fe200078ec0ff */
[----:B------:R-:W-:Y:S01]  /*14670*/  HMMA.16816.F32.BF16 R96, R136, R106, R96 ;  /* 0x0000006a8860723c */ /* 0x000fe20000041860 */
[----:B------:R-:W-:Y:S03]  /*14680*/  SHF.R.U32.HI R105, RZ, 0x10, R144 ;  /* 0x00000010ff697819 */ /* 0x000fe60000011690 */
[----:B------:R-:W-:Y:S02]  /*14690*/  SHF.R.U32.HI R114, RZ, 0x8, R104 ;  /* 0x00000008ff727819 */ /* 0x000fe40000011668 */
[----:B------:R-:W-:Y:S02]  /*146a0*/  LOP3.LUT R104, R112, 0xffff, RZ, 0xc0, !PT ;  /* 0x0000ffff70687812 */ /* 0x000fe400078ec0ff */
[--C-:B------:R-:W-:Y:S04]  /*146b0*/  SHF.R.U32.HI R106, RZ, 0x10, R112.reuse ;  /* 0x00000010ff6a7819 */ /* 0x100fe80000011670 */
[----:B------:R-:W-:Y:S02]  /*146c0*/  SHF.R.U32.HI R112, RZ, 0x18, R112 ;  /* 0x00000018ff707819 */ /* 0x000fe40000011670 */
[----:B------:R-:W-:Y:S02]  /*146d0*/  LOP3.LUT R107, R105, 0xff, RZ, 0xc0, !PT ;  /* 0x000000ff696b7812 */ /* 0x000fe400078ec0ff */
[----:B------:R-:W-:Y:S02]  /*146e0*/  SHF.R.U32.HI R105, RZ, 0x8, R104 ;  /* 0x00000008ff697819 */ /* 0x000fe40000011668 */
[----:B------:R-:W-:Y:S02]  /*146f0*/  LOP3.LUT R104, R106, 0xff, RZ, 0xc0, !PT ;  /* 0x000000ff6a687812 */ /* 0x000fe400078ec0ff */
[----:B------:R-:W-:Y:S02]  /*14700*/  PRMT R116, R115, 0x5410, R114 ;  /* 0x0000541073747816 */ /* 0x000fe40000000072 */
[----:B------:R-:W-:Y:S02]  /*14710*/  PRMT R106, R113, 0x5410, R105 ;  /* 0x00005410716a7816 */ /* 0x000fe40000000069 */
[----:B------:R-:W-:Y:S02]  /*14720*/  PRMT R105, R104, 0x5410, R112 ;  /* 0x0000541068697816 */ /* 0x000fe40000000070 */
[----:B------:R-:W1:Y:S01]  /*14730*/  LDSM.16.MT88.4 R112, [R178+0xc800] ;  /* 0x00c80000b270783b */ /* 0x000e620000004200 */
[----:B------:R-:W-:Y:S01]  /*14740*/  SHF.R.U32.HI R144, RZ, 0x18, R144 ;  /* 0x00000018ff907819 */ /* 0x000fe20000011690 */
[--C-:B------:R-:W-:Y:S01]  /*14750*/  HSET2.LE.AND R104, R106, R131.reuse, PT ;  /* 0x000000836a687233 */ /* 0x100fe20003803000 */
[----:B------:R-:W-:Y:S01]  /*14760*/  F2FP.BF16.PACK_AB R145, R214, R215 ;  /* 0x000000d7d691723e */ /* 0x000fe200000010ff */
[--C-:B------:R-:W-:Y:S01]  /*14770*/  HSET2.LE.AND R106, R116, R131.reuse, PT ;  /* 0x00000083746a7233 */ /* 0x100fe20003803000 */
[----:B------:R-:W-:Y:S01]  /*14780*/  PRMT R107, R107, 0x5410, R144 ;  /* 0x000054106b6b7816 */ /* 0x000fe20000000090 */
[--C-:B------:R-:W-:Y:S01]  /*14790*/  HSET2.LE.AND R105, R105, R131.reuse, PT ;  /* 0x0000008369697233 */ /* 0x100fe20003803000 */
[----:B------:R-:W-:Y:S01]  /*147a0*/  LOP3.LUT R104, R104, R103, RZ, 0xc0, !PT ;  /* 0x0000006768687212 */ /* 0x000fe200078ec0ff */
[----:B------:R-:W3:Y:S01]  /*147b0*/  LDSM.16.MT88.4 R116, [R180+0xc800] ;  /* 0x00c80000b474783b */ /* 0x000ee20000004200 */
[----:B------:R-:W-:Y:S01]  /*147c0*/  LOP3.LUT R106, R106, R141, RZ, 0xc0, !PT ;  /* 0x0000008d6a6a7212 */ /* 0x000fe200078ec0ff */
[----:B------:R-:W-:Y:S01]  /*147d0*/  HSET2.LE.AND R107, R107, R131, PT ;  /* 0x000000836b6b7233 */ /* 0x000fe20003803000 */
[----:B------:R-:W-:Y:S01]  /*147e0*/  LOP3.LUT R105, R105, R140, RZ, 0xc0, !PT ;  /* 0x0000008c69697212 */ /* 0x000fe200078ec0ff */
[----:B------:R-:W-:Y:S01]  /*147f0*/  FFMA.FTZ R103, R212, c[0x0][0x23c], -R143 ;  /* 0x00008f00d4677a23 */ /* 0x000fe2000001088f */
[----:B-----5:R-:W-:Y:S01]  /*14800*/  @!P0 HFMA2.BF16_V2 R135, -RZ.H0_H0, RZ.H0_H0, -R145.H0_H0 ;  /* 0x200000ffff878231 */ /* 0x020fe20000340991 */
[----:B------:R-:W-:Y:S02]  /*14810*/  PRMT R146, R145, 0x7632, R146 ;  /* 0x0000763291927816 */ /* 0x000fe40000000092 */
[----:B------:R-:W-:Y:S01]  /*14820*/  LOP3.LUT R107, R107, R142, RZ, 0xc0, !PT ;  /* 0x0000008e6b6b7212 */ /* 0x000fe200078ec0ff */
[----:B------:R5:W-:Y:S01]  /*14830*/  MUFU.EX2 R213, R103 ;  /* 0x0000006700d57308 */ /* 0x000be20000000800 */
[----:B------:R-:W-:Y:S01]  /*14840*/  @!P0 STL.S16 [R1+0x8], R135 ;  /* 0x0000088701008387 */ /* 0x000fe20000100600 */
[----:B----4-:R-:W-:Y:S01]  /*14850*/  @!P6 HFMA2.BF16_V2 R134, -RZ.H0_H0, RZ.H0_H0, -R146.H0_H0 ;  /* 0x200000ffff86e231 */ /* 0x010fe20000340992 */
[----:B------:R-:W-:Y:S02]  /*14860*/  PRMT R0, R145, 0x5410, R146 ;  /* 0x0000541091007816 */ /* 0x000fe40000000092 */
[----:B--2---:R-:W-:Y:S01]  /*14870*/  F2FP.BF16.PACK_AB R142, R207, R208 ;  /* 0x000000d0cf8e723e */ /* 0x004fe200000010ff */
[C---:B------:R-:W-:Y:S01]  /*14880*/  HMMA.16816.F32.BF16 R4, R104.reuse, R108, R4 ;  /* 0x0000006c6804723c */ /* 0x040fe20000041804 */
[----:B------:R-:W-:Y:S02]  /*14890*/  @!P6 STL.S16 [R1+0x1c], R134 ;  /* 0x00001c860100e387 */ /* 0x000fe40000100600 */
[----:B------:R-:W-:Y:S05]  /*148a0*/  PRMT R141, R142, 0x7632, R141 ;  /* 0x000076328e8d7816 */ /* 0x000fea000000008d */
[C---:B------:R-:W-:Y:S01]  /*148b0*/  HMMA.16816.F32.BF16 R8, R104.reuse, R110, R8 ;  /* 0x0000006e6808723c */ /* 0x040fe20000041808 */
[----:B------:R-:W2:Y:S07]  /*148c0*/  LDSM.16.MT88.4 R108, [R179+0xc800] ;  /* 0x00c80000b36c783b */ /* 0x000eae0000004200 */
[C---:B-1----:R-:W-:Y:S01]  /*148d0*/  HMMA.16816.F32.BF16 R12, R104.reuse, R112, R12 ;  /* 0x00000070680c723c */ /* 0x042fe2000004180c */
[----:B-----5:R-:W-:Y:S03]  /*148e0*/  LOP3.LUT R103, R169, UR4, R174, 0x96, !PT ;  /* 0x00000004a9677c12 */ /* 0x020fe6000f8e96ae */
[--C-:B------:R-:W-:Y:S04]  /*148f0*/  FFMA.FTZ R174, R211, c[0x0][0x23c], -R143.reuse ;  /* 0x00008f00d3ae7a23 */ /* 0x100fe8000001088f */
[C---:B------:R-:W-:Y:S01]  /*14900*/  HMMA.16816.F32.BF16 R16, R104.reuse, R114, R16 ;  /* 0x000000726810723c */ /* 0x040fe20000041810 */
[----:B------:R-:W1:Y:S01]  /*14910*/  LDSM.16.MT88.4 R112, [R177+0xe800] ;  /* 0x00e80000b170783b */ /* 0x000e620000004200 */
[----:B------:R-:W-:Y:S06]  /*14920*/  MUFU.EX2 R174, R174 ;  /* 0x000000ae00ae7308 */ /* 0x000fec0000000800 */
[C---:B---3--:R-:W-:Y:S08]  /*14930*/  HMMA.16816.F32.BF16 R20, R104.reuse, R116, R20 ;  /* 0x000000746814723c */ /* 0x048ff00000041814 */
        /* <DEDUP_REMOVED lines=20> */
[C---:B--2---:R-:W-:Y:S07]  /*14a80*/  HMMA.16816.F32.BF16 R76, R104.reuse, R108, R76 ;  /* 0x0000006c684c723c */ /* 0x044fee000004184c */
[----:B------:R-:W-:Y:S01]  /*14a90*/  LOP3.LUT R108, R168, 0xffff, RZ, 0xc0, !PT ;  /* 0x0000ffffa86c7812 */ /* 0x000fe200078ec0ff */
[C---:B------:R-:W-:Y:S01]  /*14aa0*/  HMMA.16816.F32.BF16 R80, R104.reuse, R110, R80 ;  /* 0x0000006e6850723c */ /* 0x040fe20000041850 */
[----:B------:R-:W-:Y:S03]  /*14ab0*/  SHF.R.U32.HI R109, RZ, 0x10, R168 ;  /* 0x00000010ff6d7819 */ /* 0x000fe600000116a8 */
[----:B------:R-:W-:Y:S02]  /*14ac0*/  SHF.R.U32.HI R108, RZ, 0x8, R108 ;  /* 0x00000008ff6c7819 */ /* 0x000fe4000001166c */
[----:B------:R-:W-:Y:S01]  /*14ad0*/  SHF.R.U32.HI R168, RZ, 0x18, R168 ;  /* 0x00000018ffa87819 */ /* 0x000fe200000116a8 */
[----:B------:R-:W-:Y:S01]  /*14ae0*/  FFMA.FTZ R110, R210, c[0x0][0x23c], -R143 ;  /* 0x00008f00d26e7a23 */ /* 0x000fe2000001088f */
[----:B------:R-:W-:Y:S01]  /*14af0*/  PRMT R128, R120, 0x5410, R108 ;  /* 0x0000541078807816 */ /* 0x000fe2000000006c */
[C---:B-1----:R-:W-:Y:S01]  /*14b00*/  HMMA.16816.F32.BF16 R84, R104.reuse, R112, R84 ;  /* 0x000000706854723c */ /* 0x042fe20000041854 */
[----:B------:R-:W1:Y:S01]  /*14b10*/  LDSM.16.MT88.4 R120, [R177+0xd000] ;  /* 0x00d00000b178783b */ /* 0x000e620000004200 */
[----:B------:R2:W4:Y:S01]  /*14b20*/  MUFU.EX2 R212, R110 ;  /* 0x0000006e00d47308 */ /* 0x0005220000000800 */
[C---:B------:R-:W-:Y:S02]  /*14b30*/  LOP3.LUT R108, R103.reuse, 0xffff, RZ, 0xc0, !PT ;  /* 0x0000ffff676c7812 */ /* 0x040fe400078ec0ff */
[----:B------:R-:W-:Y:S03]  /*14b40*/  LOP3.LUT R111, R103, 0xff, RZ, 0xc0, !PT ;  /* 0x000000ff676f7812 */ /* 0x000fe600078ec0ff */
[C---:B------:R-:W-:Y:S01]  /*14b50*/  HMMA.16816.F32.BF16 R88, R104.reuse, R114, R88 ;  /* 0x000000726858723c */ /* 0x040fe20000041858 */
[----:B------:R-:W5:Y:S03]  /*14b60*/  LDSM.16.MT88.4 R112, [R178+0xd000] ;  /* 0x00d00000b270783b */ /* 0x000f660000004200 */
[----:B------:R4:W1:Y:S04]  /*14b70*/  MUFU.EX2 R210, R236 ;  /* 0x000000ec00d27308 */ /* 0x0008680000000800 */
[C---:B---3--:R-:W-:Y:S08]  /*14b80*/  HMMA.16816.F32.BF16 R92, R104.reuse, R116, R92 ;  /* 0x00000074685c723c */ /* 0x048ff0000004185c */
[----:B------:R-:W-:Y:S01]  /*14b90*/  HMMA.16816.F32.BF16 R96, R104, R118, R96 ;  /* 0x000000766860723c */ /* 0x000fe20000041860 */
[----:B------:R-:W3:Y:S03]  /*14ba0*/  LDSM.16.MT88.4 R104, [R179+0xd000] ;  /* 0x00d00000b368783b */ /* 0x000ee60000004200 */
[----:B--2---:R-:W-:Y:S02]  /*14bb0*/  LOP3.LUT R110, R109, 0xff, RZ, 0xc0, !PT ;  /* 0x000000ff6d6e7812 */ /* 0x004fe400078ec0ff */
[----:B------:R-:W-:Y:S02]  /*14bc0*/  SHF.R.U32.HI R109, RZ, 0x8, R108 ;  /* 0x00000008ff6d7819 */ /* 0x000fe4000001166c */
[--C-:B------:R-:W-:Y:S01]  /*14bd0*/  SHF.R.U32.HI R108, RZ, 0x10, R103.reuse ;  /* 0x00000010ff6c7819 */ /* 0x100fe20000011667 */
[----:B------:R-:W3:Y:S03]  /*14be0*/  LDSM.16.MT88.4 R116, [R177+0xf000] ;  /* 0x00f00000b174783b */ /* 0x000ee60000004200 */
[----:B------:R-:W-:Y:S01]  /*14bf0*/  LOP3.LUT R108, R108, 0xff, RZ, 0xc0, !PT ;  /* 0x000000ff6c6c7812 */ /* 0x000fe200078ec0ff */
[----:B----4-:R-:W4:Y:S01]  /*14c00*/  LDC.U8 R236, c[0x0][0x2d8] ;  /* 0x0000b600ffec7b82 */ /* 0x010f220000000000 */
[----:B------:R-:W-:Y:S02]  /*14c10*/  SHF.R.U32.HI R103, RZ, 0x18, R103 ;  /* 0x00000018ff677819 */ /* 0x000fe40000011667 */
[----:B------:R-:W-:Y:S02]  /*14c20*/  F2FP.BF16.PACK_AB R144, R212, R213 ;  /* 0x000000d5d490723e */ /* 0x000fe400000010ff */
[----:B------:R-:W-:Y:S01]  /*14c30*/  PRMT R168, R110, 0x5410, R168 ;  /* 0x000054106ea87816 */ /* 0x000fe200000000a8 */
[--C-:B------:R-:W-:Y:S01]  /*14c40*/  HSET2.LE.AND R110, R128, R131.reuse, PT ;  /* 0x00000083806e7233 */ /* 0x100fe20003803000 */
[----:B------:R-:W-:Y:S01]  /*14c50*/  PRMT R109, R111, 0x5410, R109 ;  /* 0x000054106f6d7816 */ /* 0x000fe2000000006d */
[----:B------:R-:W-:Y:S01]  /*14c60*/  FADD.FTZ R128, R219, R2 ;  /* 0x00000002db807221 */ /* 0x000fe20000010000 */
[----:B------:R-:W-:Y:S01]  /*14c70*/  PRMT R103, R108, 0x5410, R103 ;  /* 0x000054106c677816 */ /* 0x000fe20000000067 */
[--C-:B------:R-:W-:Y:S01]  /*14c80*/  HSET2.LE.AND R111, R168, R131.reuse, PT ;  /* 0x00000083a86f7233 */ /* 0x100fe20003803000 */
[----:B------:R-:W-:Y:S01]  /*14c90*/  PRMT R143, R144, 0x7632, R143 ;  /* 0x00007632908f7816 */ /* 0x000fe2000000008f */
[--C-:B------:R-:W-:Y:S01]  /*14ca0*/  HSET2.LE.AND R108, R109, R131.reuse, PT ;  /* 0x000000836d6c7233 */ /* 0x100fe20003803000 */
[----:B------:R-:W-:Y:S01]  /*14cb0*/  LOP3.LUT R110, R110, R0, RZ, 0xc0, !PT ;  /* 0x000000006e6e7212 */ /* 0x000fe200078ec0ff */
[----:B------:R-:W-:Y:S01]  /*14cc0*/  HSET2.LE.AND R109, R103, R131, PT ;  /* 0x00000083676d7233 */ /* 0x000fe20003803000 */
[----:B------:R-:W-:Y:S01]  /*14cd0*/  PRMT R0, R144, 0x5410, R143 ;  /* 0x0000541090007816 */ /* 0x000fe2000000008f */
[----:B------:R-:W-:Y:S01]  /*14ce0*/  IMAD.WIDE.U32 R168, R239, -0x2daee0ad, RZ ;  /* 0xd2511f53efa87825 */ /* 0x000fe200078e00ff */
[----:B------:R-:W-:Y:S01]  /*14cf0*/  LOP3.LUT R108, R108, R101, RZ, 0xc0, !PT ;  /* 0x000000656c6c7212 */ /* 0x000fe200078ec0ff */
[----:B------:R-:W-:Y:S01]  /*14d00*/  @!P1 HFMA2.BF16_V2 R133, -RZ.H0_H0, RZ.H0_H0, -R144.H0_H0 ;  /* 0x200000ffff859231 */ /* 0x000fe20000340990 */
[----:B------:R-:W-:Y:S01]  /*14d10*/  LOP3.LUT R109, R109, R102, RZ, 0xc0, !PT ;  /* 0x000000666d6d7212 */ /* 0x000fe200078ec0ff */
[----:B------:R-:W-:Y:S01]  /*14d20*/  @!P5 HFMA2.BF16_V2 R132, -RZ.H0_H0, RZ.H0_H0, -R143.H0_H0 ;  /* 0x200000ffff84d231 */ /* 0x000fe2000034098f */
[----:B------:R-:W-:Y:S02]  /*14d30*/  LOP3.LUT R111, R111, R0, RZ, 0xc0, !PT ;  /* 0x000000006f6f7212 */ /* 0x000fe400078ec0ff */
[----:B------:R-:W-:Y:S01]  /*14d40*/  @!P1 STL.S16 [R1+0x38], R133 ;  /* 0x0000388501009387 */ /* 0x000fe20000100600 */
[----:B------:R-:W-:Y:S02]  /*14d50*/  PRMT R102, R135, 0x7610, R102 ;  /* 0x0000761087667816 */ /* 0x000fe40000000066 */
[C-C-:B------:R-:W-:Y:S01]  /*14d60*/  LOP3.LUT R2, R169.reuse, UR5, R206.reuse, 0x96, !PT ;  /* 0x00000005a9027c12 */ /* 0x140fe2000f8e96ce */
[----:B------:R-:W-:Y:S01]  /*14d70*/  @!P5 STL.S16 [R1+0x34], R132 ;  /* 0x000034840100d387 */ /* 0x000fe20000100600 */
[C---:B-1----:R-:W-:Y:S01]  /*14d80*/  HMMA.16816.F32.BF16 R4, R108.reuse, R120, R4 ;  /* 0x000000786c04723c */ /* 0x042fe20000041804 */
[----:B------:R-:W-:Y:S02]  /*14d90*/  @!P0 PRMT R145, R102, 0x5410, RZ ;  /* 0x0000541066918816 */ /* 0x000fe400000000ff */
[----:B------:R1:W2:Y:S01]  /*14da0*/  LDL.S16 R219, [R1+0x24] ;  /* 0x0000240001db7983 */ /* 0x0002a20000100600 */
[----:B------:R-:W-:Y:S02]  /*14db0*/  LOP3.LUT R101, R2, 0xff, RZ, 0xc0, !PT ;  /* 0x000000ff02657812 */ /* 0x000fe400078ec0ff */
[----:B------:R-:W-:Y:S01]  /*14dc0*/  LOP3.LUT R0, R169, UR5, R206, 0x96, !PT ;  /* 0x00000005a9007c12 */ /* 0x000fe2000f8e96ce */
[----:B------:R1:W2:Y:S01]  /*14dd0*/  LDL.S16 R218, [R1+0x18] ;  /* 0x0000180001da7983 */ /* 0x0002a20000100600 */
[C---:B------:R-:W-:Y:S01]  /*14de0*/  HMMA.16816.F32.BF16 R8, R108.reuse, R122, R8 ;  /* 0x0000007a6c08723c */ /* 0x040fe20000041808 */
[----:B----4-:R-:W-:Y:S01]  /*14df0*/  ISETP.GE.U32.AND P0, PT, R236, R101, PT ;  /* 0x00000065ec00720c */ /* 0x010fe20003f06070 */
[----:B------:R-:W4:Y:S01]  /*14e00*/  MUFU.EX2 R206, R237 ;  /* 0x000000ed00ce7308 */ /* 0x000f220000000800 */
[----:B------:R-:W1:Y:S01]  /*14e10*/  LDSM.16.MT88.4 R120, [R178+0xf000] ;  /* 0x00f00000b278783b */ /* 0x000e620000004200 */
[----:B------:R-:W-:Y:S02]  /*14e20*/  F2FP.BF16.PACK_AB R140, R210, R209 ;  /* 0x000000d1d28c723e */ /* 0x000fe400000010ff */
[----:B------:R-:W-:Y:S02]  /*14e30*/  LOP3.LUT R101, R168, 0xffff, RZ, 0xc0, !PT ;  /* 0x0000ffffa8657812 */ /* 0x000fe400078ec0ff */
[C---:B-----5:R-:W-:Y:S01]  /*14e40*/  HMMA.16816.F32.BF16 R12, R108.reuse, R112, R12 ;  /* 0x000000706c0c723c */ /* 0x060fe2000004180c */
[----:B------:R-:W-:Y:S02]  /*14e50*/  LOP3.LUT R102, R2, 0xffff, RZ, 0xc0, !PT ;  /* 0x0000ffff02667812 */ /* 0x000fe400078ec0ff */
[----:B------:R1:W5:Y:S01]  /*14e60*/  LDL.S16 R217, [R1+0x14] ;  /* 0x0000140001d97983 */ /* 0x0003620000100600 */
[--C-:B------:R-:W-:Y:S03]  /*14e70*/  SHF.R.U32.HI R103, RZ, 0x10, R168.reuse ;  /* 0x00000010ff677819 */ /* 0x100fe600000116a8 */
[----:B------:R1:W5:Y:S01]  /*14e80*/  LDL.S16 R216, [R1+0x10] ;  /* 0x0000100001d87983 */ /* 0x0003620000100600 */
[C---:B------:R-:W-:Y:S01]  /*14e90*/  HMMA.16816.F32.BF16 R16, R108.reuse, R114, R16 ;  /* 0x000000726c10723c */ /* 0x040fe20000041810 */
[----:B------:R-:W-:Y:S02]  /*14ea0*/  LOP3.LUT R103, R103, 0xff, RZ, 0xc0, !PT ;  /* 0x000000ff67677812 */ /* 0x000fe400078ec0ff */
[----:B------:R-:W1:Y:S05]  /*14eb0*/  LDSM.16.MT88.4 R112, [R180+0xf000] ;  /* 0x00f00000b470783b */ /* 0x000e6a0000004200 */
[C---:B------:R-:W-:Y:S03]  /*14ec0*/  HMMA.16816.F32.BF16 R20, R108.reuse, R124, R20 ;  /* 0x0000007c6c14723c */ /* 0x040fe60000041814 */
[----:B------:R1:W5:Y:S04]  /*14ed0*/  LDL.S16 R148, [R1+0xc] ;  /* 0x00000c0001947983 */ /* 0x0003680000100600 */
[----:B------:R-:W-:Y:S01]  /*14ee0*/  STG.E.U16 [R170.64+0x50], R145 ;  /* 0x00005091aa007986 */ /* 0x000fe2000c101512 */
[C---:B------:R-:W-:Y:S03]  /*14ef0*/  HMMA.16816.F32.BF16 R24, R108.reuse, R126, R24 ;  /* 0x0000007e6c18723c */ /* 0x040fe60000041818 */
[----:B------:R-:W4:Y:S05]  /*14f00*/  LDSM.16.MT88.4 R124, [R179+0xf000] ;  /* 0x00f00000b37c783b */ /* 0x000f2a0000004200 */
[C---:B---3--:R-:W-:Y:S08]  /*14f10*/  HMMA.16816.F32.BF16 R28, R108.reuse, R104, R28 ;  /* 0x000000686c1c723c */ /* 0x048ff0000004181c */
[C---:B------:R-:W-:Y:S01]  /*14f20*/  HMMA.16816.F32.BF16 R32, R108.reuse, R106, R32 ;  /* 0x0000006a6c20723c */ /* 0x040fe20000041820 */
[----:B------:R-:W3:Y:S07]  /*14f30*/  LDSM.16.MT88.4 R104, [R177+0x11000] ;  /* 0x01100000b168783b */ /* 0x000eee0000004200 */
[C---:B------:R-:W-:Y:S08]  /*14f40*/  HMMA.16816.F32.BF16 R36, R108.reuse, R116, R36 ;  /* 0x000000746c24723c */ /* 0x040ff00000041824 */
[C---:B------:R-:W-:Y:S01]  /*14f50*/  HMMA.16816.F32.BF16 R40, R108.reuse, R118, R40 ;  /* 0x000000766c28723c */ /* 0x040fe20000041828 */
[----:B------:R-:W-:Y:S07]  /*14f60*/  LDSM.16.MT88.4 R116, [R180+0x11000] ;  /* 0x01100000b474783b */ /* 0x000fee0000004200 */
[C---:B-1----:R-:W-:Y:S07]  /*14f70*/  HMMA.16816.F32.BF16 R44, R108.reuse, R120, R44 ;  /* 0x000000786c2c723c */ /* 0x042fee000004182c */
[----:B------:R-:W-:Y:S01]  /*14f80*/  SHF.R.U32.HI R120, RZ, 0x8, R101 ;  /* 0x00000008ff787819 */ /* 0x000fe20000011665 */
[C---:B------:R-:W-:Y:S01]  /*14f90*/  HMMA.16816.F32.BF16 R48, R108.reuse, R122, R48 ;  /* 0x0000007a6c30723c */ /* 0x040fe20000041830 */
[----:B------:R-:W-:Y:S03]  /*14fa0*/  SHF.R.U32.HI R121, RZ, 0x18, R168 ;  /* 0x00000018ff797819 */ /* 0x000fe600000116a8 */
[----:B------:R-:W-:Y:S02]  /*14fb0*/  SHF.R.U32.HI R101, RZ, 0x8, R102 ;  /* 0x00000008ff657819 */ /* 0x000fe40000011666 */
[----:B------:R-:W-:Y:S01]  /*14fc0*/  PRMT R139, R103, 0x5410, R121 ;  /* 0x00005410678b7816 */ /* 0x000fe20000000079 */
[----:B------:R-:W-:Y:S01]  /*14fd0*/  FADD.FTZ R123, R220, R129 ;  /* 0x00000081dc7b7221 */ /* 0x000fe20000010000 */
[C---:B------:R-:W-:Y:S01]  /*14fe0*/  HMMA.16816.F32.BF16 R52, R108.reuse, R112, R52 ;  /* 0x000000706c34723c */ /* 0x040fe20000041834 */
[----:B------:R1:W5:Y:S03]  /*14ff0*/  LDL.S16 R220, [R1+0x28] ;  /* 0x0000280001dc7983 */ /* 0x0003660000100600 */
[----:B------:R-:W-:Y:S01]  /*15000*/  LOP3.LUT R121, R0, 0xff, RZ, 0xc0, !PT ;  /* 0x000000ff00797812 */ /* 0x000fe200078ec0ff */
[--C-:B------:R-:W-:Y:S01]  /*15010*/  HSET2.LE.AND R139, R139, R131.reuse, PT ;  /* 0x000000838b8b7233 */ /* 0x100fe20003803000 */
[----:B------:R-:W-:Y:S02]  /*15020*/  LOP3.LUT R122, R168, 0xff, RZ, 0xc0, !PT ;  /* 0x000000ffa87a7812 */ /* 0x000fe400078ec0ff */
[C---:B------:R-:W-:Y:S01]  /*15030*/  HMMA.16816.F32.BF16 R56, R108.reuse, R114, R56 ;  /* 0x000000726c38723c */ /* 0x040fe20000041838 */
[----:B------:R-:W1:Y:S03]  /*15040*/  LDSM.16.MT88.4 R112, [R178+0x11000] ;  /* 0x01100000b270783b */ /* 0x000e660000004200 */
[----:B------:R-:W-:Y:S02]  /*15050*/  LOP3.LUT R101, R101, 0xffff, RZ, 0xc0, !PT ;  /* 0x0000ffff65657812 */ /* 0x000fe400078ec0ff */
[----:B------:R-:W-:Y:S02]  /*15060*/  PRMT R138, R122, 0x5410, R120 ;  /* 0x000054107a8a7816 */ /* 0x000fe40000000078 */
[C---:B----4-:R-:W-:Y:S01]  /*15070*/  HMMA.16816.F32.BF16 R60, R108.reuse, R124, R60 ;  /* 0x0000007c6c3c723c */ /* 0x050fe2000004183c */
[----:B------:R-:W-:Y:S03]  /*15080*/  SHF.R.U32.HI R120, RZ, 0x10, R2 ;  /* 0x00000010ff787819 */ /* 0x000fe60000011602 */
[----:B------:R-:W-:Y:S01]  /*15090*/  PRMT R122, R132, 0x7610, R122 ;  /* 0x00007610847a7816 */ /* 0x000fe2000000007a */
[--C-:B------:R-:W-:Y:S01]  /*150a0*/  HSET2.LE.AND R138, R138, R131.reuse, PT ;  /* 0x000000838a8a7233 */ /* 0x100fe20003803000 */
[----:B------:R-:W-:Y:S02]  /*150b0*/  SHF.R.U32.HI R102, RZ, 0x18, R2 ;  /* 0x00000018ff667819 */ /* 0x000fe40000011602 */
[C---:B------:R-:W-:Y:S01]  /*150c0*/  HMMA.16816.F32.BF16 R64, R108.reuse, R126, R64 ;  /* 0x0000007e6c40723c */ /* 0x040fe20000041840 */
[----:B------:R-:W-:Y:S03]  /*150d0*/  PRMT R125, R134, 0x7610, R125 ;  /* 0x00007610867d7816 */ /* 0x000fe6000000007d */
[----:B------:R-:W-:Y:S02]  /*150e0*/  LOP3.LUT R2, R0, 0xffff, RZ, 0xc0, !PT ;  /* 0x0000ffff00027812 */ /* 0x000fe400078ec0ff */
[----:B------:R-:W-:Y:S02]  /*150f0*/  @!P6 PRMT R146, R125, 0x5410, RZ ;  /* 0x000054107d92e816 */ /* 0x000fe400000000ff */
[C---:B---3--:R-:W-:Y:S01]  /*15100*/  HMMA.16816.F32.BF16 R68, R108.reuse, R104, R68 ;  /* 0x000000686c44723c */ /* 0x048fe20000041844 */
[----:B------:R-:W-:Y:S02]  /*15110*/  ISETP.GE.U32.AND P6, PT, R236, R101, PT ;  /* 0x00000065ec00720c */ /* 0x000fe40003fc6070 */
[----:B------:R-:W-:Y:S01]  /*15120*/  STG.E.U16 [R170.64+0x52], R146 ;  /* 0x00005292aa007986 */ /* 0x000fe2000c101512 */
[--C-:B------:R-:W-:Y:S02]  /*15130*/  SHF.R.U32.HI R101, RZ, 0x10, R0.reuse ;  /* 0x00000010ff657819 */ /* 0x100fe40000011600 */
[----:B------:R-:W-:Y:S02]  /*15140*/  SHF.R.U32.HI R103, RZ, 0x18, R0 ;  /* 0x00000018ff677819 */ /* 0x000fe40000011600 */
[C---:B------:R-:W-:Y:S01]  /*15150*/  HMMA.16816.F32.BF16 R72, R108.reuse, R106, R72 ;  /* 0x0000006a6c48723c */ /* 0x040fe20000041848 */
[----:B------:R-:W-:Y:S01]  /*15160*/  LOP3.LUT R0, R120, 0xff, RZ, 0xc0, !PT ;  /* 0x000000ff78007812 */ /* 0x000fe200078ec0ff */
[----:B------:R-:W3:Y:S02]  /*15170*/  LDSM.16.MT88.4 R104, [R179+0x11000] ;  /* 0x01100000b368783b */ /* 0x000ee40000004200 */
[----:B------:R-:W-:Y:S02]  /*15180*/  @!P5 PRMT R143, R122, 0x5410, RZ ;  /* 0x000054107a8fd816 */ /* 0x000fe400000000ff */
[----:B------:R-:W-:Y:S01]  /*15190*/  ISETP.GE.U32.AND P5, PT, R236, R0, PT ;  /* 0x00000000ec00720c */ /* 0x000fe20003fa6070 */
[----:B------:R-:W-:Y:S01]  /*151a0*/  FADD.FTZ R0, R221, R123 ;  /* 0x0000007bdd007221 */ /* 0x000fe20000010000 */
[----:B------:R-:W-:Y:S01]  /*151b0*/  PRMT R124, R133, 0x7610, R124 ;  /* 0x00007610857c7816 */ /* 0x000fe2000000007c */
[C---:B-1----:R-:W-:Y:S01]  /*151c0*/  HMMA.16816.F32.BF16 R76, R108.reuse, R112, R76 ;  /* 0x000000706c4c723c */ /* 0x042fe2000004184c */
[----:B------:R1:W4:Y:S02]  /*151d0*/  LDL.S16 R221, [R1+0x2c] ;  /* 0x00002c0001dd7983 */ /* 0x0003240000100600 */
[----:B------:R-:W-:Y:S01]  /*151e0*/  FADD.FTZ R211, R222, R0 ;  /* 0x00000000ded37221 */ /* 0x000fe20000010000 */
[----:B------:R-:W-:Y:S01]  /*151f0*/  @!P1 PRMT R144, R124, 0x5410, RZ ;  /* 0x000054107c909816 */ /* 0x000fe200000000ff */
[----:B------:R1:W4:Y:S01]  /*15200*/  LDL.S16 R222, [R1+0x30] ;  /* 0x0000300001de7983 */ /* 0x0003220000100600 */
[----:B------:R-:W-:Y:S01]  /*15210*/  ISETP.GE.U32.AND P1, PT, R236, R102, PT ;  /* 0x00000066ec00720c */ /* 0x000fe20003f26070 */
[----:B------:R-:W-:Y:S01]  /*15220*/  FADD.FTZ R124, R223, R128 ;  /* 0x00000080df7c7221 */ /* 0x000fe20000010000 */
[C---:B------:R-:W-:Y:S01]  /*15230*/  HMMA.16816.F32.BF16 R80, R108.reuse, R114, R80 ;  /* 0x000000726c50723c */ /* 0x040fe20000041850 */
[----:B------:R-:W1:Y:S03]  /*15240*/  LDSM.16.MT88.4 R112, [R177+0xd800] ;  /* 0x00d80000b170783b */ /* 0x000e660000004200 */
[----:B------:R-:W-:Y:S01]  /*15250*/  FADD.FTZ R147, R224, R124 ;  /* 0x0000007ce0937221 */ /* 0x000fe20000010000 */
[----:B------:R-:W-:Y:S02]  /*15260*/  SHF.R.U32.HI R2, RZ, 0x8, R2 ;  /* 0x00000008ff027819 */ /* 0x000fe40000011602 */
[----:B------:R-:W-:Y:S01]  /*15270*/  F2FP.BF16.PACK_AB R102, R175, R206 ;  /* 0x000000ceaf66723e */ /* 0x000fe200000010ff */
[C---:B------:R-:W-:Y:S01]  /*15280*/  HMMA.16816.F32.BF16 R84, R108.reuse, R116, R84 ;  /* 0x000000746c54723c */ /* 0x040fe20000041854 */
[----:B------:R-:W-:Y:S03]  /*15290*/  LDSM.16.MT88.4 R124, [R180+0xd800] ;  /* 0x00d80000b47c783b */ /* 0x000fe60000004200 */
[----:B------:R-:W-:Y:S02]  /*152a0*/  PRMT R136, R121, 0x5410, R2 ;  /* 0x0000541079887816 */ /* 0x000fe40000000002 */
[----:B------:R-:W-:Y:S02]  /*152b0*/  F2FP.BF16.PACK_AB R2, R167, R174 ;  /* 0x000000aea702723e */ /* 0x000fe400000010ff */
[C---:B------:R-:W-:Y:S01]  /*152c0*/  HMMA.16816.F32.BF16 R88, R108.reuse, R118, R88 ;  /* 0x000000766c58723c */ /* 0x040fe20000041858 */
[----:B------:R-:W-:Y:S01]  /*152d0*/  LOP3.LUT R101, R101, 0xff, RZ, 0xc0, !PT ;  /* 0x000000ff65657812 */ /* 0x000fe200078ec0ff */
[----:B------:R-:W1:Y:S02]  /*152e0*/  LDSM.16.MT88.4 R120, [R178+0xd800] ;  /* 0x00d80000b278783b */ /* 0x000e640000004200 */
[----:B------:R-:W-:Y:S01]  /*152f0*/  PRMT R0, R2, 0x7632, R0 ;  /* 0x0000763202007816 */ /* 0x000fe20000000000 */
[--C-:B------:R-:W-:Y:S01]  /*15300*/  HSET2.LE.AND R136, R136, R131.reuse, PT ;  /* 0x0000008388887233 */ /* 0x100fe20003803000 */
[----:B------:R-:W-:Y:S02]  /*15310*/  PRMT R137, R101, 0x5410, R103 ;  /* 0x0000541065897816 */ /* 0x000fe40000000067 */
[----:B------:R-:W-:Y:S01]  /*15320*/  PRMT R101, R102, 0x7632, R101 ;  /* 0x0000763266657816 */ /* 0x000fe20000000065 */
[C---:B---3--:R-:W-:Y:S01]  /*15330*/  HMMA.16816.F32.BF16 R92, R108.reuse, R104, R92 ;  /* 0x000000686c5c723c */ /* 0x048fe2000004185c */
[----:B------:R-:W3:Y:S02]  /*15340*/  LDSM.16.MT88.4 R132, [R179+0xd800] ;  /* 0x00d80000b384783b */ /* 0x000ee40000004200 */
[----:B------:R-:W-:Y:S01]  /*15350*/  HSET2.LE.AND R137, R137, R131, PT ;  /* 0x0000008389897233 */ /* 0x000fe20003803000 */
[----:B------:R-:W-:Y:S03]  /*15360*/  PRMT R103, R140, 0x7632, R103 ;  /* 0x000076328c677816 */ /* 0x000fe60000000067 */
[----:B------:R-:W-:Y:S01]  /*15370*/  PRMT R104, R142, 0x5410, R141 ;  /* 0x000054108e687816 */ /* 0x000fe2000000008d */
[----:B------:R-:W-:Y:S01]  /*15380*/  HMMA.16816.F32.BF16 R96, R108, R106, R96 ;  /* 0x0000006a6c60723c */ /* 0x000fe20000041860 */
[----:B------:R-:W-:Y:S01]  /*15390*/  PRMT R116, R140, 0x5410, R103 ;  /* 0x000054108c747816 */ /* 0x000fe20000000067 */
[----:B------:R-:W-:Y:S02]  /*153a0*/  STG.E.U16 [R172.64+0x50], R144 ;  /* 0x00005090ac007986 */ /* 0x000fe4000c101512 */
[----:B------:R-:W-:Y:S02]  /*153b0*/  LOP3.LUT R137, R137, R104, RZ, 0xc0, !PT ;  /* 0x0000006889897212 */ /* 0x000fe400078ec0ff */
[----:B------:R-:W-:Y:S01]  /*153c0*/  PRMT R104, R102, 0x5410, R101 ;  /* 0x0000541066687816 */ /* 0x000fe20000000065 */
[----:B------:R-:W-:Y:S01]  /*153d0*/  STG.E.U16 [R172.64+0x52], R143 ;  /* 0x0000528fac007986 */ /* 0x000fe2000c101512 */
[----:B------:R-:W-:Y:S04]  /*153e0*/  LOP3.LUT R136, R136, R116, RZ, 0xc0, !PT ;  /* 0x0000007488887212 */ /* 0x000fe800078ec0ff */
[----:B------:R-:W-:Y:S02]  /*153f0*/  LOP3.LUT R138, R138, R104, RZ, 0xc0, !PT ;  /* 0x000000688a8a7212 */ /* 0x000fe400078ec0ff */
[----:B------:R-:W-:Y:S04]  /*15400*/  PRMT R104, R2, 0x5410, R0 ;  /* 0x0000541002687816 */ /* 0x000fe80000000000 */
[----:B------:R-:W-:Y:S07]  /*15410*/  LOP3.LUT R139, R139, R104, RZ, 0xc0, !PT ;  /* 0x000000688b8b7212 */ /* 0x000fee00078ec0ff */
[C---:B-1----:R-:W-:Y:S01]  /*15420*/  HMMA.16816.F32.BF16 R104, R136.reuse, R112, R4 ;  /* 0x000000708868723c */ /* 0x042fe20000041804 */
[----:B------:R-:W1:Y:S07]  /*15430*/  LDSM.16.MT88.4 R4, [R177+0xf800] ;  /* 0x00f80000b104783b */ /* 0x000e6e0000004200 */
[C---:B------:R-:W-:Y:S01]  /*15440*/  HMMA.16816.F32.BF16 R108, R136.reuse, R114, R8 ;  /* 0x00000072886c723c */ /* 0x040fe20000041808 */
[----:B------:R-:W1:Y:S07]  /*15450*/  LDSM.16.MT88.4 R8, [R178+0xf800] ;  /* 0x00f80000b208783b */ /* 0x000e6e0000004200 */
[C---:B------:R-:W-:Y:S01]  /*15460*/  HMMA.16816.F32.BF16 R112, R136.reuse, R120, R12 ;  /* 0x000000788870723c */ /* 0x040fe2000004180c */
[----:B------:R-:W1:Y:S07]  /*15470*/  LDSM.16.MT88.4 R12, [R180+0xf800] ;  /* 0x00f80000b40c783b */ /* 0x000e6e0000004200 */
[C---:B------:R-:W-:Y:S01]  /*15480*/  HMMA.16816.F32.BF16 R116, R136.reuse, R122, R16 ;  /* 0x0000007a8874723c */ /* 0x040fe20000041810 */
[----:B------:R-:W2:Y:S07]  /*15490*/  LDSM.16.MT88.4 R16, [R179+0xf800] ;  /* 0x00f80000b310783b */ /* 0x000eae0000004200 */
[C---:B------:R-:W-:Y:S08]  /*154a0*/  HMMA.16816.F32.BF16 R120, R136.reuse, R124, R20 ;  /* 0x0000007c8878723c */ /* 0x040ff00000041814 */
[C---:B------:R-:W-:Y:S08]  /*154b0*/  HMMA.16816.F32.BF16 R124, R136.reuse, R126, R24 ;  /* 0x0000007e887c723c */ /* 0x040ff00000041818 */
[C---:B---3--:R-:W-:Y:S08]  /*154c0*/  HMMA.16816.F32.BF16 R128, R136.reuse, R132, R28 ;  /* 0x000000848880723c */ /* 0x048ff0000004181c */
[C---:B------:R-:W-:Y:S08]  /*154d0*/  HMMA.16816.F32.BF16 R132, R136.reuse, R134, R32 ;  /* 0x000000868884723c */ /* 0x040ff00000041820 */
[C---:B-1----:R-:W-:Y:S08]  /*154e0*/  HMMA.16816.F32.BF16 R36, R136.reuse, R4, R36 ;  /* 0x000000048824723c */ /* 0x042ff00000041824 */
[C---:B------:R-:W-:Y:S01]  /*154f0*/  HMMA.16816.F32.BF16 R40, R136.reuse, R6, R40 ;  /* 0x000000068828723c */ /* 0x040fe20000041828 */
[----:B------:R-:W1:Y:S07]  /*15500*/  LDSM.16.MT88.4 R4, [R177+0x11800] ;  /* 0x01180000b104783b */ /* 0x000e6e0000004200 */
[C---:B------:R-:W-:Y:S07]  /*15510*/  HMMA.16816.F32.BF16 R44, R136.reuse, R8, R44 ;  /* 0x00000008882c723c */ /* 0x040fee000004182c */
[C---:B------:R-:W-:Y:S01]  /*15520*/  LOP3.LUT R9, R168.reuse, 0xff, RZ, 0xc0, !PT ;  /* 0x000000ffa8097812 */ /* 0x040fe200078ec0ff */
[C---:B------:R-:W-:Y:S01]  /*15530*/  HMMA.16816.F32.BF16 R48, R136.reuse, R10, R48 ;  /* 0x0000000a8830723c */ /* 0x040fe20000041830 */
[----:B------:R-:W-:Y:S03]  /*15540*/  LOP3.LUT R8, R168, 0xffff, RZ, 0xc0, !PT ;  /* 0x0000ffffa8087812 */ /* 0x000fe600078ec0ff */
[----:B--2---:R-:W-:Y:S04]  /*15550*/  @!P1 HFMA2.BF16_V2 R219, -RZ.H0_H0, RZ.H0_H0, -R141.H0_H0 ;  /* 0x200000ffffdb9231 */ /* 0x004fe8000034098d */
[C---:B------:R-:W-:Y:S01]  /*15560*/  HMMA.16816.F32.BF16 R52, R136.reuse, R12, R52 ;  /* 0x0000000c8834723c */ /* 0x040fe20000041834 */
[----:B------:R-:W-:Y:S04]  /*15570*/  PRMT R22, R219, 0x7610, R22 ;  /* 0x00007610db167816 */ /* 0x000fe80000000016 */
[----:B------:R-:W-:Y:S02]  /*15580*/  @!P1 PRMT R141, R22, 0x5410, RZ ;  /* 0x00005410168d9816 */ /* 0x000fe400000000ff */
[----:B------:R-:W-:Y:S01]  /*15590*/  SHF.R.U32.HI R12, RZ, 0x8, R8 ;  /* 0x00000008ff0c7819 */ /* 0x000fe20000011608 */
[C---:B------:R-:W-:Y:S01]  /*155a0*/  HMMA.16816.F32.BF16 R56, R136.reuse, R14, R56 ;  /* 0x0000000e8838723c */ /* 0x040fe20000041838 */
[--C-:B------:R-:W-:Y:S03]  /*155b0*/  SHF.R.U32.HI R13, RZ, 0x10, R168.reuse ;  /* 0x00000010ff0d7819 */ /* 0x100fe600000116a8 */
[----:B------:R-:W-:Y:S02]  /*155c0*/  LOP3.LUT R12, R12, 0xffff, RZ, 0xc0, !PT ;  /* 0x0000ffff0c0c7812 */ /* 0x000fe400078ec0ff */
[----:B------:R-:W-:Y:S02]  /*155d0*/  LOP3.LUT R13, R13, 0xff, RZ, 0xc0, !PT ;  /* 0x000000ff0d0d7812 */ /* 0x000fe400078ec0ff */
[C---:B------:R-:W-:Y:S01]  /*155e0*/  HMMA.16816.F32.BF16 R60, R136.reuse, R16, R60 ;  /* 0x00000010883c723c */ /* 0x040fe2000004183c */
[----:B------:R-:W-:Y:S06]  /*155f0*/  SHF.R.U32.HI R168, RZ, 0x18, R168 ;  /* 0x00000018ffa87819 */ /* 0x000fec00000116a8 */
[----:B------:R-:W-:Y:S01]  /*15600*/  FADD.FTZ R16, R234, R211 ;  /* 0x000000d3ea107221 */ /* 0x000fe20000010000 */
        /* <DEDUP_REMOVED lines=9> */
[----:B------:R-:W-:Y:S03]  /*156a0*/  LDSM.16.MT88.4 R4, [R179+0x11800] ;  /* 0x01180000b304783b */ /* 0x000fe60000004200 */
[----:B-----5:R-:W-:Y:S05]  /*156b0*/  @!P5 HFMA2.BF16_V2 R220, -RZ.H0_H0, RZ.H0_H0, -R142.H0_H0 ;  /* 0x200000ffffdcd231 */ /* 0x020fea000034098e */
[----:B------:R-:W-:Y:S04]  /*156c0*/  PRMT R23, R220, 0x7610, R23 ;  /* 0x00007610dc177816 */ /* 0x000fe80000000017 */
[----:B------:R-:W-:Y:S01]  /*156d0*/  @!P5 PRMT R142, R23, 0x5410, RZ ;  /* 0x00005410178ed816 */ /* 0x000fe200000000ff */
[----:B----4-:R-:W-:Y:S02]  /*156e0*/  @!P6 HFMA2.BF16_V2 R221, -RZ.H0_H0, RZ.H0_H0, -R103.H0_H0 ;  /* 0x200000ffffdde231 */ /* 0x010fe40000340967 */
[----:B------:R-:W-:Y:S03]  /*156f0*/  @!P0 HFMA2.BF16_V2 R222, -RZ.H0_H0, RZ.H0_H0, -R140.H0_H0 ;  /* 0x200000ffffde8231 */ /* 0x000fe6000034098c */
[----:B------:R-:W-:Y:S02]  /*15700*/  PRMT R24, R221, 0x7610, R24 ;  /* 0x00007610dd187816 */ /* 0x000fe40000000018 */
[----:B------:R-:W-:Y:S01]  /*15710*/  @!P0 STL.S16 [R1+0x30], R222 ;  /* 0x000030de01008387 */ /* 0x000fe20000100600 */
[----:B------:R-:W-:Y:S02]  /*15720*/  PRMT R10, R222, 0x7610, R10 ;  /* 0x00007610de0a7816 */ /* 0x000fe4000000000a */
[----:B------:R-:W-:Y:S01]  /*15730*/  @!P6 PRMT R103, R24, 0x5410, RZ ;  /* 0x000054101867e816 */ /* 0x000fe200000000ff */
[----:B------:R-:W-:Y:S01]  /*15740*/  @!P6 STL.S16 [R1+0x2c], R221 ;  /* 0x00002cdd0100e387 */ /* 0x000fe20000100600 */
[----:B------:R-:W-:Y:S02]  /*15750*/  @!P0 PRMT R140, R10, 0x5410, RZ ;  /* 0x000054100a8c8816 */ /* 0x000fe400000000ff */
[C---:B------:R-:W-:Y:S01]  /*15760*/  ISETP.GE.U32.AND P0, PT, R236.reuse, R9, PT ;  /* 0x00000009ec00720c */ /* 0x040fe20003f06070 */
[----:B------:R-:W-:Y:S01]  /*15770*/  STG.E.U16 [R170.64+0x62], R103 ;  /* 0x00006267aa007986 */ /* 0x000fe2000c101512 */
[C---:B------:R-:W-:Y:S03]  /*15780*/  ISETP.GE.U32.AND P6, PT, R236.reuse, R13, PT ;  /* 0x0000000dec00720c */ /* 0x040fe60003fc6070 */
[----:B------:R-:W1:Y:S08]  /*15790*/  LDSM.16.MT88.4 R8, [R178+0x11800] ;  /* 0x01180000b208783b */ /* 0x000e700000004200 */
[----:B------:R-:W-:Y:S01]  /*157a0*/  STG.E.U16 [R170.64+0x60], R140 ;  /* 0x0000608caa007986 */ /* 0x000fe2000c101512 */
[----:B------:R-:W-:Y:S02]  /*157b0*/  @!P0 HFMA2.BF16_V2 R218, -RZ.H0_H0, RZ.H0_H0, -R102.H0_H0 ;  /* 0x200000ffffda8231 */ /* 0x000fe40000340966 */
[----:B------:R-:W-:Y:S01]  /*157c0*/  @!P6 HFMA2.BF16_V2 R216, -RZ.H0_H0, RZ.H0_H0, -R2.H0_H0 ;  /* 0x200000ffffd8e231 */ /* 0x000fe20000340902 */
[----:B------:R-:W-:Y:S01]  /*157d0*/  @!P5 STL.S16 [R1+0x28], R220 ;  /* 0x000028dc0100d387 */ /* 0x000fe20000100600 */
[----:B------:R-:W-:Y:S02]  /*157e0*/  ISETP.GE.U32.AND P5, PT, R236, R12, PT ;  /* 0x0000000cec00720c */ /* 0x000fe40003fa6070 */
[----:B------:R-:W-:Y:S01]  /*157f0*/  PRMT R21, R218, 0x7610, R21 ;  /* 0x00007610da157816 */ /* 0x000fe20000000015 */
[----:B------:R-:W2:Y:S01]  /*15800*/  LDSM.16.MT88.4 R12, [R180+0x11800] ;  /* 0x01180000b40c783b */ /* 0x000ea20000004200 */
[----:B------:R-:W-:Y:S02]  /*15810*/  PRMT R19, R216, 0x7610, R19 ;  /* 0x00007610d8137816 */ /* 0x000fe40000000013 */
[----:B------:R-:W-:Y:S02]  /*15820*/  @!P0 PRMT R102, R21, 0x5410, RZ ;  /* 0x0000541015668816 */ /* 0x000fe400000000ff */
[----:B------:R-:W-:Y:S03]  /*15830*/  @!P6 PRMT R2, R19, 0x5410, RZ ;  /* 0x000054101302e816 */ /* 0x000fe600000000ff */
[----:B------:R-:W-:Y:S01]  /*15840*/  @!P1 STL.S16 [R1+0x24], R219 ;  /* 0x000024db01009387 */ /* 0x000fe20000100600 */
[----:B------:R-:W-:Y:S01]  /*15850*/  ISETP.GE.U32.AND P1, PT, R236, R168, PT ;  /* 0x000000a8ec00720c */ /* 0x000fe20003f26070 */
[----:B------:R-:W-:Y:S02]  /*15860*/  @!P5 HFMA2.BF16_V2 R217, -RZ.H0_H0, RZ.H0_H0, -R101.H0_H0 ;  /* 0x200000ffffd9d231 */ /* 0x000fe40000340965 */
[----:B------:R-:W-:Y:S03]  /*15870*/  STG.E.U16 [R172.64+0x60], R142 ;  /* 0x0000608eac007986 */ /* 0x000fe6000c101512 */
[----:B------:R-:W-:Y:S01]  /*15880*/  PRMT R20, R217, 0x7610, R20 ;  /* 0x00007610d9147816 */ /* 0x000fe20000000014 */
[----:B------:R-:W-:Y:S03]  /*15890*/  STG.E.U16 [R172.64+0x62], R141 ;  /* 0x0000628dac007986 */ /* 0x000fe6000c101512 */
[----:B------:R-:W-:Y:S01]  /*158a0*/  @!P5 PRMT R101, R20, 0x5410, RZ ;  /* 0x000054101465d816 */ /* 0x000fe200000000ff */
[----:B------:R3:W-:Y:S02]  /*158b0*/  STG.E.U16 [R170.64+0x70], R102 ;  /* 0x00007066aa007986 */ /* 0x0007e4000c101512 */
[----:B------:R-:W-:Y:S01]  /*158c0*/  @!P1 HFMA2.BF16_V2 R148, -RZ.H0_H0, RZ.H0_H0, -R0.H0_H0 ;  /* 0x200000ffff949231 */ /* 0x000fe20000340900 */
[C---:B-1----:R-:W-:Y:S01]  /*158d0*/  HMMA.16816.F32.BF16 R76, R136.reuse, R8, R76 ;  /* 0x00000008884c723c */ /* 0x042fe2000004184c */
[----:B------:R-:W-:Y:S03]  /*158e0*/  STG.E.U16 [R170.64+0x72], R101 ;  /* 0x00007265aa007986 */ /* 0x000fe6000c101512 */
[----:B------:R-:W-:Y:S01]  /*158f0*/  PRMT R18, R148, 0x7610, R18 ;  /* 0x0000761094127816 */ /* 0x000fe20000000012 */
[----:B------:R1:W-:Y:S03]  /*15900*/  STG.E.U16 [R172.64+0x70], R2 ;  /* 0x00007002ac007986 */ /* 0x0003e6000c101512 */
[----:B------:R-:W-:Y:S01]  /*15910*/  @!P1 PRMT R0, R18, 0x5410, RZ ;  /* 0x0000541012009816 */ /* 0x000fe200000000ff */
[C---:B------:R-:W-:Y:S03]  /*15920*/  HMMA.16816.F32.BF16 R80, R136.reuse, R10, R80 ;  /* 0x0000000a8850723c */ /* 0x040fe60000041850 */
[----:B------:R-:W-:Y:S01]  /*15930*/  FADD.FTZ R9, R228, R17 ;  /* 0x00000011e4097221 */ /* 0x000fe20000010000 */
[----:B------:R-:W-:Y:S01]  /*15940*/  @!P0 STL.S16 [R1+0x18], R218 ;  /* 0x000018da01008387 */ /* 0x000fe20000100600 */
[----:B------:R-:W-:Y:S01]  /*15950*/  PLOP3.LUT P0, PT, PT, PT, UP0, 0x80, 0x0 ;  /* 0x000000000000781c */ /* 0x000fe20003f0f008 */
[----:B------:R-:W-:Y:S02]  /*15960*/  FADD.FTZ R8, R226, R16 ;  /* 0x00000010e2087221 */ /* 0x000fe40000010000 */
[----:B------:R4:W-:Y:S01]  /*15970*/  STG.E.U16 [R172.64+0x72], R0 ;  /* 0x00007200ac007986 */ /* 0x0009e2000c101512 */
[----:B------:R-:W-:Y:S01]  /*15980*/  FADD.FTZ R16, R227, R9 ;  /* 0x00000009e3107221 */ /* 0x000fe20000010000 */
[C---:B--2---:R-:W-:Y:S02]  /*15990*/  HMMA.16816.F32.BF16 R84, R136.reuse, R12, R84 ;  /* 0x0000000c8854723c */ /* 0x044fe40000041854 */
[----:B------:R-:W-:Y:S01]  /*159a0*/  FADD.FTZ R9, R225, R8 ;  /* 0x00000008e1097221 */ /* 0x000fe20000010000 */
[----:B------:R2:W-:Y:S01]  /*159b0*/  @!P5 STL.S16 [R1+0x14], R217 ;  /* 0x000014d90100d387 */ /* 0x0005e20000100600 */
[----:B------:R-:W-:Y:S02]  /*159c0*/  FADD.FTZ R8, R215, R16 ;  /* 0x00000010d7087221 */ /* 0x000fe40000010000 */
[----:B------:R-:W-:Y:S01]  /*159d0*/  FADD.FTZ R9, R213, R9 ;  /* 0x00000009d5097221 */ /* 0x000fe20000010000 */
[----:B------:R2:W-:Y:S01]  /*159e0*/  @!P6 STL.S16 [R1+0x10], R216 ;  /* 0x000010d80100e387 */ /* 0x0005e20000100600 */
[C---:B------:R-:W-:Y:S01]  /*159f0*/  HMMA.16816.F32.BF16 R88, R136.reuse, R14, R88 ;  /* 0x0000000e8858723c */ /* 0x040fe20000041858 */
[----:B------:R-:W-:Y:S02]  /*15a00*/  FADD.FTZ R8, R214, R8 ;  /* 0x00000008d6087221 */ /* 0x000fe40000010000 */
[----:B------:R2:W-:Y:S01]  /*15a10*/  @!P1 STL.S16 [R1+0xc], R148 ;  /* 0x00000c9401009387 */ /* 0x0005e20000100600 */
[----:B------:R-:W-:Y:S02]  /*15a20*/  FADD.FTZ R9, R212, R9 ;  /* 0x00000009d4097221 */ /* 0x000fe40000010000 */
[----:B------:R-:W-:Y:S02]  /*15a30*/  FADD.FTZ R8, R209, R8 ;  /* 0x00000008d1087221 */ /* 0x000fe40000010000 */
[----:B---3--:R-:W-:Y:S01]  /*15a40*/  IMAD.MOV.U32 R102, RZ, RZ, R3 ;  /* 0x000000ffff667224 */ /* 0x008fe200078e0003 */
[C---:B------:R-:W-:Y:S03]  /*15a50*/  HMMA.16816.F32.BF16 R92, R136.reuse, R4, R92 ;  /* 0x00000004885c723c */ /* 0x040fe6000004185c */
[----:B-1----:R-:W-:Y:S02]  /*15a60*/  FADD.FTZ R2, R210, R8 ;  /* 0x00000008d2027221 */ /* 0x002fe40000010000 */
[----:B------:R-:W-:Y:S02]  /*15a70*/  IMAD.MOV.U32 R101, RZ, RZ, R100 ;  /* 0x000000ffff657224 */ /* 0x000fe400078e0064 */
[----:B------:R-:W-:Y:S01]  /*15a80*/  FADD.FTZ R2, R206, R2 ;  /* 0x00000002ce027221 */ /* 0x000fe20000010000 */
[----:B------:R-:W-:Y:S01]  /*15a90*/  HMMA.16816.F32.BF16 R96, R136, R6, R96 ;  /* 0x000000068860723c */ /* 0x000fe20000041860 */
[----:B----4-:R-:W-:Y:S03]  /*15aa0*/  FADD.FTZ R0, R208, R9 ;  /* 0x00000009d0007221 */ /* 0x010fe60000010000 */
[----:B------:R-:W-:Y:S01]  /*15ab0*/  FADD.FTZ R2, R175, R2 ;  /* 0x00000002af027221 */ /* 0x000fe20000010000 */
[----:B------:R-:W-:Y:S01]  /*15ac0*/  IADD3 R206, P1, R170, -0x80, RZ ;  /* 0xffffff80aace7810 */ /* 0x000fe20007f3e0ff */
[----:B------:R-:W-:Y:S03]  /*15ad0*/  FADD.FTZ R0, R207, R0 ;  /* 0x00000000cf007221 */ /* 0x000fe60000010000 */
[----:B------:R2:W-:Y:S03]  /*15ae0*/  STL [R1+0x68], R2 ;  /* 0x0000680201007387 */ /* 0x0005e60000100800 */
[----:B------:R-:W-:Y:S01]  /*15af0*/  FADD.FTZ R0, R174, R0 ;  /* 0x00000000ae007221 */ /* 0x000fe20000010000 */
[----:B------:R-:W-:Y:S03]  /*15b00*/  IADD3.X R103, R171, -0x1, RZ, P1, !PT ;  /* 0xffffffffab677810 */ /* 0x000fe60000ffe4ff */
[----:B------:R-:W-:Y:S05]  /*15b10*/  FADD.FTZ R0, R167, R0 ;  /* 0x00000000a7007221 */ /* 0x000fea0000010000 */
[----:B------:R2:W-:Y:S02]  /*15b20*/  STL [R1+0x6c], R0 ;  /* 0x00006c0001007387 */ /* 0x0005e40000100800 */
[----:B--2---:R-:W-:-:S05]  /*15b30*/  @P0 BRA `(.L_x_1205) ;  /* 0xffffa9a000000947 */ /* 0x004fca000383ffff */
.L_x_1204:
[----:B--2---:R-:W2:Y:S04]  /*15b40*/  LDL.LU R5, [R1+0x68] ;  /* 0x0000680001057983 */ /* 0x004ea80000300800 */
        /* <DEDUP_REMOVED lines=76> */
[----:B------:R-:W-:Y:S02]  /*16010*/  FMUL.FTZ R5, R2, R105 ;  /* 0x0000006902057220 */ /* 0x000fe40000410000 */
[----:B--2---:R-:W-:Y:S02]  /*16020*/  FMUL.FTZ R0, R4, c[0x0][0x2dc] ;  /* 0x0000b70004007a20 */ /* 0x004fe40000410000 */
[C---:B------:R-:W-:Y:S01]  /*16030*/  FMUL.FTZ R105, R2.reuse, R36 ;  /* 0x0000002402697220 */ /* 0x040fe20000410000 */
[----:B------:R-:W-:Y:S01]  /*16040*/  F2FP.BF16.PACK_AB R5, R5, R136 ;  /* 0x000000880505723e */ /* 0x000fe200000010ff */
[C---:B------:R-:W-:Y:S02]  /*16050*/  FMUL.FTZ R104, R2.reuse, R40 ;  /* 0x0000002802687220 */ /* 0x040fe40000410000 */
[----:B------:R-:W-:-:S02]  /*16060*/  FMUL.FTZ R103, R2, R44 ;  /* 0x0000002c02677220 */ /* 0x000fc40000410000 */
[C---:B------:R-:W-:Y:S02]  /*16070*/  FMUL.FTZ R108, R2.reuse, R108 ;  /* 0x0000006c026c7220 */ /* 0x040fe40000410000 */
[C---:B------:R-:W-:Y:S02]  /*16080*/  FMUL.FTZ R7, R2.reuse, R109 ;  /* 0x0000006d02077220 */ /* 0x040fe40000410000 */
[C---:B------:R-:W-:Y:S02]  /*16090*/  FMUL.FTZ R112, R2.reuse, R112 ;  /* 0x0000007002707220 */ /* 0x040fe40000410000 */
[C---:B------:R-:W-:Y:S01]  /*160a0*/  FMUL.FTZ R8, R2.reuse, R113 ;  /* 0x0000007102087220 */ /* 0x040fe20000410000 */
[----:B------:R-:W-:Y:S01]  /*160b0*/  F2FP.BF16.PACK_AB R7, R7, R108 ;  /* 0x0000006c0707723e */ /* 0x000fe200000010ff */
[C---:B------:R-:W-:Y:S02]  /*160c0*/  FMUL.FTZ R116, R2.reuse, R116 ;  /* 0x0000007402747220 */ /* 0x040fe40000410000 */
[----:B------:R-:W-:Y:S01]  /*160d0*/  FMUL.FTZ R11, R2, R117 ;  /* 0x00000075020b7220 */ /* 0x000fe20000410000 */
        /* <DEDUP_REMOVED lines=15> */
[----:B------:R-:W-:Y:S01]  /*161d0*/  FMUL.FTZ R26, R2, R48 ;  /* 0x00000030021a7220 */ /* 0x000fe20000410000 */
[----:B------:R-:W-:Y:S01]  /*161e0*/  F2FP.BF16.PACK_AB R48, R22, R105 ;  /* 0x000000691630723e */ /* 0x000fe200000010ff */
[----:B------:R-:W-:Y:S01]  /*161f0*/  FMUL.FTZ R18, R2, R49 ;  /* 0x0000003102127220 */ /* 0x000fe20000410000 */
[----:B------:R-:W-:Y:S01]  /*16200*/  F2FP.BF16.PACK_AB R44, R44, R103 ;  /* 0x000000672c2c723e */ /* 0x000fe200000010ff */
[C---:B------:R-:W-:Y:S01]  /*16210*/  FMUL.FTZ R24, R2.reuse, R52 ;  /* 0x0000003402187220 */ /* 0x040fe20000410000 */
[----:B------:R-:W-:Y:S01]  /*16220*/  F2FP.BF16.PACK_AB R52, R129, R128 ;  /* 0x000000808134723e */ /* 0x000fe200000010ff */
[----:B------:R-:W-:-:S02]  /*16230*/  FMUL.FTZ R40, R2, R53 ;  /* 0x0000003502287220 */ /* 0x000fc40000410000 */
[C---:B------:R-:W-:Y:S02]  /*16240*/  FMUL.FTZ R56, R2.reuse, R56 ;  /* 0x0000003802387220 */ /* 0x040fe40000410000 */
        /* <DEDUP_REMOVED lines=28> */
[----:B------:R-:W-:Y:S02]  /*16410*/  FMUL.FTZ R97, R2, R97 ;  /* 0x0000006102617220 */ /* 0x000fe40000410000 */
[C---:B------:R-:W-:Y:S02]  /*16420*/  FMUL.FTZ R38, R0.reuse, R38 ;  /* 0x0000002600267220 */ /* 0x040fe40000410000 */
[C---:B------:R-:W-:Y:S02]  /*16430*/  FMUL.FTZ R2, R0.reuse, R39 ;  /* 0x0000002700027220 */ /* 0x040fe40000410000 */
[----:B------:R-:W-:-:S02]  /*16440*/  FMUL.FTZ R45, R0, R43 ;  /* 0x0000002b002d7220 */ /* 0x000fc40000410000 */
[C---:B------:R-:W-:Y:S02]  /*16450*/  FMUL.FTZ R106, R0.reuse, R106 ;  /* 0x0000006a006a7220 */ /* 0x040fe40000410000 */
[C---:B------:R-:W-:Y:S02]  /*16460*/  FMUL.FTZ R4, R0.reuse, R107 ;  /* 0x0000006b00047220 */ /* 0x040fe40000410000 */
[C---:B------:R-:W-:Y:S02]  /*16470*/  FMUL.FTZ R110, R0.reuse, R110 ;  /* 0x0000006e006e7220 */ /* 0x040fe40000410000 */
[----:B------:R-:W-:Y:S01]  /*16480*/  FMUL.FTZ R9, R0, R111 ;  /* 0x0000006f00097220 */ /* 0x000fe20000410000 */
        /* <DEDUP_REMOVED lines=31> */
[C---:B------:R-:W-:Y:S01]  /*16680*/  FMUL.FTZ R58, R0.reuse, R58 ;  /* 0x0000003a003a7220 */ /* 0x040fe20000410000 */
[----:B------:R-:W-:Y:S01]  /*16690*/  MOV R6, 0x20 ;  /* 0x0000002000067802 */ /* 0x000fe20000000f00 */
[C---:B------:R-:W-:Y:S01]  /*166a0*/  FMUL.FTZ R37, R0.reuse, R59 ;  /* 0x0000003b00257220 */ /* 0x040fe20000410000 */
[----:B------:R-:W-:Y:S01]  /*166b0*/  MOV R10, 0x40 ;  /* 0x00000040000a7802 */ /* 0x000fe20000000f00 */
[----:B------:R-:W-:Y:S01]  /*166c0*/  FMUL.FTZ R62, R0, R62 ;  /* 0x0000003e003e7220 */ /* 0x000fe20000410000 */
[----:B------:R-:W-:Y:S01]  /*166d0*/  SEL R6, R6, 0xffffffe0, !P1 ;  /* 0xffffffe006067807 */ /* 0x000fe20004800000 */
        /* <DEDUP_REMOVED lines=37> */
[----:B------:R-:W-:-:S02]  /*16930*/  SHF.L.U32 R0, R17, 0x6, RZ ;  /* 0x0000000611007819 */ /* 0x000fc400000006ff */
[----:B------:R-:W-:Y:S02]  /*16940*/  F2FP.BF16.PACK_AB R20, R93, R92 ;  /* 0x0000005c5d14723e */ /* 0x000fe400000010ff */
[----:B------:R-:W-:Y:S02]  /*16950*/  LOP3.LUT R0, R0, 0x1c0, RZ, 0xc0, !PT ;  /* 0x000001c000007812 */ /* 0x000fe400078ec0ff */
[----:B------:R-:W-:Y:S02]  /*16960*/  F2FP.BF16.PACK_AB R19, R19, R94 ;  /* 0x0000005e1313723e */ /* 0x000fe400000010ff */
[----:B------:R-:W-:Y:S02]  /*16970*/  LEA.HI R0, R0, R0, RZ, 0x1d ;  /* 0x0000000000007211 */ /* 0x000fe400078fe8ff */
[----:B------:R-:W-:Y:S02]  /*16980*/  F2FP.BF16.PACK_AB R18, R97, R96 ;  /* 0x000000606112723e */ /* 0x000fe400000010ff */
[----:B------:R-:W-:-:S02]  /*16990*/  LEA R0, R137, R0, 0x1 ;  /* 0x0000000089007211 */ /* 0x000fc400078e08ff */
[----:B------:R-:W-:Y:S02]  /*169a0*/  F2FP.BF16.PACK_AB R17, R99, R98 ;  /* 0x000000626311723e */ /* 0x000fe400000010ff */
        /* <DEDUP_REMOVED lines=99> */
.L_x_1209:
[----:B---3--:R-:W-:Y:S05]  /*16fe0*/  BSYNC B0 ;  /* 0x0000000000007941 */ /* 0x008fea0003800000 */
.L_x_1208:
        /* <DEDUP_REMOVED lines=39> */
.L_x_1211:
[----:B------:R-:W-:Y:S05]  /*17260*/  BSYNC B0 ;  /* 0x0000000000007941 */ /* 0x000fea0003800000 */
.L_x_1210:
        /* <DEDUP_REMOVED lines=20> */
.L_x_1213:
[----:B------:R-:W-:Y:S05]  /*173b0*/  BSYNC B0 ;  /* 0x0000000000007941 */ /* 0x000fea0003800000 */
.L_x_1212:
        /* <DEDUP_REMOVED lines=20> */
.L_x_1215:
[----:B------:R-:W-:Y:S05]  /*17500*/  BSYNC B0 ;  /* 0x0000000000007941 */ /* 0x000fea0003800000 */
.L_x_1214:
        /* <DEDUP_REMOVED lines=21> */
.L_x_1216:
        /* <DEDUP_REMOVED lines=10> */
.L_x_1300:


//--------------------- .text._ZN5flash16flash_fwd_kernelI23Flash_fwd_kernel_traitsILi192ELi64ELi64ELi4ELb0ELb0EN7cutlass10bfloat16_tE19Flash_kernel_traitsILi192ELi64ELi64ELi4ES3_EELb0ELb0ELb1ELb1ELb0ELb0ELb1ELb0EEEvNS_16Flash_fwd_paramsE --------------------------
	.section	.text._ZN5flash16flash_fwd_kernelI23Flash_fwd_kernel_traitsILi192ELi64ELi64ELi4ELb0ELb0EN7cutlass10bfloat16_tE19Flash_kernel_traitsILi192ELi64ELi64ELi4ES3_EELb0ELb0ELb1ELb1ELb0ELb0ELb1ELb0EEEvNS_16Flash_fwd_paramsE,"ax",@progbits
	.sectioninfo	@"SHI_REGISTERS=255"
	.align	128
        .global         _ZN5flash16flash_fwd_kernelI23Flash_fwd_kernel_traitsILi192ELi64ELi64ELi4ELb0ELb0EN7cutlass10bfloat16_tE19Flash_kernel_traitsILi192ELi64ELi64ELi4ES3_EELb0ELb0ELb1ELb1ELb0ELb0ELb1ELb0EEEvNS_16Flash_fwd_paramsE
        .type           _ZN5flash16flash_fwd_kernelI23Flash_fwd_kernel_traitsILi192ELi64ELi64ELi4ELb0ELb0EN7cutlass10bfloat16_tE19Flash_kernel_traitsILi192ELi64ELi64ELi4ES3_EELb0ELb0ELb1ELb1ELb0ELb0ELb1ELb0EEEvNS_16Flash_fwd_paramsE,@function
        .size           _ZN5flash16flash_fwd_kernelI23Flash_fwd_kernel_traitsILi192ELi64ELi64ELi4ELb0ELb0EN7cutlass10bfloat16_tE19Flash_kernel_traitsILi192ELi64ELi64ELi4ES3_EELb0ELb0ELb1ELb1ELb0ELb0ELb1ELb0EEEvNS_16Flash_fwd_paramsE,(.L_x_1301 - _ZN5flash16flash_fwd_kernelI23Flash_fwd_kernel_traitsILi192ELi64ELi64ELi4ELb0ELb0EN7cutlass10bfloat16_tE19Flash_kernel_traitsILi192ELi64ELi64ELi4ES3_EELb0ELb0ELb1ELb1ELb0ELb0ELb1ELb0EEEvNS_16Flash_fwd_paramsE)
        .other          _ZN5flash16flash_fwd_kernelI23Flash_fwd_kernel_traitsILi192ELi64ELi64ELi4ELb0ELb0EN7cutlass10bfloat16_tE19Flash_kernel_traitsILi192ELi64ELi64ELi4ES3_EELb0ELb0ELb1ELb1ELb0ELb0ELb1ELb0EEEvNS_16Flash_fwd_paramsE,@"STO_CUDA_ENTRY STV_DEFAULT"
_ZN5flash16flash_fwd_kernelI23Flash_fwd_kernel_traitsILi192ELi64ELi64ELi4ELb0ELb0EN7cutlass10bfloat16_tE19Flash_kernel_traitsILi192ELi64ELi64ELi4ES3_EELb0ELb0ELb1ELb1ELb0ELb0ELb1ELb0EEEvNS_16Flash_fwd_paramsE:
.text._ZN5flash16flash_fwd_kernelI23Flash_fwd_kernel_traitsILi192ELi64ELi64ELi4ELb0ELb0EN7cutlass10bfloat16_tE19Flash_kernel_traitsILi192ELi64ELi64ELi4ES3_EELb0ELb0ELb1ELb1ELb0ELb0ELb1ELb0EEEvNS_16Flash_fwd_paramsE:
        /* <DEDUP_REMOVED lines=56> */
.L_x_1217:
[----:B------:R-:W-:Y:S02]  /*0380*/  ULDC UR6, c[0x0][0x218] ;  /* 0x0000860000067ab9 */ /* 0x000fe40000000800 */
.L_x_1218:
        /* <DEDUP_REMOVED lines=121> */
.L_x_1221:
[----:B------:R-:W-:Y:S05]  /*0b20*/  BSYNC B0 ;  /* 0x0000000000007941 */ /* 0x000fea0003800000 */
.L_x_1220:
        /* <DEDUP_REMOVED lines=20> */
.L_x_1223:
[----:B------:R-:W-:Y:S05]  /*0c70*/  BSYNC B0 ;  /* 0x0000000000007941 */ /* 0x000fea0003800000 */
.L_x_1222:
        /* <DEDUP_REMOVED lines=20> */
.L_x_1225:
[----:B------:R-:W-:Y:S05]  /*0dc0*/  BSYNC B0 ;  /* 0x0000000000007941 */ /* 0x000fea0003800000 */
.L_x_1224:
        /* <DEDUP_REMOVED lines=19> */
.L_x_1227:
[----:B------:R-:W-:Y:S05]  /*0f00*/  BSYNC B0 ;  /* 0x0000000000007941 */ /* 0x000fea0003800000 */
.L_x_1226:
        /* <DEDUP_REMOVED lines=35> */
.L_x_1219:
[----:B------:R-:W-:Y:S02]  /*1140*/  UISETP.NE.AND UP0, UPT, UR11, -0x1, UPT ;  /* 0xffffffff0b00788c */ /* 0x000fe4000bf05270 */
        /* <DEDUP_REMOVED lines=8> */
[----:B------:R-:W-:Y:S02]  /*11d0*/  @!UP0 UIMAD UR23, UR23, UR6, URZ ;  /* 0x00000006171782a4 */ /* 0x000fe4000f8e023f */
[----:B------:R-:W-:-:S02]  /*11e0*/  ULDC.64 UR4, c[0x0][0x198] ;  /* 0x0000660000047ab9 */ /* 0x000fc40000000a00 */
[----:B------:R-:W-:Y:S02]  /*11f0*/  @!UP0 UIMAD.WIDE.U32 UR28, UR12, UR6, URZ ;  /* 0x000000060c1c82a5 */ /* 0x000fe4000f8e003f */
[----:B------:R-:W-:Y:S02]  /*1200*/  @UP1 UIMAD.WIDE.U32 UR26, UR25, UR4, URZ ;  /* 0x00000004191a12a5 */ /* 0x000fe4000f8e003f */
[----:B------:R-:W-:Y:S02]  /*1210*/  @!UP0 UIMAD UR4, UR12, UR7, UR23 ;  /* 0x000000070c0482a4 */ /* 0x000fe4000f8e0217 */
[----:B------:R-:W-:Y:S02]  /*1220*/  @UP0 UMOV UR6, UR24 ;  /* 0x0000001800060c82 */ /* 0x000fe40008000000 */
[----:B------:R-:W-:Y:S02]  /*1230*/  @UP1 UIMAD UR23, UR25, UR5, UR27 ;  /* 0x00000005191712a4 */ /* 0x000fe4000f8e021b */
[----:B------:R-:W-:-:S02]  /*1240*/  USHF.R.S32.HI UR7, URZ, 0x1f, UR14 ;  /* 0x0000001f3f077899 */ /* 0x000fc4000801140e */
[----:B------:R-:W-:Y:S02]  /*1250*/  @!UP0 UIADD3 UR20, UR29, UR4, URZ ;  /* 0x000000041d148290 */ /* 0x000fe4000fffe03f */
[----:B------:R-:W-:Y:S01]  /*1260*/  @!UP0 UMOV UR6, UR28 ;  /* 0x0000001c00068c82 */ /* 0x000fe20008000000 */
        /* <DEDUP_REMOVED lines=14> */
.L_x_1228:
        /* <DEDUP_REMOVED lines=43> */
.L_x_1229:
        /* <DEDUP_REMOVED lines=29> */
[----:B------:R-:W-:Y:S02]  /*17d0*/  LOP3.LUT R205, R0, R205, RZ, 0x3c, !PT ;  /* 0x000000cd00cd7212 */ /* 0x000fe400078e3cff */
        /* <DEDUP_REMOVED lines=14> */
[----:B------:R-:W-:Y:S01]  /*18c0*/  IADD3 R204, R216, 0x40, RZ ;  /* 0x00000040d8cc7810 */ /* 0x000fe20007ffe0ff */
[----:B-1----:R-:W-:Y:S01]  /*18d0*/  IMAD.WIDE.U32 R16, R16, c[0x0][0x1a8], R8 ;  /* 0x00006a0010107a25 */ /* 0x002fe200078e0008 */
[----:B------:R-:W-:-:S02]  /*18e0*/  LOP3.LUT P3, RZ, R0, 0x4, RZ, 0xc0, !PT ;  /* 0x0000000400ff7812 */ /* 0x000fc4000786c0ff */
[C---:B------:R-:W-:Y:S01]  /*18f0*/  LOP3.LUT P2, RZ, R0.reuse, 0x2, RZ, 0xc0, !PT ;  /* 0x0000000200ff7812 */ /* 0x040fe2000784c0ff */
[----:B------:R-:W-:Y:S01]  /*1900*/  IMAD.SHL.U32 R0, R0, 0x40, RZ ;  /* 0x0000004000007824 */ /* 0x000fe200078e00ff */
[----:B------:R-:W-:Y:S01]  /*1910*/  IADD3 R8, P0, R12, UR24, RZ ;  /* 0x000000180c087c10 */ /* 0x000fe2000ff1e0ff */
[----:B------:R-:W-:Y:S01]  /*1920*/  IMAD R7, R14, c[0x0][0x19c], R7 ;  /* 0x000067000e077a24 */ /* 0x000fe200078e0207 */
[----:B------:R-:W-:Y:S01]  /*1930*/  IADD3 R203, R216, 0x80, RZ ;  /* 0x00000080d8cb7810 */ /* 0x000fe20007ffe0ff */
[----:B------:R-:W-:Y:S01]  /*1940*/  IMAD.SHL.U32 R9, R201, 0x8, RZ ;  /* 0x00000008c9097824 */ /* 0x000fe200078e00ff */
[----:B------:R-:W-:Y:S01]  /*1950*/  LOP3.LUT R0, R0, 0x1c0, RZ, 0xc0, !PT ;  /* 0x000001c000007812 */ /* 0x000fe200078ec0ff */
[----:B------:R-:W-:Y:S01]  /*1960*/  IMAD R4, R14, c[0x0][0x1a4], R11 ;  /* 0x000069000e047a24 */ /* 0x000fe200078e020b */
[----:B------:R-:W-:Y:S01]  /*1970*/  IADD3.X R207, R21, UR23, R7, P1, !PT ;  /* 0x0000001715cf7c10 */ /* 0x000fe20008ffe407 */
[----:B------:R-:W-:Y:S01]  /*1980*/  IMAD.SHL.U32 R5, R5, 0x40, RZ ;  /* 0x0000004005057824 */ /* 0x000fe200078e00ff */
[----:B------:R-:W-:Y:S01]  /*1990*/  LOP3.LUT R7, R0, 0x8, R9, 0xf8, !PT ;  /* 0x0000000800077812 */ /* 0x000fe200078ef809 */
[----:B------:R-:W-:Y:S01]  /*19a0*/  IMAD.SHL.U32 R205, R205, 0x2, RZ ;  /* 0x00000002cdcd7824 */ /* 0x000fe200078e00ff */
[----:B------:R-:W-:Y:S01]  /*19b0*/  IADD3.X R9, R13, UR5, R4, P0, !PT ;  /* 0x000000050d097c10 */ /* 0x000fe200087fe404 */
[----:B------:R-:W-:Y:S01]  /*19c0*/  ULDC.64 UR4, c[0x0][0x1a8] ;  /* 0x00006a0000047ab9 */ /* 0x000fe20000000a00 */
[----:B------:R-:W-:Y:S01]  /*19d0*/  ISETP.GE.AND P0, PT, R14, UR20, PT ;  /* 0x000000140e007c0c */ /* 0x000fe2000bf06270 */
[----:B------:R-:W-:Y:S01]  /*19e0*/  UIMAD UR4, UR7, UR4, URZ ;  /* 0x00000004070472a4 */ /* 0x000fe2000f8e023f */
[----:B------:R-:W-:Y:S01]  /*19f0*/  SHF.R.U32.HI R0, RZ, 0x3, R0 ;  /* 0x00000003ff007819 */ /* 0x000fe20000011600 */
[C---:B------:R-:W-:Y:S01]  /*1a00*/  IMAD.WIDE.U32 R206, R176.reuse, c[0x0][0x1b0], R206 ;  /* 0x00006c00b0ce7a25 */ /* 0x040fe200078e00ce */
[----:B------:R-:W-:Y:S01]  /*1a10*/  LEA.HI R4, R3, R6, RZ, 0x5 ;  /* 0x0000000603047211 */ /* 0x000fe200078f28ff */
[----:B------:R-:W-:Y:S01]  /*1a20*/  UIMAD UR4, UR14, UR5, UR4 ;  /* 0x000000050e0472a4 */ /* 0x000fe2000f8e0204 */
[----:B------:R-:W-:Y:S01]  /*1a30*/  LOP3.LUT R0, R7, R0, RZ, 0x3c, !PT ;  /* 0x0000000007007212 */ /* 0x000fe200078e3cff */
[----:B------:R-:W-:Y:S01]  /*1a40*/  IMAD.MOV.U32 R7, RZ, RZ, 0x10 ;  /* 0x00000010ff077424 */ /* 0x000fe200078e00ff */
[----:B------:R-:W-:Y:S01]  /*1a50*/  SHF.R.S32.HI R77, RZ, 0x5, R4 ;  /* 0x00000005ff4d7819 */ /* 0x000fe20000011404 */
[----:B------:R-:W-:Y:S01]  /*1a60*/  IMAD.WIDE.U32 R176, R176, c[0x0][0x1b8], R8 ;  /* 0x00006e00b0b07a25 */ /* 0x000fe200078e0008 */
[----:B------:R-:W-:-:S02]  /*1a70*/  LOP3.LUT R0, R0, 0xfffffe00, R5, 0xf8, !PT ;  /* 0xfffffe0000007812 */ /* 0x000fc400078ef805 */
[----:B------:R-:W-:Y:S01]  /*1a80*/  IADD3 R13, R17, UR4, RZ ;  /* 0x00000004110d7c10 */ /* 0x000fe2000fffe0ff */
[----:B------:R-:W-:Y:S01]  /*1a90*/  IMAD.MOV.U32 R5, RZ, RZ, 0x20 ;  /* 0x00000020ff057424 */ /* 0x000fe200078e00ff */
[----:B------:R-:W-:Y:S01]  /*1aa0*/  SEL R7, R7, 0xfffffff0, !P2 ;  /* 0xfffffff007077807 */ /* 0x000fe20005000000 */
[----:B------:R-:W-:Y:S02]  /*1ab0*/  IMAD.IADD R209, R207, 0x1, R209 ;  /* 0x00000001cfd17824 */ /* 0x000fe400078e02d1 */
        /* <DEDUP_REMOVED lines=33> */
.L_x_1231:
[----:B------:R-:W-:Y:S05]  /*1cd0*/  BSYNC B0 ;  /* 0x0000000000007941 */ /* 0x000fea0003800000 */
.L_x_1230:
        /* <DEDUP_REMOVED lines=37> */
.L_x_1233:
[----:B------:R-:W-:Y:S05]  /*1f30*/  BSYNC B0 ;  /* 0x0000000000007941 */ /* 0x000fea0003800000 */
.L_x_1232:
        /* <DEDUP_REMOVED lines=37> */
.L_x_1235:
[----:B------:R-:W-:Y:S05]  /*2190*/  BSYNC B0 ;  /* 0x0000000000007941 */ /* 0x000fea0003800000 */
.L_x_1234:
        /* <DEDUP_REMOVED lines=40> */
.L_x_1237:
[----:B------:R-:W-:Y:S05]  /*2420*/  BSYNC B0 ;  /* 0x0000000000007941 */ /* 0x000fea0003800000 */
.L_x_1236:
        /* <DEDUP_REMOVED lines=37> */
.L_x_1239:
[----:B------:R-:W-:Y:S05]  /*2680*/  BSYNC B0 ;  /* 0x0000000000007941 */ /* 0x000fea0003800000 */
.L_x_1238:
        /* <DEDUP_REMOVED lines=33> */
.L_x_1241:
[----:B------:R-:W-:Y:S05]  /*28a0*/  BSYNC B0 ;  /* 0x0000000000007941 */ /* 0x000fea0003800000 */
.L_x_1240:
        /* <DEDUP_REMOVED lines=32> */
.L_x_1243:
[----:B------:R-:W-:Y:S05]  /*2ab0*/  BSYNC B0 ;  /* 0x0000000000007941 */ /* 0x000fea0003800000 */
.L_x_1242:
[----:B------:R-:W-:Y:S01]  /*2ac0*/  ISETP.GE.AND P0, PT, R8, UR20, PT ;  /* 0x0000001408007c0c */ /* 0x000fe2000bf06270 */
[----:B------:R-:W-:-:S12]  /*2ad0*/  BSSY B0, `(.L_x_1244) ;  /* 0x0000021000007945 */ /* 0x000fd80003800000 */
        /* <DEDUP_REMOVED lines=32> */
.L_x_1245:
[----:B------:R-:W-:Y:S05]  /*2ce0*/  BSYNC B0 ;  /* 0x0000000000007941 */ /* 0x000fea0003800000 */
.L_x_1244:
        /* <DEDUP_REMOVED lines=18> */
[----:B-123--:R-:W-:Y:S01]  /*2e10*/  IMAD.U32 R16, RZ, RZ, UR30 ;  /* 0x0000001eff107e24 */ /* 0x00efe2000f8e00ff */
[----:B------:R-:W1:Y:S01]  /*2e20*/  @P0 MUFU.RCP R11, c[0x0][0x238] ;  /* 0x00008e00000b0b08 */ /* 0x000e620000001000 */
[----:B------:R-:W-:Y:S01]  /*2e30*/  ISETP.GE.AND P1, PT, R14, UR20, PT ;  /* 0x000000140e007c0c */ /* 0x000fe2000bf26270 */
[----:B------:R-:W-:-:S02]  /*2e40*/  ULDC.64 UR4, c[0x0][0x1a0] ;  /* 0x0000680000047ab9 */ /* 0x000fc40000000a00 */
[----:B------:R-:W-:-:S05]  /*2e50*/  IMAD.U32 R17, RZ, RZ, UR31 ;  /* 0x0000001fff117e24 */ /* 0x000fca000f8e00ff */
[----:B------:R2:W1:Y:S01]  /*2e60*/  @P0 LDG.E R12, [R16.64] ;  /* 0x00000012100c0981 */ /* 0x000462000c1e1900 */
[----:B------:R-:W-:Y:S01]  /*2e70*/  LOP3.LUT R13, R4, 0xffffffe0, RZ, 0xc0, !PT ;  /* 0xffffffe0040d7812 */ /* 0x000fe200078ec0ff */
[----:B------:R-:W-:Y:S01]  /*2e80*/  USHF.L.U64.HI UR5, UR4, UR6, UR5 ;  /* 0x0000000604057299 */ /* 0x000fe20008010205 */
[----:B------:R-:W-:Y:S01]  /*2e90*/  IMAD.MOV.U32 R178, RZ, RZ, R176 ;  /* 0x000000ffffb27224 */ /* 0x000fe200078e00b0 */
[----:B------:R-:W-:Y:S01]  /*2ea0*/  BAR.SYNC.DEFER_BLOCKING 0x0 ;  /* 0x0000000000007b1d */ /* 0x000fe20000010000 */
[----:B------:R-:W-:Y:S01]  /*2eb0*/  USHF.L.U32 UR12, UR4, 0x6, URZ ;  /* 0x00000006040c7899 */ /* 0x000fe2000800063f */
[----:B------:R-:W-:Y:S01]  /*2ec0*/  IMAD.IADD R4, R6, 0x1, -R13 ;  /* 0x0000000106047824 */ /* 0x000fe200078e0a0d */
[----:B------:R-:W-:-:S03]  /*2ed0*/  UIMAD UR6, UR5, UR22, URZ ;  /* 0x00000016050672a4 */ /* 0x000fc6000f8e023f */
[----:B------:R-:W-:Y:S01]  /*2ee0*/  BSSY B0, `(.L_x_1246) ;  /* 0x0000029000007945 */ /* 0x000fe20003800000 */
[----:B------:R-:W-:-:S03]  /*2ef0*/  UIMAD UR6, UR21, UR12, UR6 ;  /* 0x0000000c150672a4 */ /* 0x000fc6000f8e0206 */
[----:B------:R-:W-:Y:S01]  /*2f00*/  UMOV UR21, URZ ;  /* 0x0000003f00157c82 */ /* 0x000fe20008000000 */
[----:B--2---:R-:W-:Y:S01]  /*2f10*/  IMAD.U32 R17, RZ, RZ, UR22 ;  /* 0x00000016ff117e24 */ /* 0x004fe2000f8e00ff */
[----:B------:R2:W-:Y:S03]  /*2f20*/  @P1 STS.128 [R205+0xc000], RZ ;  /* 0x00c000ffcd001388 */ /* 0x0005e60000000c00 */
[----:B------:R-:W-:Y:S01]  /*2f30*/  IMAD.WIDE.U32 R16, R17, UR12, R178 ;  /* 0x0000000c11107c25 */ /* 0x000fe2000f8e00b2 */
[----:B------:R2:W-:Y:S04]  /*2f40*/  @P1 STS.128 [R205+0xe000], RZ ;  /* 0x00e000ffcd001388 */ /* 0x0005e80000000c00 */
[----:B------:R-:W-:Y:S01]  /*2f50*/  IADD3 R19, R17, UR6, RZ ;  /* 0x0000000611137c10 */ /* 0x000fe2000fffe0ff */
[----:B------:R2:W-:Y:S01]  /*2f60*/  @P1 STS.128 [R205+0x10000], RZ ;  /* 0x010000ffcd001388 */ /* 0x0005e20000000c00 */
[----:B-1----:R-:W-:-:S04]  /*2f70*/  @P0 FMUL.FTZ R11, R12, R11 ;  /* 0x0000000b0c0b0220 */ /* 0x002fc80000410000 */
[----:B------:R1:W3:Y:S02]  /*2f80*/  @P0 R2UR UR7, R11 ;  /* 0x000000000b0703c2 */ /* 0x0002e400000e0000 */
[----:B-1----:R-:W-:Y:S01]  /*2f90*/  SHF.R.S32.HI R11, RZ, 0x1f, R4 ;  /* 0x0000001fff0b7819 */ /* 0x002fe20000011404 */
[----:B---3--:R-:W-:-:S03]  /*2fa0*/  @UP1 UMOV UR21, UR7 ;  /* 0x0000000700151c82 */ /* 0x008fc60008000000 */
[----:B------:R-:W-:-:S04]  /*2fb0*/  LEA.HI R4, R11, R4, RZ, 0x2 ;  /* 0x000000040b047211 */ /* 0x000fc800078f10ff */
[----:B------:R-:W-:Y:S01]  /*2fc0*/  SHF.R.S32.HI R4, RZ, 0x2, R4 ;  /* 0x00000002ff047819 */ /* 0x000fe20000011404 */
        /* <DEDUP_REMOVED lines=26> */
.L_x_1247:
[----:B--2---:R-:W-:Y:S05]  /*3170*/  BSYNC B0 ;  /* 0x0000000000007941 */ /* 0x004fea0003800000 */
.L_x_1246:
        /* <DEDUP_REMOVED lines=36> */
.L_x_1249:
[----:B------:R-:W-:Y:S05]  /*33c0*/  BSYNC B0 ;  /* 0x0000000000007941 */ /* 0x000fea0003800000 */
.L_x_1248:
        /* <DEDUP_REMOVED lines=35> */
.L_x_1251:
[----:B------:R-:W-:Y:S05]  /*3600*/  BSYNC B0 ;  /* 0x0000000000007941 */ /* 0x000fea0003800000 */
.L_x_1250:
        /* <DEDUP_REMOVED lines=37> */
.L_x_1253:
[----:B------:R-:W-:Y:S05]  /*3860*/  BSYNC B0 ;  /* 0x0000000000007941 */ /* 0x000fea0003800000 */
.L_x_1252:
[C---:B------:R-:W-:Y:S01]  /*3870*/  IMAD.SHL.U32 R8, R2.reuse, 0x40, RZ ;  /* 0x0000004002087824 */ /* 0x040fe200078e00ff */
[----:B------:R-:W-:Y:S01]  /*3880*/  R2P PR, R2, 0x6 ;  /* 0x0000000602007804 */ /* 0x000fe20000000000 */
[----:B------:R-:W-:Y:S01]  /*3890*/  IMAD.SHL.U32 R14, R14, 0x8, RZ ;  /* 0x000000080e0e7824 */ /* 0x000fe200078e00ff */
[----:B------:R-:W-:Y:S01]  /*38a0*/  UIADD3 UR6, UR16, -UR17, URZ ;  /* 0x8000001110067290 */ /* 0x000fe2000fffe03f */
[C---:B------:R-:W-:Y:S01]  /*38b0*/  IMAD R202, R77.reuse, 0x400, R0 ;  /* 0x000004004dca7824 */ /* 0x040fe200078e0200 */
[----:B------:R-:W-:Y:S01]  /*38c0*/  LOP3.LUT R9, R8, 0x1c0, RZ, 0xc0, !PT ;  /* 0x000001c008097812 */ /* 0x000fe200078ec0ff */
[----:B------:R-:W-:Y:S01]  /*38d0*/  IMAD.SHL.U32 R218, R6, 0x2, RZ ;  /* 0x0000000206da7824 */ /* 0x000fe200078e00ff */
[----:B------:R-:W-:Y:S01]  /*38e0*/  LEA R77, R77, UR15, 0x4 ;  /* 0x0000000f4d4d7c11 */ /* 0x000fe2000f8e20ff */
[----:B------:R-:W-:Y:S01]  /*38f0*/  IMAD.SHL.U32 R202, R202, 0x2, RZ ;  /* 0x00000002caca7824 */ /* 0x000fe200078e00ff */
[----:B------:R-:W-:Y:S01]  /*3900*/  LOP3.LUT R8, R9, 0x8, R14, 0xf8, !PT ;  /* 0x0000000809087812 */ /* 0x000fe200078ef80e */
[----:B------:R-:W-:Y:S01]  /*3910*/  UIADD3 UR7, UR16, 0x1, -UR17 ;  /* 0x0000000110077890 */ /* 0x000fe2000fffe811 */
[----:B------:R-:W-:Y:S01]  /*3920*/  SHF.R.U32.HI R9, RZ, 0x3, R9 ;  /* 0x00000003ff097819 */ /* 0x000fe20000011609 */
[--C-:B------:R-:W-:Y:S01]  /*3930*/  IMAD R200, R7, 0x2, R202.reuse ;  /* 0x0000000207c87824 */ /* 0x100fe200078e02ca */
[----:B------:R-:W-:Y:S01]  /*3940*/  LDSM.16.M88.4 R56, [R202] ;  /* 0x00000000ca38783b */ /* 0x000fe20000000200 */
[C---:B------:R-:W-:Y:S01]  /*3950*/  IMAD R198, R5.reuse, 0x2, R202 ;  /* 0x0000000205c67824 */ /* 0x040fe200078e02ca */
[----:B------:R-:W-:Y:S01]  /*3960*/  LOP3.LUT R8, R8, R9, RZ, 0x3c, !PT ;  /* 0x0000000908087212 */ /* 0x000fe200078e3cff */
[----:B------:R-:W-:Y:S01]  /*3970*/  IMAD R197, R5, 0x2, R200 ;  /* 0x0000000205c57824 */ /* 0x000fe200078e02c8 */
[----:B-1----:R-:W-:Y:S01]  /*3980*/  LDSM.16.M88.4 R12, [R200] ;  /* 0x00000000c80c783b */ /* 0x002fe20000000200 */
[----:B------:R-:W-:Y:S01]  /*3990*/  IMAD.IADD R4, R4, 0x1, R77 ;  /* 0x0000000104047824 */ /* 0x000fe200078e024d */
[----:B------:R-:W-:Y:S01]  /*39a0*/  LOP3.LUT R218, R218, 0x6, RZ, 0xc0, !PT ;  /* 0x00000006dada7812 */ /* 0x000fe200078ec0ff */
[----:B------:R-:W-:Y:S01]  /*39b0*/  IMAD R201, R201, 0x200, R8 ;  /* 0x00000200c9c97824 */ /* 0x000fe200078e0208 */
[----:B------:R-:W-:Y:S01]  /*39c0*/  LDSM.16.M88.4 R48, [R198] ;  /* 0x00000000c630783b */ /* 0x000fe20000000200 */
[----:B------:R-:W-:Y:S01]  /*39d0*/  UISETP.GT.AND UP0, UPT, UR22, UR9, UPT ;  /* 0x000000091600728c */ /* 0x000fe2000bf04270 */
[C---:B------:R-:W-:Y:S01]  /*39e0*/  IADD3 R215, R4.reuse, UR6, RZ ;  /* 0x0000000604d77c10 */ /* 0x040fe2000fffe0ff */
[----:B------:R-:W-:Y:S01]  /*39f0*/  IMAD.SHL.U32 R201, R201, 0x2, RZ ;  /* 0x00000002c9c97824 */ /* 0x000fe200078e00ff */
[----:B------:R-:W-:Y:S01]  /*3a00*/  IADD3 R6, R4, 0x8, RZ ;  /* 0x0000000804067810 */ /* 0x000fe20007ffe0ff */
[----:B------:R-:W0:Y:S01]  /*3a10*/  LDGDEPBAR ;  /* 0x00000000000079af */ /* 0x000e220000000000 */
[----:B------:R-:W-:-:S02]  /*3a20*/  IADD3 R214, R215, -c[0x0][0x2e4], RZ ;  /* 0x8000b900d7d67a10 */ /* 0x000fc40007ffe0ff */
[C---:B------:R-:W-:Y:S01]  /*3a30*/  IADD3 R2, R201.reuse, 0x6000, RZ ;  /* 0x00006000c9027810 */ /* 0x040fe20007ffe0ff */
[----:B------:R-:W1:Y:S01]  /*3a40*/  LDSM.16.M88.4 R44, [R201+0x6000] ;  /* 0x00600000c92c783b */ /* 0x000e620000000200 */
[----:B------:R-:W-:Y:S02]  /*3a50*/  IADD3 R199, R201, 0x6020, RZ ;  /* 0x00006020c9c77810 */ /* 0x000fe40007ffe0ff */
[----:B------:R-:W-:Y:S01]  /*3a60*/  @P1 IADD3 R199, R2, -0x20, RZ ;  /* 0xffffffe002c71810 */ /* 0x000fe20007ffe0ff */
[----:B------:R-:W5:Y:S01]  /*3a70*/  LDSM.16.M88.4 R28, [R201+0x7000] ;  /* 0x00700000c91c783b */ /* 0x000f620000000200 */
[----:B------:R-:W-:Y:S01]  /*3a80*/  IMAD.MOV.U32 R2, RZ, RZ, 0x40 ;  /* 0x00000040ff027424 */ /* 0x000fe200078e00ff */
[----:B------:R-:W-:Y:S01]  /*3a90*/  IADD3 R212, R6, UR6, RZ ;  /* 0x0000000606d47c10 */ /* 0x000fe2000fffe0ff */
[----:B------:R-:W-:Y:S01]  /*3aa0*/  ULDC UR6, c[0x0][0x2e8] ;  /* 0x0000ba0000067ab9 */ /* 0x000fe20000000800 */
[----:B------:R-:W2:Y:S01]  /*3ab0*/  LDSM.16.M88.4 R36, [R201+0x6800] ;  /* 0x00680000c924783b */ /* 0x000ea20000000200 */
[----:B------:R-:W-:Y:S01]  /*3ac0*/  UIADD3 UR6, UR7, UR6, URZ ;  /* 0x0000000607067290 */ /* 0x000fe2000fffe03f */
[----:B------:R-:W-:-:S02]  /*3ad0*/  SEL R2, R2, 0xffffffc0, !P2 ;  /* 0xffffffc002027807 */ /* 0x000fc40005000000 */
[----:B------:R-:W3:Y:S01]  /*3ae0*/  LDSM.16.M88.4 R64, [R201+0x7800] ;  /* 0x00780000c940783b */ /* 0x000ee20000000200 */
[----:B------:R-:W-:Y:S02]  /*3af0*/  IADD3 R211, R212, -c[0x0][0x2e4], RZ ;  /* 0x8000b900d4d37a10 */ /* 0x000fe40007ffe0ff */
[----:B------:R-:W-:Y:S01]  /*3b00*/  IMAD.IADD R195, R201, 0x1, R2 ;  /* 0x00000001c9c37824 */ /* 0x000fe200078e0202 */
[----:B------:R-:W4:Y:S01]  /*3b10*/  LDSM.16.M88.4 R68, [R199] ;  /* 0x00000000c744783b */ /* 0x000f220000000200 */
[----:B------:R-:W-:Y:S01]  /*3b20*/  IMAD.IADD R188, R2, 0x1, R199 ;  /* 0x0000000102bc7824 */ /* 0x000fe200078e02c7 */
[----:B------:R-:W-:Y:S02]  /*3b30*/  IADD3 R210, R6, UR6, RZ ;  /* 0x0000000606d27c10 */ /* 0x000fe4000fffe0ff */
[----:B------:R-:W2:Y:S01]  /*3b40*/  LDSM.16.M88.4 R24, [R199+0x1000] ;  /* 0x00100000c718783b */ /* 0x000ea20000000200 */
[----:B------:R-:W-:Y:S02]  /*3b50*/  IADD3 R213, R4, UR6, RZ ;  /* 0x0000000604d57c10 */ /* 0x000fe4000fffe0ff */
[----:B------:R-:W-:Y:S01]  /*3b60*/  IMNMX R210, R210, UR16, PT ;  /* 0x00000010d2d27c17 */ /* 0x000fe2000b800200 */
[----:B------:R-:W2:Y:S01]  /*3b70*/  LDSM.16.M88.4 R52, [R199+0x800] ;  /* 0x00080000c734783b */ /* 0x000ea20000000200 */
[----:B------:R-:W-:-:S02]  /*3b80*/  IMNMX R213, R213, UR16, PT ;  /* 0x00000010d5d57c17 */ /* 0x000fc4000b800200 */
[----:B------:R-:W-:Y:S01]  /*3b90*/  IMNMX R211, RZ, R211, !PT ;  /* 0x000000d3ffd37217 */ /* 0x000fe20007800200 */
[----:B------:R-:W2:Y:S01]  /*3ba0*/  LDSM.16.M88.4 R16, [R199+0x1800] ;  /* 0x00180000c710783b */ /* 0x000ea20000000200 */
[----:B------:R-:W-:Y:S02]  /*3bb0*/  IMNMX R214, RZ, R214, !PT ;  /* 0x000000d6ffd67217 */ /* 0x000fe40007800200 */
[C---:B------:R-:W-:Y:S01]  /*3bc0*/  IADD3 R191, R199.reuse, 0x800, RZ ;  /* 0x00000800c7bf7810 */ /* 0x040fe20007ffe0ff */
[----:B------:R-:W2:Y:S01]  /*3bd0*/  LDSM.16.M88.4 R8, [R195+0x6000] ;  /* 0x00600000c308783b */ /* 0x000ea20000000200 */
[C---:B------:R-:W-:Y:S02]  /*3be0*/  IADD3 R190, R199.reuse, 0x1000, RZ ;  /* 0x00001000c7be7810 */ /* 0x040fe40007ffe0ff */
[C---:B------:R-:W-:Y:S01]  /*3bf0*/  IADD3 R189, R199.reuse, 0x1800, RZ ;  /* 0x00001800c7bd7810 */ /* 0x040fe20007ffe0ff */
[----:B------:R-:W-:Y:S01]  /*3c00*/  LDSM.16.M88.4 R72, [R195+0x7800] ;  /* 0x00780000c348783b */ /* 0x000fe20000000200 */
[----:B------:R-:W-:-:S02]  /*3c10*/  IADD3 R187, R199, 0x2000, RZ ;  /* 0x00002000c7bb7810 */ /* 0x000fc40007ffe0ff */
[C---:B------:R-:W-:Y:S01]  /*3c20*/  IADD3 R186, R199.reuse, 0x2800, RZ ;  /* 0x00002800c7ba7810 */ /* 0x040fe20007ffe0ff */
[C---:B-1----:R-:W-:Y:S01]  /*3c30*/  HMMA.16816.F32.BF16 R20, R56.reuse, R44, RZ ;  /* 0x0000002c3814723c */ /* 0x042fe200000418ff */
[C---:B------:R-:W-:Y:S02]  /*3c40*/  IADD3 R185, R199.reuse, 0x3000, RZ ;  /* 0x00003000c7b97810 */ /* 0x040fe40007ffe0ff */
[C---:B------:R-:W-:Y:S02]  /*3c50*/  IADD3 R184, R199.reuse, 0x3800, RZ ;  /* 0x00003800c7b87810 */ /* 0x040fe40007ffe0ff */
[C---:B------:R-:W-:Y:S02]  /*3c60*/  IADD3 R183, R199.reuse, 0x4000, RZ ;  /* 0x00004000c7b77810 */ /* 0x040fe40007ffe0ff */
[C---:B------:R-:W-:Y:S01]  /*3c70*/  IADD3 R182, R199.reuse, 0x4800, RZ ;  /* 0x00004800c7b67810 */ /* 0x040fe20007ffe0ff */
[----:B-----5:R-:W-:Y:S01]  /*3c80*/  HMMA.16816.F32.BF16 R32, R56, R28, RZ ;  /* 0x0000001c3820723c */ /* 0x020fe200000418ff */
[----:B------:R-:W-:-:S02]  /*3c90*/  IADD3 R181, R199, 0x5000, RZ ;  /* 0x00005000c7b57810 */ /* 0x000fc40007ffe0ff */
[----:B------:R-:W-:-:S05]  /*3ca0*/  IADD3 R180, R199, 0x5800, RZ ;  /* 0x00005800c7b47810 */ /* 0x000fca0007ffe0ff */
[C---:B------:R-:W-:Y:S08]  /*3cb0*/  HMMA.16816.F32.BF16 R44, R56.reuse, R46, RZ ;  /* 0x0000002e382c723c */ /* 0x040ff000000418ff */
[C---:B------:R-:W-:Y:S08]  /*3cc0*/  HMMA.16816.F32.BF16 R28, R56.reuse, R30, RZ ;  /* 0x0000001e381c723c */ /* 0x040ff000000418ff */
[C---:B--2---:R-:W-:Y:S08]  /*3cd0*/  HMMA.16816.F32.BF16 R40, R56.reuse, R36, RZ ;  /* 0x000000243828723c */ /* 0x044ff000000418ff */
[C---:B------:R-:W-:Y:S08]  /*3ce0*/  HMMA.16816.F32.BF16 R36, R56.reuse, R38, RZ ;  /* 0x000000263824723c */ /* 0x040ff000000418ff */
[C---:B---3--:R-:W-:Y:S08]  /*3cf0*/  HMMA.16816.F32.BF16 R60, R56.reuse, R64, RZ ;  /* 0x00000040383c723c */ /* 0x048ff000000418ff */
[----:B------:R-:W-:Y:S01]  /*3d00*/  HMMA.16816.F32.BF16 R56, R56, R66, RZ ;  /* 0x000000423838723c */ /* 0x000fe200000418ff */
[----:B------:R-:W1:Y:S07]  /*3d10*/  LDSM.16.M88.4 R64, [R195+0x6800] ;  /* 0x00680000c340783b */ /* 0x000e6e0000000200 */
[C---:B----4-:R-:W-:Y:S08]  /*3d20*/  HMMA.16816.F32.BF16 R20, R12.reuse, R68, R20 ;  /* 0x000000440c14723c */ /* 0x050ff00000041814 */
[C---:B------:R-:W-:Y:S01]  /*3d30*/  HMMA.16816.F32.BF16 R44, R12.reuse, R70, R44 ;  /* 0x000000460c2c723c */ /* 0x040fe2000004182c */
[----:B------:R-:W-:Y:S07]  /*3d40*/  LDSM.16.M88.4 R68, [R202+0x2000] ;  /* 0x00200000ca44783b */ /* 0x000fee0000000200 */
[C---:B------:R-:W-:Y:S08]  /*3d50*/  HMMA.16816.F32.BF16 R32, R12.reuse, R24, R32 ;  /* 0x000000180c20723c */ /* 0x040ff00000041820 */
[C---:B------:R-:W-:Y:S01]  /*3d60*/  HMMA.16816.F32.BF16 R28, R12.reuse, R26, R28 ;  /* 0x0000001a0c1c723c */ /* 0x040fe2000004181c */
[----:B------:R-:W2:Y:S07]  /*3d70*/  LDSM.16.M88.4 R24, [R195+0x7000] ;  /* 0x00700000c318783b */ /* 0x000eae0000000200 */
[C---:B------:R-:W-:Y:S08]  /*3d80*/  HMMA.16816.F32.BF16 R40, R12.reuse, R52, R40 ;  /* 0x000000340c28723c */ /* 0x040ff00000041828 */
[C---:B------:R-:W-:Y:S01]  /*3d90*/  HMMA.16816.F32.BF16 R36, R12.reuse, R54, R36 ;  /* 0x000000360c24723c */ /* 0x040fe20000041824 */
[----:B------:R-:W-:Y:S07]  /*3da0*/  LDSM.16.M88.4 R52, [R197] ;  /* 0x00000000c534783b */ /* 0x000fee0000000200 */
[C---:B------:R-:W-:Y:S08]  /*3db0*/  HMMA.16816.F32.BF16 R60, R12.reuse, R16, R60 ;  /* 0x000000100c3c723c */ /* 0x040ff0000004183c */
[----:B------:R-:W-:Y:S01]  /*3dc0*/  HMMA.16816.F32.BF16 R56, R12, R18, R56 ;  /* 0x000000120c38723c */ /* 0x000fe20000041838 */
[----:B------:R-:W3:Y:S04]  /*3dd0*/  LDSM.16.M88.4 R16, [R188] ;  /* 0x00000000bc10783b */ /* 0x000ee80000000200 */
[----:B------:R-:W4:Y:S03]  /*3de0*/  LDSM.16.M88.4 R12, [R188+0x800] ;  /* 0x00080000bc0c783b */ /* 0x000f260000000200 */
[C---:B------:R-:W-:Y:S08]  /*3df0*/  HMMA.16816.F32.BF16 R20, R48.reuse, R8, R20 ;  /* 0x000000083014723c */ /* 0x040ff00000041814 */
[C---:B------:R-:W-:Y:S01]  /*3e00*/  HMMA.16816.F32.BF16 R44, R48.reuse, R10, R44 ;  /* 0x0000000a302c723c */ /* 0x040fe2000004182c */
[----:B------:R-:W5:Y:S07]  /*3e10*/  LDSM.16.M88.4 R8, [R188+0x1000] ;  /* 0x00100000bc08783b */ /* 0x000f6e0000000200 */
        /* <DEDUP_REMOVED lines=8> */
[----:B------:R-:W1:Y:S04]  /*3ea0*/  LDSM.16.M88.4 R48, [R201+0x8800] ;  /* 0x00880000c930783b */ /* 0x000e680000000200 */
        /* <DEDUP_REMOVED lines=8> */
[C---:B------:R-:W-:Y:S01]  /*3f30*/  HMMA.16816.F32.BF16 R28, R52.reuse, R10, R28 ;  /* 0x0000000a341c723c */ /* 0x040fe2000004181c */
[----:B------:R-:W4:Y:S07]  /*3f40*/  LDSM.16.M88.4 R8, [R200+0x2000] ;  /* 0x00200000c808783b */ /* 0x000f2e0000000200 */
[C---:B-1----:R-:W-:Y:S08]  /*3f50*/  HMMA.16816.F32.BF16 R60, R52.reuse, R64, R60 ;  /* 0x00000040343c723c */ /* 0x042ff0000004183c */
[----:B------:R-:W-:Y:S01]  /*3f60*/  HMMA.16816.F32.BF16 R56, R52, R66, R56 ;  /* 0x000000423438723c */ /* 0x000fe20000041838 */
[----:B------:R-:W1:Y:S04]  /*3f70*/  LDSM.16.M88.4 R64, [R199+0x2800] ;  /* 0x00280000c740783b */ /* 0x000e680000000200 */
[----:B------:R-:W5:Y:S03]  /*3f80*/  LDSM.16.M88.4 R52, [R199+0x3000] ;  /* 0x00300000c734783b */ /* 0x000f660000000200 */
[C---:B--2---:R-:W-:Y:S08]  /*3f90*/  HMMA.16816.F32.BF16 R20, R68.reuse, R24, R20 ;  /* 0x000000184414723c */ /* 0x044ff00000041814 */
[C---:B------:R-:W-:Y:S01]  /*3fa0*/  HMMA.16816.F32.BF16 R44, R68.reuse, R26, R44 ;  /* 0x0000001a442c723c */ /* 0x040fe2000004182c */
[----:B------:R-:W2:Y:S07]  /*3fb0*/  LDSM.16.M88.4 R24, [R199+0x3800] ;  /* 0x00380000c718783b */ /* 0x000eae0000000200 */
        /* <DEDUP_REMOVED lines=8> */
[----:B------:R-:W-:Y:S04]  /*4040*/  LDSM.16.M88.4 R68, [R202+0x4000] ;  /* 0x00400000ca44783b */ /* 0x000fe80000000200 */
[----:B------:R-:W-:Y:S03]  /*4050*/  LDSM.16.M88.4 R72, [R199+0x4000] ;  /* 0x00400000c748783b */ /* 0x000fe60000000200 */
[C---:B----4-:R-:W-:Y:S08]  /*4060*/  HMMA.16816.F32.BF16 R20, R8.reuse, R12, R20 ;  /* 0x0000000c0814723c */ /* 0x050ff00000041814 */
[C---:B------:R-:W-:Y:S01]  /*4070*/  HMMA.16816.F32.BF16 R44, R8.reuse, R14, R44 ;  /* 0x0000000e082c723c */ /* 0x040fe2000004182c */
[----:B------:R-:W4:Y:S07]  /*4080*/  LDSM.16.M88.4 R12, [R195+0x8800] ;  /* 0x00880000c30c783b */ /* 0x000f2e0000000200 */
[C---:B-1----:R-:W-:Y:S08]  /*4090*/  HMMA.16816.F32.BF16 R40, R8.reuse, R64, R40 ;  /* 0x000000400828723c */ /* 0x042ff00000041828 */
[C---:B------:R-:W-:Y:S01]  /*40a0*/  HMMA.16816.F32.BF16 R36, R8.reuse, R66, R36 ;  /* 0x000000420824723c */ /* 0x040fe20000041824 */
[----:B------:R-:W-:Y:S07]  /*40b0*/  LDSM.16.M88.4 R64, [R201+0xb800] ;  /* 0x00b80000c940783b */ /* 0x000fee0000000200 */
[C---:B-----5:R-:W-:Y:S08]  /*40c0*/  HMMA.16816.F32.BF16 R32, R8.reuse, R52, R32 ;  /* 0x000000340820723c */ /* 0x060ff00000041820 */
[C---:B------:R-:W-:Y:S01]  /*40d0*/  HMMA.16816.F32.BF16 R28, R8.reuse, R54, R28 ;  /* 0x00000036081c723c */ /* 0x040fe2000004181c */
[----:B------:R-:W-:Y:S07]  /*40e0*/  LDSM.16.M88.4 R52, [R195+0x9800] ;  /* 0x00980000c334783b */ /* 0x000fee0000000200 */
[C---:B--2---:R-:W-:Y:S07]  /*40f0*/  HMMA.16816.F32.BF16 R60, R8.reuse, R24, R60 ;  /* 0x00000018083c723c */ /* 0x044fee000004183c */
[----:B------:R-:W-:Y:S01]  /*4100*/  IMAD.U32 R25, RZ, RZ, UR22 ;  /* 0x00000016ff197e24 */ /* 0x000fe2000f8e00ff */
[----:B------:R-:W-:Y:S01]  /*4110*/  HMMA.16816.F32.BF16 R56, R8, R26, R56 ;  /* 0x0000001a0838723c */ /* 0x000fe20000041838 */
[----:B------:R-:W1:Y:S02]  /*4120*/  LDSM.16.M88.4 R8, [R195+0x9000] ;  /* 0x00900000c308783b */ /* 0x000e640000000200 */
[----:B------:R-:W-:-:S02]  /*4130*/  IMAD R2, R25, 0x40, R218 ;  /* 0x0000004019027824 */ /* 0x000fc400078e02da */
[----:B------:R-:W-:Y:S03]  /*4140*/  LDSM.16.M88.4 R24, [R197+0x2000] ;  /* 0x00200000c518783b */ /* 0x000fe60000000200 */
[C---:B---3--:R-:W-:Y:S01]  /*4150*/  HMMA.16816.F32.BF16 R20, R48.reuse, R16, R20 ;  /* 0x000000103014723c */ /* 0x048fe20000041814 */
[C---:B------:R-:W-:Y:S02]  /*4160*/  IADD3 R76, R2.reuse, 0x1, RZ ;  /* 0x00000001024c7810 */ /* 0x040fe40007ffe0ff */
[C---:B------:R-:W-:Y:S02]  /*4170*/  IADD3 R79, R2.reuse, 0x8, RZ ;  /* 0x00000008024f7810 */ /* 0x040fe40007ffe0ff */
[----:B------:R-:W-:Y:S02]  /*4180*/  IADD3 R85, R2, 0x10, RZ ;  /* 0x0000001002557810 */ /* 0x000fe40007ffe0ff */
[--C-:B------:R-:W-:Y:S01]  /*4190*/  IMAD.IADD R16, R215, 0x1, -R2.reuse ;  /* 0x00000001d7107824 */ /* 0x100fe200078e0a02 */
[----:B----4-:R-:W-:Y:S01]  /*41a0*/  HMMA.16816.F32.BF16 R40, R48, R12, R40 ;  /* 0x0000000c3028723c */ /* 0x010fe20000041828 */
[----:B------:R-:W-:Y:S01]  /*41b0*/  IMAD.IADD R17, R212, 0x1, -R2 ;  /* 0x00000001d4117824 */ /* 0x000fe200078e0a02 */
[----:B------:R-:W-:-:S02]  /*41c0*/  IADD3 R88, R2, 0x11, RZ ;  /* 0x0000001102587810 */ /* 0x000fc40007ffe0ff */
[----:B------:R-:W-:Y:S02]  /*41d0*/  IABS R16, R16 ;  /* 0x0000001000107213 */ /* 0x000fe40000000000 */
[----:B------:R-:W-:Y:S01]  /*41e0*/  IADD3 R82, R2, 0x9, RZ ;  /* 0x0000000902527810 */ /* 0x000fe20007ffe0ff */
[----:B------:R-:W-:Y:S01]  /*41f0*/  IMAD.IADD R12, R215, 0x1, -R76 ;  /* 0x00000001d70c7824 */ /* 0x000fe200078e0a4c */
[C---:B------:R-:W-:Y:S01]  /*4200*/  HMMA.16816.F32.BF16 R44, R48.reuse, R18, R44 ;  /* 0x00000012302c723c */ /* 0x040fe2000004182c */
[----:B------:R-:W-:Y:S01]  /*4210*/  IMAD.MOV.U32 R77, RZ, RZ, R16 ;  /* 0x000000ffff4d7224 */ /* 0x000fe200078e0010 */
[----:B------:R-:W-:Y:S01]  /*4220*/  IABS R16, R17 ;  /* 0x0000001100107213 */ /* 0x000fe20000000000 */
[----:B------:R-:W-:Y:S01]  /*4230*/  IMAD.IADD R13, R212, 0x1, -R76 ;  /* 0x00000001d40d7824 */ /* 0x000fe200078e0a4c */
[----:B------:R-:W-:Y:S02]  /*4240*/  IABS R12, R12 ;  /* 0x0000000c000c7213 */ /* 0x000fe40000000000 */
[C---:B------:R-:W-:Y:S01]  /*4250*/  IADD3 R91, R2.reuse, 0x18, RZ ;  /* 0x00000018025b7810 */ /* 0x040fe20007ffe0ff */
[----:B------:R-:W-:Y:S01]  /*4260*/  IMAD.MOV.U32 R78, RZ, RZ, R16 ;  /* 0x000000ffff4e7224 */ /* 0x000fe200078e0010 */
[----:B------:R-:W-:Y:S01]  /*4270*/  HMMA.16816.F32.BF16 R36, R48, R14, R36 ;  /* 0x0000000e3024723c */ /* 0x000fe20000041824 */
[----:B------:R-:W2:Y:S01]  /*4280*/  LDSM.16.M88.4 R16, [R188+0x2000] ;  /* 0x00200000bc10783b */ /* 0x000ea20000000200 */
[----:B------:R-:W-:Y:S01]  /*4290*/  IMAD.MOV.U32 R80, RZ, RZ, R12 ;  /* 0x000000ffff507224 */ /* 0x000fe200078e000c */
[----:B------:R-:W-:Y:S01]  /*42a0*/  IABS R12, R13 ;  /* 0x0000000d000c7213 */ /* 0x000fe20000000000 */
[----:B------:R-:W-:Y:S01]  /*42b0*/  I2F R77, R77 ;  /* 0x0000004d004d7306 */ /* 0x000fe20000201400 */
[----:B------:R-:W-:-:S02]  /*42c0*/  IADD3 R97, R2, 0x20, RZ ;  /* 0x0000002002617810 */ /* 0x000fc40007ffe0ff */
[C---:B------:R-:W-:Y:S01]  /*42d0*/  IADD3 R94, R2.reuse, 0x19, RZ ;  /* 0x00000019025e7810 */ /* 0x040fe20007ffe0ff */
[----:B------:R-:W-:Y:S01]  /*42e0*/  IMAD.MOV.U32 R81, RZ, RZ, R12 ;  /* 0x000000ffff517224 */ /* 0x000fe200078e000c */
[C---:B-1----:R-:W-:Y:S01]  /*42f0*/  HMMA.16816.F32.BF16 R32, R48.reuse, R8, R32 ;  /* 0x000000083020723c */ /* 0x042fe20000041820 */
[----:B------:R-:W1:Y:S01]  /*4300*/  LDSM.16.M88.4 R12, [R188+0x2800] ;  /* 0x00280000bc0c783b */ /* 0x000e620000000200 */
[C---:B------:R-:W-:Y:S01]  /*4310*/  IADD3 R100, R2.reuse, 0x21, RZ ;  /* 0x0000002102647810 */ /* 0x040fe20007ffe0ff */
[----:B------:R-:W-:Y:S01]  /*4320*/  I2F R78, R78 ;  /* 0x0000004e004e7306 */ /* 0x000fe20000201400 */
[C---:B------:R-:W-:Y:S02]  /*4330*/  IADD3 R103, R2.reuse, 0x28, RZ ;  /* 0x0000002802677810 */ /* 0x040fe40007ffe0ff */
[----:B------:R-:W-:Y:S01]  /*4340*/  IADD3 R106, R2, 0x29, RZ ;  /* 0x00000029026a7810 */ /* 0x000fe20007ffe0ff */
[C-C-:B------:R-:W-:Y:S01]  /*4350*/  IMAD.IADD R8, R215.reuse, 0x1, -R79.reuse ;  /* 0x00000001d7087824 */ /* 0x140fe200078e0a4f */
[C---:B------:R-:W-:Y:S01]  /*4360*/  HMMA.16816.F32.BF16 R28, R48.reuse, R10, R28 ;  /* 0x0000000a301c723c */ /* 0x040fe2000004181c */
[----:B------:R-:W-:Y:S01]  /*4370*/  IMAD.IADD R9, R212, 0x1, -R79 ;  /* 0x00000001d4097824 */ /* 0x000fe200078e0a4f */
[----:B------:R-:W-:Y:S01]  /*4380*/  IADD3 R109, R2, 0x30, RZ ;  /* 0x00000030026d7810 */ /* 0x000fe20007ffe0ff */
[----:B------:R-:W-:Y:S01]  /*4390*/  I2F R81, R81 ;  /* 0x0000005100517306 */ /* 0x000fe20000201400 */
[----:B------:R-:W-:Y:S01]  /*43a0*/  IABS R8, R8 ;  /* 0x0000000800087213 */ /* 0x000fe20000000000 */
[----:B------:R-:W-:Y:S01]  /*43b0*/  IMAD.IADD R108, R212, 0x1, -R103 ;  /* 0x00000001d46c7824 */ /* 0x000fe200078e0a67 */
[C---:B------:R-:W-:Y:S01]  /*43c0*/  IADD3 R115, R2.reuse, 0x38, RZ ;  /* 0x0000003802737810 */ /* 0x040fe20007ffe0ff */
[----:B------:R-:W-:Y:S01]  /*43d0*/  IMAD.IADD R110, R215, 0x1, -R106 ;  /* 0x00000001d76e7824 */ /* 0x000fe200078e0a6a */
[----:B------:R-:W-:Y:S01]  /*43e0*/  HMMA.16816.F32.BF16 R60, R48, R52, R60 ;  /* 0x00000034303c723c */ /* 0x000fe2000004183c */
[----:B------:R-:W-:Y:S01]  /*43f0*/  IMAD.MOV.U32 R83, RZ, RZ, R8 ;  /* 0x000000ffff537224 */ /* 0x000fe200078e0008 */
[----:B------:R-:W-:Y:S01]  /*4400*/  IABS R8, R9 ;  /* 0x0000000900087213 */ /* 0x000fe20000000000 */
[----:B------:R-:W-:Y:S01]  /*4410*/  I2F R80, R80 ;  /* 0x0000005000507306 */ /* 0x000fe20000201400 */
[----:B------:R-:W-:-:S02]  /*4420*/  IADD3 R118, R2, 0x39, RZ ;  /* 0x0000003902767810 */ /* 0x000fc40007ffe0ff */
[----:B------:R-:W-:Y:S01]  /*4430*/  IADD3 R112, R2, 0x31, RZ ;  /* 0x0000003102707810 */ /* 0x000fe20007ffe0ff */
[----:B------:R-:W-:Y:S01]  /*4440*/  IMAD.MOV.U32 R84, RZ, RZ, R8 ;  /* 0x000000ffff547224 */ /* 0x000fe200078e0008 */
[----:B------:R-:W-:Y:S01]  /*4450*/  HMMA.16816.F32.BF16 R56, R48, R54, R56 ;  /* 0x000000363038723c */ /* 0x000fe20000041838 */
[----:B------:R-:W3:Y:S01]  /*4460*/  LDSM.16.M88.4 R8, [R188+0x3000] ;  /* 0x00300000bc08783b */ /* 0x000ee20000000200 */
[--C-:B------:R-:W-:Y:S01]  /*4470*/  IMAD.IADD R52, R215, 0x1, -R82.reuse ;  /* 0x00000001d7347824 */ /* 0x100fe200078e0a52 */
[----:B------:R-:W-:Y:S01]  /*4480*/  I2F R83, R83 ;  /* 0x0000005300537306 */ /* 0x000fe20000201400 */
[----:B------:R-:W-:Y:S02]  /*4490*/  ISETP.GE.AND P0, PT, R79, R210, PT ;  /* 0x000000d24f00720c */ /* 0x000fe40003f06270 */
[----:B------:R-:W-:Y:S01]  /*44a0*/  ISETP.GE.AND P3, PT, R82, R213, PT ;  /* 0x000000d55200720c */ /* 0x000fe20003f66270 */
[----:B------:R-:W-:Y:S01]  /*44b0*/  IMAD.IADD R48, R212, 0x1, -R82 ;  /* 0x00000001d4307824 */ /* 0x000fe200078e0a52 */
[----:B--2---:R-:W-:Y:S01]  /*44c0*/  HMMA.16816.F32.BF16 R20, R24, R16, R20 ;  /* 0x000000101814723c */ /* 0x004fe20000041814 */
[----:B------:R-:W-:-:S02]  /*44d0*/  IABS R52, R52 ;  /* 0x0000003400347213 */ /* 0x000fc40000000000 */
[----:B------:R-:W-:Y:S01]  /*44e0*/  I2F R84, R84 ;  /* 0x0000005400547306 */ /* 0x000fe20000201400 */
[----:B------:R-:W-:Y:S02]  /*44f0*/  IABS R48, R48 ;  /* 0x0000003000307213 */ /* 0x000fe40000000000 */
[----:B------:R-:W-:Y:S01]  /*4500*/  ISETP.LT.OR P0, PT, R79, R211, P0 ;  /* 0x000000d34f00720c */ /* 0x000fe20000701670 */
[--C-:B------:R-:W-:Y:S01]  /*4510*/  IMAD.IADD R16, R215, 0x1, -R85.reuse ;  /* 0x00000001d7107824 */ /* 0x100fe200078e0a55 */
[C---:B------:R-:W-:Y:S01]  /*4520*/  HMMA.16816.F32.BF16 R44, R24.reuse, R18, R44 ;  /* 0x00000012182c723c */ /* 0x040fe2000004182c */
[----:B------:R-:W-:Y:S01]  /*4530*/  IMAD.IADD R17, R212, 0x1, -R85 ;  /* 0x00000001d4117824 */ /* 0x000fe200078e0a55 */
[----:B------:R-:W-:Y:S01]  /*4540*/  IABS R108, R108 ;  /* 0x0000006c006c7213 */ /* 0x000fe20000000000 */
[----:B------:R-:W-:Y:S01]  /*4550*/  IMAD.MOV.U32 R87, RZ, RZ, R48 ;  /* 0x000000ffff577224 */ /* 0x000fe200078e0030 */
[----:B------:R-:W-:Y:S01]  /*4560*/  IABS R16, R16 ;  /* 0x0000001000107213 */ /* 0x000fe20000000000 */
[----:B------:R-:W2:Y:S01]  /*4570*/  LDSM.16.M88.4 R48, [R188+0x3800] ;  /* 0x00380000bc30783b */ /* 0x000ea20000000200 */
[----:B------:R4:W-:Y:S01]  /*4580*/  I2F R86, R52 ;  /* 0x0000003400567306 */ /* 0x0009e20000201400 */
[----:B------:R-:W-:Y:S01]  /*4590*/  ISETP.GE.AND P4, PT, R2, R213, PT ;  /* 0x000000d50200720c */ /* 0x000fe20003f86270 */
[----:B-1----:R-:W-:Y:S01]  /*45a0*/  HMMA.16816.F32.BF16 R40, R24, R12, R40 ;  /* 0x0000000c1828723c */ /* 0x002fe20000041828 */
[----:B------:R-:W-:Y:S01]  /*45b0*/  IMAD.MOV.U32 R89, RZ, RZ, R16 ;  /* 0x000000ffff597224 */ /* 0x000fe200078e0010 */
[----:B------:R-:W-:-:S02]  /*45c0*/  IABS R16, R17 ;  /* 0x0000001100107213 */ /* 0x000fc40000000000 */
[-C--:B------:R-:W-:Y:S02]  /*45d0*/  ISETP.GE.AND P5, PT, R2, R210.reuse, PT ;  /* 0x000000d20200720c */ /* 0x080fe40003fa6270 */
[----:B------:R-:W-:Y:S01]  /*45e0*/  I2F R87, R87 ;  /* 0x0000005700577306 */ /* 0x000fe20000201400 */
[----:B------:R-:W-:Y:S01]  /*45f0*/  IMAD.IADD R12, R215, 0x1, -R88 ;  /* 0x00000001d70c7824 */ /* 0x000fe200078e0a58 */
[C---:B------:R-:W-:Y:S01]  /*4600*/  HMMA.16816.F32.BF16 R36, R24.reuse, R14, R36 ;  /* 0x0000000e1824723c */ /* 0x040fe20000041824 */
[----:B------:R-:W-:Y:S01]  /*4610*/  IMAD.MOV.U32 R90, RZ, RZ, R16 ;  /* 0x000000ffff5a7224 */ /* 0x000fe200078e0010 */
[----:B------:R-:W-:Y:S01]  /*4620*/  ISETP.GE.AND P2, PT, R76, R210, PT ;  /* 0x000000d24c00720c */ /* 0x000fe20003f46270 */
[----:B------:R-:W1:Y:S01]  /*4630*/  LDSM.16.M88.4 R16, [R201+0xa000] ;  /* 0x00a00000c910783b */ /* 0x000e620000000200 */
[----:B------:R-:W-:Y:S01]  /*4640*/  IABS R12, R12 ;  /* 0x0000000c000c7213 */ /* 0x000fe20000000000 */
[----:B------:R-:W-:Y:S01]  /*4650*/  IMAD.IADD R13, R212, 0x1, -R88 ;  /* 0x00000001d40d7824 */ /* 0x000fe200078e0a58 */
[----:B------:R-:W-:Y:S01]  /*4660*/  I2F R89, R89 ;  /* 0x0000005900597306 */ /* 0x000fe20000201400 */
[----:B----4-:R-:W-:Y:S01]  /*4670*/  LDSM.16.M88.4 R52, [R200+0x4000] ;  /* 0x00400000c834783b */ /* 0x010fe20000000200 */
[----:B------:R-:W-:Y:S01]  /*4680*/  ISETP.GE.AND P1, PT, R79, R213, PT ;  /* 0x000000d54f00720c */ /* 0x000fe20003f26270 */
[----:B------:R-:W-:Y:S01]  /*4690*/  IMAD.MOV.U32 R92, RZ, RZ, R12 ;  /* 0x000000ffff5c7224 */ /* 0x000fe200078e000c */
[----:B------:R-:W-:Y:S01]  /*46a0*/  IABS R12, R13 ;  /* 0x0000000d000c7213 */ /* 0x000fe20000000000 */
[----:B---3--:R-:W-:Y:S01]  /*46b0*/  HMMA.16816.F32.BF16 R32, R24, R8, R32 ;  /* 0x000000081820723c */ /* 0x008fe20000041820 */
[----:B------:R-:W-:-:S02]  /*46c0*/  ISETP.LT.OR P3, PT, R82, R214, P3 ;  /* 0x000000d65200720c */ /* 0x000fc40001f61670 */
[----:B------:R-:W-:Y:S01]  /*46d0*/  I2F R90, R90 ;  /* 0x0000005a005a7306 */ /* 0x000fe20000201400 */
[----:B------:R-:W-:Y:S01]  /*46e0*/  IMAD.MOV.U32 R93, RZ, RZ, R12 ;  /* 0x000000ffff5d7224 */ /* 0x000fe200078e000c */
[----:B------:R-:W-:Y:S01]  /*46f0*/  ISETP.LT.OR P4, PT, R2, R214, P4 ;  /* 0x000000d60200720c */ /* 0x000fe20002781670 */
[----:B------:R-:W3:Y:S01]  /*4700*/  LDSM.16.M88.4 R12, [R201+0xa800] ;  /* 0x00a80000c90c783b */ /* 0x000ee20000000200 */
[--C-:B------:R-:W-:Y:S01]  /*4710*/  IMAD.IADD R8, R215, 0x1, -R91.reuse ;  /* 0x00000001d7087824 */ /* 0x100fe200078e0a5b */
[----:B------:R-:W-:Y:S01]  /*4720*/  HMMA.16816.F32.BF16 R28, R24, R10, R28 ;  /* 0x0000000a181c723c */ /* 0x000fe2000004181c */
[----:B------:R-:W-:Y:S01]  /*4730*/  IMAD.IADD R9, R212, 0x1, -R91 ;  /* 0x00000001d4097824 */ /* 0x000fe200078e0a5b */
[-C--:B------:R-:W-:Y:S01]  /*4740*/  ISETP.LT.OR P5, PT, R2, R211.reuse, P5 ;  /* 0x000000d30200720c */ /* 0x080fe20002fa1670 */
[----:B------:R-:W-:Y:S01]  /*4750*/  I2F R93, R93 ;  /* 0x0000005d005d7306 */ /* 0x000fe20000201400 */
[----:B------:R-:W-:Y:S02]  /*4760*/  IABS R8, R8 ;  /* 0x0000000800087213 */ /* 0x000fe40000000000 */
[----:B------:R-:W-:-:S02]  /*4770*/  ISETP.LT.OR P2, PT, R76, R211, P2 ;  /* 0x000000d34c00720c */ /* 0x000fc40001741670 */
[----:B------:R-:W-:Y:S01]  /*4780*/  ISETP.LT.OR P1, PT, R79, R214, P1 ;  /* 0x000000d64f00720c */ /* 0x000fe20000f21670 */
[----:B------:R-:W-:Y:S01]  /*4790*/  IMAD.MOV.U32 R95, RZ, RZ, R8 ;  /* 0x000000ffff5f7224 */ /* 0x000fe200078e0008 */
[----:B------:R-:W-:Y:S01]  /*47a0*/  IABS R8, R9 ;  /* 0x0000000900087213 */ /* 0x000fe20000000000 */
[C---:B--2---:R-:W-:Y:S01]  /*47b0*/  HMMA.16816.F32.BF16 R60, R24.reuse, R48, R60 ;  /* 0x00000030183c723c */ /* 0x044fe2000004183c */
[----:B------:R-:W-:Y:S01]  /*47c0*/  I2F R92, R92 ;  /* 0x0000005c005c7306 */ /* 0x000fe20000201400 */
[----:B------:R-:W-:Y:S02]  /*47d0*/  IABS R110, R110 ;  /* 0x0000006e006e7213 */ /* 0x000fe40000000000 */
[----:B------:R-:W-:Y:S01]  /*47e0*/  IMAD.MOV.U32 R96, RZ, RZ, R8 ;  /* 0x000000ffff607224 */ /* 0x000fe200078e0008 */
[C---:B------:R-:W-:Y:S01]  /*47f0*/  ISETP.GE.AND P6, PT, R76.reuse, R213, PT ;  /* 0x000000d54c00720c */ /* 0x040fe20003fc6270 */
[----:B------:R-:W2:Y:S01]  /*4800*/  LDSM.16.M88.4 R8, [R201+0xb000] ;  /* 0x00b00000c908783b */ /* 0x000ea20000000200 */
[----:B------:R-:W-:Y:S01]  /*4810*/  IMAD.IADD R48, R215, 0x1, -R94 ;  /* 0x00000001d7307824 */ /* 0x000fe200078e0a5e */
[----:B------:R-:W-:Y:S01]  /*4820*/  HMMA.16816.F32.BF16 R56, R24, R50, R56 ;  /* 0x000000321838723c */ /* 0x000fe20000041838 */
[----:B------:R-:W-:Y:S01]  /*4830*/  I2F R95, R95 ;  /* 0x0000005f005f7306 */ /* 0x000fe20000201400 */
[----:B------:R-:W-:-:S02]  /*4840*/  ISETP.LT.OR P6, PT, R76, R214, P6 ;  /* 0x000000d64c00720c */ /* 0x000fc400037c1670 */
[----:B------:R-:W-:-:S03]  /*4850*/  IABS R48, R48 ;  /* 0x0000003000307213 */ /* 0x000fc60000000000 */
[----:B------:R-:W-:Y:S01]  /*4860*/  IMAD.IADD R24, R212, 0x1, -R94 ;  /* 0x00000001d4187824 */ /* 0x000fe200078e0a5e */
[----:B-1----:R-:W-:Y:S01]  /*4870*/  HMMA.16816.F32.BF16 R20, R68, R16, R20 ;  /* 0x000000104414723c */ /* 0x002fe20000041814 */
[----:B------:R1:W-:Y:S03]  /*4880*/  I2F R98, R48 ;  /* 0x0000003000627306 */ /* 0x0003e60000201400 */
[----:B------:R-:W-:-:S03]  /*4890*/  IABS R24, R24 ;  /* 0x0000001800187213 */ /* 0x000fc60000000000 */
[--C-:B------:R-:W-:Y:S01]  /*48a0*/  IMAD.IADD R16, R215, 0x1, -R97.reuse ;  /* 0x00000001d7107824 */ /* 0x100fe200078e0a61 */
[----:B------:R-:W-:Y:S01]  /*48b0*/  HMMA.16816.F32.BF16 R44, R68, R18, R44 ;  /* 0x00000012442c723c */ /* 0x000fe2000004182c */
[----:B------:R-:W-:Y:S01]  /*48c0*/  IMAD.IADD R17, R212, 0x1, -R97 ;  /* 0x00000001d4117824 */ /* 0x000fe200078e0a61 */
[----:B------:R4:W-:Y:S02]  /*48d0*/  I2F R99, R24 ;  /* 0x0000001800637306 */ /* 0x0009e40000201400 */
[----:B------:R-:W-:-:S04]  /*48e0*/  IABS R16, R16 ;  /* 0x0000001000107213 */ /* 0x000fc80000000000 */
[C---:B---3--:R-:W-:Y:S01]  /*48f0*/  HMMA.16816.F32.BF16 R40, R68.reuse, R12, R40 ;  /* 0x0000000c4428723c */ /* 0x048fe20000041828 */
[----:B------:R-:W-:Y:S01]  /*4900*/  IMAD.MOV.U32 R101, RZ, RZ, R16 ;  /* 0x000000ffff657224 */ /* 0x000fe200078e0010 */
[----:B------:R-:W-:Y:S01]  /*4910*/  IABS R16, R17 ;  /* 0x0000001100107213 */ /* 0x000fe20000000000 */
[--C-:B------:R-:W-:Y:S01]  /*4920*/  IMAD.IADD R17, R212, 0x1, -R100.reuse ;  /* 0x00000001d4117824 */ /* 0x100fe200078e0a64 */
[----:B-1----:R-:W1:Y:S01]  /*4930*/  LDSM.16.M88.4 R48, [R199+0x4800] ;  /* 0x00480000c730783b */ /* 0x002e620000000200 */
[----:B------:R-:W-:Y:S02]  /*4940*/  I2F R96, R96 ;  /* 0x0000006000607306 */ /* 0x000fe40000201400 */
[----:B------:R-:W-:Y:S01]  /*4950*/  IMAD.IADD R12, R215, 0x1, -R100 ;  /* 0x00000001d70c7824 */ /* 0x000fe200078e0a64 */
[C---:B------:R-:W-:Y:S01]  /*4960*/  HMMA.16816.F32.BF16 R36, R68.reuse, R14, R36 ;  /* 0x0000000e4424723c */ /* 0x040fe20000041824 */
[----:B------:R-:W-:Y:S01]  /*4970*/  IMAD.MOV.U32 R102, RZ, RZ, R16 ;  /* 0x000000ffff667224 */ /* 0x000fe200078e0010 */
[----:B----4-:R-:W-:Y:S02]  /*4980*/  LDSM.16.M88.4 R24, [R195+0xa000] ;  /* 0x00a00000c318783b */ /* 0x010fe40000000200 */
[----:B------:R-:W-:Y:S01]  /*4990*/  IABS R16, R12 ;  /* 0x0000000c00107213 */ /* 0x000fe20000000000 */
[----:B------:R-:W-:Y:S01]  /*49a0*/  I2F R101, R101 ;  /* 0x0000006500657306 */ /* 0x000fe20000201400 */
[----:B------:R-:W3:Y:S02]  /*49b0*/  LDSM.16.M88.4 R12, [R198+0x4000] ;  /* 0x00400000c60c783b */ /* 0x000ee40000000200 */
[----:B--2---:R-:W-:Y:S01]  /*49c0*/  HMMA.16816.F32.BF16 R32, R68, R8, R32 ;  /* 0x000000084420723c */ /* 0x004fe20000041820 */
[----:B------:R-:W-:Y:S01]  /*49d0*/  IMAD.MOV.U32 R104, RZ, RZ, R16 ;  /* 0x000000ffff687224 */ /* 0x000fe200078e0010 */
[----:B------:R-:W-:-:S03]  /*49e0*/  IABS R16, R17 ;  /* 0x0000001100107213 */ /* 0x000fc60000000000 */
[----:B------:R-:W-:Y:S02]  /*49f0*/  I2F R102, R102 ;  /* 0x0000006600667306 */ /* 0x000fe40000201400 */
[C---:B------:R-:W-:Y:S01]  /*4a00*/  IMAD.IADD R8, R215.reuse, 0x1, -R103 ;  /* 0x00000001d7087824 */ /* 0x040fe200078e0a67 */
[----:B------:R-:W-:Y:S04]  /*4a10*/  HMMA.16816.F32.BF16 R20, R52, R72, R20 ;  /* 0x000000483414723c */ /* 0x000fe80000041814 */
[----:B------:R-:W-:Y:S01]  /*4a20*/  IABS R8, R8 ;  /* 0x0000000800087213 */ /* 0x000fe20000000000 */
[----:B------:R2:W-:Y:S02]  /*4a30*/  I2F R105, R16 ;  /* 0x0000001000697306 */ /* 0x0005e40000201400 */
[----:B------:R-:W-:Y:S01]  /*4a40*/  IMAD.IADD R72, R212, 0x1, -R106 ;  /* 0x00000001d4487824 */ /* 0x000fe200078e0a6a */
[----:B------:R-:W-:Y:S01]  /*4a50*/  HMMA.16816.F32.BF16 R28, R68, R10, R28 ;  /* 0x0000000a441c723c */ /* 0x000fe2000004181c */
[----:B------:R-:W-:-:S03]  /*4a60*/  IMAD.IADD R73, R215, 0x1, -R109 ;  /* 0x00000001d7497824 */ /* 0x000fc600078e0a6d */
[----:B------:R-:W-:Y:S01]  /*4a70*/  IABS R72, R72 ;  /* 0x0000004800487213 */ /* 0x000fe20000000000 */
[----:B------:R4:W-:Y:S03]  /*4a80*/  I2F R107, R8 ;  /* 0x00000008006b7306 */ /* 0x0009e60000201400 */
[C---:B------:R-:W-:Y:S01]  /*4a90*/  HMMA.16816.F32.BF16 R44, R52.reuse, R74, R44 ;  /* 0x0000004a342c723c */ /* 0x040fe2000004182c */
[----:B------:R-:W-:Y:S01]  /*4aa0*/  IMAD.MOV.U32 R111, RZ, RZ, R72 ;  /* 0x000000ffff6f7224 */ /* 0x000fe200078e0048 */
[----:B------:R-:W-:Y:S01]  /*4ab0*/  IABS R72, R73 ;  /* 0x0000004900487213 */ /* 0x000fe20000000000 */
[----:B--2---:R-:W-:Y:S03]  /*4ac0*/  LDSM.16.M88.4 R16, [R188+0x4000] ;  /* 0x00400000bc10783b */ /* 0x004fe60000000200 */
[----:B------:R2:W-:Y:S02]  /*4ad0*/  I2F R113, R72 ;  /* 0x0000004800717306 */ /* 0x0005e40000201400 */
[----:B-1----:R-:W-:Y:S01]  /*4ae0*/  HMMA.16816.F32.BF16 R40, R52, R48, R40 ;  /* 0x000000303428723c */ /* 0x002fe20000041828 */
[----:B----4-:R-:W1:Y:S05]  /*4af0*/  LDSM.16.M88.4 R8, [R197+0x4000] ;  /* 0x00400000c508783b */ /* 0x010e6a0000000200 */
[----:B------:R-:W-:Y:S01]  /*4b00*/  I2F R108, R108 ;  /* 0x0000006c006c7306 */ /* 0x000fe20000201400 */
[----:B------:R-:W-:Y:S01]  /*4b10*/  IMAD.IADD R48, R215, 0x1, -R115 ;  /* 0x00000001d7307824 */ /* 0x000fe200078e0a73 */
[----:B---3--:R-:W-:Y:S04]  /*4b20*/  HMMA.16816.F32.BF16 R20, R12, R24, R20 ;  /* 0x000000180c14723c */ /* 0x008fe80000041814 */
[----:B------:R-:W-:-:S02]  /*4b30*/  IABS R48, R48 ;  /* 0x0000003000307213 */ /* 0x000fc40000000000 */
[----:B------:R-:W-:Y:S01]  /*4b40*/  I2F R104, R104 ;  /* 0x0000006800687306 */ /* 0x000fe20000201400 */
[C---:B------:R-:W-:Y:S01]  /*4b50*/  IMAD.IADD R24, R212.reuse, 0x1, -R109 ;  /* 0x00000001d4187824 */ /* 0x040fe200078e0a6d */
[----:B--2---:R-:W-:Y:S01]  /*4b60*/  HMMA.16816.F32.BF16 R72, R68, R64, R60 ;  /* 0x000000404448723c */ /* 0x004fe2000004183c */
[----:B------:R-:W2:Y:S01]  /*4b70*/  LDSM.16.M88.4 R60, [R195+0xa800] ;  /* 0x00a80000c33c783b */ /* 0x000ea20000000200 */
[----:B------:R-:W-:Y:S02]  /*4b80*/  IMAD.MOV.U32 R119, RZ, RZ, R48 ;  /* 0x000000ffff777224 */ /* 0x000fe400078e0030 */
[----:B------:R-:W-:Y:S01]  /*4b90*/  IABS R24, R24 ;  /* 0x0000001800187213 */ /* 0x000fe20000000000 */
[----:B------:R-:W-:Y:S01]  /*4ba0*/  IMAD.IADD R25, R215, 0x1, -R112 ;  /* 0x00000001d7197824 */ /* 0x000fe200078e0a70 */
[----:B------:R-:W-:Y:S02]  /*4bb0*/  I2F R110, R110 ;  /* 0x0000006e006e7306 */ /* 0x000fe40000201400 */
[----:B------:R-:W-:Y:S01]  /*4bc0*/  HMMA.16816.F32.BF16 R44, R12, R26, R44 ;  /* 0x0000001a0c2c723c */ /* 0x000fe2000004182c */
[----:B------:R-:W-:Y:S01]  /*4bd0*/  IMAD.MOV.U32 R114, RZ, RZ, R24 ;  /* 0x000000ffff727224 */ /* 0x000fe200078e0018 */
[----:B------:R-:W-:Y:S01]  /*4be0*/  IABS R24, R25 ;  /* 0x0000001900187213 */ /* 0x000fe20000000000 */
[----:B------:R-:W-:-:S03]  /*4bf0*/  IMAD.IADD R25, R212, 0x1, -R112 ;  /* 0x00000001d4197824 */ /* 0x000fc600078e0a70 */
[----:B------:R-:W-:Y:S01]  /*4c00*/  I2F R111, R111 ;  /* 0x0000006f006f7306 */ /* 0x000fe20000201400 */
[----:B------:R-:W-:Y:S01]  /*4c10*/  IMAD.MOV.U32 R116, RZ, RZ, R24 ;  /* 0x000000ffff747224 */ /* 0x000fe200078e0018 */
[----:B------:R-:W-:Y:S01]  /*4c20*/  HMMA.16816.F32.BF16 R64, R68, R66, R56 ;  /* 0x000000424440723c */ /* 0x000fe20000041838 */
[----:B------:R-:W-:Y:S01]  /*4c30*/  IABS R24, R25 ;  /* 0x0000001900187213 */ /* 0x000fe20000000000 */
[----:B------:R-:W3:Y:S04]  /*4c40*/  LDSM.16.M88.4 R56, [R188+0x4800] ;  /* 0x00480000bc38783b */ /* 0x000ee80000000200 */
[----:B------:R4:W-:Y:S02]  /*4c50*/  I2F R117, R24 ;  /* 0x0000001800757306 */ /* 0x0009e40000201400 */
[----:B------:R-:W-:Y:S06]  /*4c60*/  HMMA.16816.F32.BF16 R36, R52, R50, R36 ;  /* 0x000000323424723c */ /* 0x000fec0000041824 */
[----:B------:R-:W-:Y:S02]  /*4c70*/  I2F R114, R114 ;  /* 0x0000007200727306 */ /* 0x000fe40000201400 */
[C---:B-1----:R-:W-:Y:S01]  /*4c80*/  HMMA.16816.F32.BF16 R20, R8.reuse, R16, R20 ;  /* 0x000000100814723c */ /* 0x042fe20000041814 */
[----:B----4-:R-:W1:Y:S06]  /*4c90*/  LDSM.16.M88.4 R24, [R199+0x5000] ;  /* 0x00500000c718783b */ /* 0x010e6c0000000200 */
[C---:B------:R-:W-:Y:S01]  /*4ca0*/  IMAD.IADD R16, R212.reuse, 0x1, -R115 ;  /* 0x00000001d4107824 */ /* 0x040fe200078e0a73 */
[----:B------:R-:W-:Y:S01]  /*4cb0*/  HMMA.16816.F32.BF16 R44, R8, R18, R44 ;  /* 0x00000012082c723c */ /* 0x000fe2000004182c */
[--C-:B------:R-:W-:Y:S01]  /*4cc0*/  IMAD.IADD R17, R212, 0x1, -R118.reuse ;  /* 0x00000001d4117824 */ /* 0x100fe200078e0a76 */
[----:B------:R-:W-:Y:S02]  /*4cd0*/  I2F R116, R116 ;  /* 0x0000007400747306 */ /* 0x000fe40000201400 */
[----:B------:R-:W-:Y:S01]  /*4ce0*/  IABS R48, R16 ;  /* 0x0000001000307213 */ /* 0x000fe20000000000 */
[----:B------:R-:W-:-:S03]  /*4cf0*/  IMAD.IADD R16, R215, 0x1, -R118 ;  /* 0x00000001d7107824 */ /* 0x000fc600078e0a76 */
[C---:B--2---:R-:W-:Y:S02]  /*4d00*/  HMMA.16816.F32.BF16 R40, R12.reuse, R60, R40 ;  /* 0x0000003c0c28723c */ /* 0x044fe40000041828 */
[----:B------:R-:W-:Y:S01]  /*4d10*/  IABS R16, R16 ;  /* 0x0000001000107213 */ /* 0x000fe20000000000 */
[----:B------:R2:W-:Y:S04]  /*4d20*/  I2F R68, R48 ;  /* 0x0000003000447306 */ /* 0x0005e80000201400 */
[----:B------:R-:W-:Y:S01]  /*4d30*/  IMAD.MOV.U32 R69, RZ, RZ, R16 ;  /* 0x000000ffff457224 */ /* 0x000fe200078e0010 */
[----:B------:R-:W-:Y:S01]  /*4d40*/  IABS R16, R17 ;  /* 0x0000001100107213 */ /* 0x000fe20000000000 */
[----:B------:R-:W-:Y:S01]  /*4d50*/  FMUL.FTZ R20, R20, c[0x0][0x2ec] ;  /* 0x0000bb0014147a20 */ /* 0x000fe20000410000 */
[----:B------:R-:W-:Y:S01]  /*4d60*/  HMMA.16816.F32.BF16 R36, R12, R62, R36 ;  /* 0x0000003e0c24723c */ /* 0x000fe20000041824 */
[----:B------:R-:W-:Y:S01]  /*4d70*/  FMUL.FTZ R21, R21, c[0x0][0x2ec] ;  /* 0x0000bb0015157a20 */ /* 0x000fe20000410000 */
[----:B------:R4:W-:Y:S01]  /*4d80*/  I2F R60, R16 ;  /* 0x00000010003c7306 */ /* 0x0009e20000201400 */
[----:B------:R-:W-:-:S02]  /*4d90*/  FMUL.FTZ R22, R22, c[0x0][0x2ec] ;  /* 0x0000bb0016167a20 */ /* 0x000fc40000410000 */
[----:B------:R-:W-:Y:S02]  /*4da0*/  FMUL.FTZ R120, R23, c[0x0][0x2ec] ;  /* 0x0000bb0017787a20 */ /* 0x000fe40000410000 */
[----:B------:R-:W-:Y:S01]  /*4db0*/  FMUL.FTZ R45, R45, c[0x0][0x2ec] ;  /* 0x0000bb002d2d7a20 */ /* 0x000fe20000410000 */
[----:B--2---:R-:W2:Y:S02]  /*4dc0*/  LDSM.16.M88.4 R48, [R195+0xb000] ;  /* 0x00b00000c330783b */ /* 0x004ea40000000200 */
[----:B------:R-:W-:Y:S01]  /*4dd0*/  MUFU.TANH R70, R20 ;  /* 0x0000001400467308 */ /* 0x000fe20000002400 */
[----:B------:R-:W-:-:S03]  /*4de0*/  FMUL.FTZ R44, R44, c[0x0][0x2ec] ;  /* 0x0000bb002c2c7a20 */ /* 0x000fc60000410000 */
[----:B---3--:R-:W-:Y:S01]  /*4df0*/  HMMA.16816.F32.BF16 R40, R8, R56, R40 ;  /* 0x000000380828723c */ /* 0x008fe20000041828 */
[----:B----4-:R-:W3:Y:S03]  /*4e00*/  LDSM.16.M88.4 R16, [R199+0x5800] ;  /* 0x00580000c710783b */ /* 0x010ee60000000200 */
[----:B------:R-:W-:Y:S03]  /*4e10*/  MUFU.TANH R61, R21 ;  /* 0x00000015003d7308 */ /* 0x000fe60000002400 */
[----:B------:R-:W-:Y:S01]  /*4e20*/  FMUL.FTZ R57, R46, c[0x0][0x2ec] ;  /* 0x0000bb002e397a20 */ /* 0x000fe20000410000 */
[----:B-1----:R-:W-:Y:S01]  /*4e30*/  HMMA.16816.F32.BF16 R32, R52, R24, R32 ;  /* 0x000000183420723c */ /* 0x002fe20000041820 */
[----:B------:R-:W-:-:S03]  /*4e40*/  FMUL.FTZ R46, R47, c[0x0][0x2ec] ;  /* 0x0000bb002f2e7a20 */ /* 0x000fc60000410000 */
[----:B------:R1:W-:Y:S04]  /*4e50*/  MUFU.TANH R71, R22 ;  /* 0x0000001600477308 */ /* 0x0003e80000002400 */
[----:B------:R-:W-:Y:S01]  /*4e60*/  HMMA.16816.F32.BF16 R28, R52, R26, R28 ;  /* 0x0000001a341c723c */ /* 0x000fe2000004181c */
[----:B------:R-:W-:Y:S03]  /*4e70*/  LDSM.16.M88.4 R24, [R188+0x5800] ;  /* 0x00580000bc18783b */ /* 0x000fe60000000200 */
[----:B------:R-:W4:Y:S04]  /*4e80*/  MUFU.TANH R57, R57 ;  /* 0x0000003900397308 */ /* 0x000f280000002400 */
[----:B------:R-:W-:Y:S01]  /*4e90*/  HMMA.16816.F32.BF16 R36, R8, R58, R36 ;  /* 0x0000003a0824723c */ /* 0x000fe20000041824 */
[----:B------:R-:W-:-:S02]  /*4ea0*/  FMUL.FTZ R47, R42, c[0x0][0x2ec] ;  /* 0x0000bb002a2f7a20 */ /* 0x000fc40000410000 */
[----:B------:R-:W-:Y:S01]  /*4eb0*/  FMUL.FTZ R42, R43, c[0x0][0x2ec] ;  /* 0x0000bb002b2a7a20 */ /* 0x000fe20000410000 */
[----:B-1----:R-:W1:Y:S01]  /*4ec0*/  LDSM.16.M88.4 R20, [R188+0x5000] ;  /* 0x00500000bc14783b */ /* 0x002e620000000200 */
[----:B------:R-:W-:Y:S01]  /*4ed0*/  MUFU.TANH R45, R45 ;  /* 0x0000002d002d7308 */ /* 0x000fe20000002400 */
[----:B------:R-:W-:Y:S02]  /*4ee0*/  FMUL.FTZ R40, R40, c[0x0][0x2ec] ;  /* 0x0000bb0028287a20 */ /* 0x000fe40000410000 */
[----:B------:R-:W-:Y:S01]  /*4ef0*/  FMUL.FTZ R41, R41, c[0x0][0x2ec] ;  /* 0x0000bb0029297a20 */ /* 0x000fe20000410000 */
[----:B--2---:R-:W-:Y:S01]  /*4f00*/  HMMA.16816.F32.BF16 R32, R12, R48, R32 ;  /* 0x000000300c20723c */ /* 0x004fe20000041820 */
[----:B----4-:R-:W-:-:S03]  /*4f10*/  FFMA.FTZ R6, R84, -UR21, R57 ;  /* 0x8000001554067c23 */ /* 0x010fc60008010039 */
[----:B------:R-:W2:Y:S02]  /*4f20*/  MUFU.TANH R120, R120 ;  /* 0x0000007800787308 */ /* 0x000ea40000002400 */
[----:B------:R-:W-:Y:S02]  /*4f30*/  FSEL R6, R6, -INF , !P0 ;  /* 0xff80000006067808 */ /* 0x000fe40004000000 */
[----:B------:R-:W-:Y:S01]  /*4f40*/  HMMA.16816.F32.BF16 R28, R12, R50, R28 ;  /* 0x000000320c1c723c */ /* 0x000fe2000004181c */
[----:B------:R-:W-:-:S03]  /*4f50*/  ISETP.GE.AND P0, PT, R91, R213, PT ;  /* 0x000000d55b00720c */ /* 0x000fc60003f06270 */
[----:B------:R-:W4:Y:S03]  /*4f60*/  MUFU.TANH R44, R44 ;  /* 0x0000002c002c7308 */ /* 0x000f260000002400 */
[----:B------:R-:W-:Y:S01]  /*4f70*/  FMUL.FTZ R36, R36, c[0x0][0x2ec] ;  /* 0x0000bb0024247a20 */ /* 0x000fe20000410000 */
[----:B------:R-:W-:Y:S01]  /*4f80*/  ISETP.LT.OR P0, PT, R91, R214, P0 ;  /* 0x000000d65b00720c */ /* 0x000fe20000701670 */
[----:B------:R-:W-:Y:S01]  /*4f90*/  FMUL.FTZ R43, R38, c[0x0][0x2ec] ;  /* 0x0000bb00262b7a20 */ /* 0x000fe20000410000 */
[----:B---3--:R-:W-:Y:S01]  /*4fa0*/  HMMA.16816.F32.BF16 R72, R52, R16, R72 ;  /* 0x000000103448723c */ /* 0x008fe20000041848 */
[----:B------:R-:W-:Y:S02]  /*4fb0*/  FMUL.FTZ R37, R37, c[0x0][0x2ec] ;  /* 0x0000bb0025257a20 */ /* 0x000fe40000410000 */
[----:B------:R-:W-:Y:S01]  /*4fc0*/  MUFU.TANH R36, R36 ;  /* 0x0000002400247308 */ /* 0x000fe20000002400 */
[----:B------:R-:W-:-:S02]  /*4fd0*/  FMUL.FTZ R38, R39, c[0x0][0x2ec] ;  /* 0x0000bb0027267a20 */ /* 0x000fc40000410000 */
[----:B--2---:R-:W-:Y:S02]  /*4fe0*/  FFMA.FTZ R4, R81, -UR21, R120 ;  /* 0x8000001551047c23 */ /* 0x004fe40008010078 */
[----:B------:R-:W-:Y:S01]  /*4ff0*/  HMMA.16816.F32.BF16 R64, R52, R18, R64 ;  /* 0x000000123440723c */ /* 0x000fe20000041840 */
[----:B------:R-:W2:Y:S01]  /*5000*/  LDSM.16.M88.4 R16, [R195+0xb800] ;  /* 0x00b80000c310783b */ /* 0x000ea20000000200 */
[----:B------:R-:W-:-:S04]  /*5010*/  DEPBAR.LE SB0, 0x0 ;  /* 0x000080000000791a */ /* 0x000fc80000000000 */
[----:B------:R-:W-:Y:S01]  /*5020*/  MUFU.TANH R43, R43 ;  /* 0x0000002b002b7308 */ /* 0x000fe20000002400 */
[----:B------:R-:W-:Y:S02]  /*5030*/  FSEL R4, R4, -INF , !P2 ;  /* 0xff80000004047808 */ /* 0x000fe40005000000 */
[C---:B------:R-:W-:Y:S01]  /*5040*/  ISETP.GE.AND P2, PT, R85.reuse, R210, PT ;  /* 0x000000d25500720c */ /* 0x040fe20003f46270 */
[C---:B-1----:R-:W-:Y:S03]  /*5050*/  HMMA.16816.F32.BF16 R32, R8.reuse, R20, R32 ;  /* 0x000000140820723c */ /* 0x042fe60000041820 */
[----:B------:R-:W-:Y:S01]  /*5060*/  ISETP.LT.OR P2, PT, R85, R211, P2 ;  /* 0x000000d35500720c */ /* 0x000fe20001741670 */
[----:B------:R-:W1:Y:S03]  /*5070*/  MUFU.TANH R46, R46 ;  /* 0x0000002e002e7308 */ /* 0x000e660000002400 */
[----:B------:R-:W-:Y:S01]  /*5080*/  FFMA.FTZ R21, R77, -UR21, R70 ;  /* 0x800000154d157c23 */ /* 0x000fe20008010046 */
[----:B------:R-:W-:Y:S01]  /*5090*/  HMMA.16816.F32.BF16 R28, R8, R22, R28 ;  /* 0x00000016081c723c */ /* 0x000fe2000004181c */
[----:B------:R-:W-:-:S03]  /*50a0*/  FFMA.FTZ R20, R80, -UR21, R61 ;  /* 0x8000001550147c23 */ /* 0x000fc6000801003d */
[----:B------:R-:W3:Y:S01]  /*50b0*/  MUFU.TANH R40, R40 ;  /* 0x0000002800287308 */ /* 0x000ee20000002400 */
[----:B------:R-:W-:Y:S02]  /*50c0*/  FSEL R21, R21, -INF , !P4 ;  /* 0xff80000015157808 */ /* 0x000fe40006000000 */
[----:B----4-:R-:W-:Y:S01]  /*50d0*/  FFMA.FTZ R23, R83, -UR21, R44 ;  /* 0x8000001553177c23 */ /* 0x010fe2000801002c */
[-C--:B------:R-:W-:Y:S02]  /*50e0*/  ISETP.GE.AND P4, PT, R82, R210.reuse, PT ;  /* 0x000000d25200720c */ /* 0x080fe40003f86270 */
[----:B------:R-:W-:Y:S02]  /*50f0*/  FSEL R20, R20, -INF , !P6 ;  /* 0xff80000014147808 */ /* 0x000fe40007000000 */
[----:B------:R-:W4:Y:S01]  /*5100*/  MUFU.TANH R47, R47 ;  /* 0x0000002f002f7308 */ /* 0x000f220000002400 */
[----:B------:R-:W-:Y:S01]  /*5110*/  FSEL R23, R23, -INF , !P1 ;  /* 0xff80000017177808 */ /* 0x000fe20004800000 */
[----:B-1----:R-:W-:Y:S01]  /*5120*/  FFMA.FTZ R2, R87, -UR21, R46 ;  /* 0x8000001557027c23 */ /* 0x002fe2000801002e */
[----:B------:R-:W-:Y:S01]  /*5130*/  ISETP.GE.AND P1, PT, R88, R210, PT ;  /* 0x000000d25800720c */ /* 0x000fe20003f26270 */
[----:B------:R-:W-:Y:S01]  /*5140*/  FMUL.FTZ R22, R35, c[0x0][0x2ec] ;  /* 0x0000bb0023167a20 */ /* 0x000fe20000410000 */
[-C--:B------:R-:W-:Y:S01]  /*5150*/  ISETP.LT.OR P4, PT, R82, R211.reuse, P4 ;  /* 0x000000d35200720c */ /* 0x080fe20002781670 */
[----:B------:R-:W-:Y:S01]  /*5160*/  FMUL.FTZ R32, R32, c[0x0][0x2ec] ;  /* 0x0000bb0020207a20 */ /* 0x000fe20000410000 */
[----:B------:R-:W-:Y:S01]  /*5170*/  ISETP.LT.OR P1, PT, R88, R211, P1 ;  /* 0x000000d35800720c */ /* 0x000fe20000f21670 */
[----:B------:R-:W1:Y:S01]  /*5180*/  MUFU.TANH R42, R42 ;  /* 0x0000002a002a7308 */ /* 0x000e620000002400 */
[----:B------:R-:W-:Y:S01]  /*5190*/  FMUL.FTZ R34, R34, c[0x0][0x2ec] ;  /* 0x0000bb0022227a20 */ /* 0x000fe20000410000 */
[----:B------:R-:W-:Y:S01]  /*51a0*/  FSEL R2, R2, -INF , !P4 ;  /* 0xff80000002027808 */ /* 0x000fe20006000000 */
[C---:B--2---:R-:W-:Y:S01]  /*51b0*/  HMMA.16816.F32.BF16 R72, R12.reuse, R16, R72 ;  /* 0x000000100c48723c */ /* 0x044fe20000041848 */
[----:B------:R-:W-:Y:S01]  /*51c0*/  FMUL.FTZ R33, R33, c[0x0][0x2ec] ;  /* 0x0000bb0021217a20 */ /* 0x000fe20000410000 */
[-C--:B------:R-:W-:Y:S01]  /*51d0*/  ISETP.GE.AND P6, PT, R88, R213.reuse, PT ;  /* 0x000000d55800720c */ /* 0x080fe20003fc6270 */
[----:B------:R-:W-:Y:S01]  /*51e0*/  FMUL.FTZ R29, R29, c[0x0][0x2ec] ;  /* 0x0000bb001d1d7a20 */ /* 0x000fe20000410000 */
[----:B------:R-:W-:Y:S01]  /*51f0*/  ISETP.GE.AND P4, PT, R94, R213, PT ;  /* 0x000000d55e00720c */ /* 0x000fe20003f86270 */
[----:B------:R-:W2:Y:S01]  /*5200*/  MUFU.TANH R22, R22 ;  /* 0x0000001600167308 */ /* 0x000ea20000002400 */
[-C--:B------:R-:W-:Y:S01]  /*5210*/  ISETP.LT.OR P6, PT, R88, R214.reuse, P6 ;  /* 0x000000d65800720c */ /* 0x080fe200037c1670 */
[----:B------:R-:W-:Y:S01]  /*5220*/  FFMA.FTZ R16, R78, -UR21, R71 ;  /* 0x800000154e107c23 */ /* 0x000fe20008010047 */
[----:B------:R-:W-:Y:S01]  /*5230*/  HMMA.16816.F32.BF16 R64, R12, R18, R64 ;  /* 0x000000120c40723c */ /* 0x000fe20000041840 */
[----:B---3--:R-:W-:Y:S01]  /*5240*/  FFMA.FTZ R17, R89, -UR21, R40 ;  /* 0x8000001559117c23 */ /* 0x008fe20008010028 */
[----:B------:R-:W-:-:S02]  /*5250*/  ISETP.LT.OR P4, PT, R94, R214, P4 ;  /* 0x000000d65e00720c */ /* 0x000fc40002781670 */
[----:B------:R-:W-:Y:S01]  /*5260*/  FSEL R16, R16, -INF , !P5 ;  /* 0xff80000010107808 */ /* 0x000fe20006800000 */
[----:B------:R-:W3:Y:S01]  /*5270*/  MUFU.TANH R41, R41 ;  /* 0x0000002900297308 */ /* 0x000ee20000002400 */
[----:B------:R-:W-:Y:S01]  /*5280*/  ISETP.GE.AND P5, PT, R85, R213, PT ;  /* 0x000000d55500720c */ /* 0x000fe20003fa6270 */
[----:B------:R-:W-:Y:S02]  /*5290*/  FMUL.FTZ R19, R30, c[0x0][0x2ec] ;  /* 0x0000bb001e137a20 */ /* 0x000fe40000410000 */
[----:B------:R-:W-:Y:S01]  /*52a0*/  FFMA.FTZ R13, R95, -UR21, R36 ;  /* 0x800000155f0d7c23 */ /* 0x000fe20008010024 */
[----:B------:R-:W-:Y:S01]  /*52b0*/  ISETP.LT.OR P5, PT, R85, R214, P5 ;  /* 0x000000d65500720c */ /* 0x000fe20002fa1670 */
[----:B------:R-:W-:Y:S02]  /*52c0*/  FMUL.FTZ R18, R31, c[0x0][0x2ec] ;  /* 0x0000bb001f127a20 */ /* 0x000fe40000410000 */
[----:B------:R-:W5:Y:S01]  /*52d0*/  MUFU.TANH R37, R37 ;  /* 0x0000002500257308 */ /* 0x000f620000002400 */
[----:B------:R-:W-:Y:S01]  /*52e0*/  FSEL R13, R13, -INF , !P0 ;  /* 0xff8000000d0d7808 */ /* 0x000fe20004000000 */
[----:B----4-:R-:W-:Y:S01]  /*52f0*/  FFMA.FTZ R14, R90, -UR21, R47 ;  /* 0x800000155a0e7c23 */ /* 0x010fe2000801002f */
[C---:B------:R-:W-:Y:S01]  /*5300*/  HMMA.16816.F32.BF16 R72, R8.reuse, R24, R72 ;  /* 0x000000180848723c */ /* 0x040fe20000041848 */
[CC--:B------:R-:W-:Y:S01]  /*5310*/  ISETP.GE.AND P0, PT, R100.reuse, R210.reuse, PT ;  /* 0x000000d26400720c */ /* 0x0c0fe20003f06270 */
[----:B-1----:R-:W-:Y:S01]  /*5320*/  FFMA.FTZ R12, R93, -UR21, R42 ;  /* 0x800000155d0c7c23 */ /* 0x002fe2000801002a */
[----:B------:R-:W-:Y:S01]  /*5330*/  FSEL R17, R17, -INF , !P5 ;  /* 0xff80000011117808 */ /* 0x000fe20006800000 */
[----:B--2---:R-:W-:Y:S01]  /*5340*/  FFMA.FTZ R105, R105, -UR21, R22 ;  /* 0x8000001569697c23 */ /* 0x004fe20008010016 */
[----:B------:R-:W1:Y:S01]  /*5350*/  MUFU.TANH R38, R38 ;  /* 0x0000002600267308 */ /* 0x000e620000002400 */
[----:B------:R-:W-:Y:S01]  /*5360*/  ISETP.LT.OR P0, PT, R100, R211, P0 ;  /* 0x000000d36400720c */ /* 0x000fe20000701670 */
[----:B------:R-:W-:Y:S01]  /*5370*/  FMUL.FTZ R24, R28, c[0x0][0x2ec] ;  /* 0x0000bb001c187a20 */ /* 0x000fe20000410000 */
[----:B------:R-:W-:Y:S01]  /*5380*/  HMMA.16816.F32.BF16 R64, R8, R26, R64 ;  /* 0x0000001a0840723c */ /* 0x000fe20000041840 */
[----:B------:R-:W-:Y:S01]  /*5390*/  FFMA.FTZ R25, R86, -UR21, R45 ;  /* 0x8000001556197c23 */ /* 0x000fe2000801002d */
[----:B------:R-:W-:Y:S01]  /*53a0*/  FSEL R14, R14, -INF , !P2 ;  /* 0xff8000000e0e7808 */ /* 0x000fe20005000000 */
[----:B---3--:R-:W-:Y:S01]  /*53b0*/  FFMA.FTZ R15, R92, -UR21, R41 ;  /* 0x800000155c0f7c23 */ /* 0x008fe20008010029 */
[----:B------:R-:W-:Y:S01]  /*53c0*/  FSEL R12, R12, -INF , !P1 ;  /* 0xff8000000c0c7808 */ /* 0x000fe20004800000 */
[----:B------:R-:W2:Y:S01]  /*53d0*/  MUFU.TANH R24, R24 ;  /* 0x0000001800187308 */ /* 0x000ea20000002400 */
[----:B------:R-:W-:Y:S01]  /*53e0*/  FSEL R25, R25, -INF , !P3 ;  /* 0xff80000019197808 */ /* 0x000fe20005800000 */
[----:B------:R-:W-:Y:S01]  /*53f0*/  FFMA.FTZ R10, R96, -UR21, R43 ;  /* 0x80000015600a7c23 */ /* 0x000fe2000801002b */
[-C--:B------:R-:W-:Y:S01]  /*5400*/  ISETP.GE.AND P3, PT, R91, R210.reuse, PT ;  /* 0x000000d25b00720c */ /* 0x080fe20003f66270 */
[----:B-----5:R-:W-:Y:S01]  /*5410*/  FFMA.FTZ R9, R98, -UR21, R37 ;  /* 0x8000001562097c23 */ /* 0x020fe20008010025 */
[----:B------:R-:W-:-:S02]  /*5420*/  ISETP.GE.AND P5, PT, R94, R210, PT ;  /* 0x000000d25e00720c */ /* 0x000fc40003fa6270 */
[----:B------:R-:W-:Y:S01]  /*5430*/  ISETP.LT.OR P3, PT, R91, R211, P3 ;  /* 0x000000d35b00720c */ /* 0x000fe20001f61670 */
[----:B------:R-:W3:Y:S01]  /*5440*/  MUFU.TANH R32, R32 ;  /* 0x0000002000207308 */ /* 0x000ee20000002400 */
[-C--:B------:R-:W-:Y:S01]  /*5450*/  ISETP.GE.AND P2, PT, R97, R213.reuse, PT ;  /* 0x000000d56100720c */ /* 0x080fe20003f46270 */
[----:B-1----:R-:W-:Y:S01]  /*5460*/  FFMA.FTZ R8, R99, -UR21, R38 ;  /* 0x8000001563087c23 */ /* 0x002fe20008010026 */
[----:B------:R-:W-:Y:S01]  /*5470*/  FSEL R10, R10, -INF , !P3 ;  /* 0xff8000000a0a7808 */ /* 0x000fe20005800000 */
[----:B------:R-:W-:Y:S01]  /*5480*/  FMUL.FTZ R27, R74, c[0x0][0x2ec] ;  /* 0x0000bb004a1b7a20 */ /* 0x000fe20000410000 */
[----:B------:R-:W-:Y:S01]  /*5490*/  ISETP.GE.AND P3, PT, R103, R213, PT ;  /* 0x000000d56700720c */ /* 0x000fe20003f66270 */
[----:B------:R-:W-:Y:S01]  /*54a0*/  FMUL.FTZ R28, R72, c[0x0][0x2ec] ;  /* 0x0000bb00481c7a20 */ /* 0x000fe20000410000 */
[----:B------:R-:W-:Y:S01]  /*54b0*/  ISETP.GE.AND P1, PT, R97, R210, PT ;  /* 0x000000d26100720c */ /* 0x000fe20003f26270 */
[----:B------:R-:W1:Y:S01]  /*54c0*/  MUFU.TANH R35, R34 ;  /* 0x0000002200237308 */ /* 0x000e620000002400 */
[----:B------:R-:W-:Y:S01]  /*54d0*/  FMUL.FTZ R11, R73, c[0x0][0x2ec] ;  /* 0x0000bb00490b7a20 */ /* 0x000fe20000410000 */
[----:B------:R-:W-:Y:S01]  /*54e0*/  ISETP.LT.OR P3, PT, R103, R214, P3 ;  /* 0x000000d66700720c */ /* 0x000fe20001f61670 */
[----:B------:R-:W-:Y:S01]  /*54f0*/  FMUL.FTZ R22, R64, c[0x0][0x2ec] ;  /* 0x0000bb0040167a20 */ /* 0x000fe20000410000 */
[----:B------:R-:W-:Y:S01]  /*5500*/  FSEL R170, R105, -INF , !P0 ;  /* 0xff80000069aa7808 */ /* 0x000fe20004000000 */
[----:B--2---:R-:W-:Y:S01]  /*5510*/  FFMA.FTZ R24, R107, -UR21, R24 ;  /* 0x800000156b187c23 */ /* 0x004fe20008010018 */
[----:B------:R-:W-:Y:S01]  /*5520*/  ISETP.GE.AND P0, PT, R109, R210, PT ;  /* 0x000000d26d00720c */ /* 0x000fe20003f06270 */
[----:B------:R-:W-:Y:S01]  /*5530*/  FMUL.FTZ R67, R67, c[0x0][0x2ec] ;  /* 0x0000bb0043437a20 */ /* 0x000fe20000410000 */
[----:B------:R-:W2:Y:S01]  /*5540*/  MUFU.TANH R19, R19 ;  /* 0x0000001300137308 */ /* 0x000ea20000002400 */
[----:B------:R-:W-:Y:S01]  /*5550*/  FMUL.FTZ R75, R75, c[0x0][0x2ec] ;  /* 0x0000bb004b4b7a20 */ /* 0x000fe20000410000 */
[-C--:B------:R-:W-:Y:S01]  /*5560*/  ISETP.LT.OR P5, PT, R94, R211.reuse, P5 ;  /* 0x000000d35e00720c */ /* 0x080fe20002fa1670 */
[----:B------:R-:W-:Y:S01]  /*5570*/  FMUL.FTZ R65, R65, c[0x0][0x2ec] ;  /* 0x0000bb0041417a20 */ /* 0x000fe20000410000 */
[C---:B------:R-:W-:Y:S01]  /*5580*/  ISETP.LT.OR P2, PT, R97.reuse, R214, P2 ;  /* 0x000000d66100720c */ /* 0x040fe20001741670 */
[----:B------:R-:W-:Y:S01]  /*5590*/  FMUL.FTZ R66, R66, c[0x0][0x2ec] ;  /* 0x0000bb0042427a20 */ /* 0x000fe20000410000 */
[----:B------:R-:W-:Y:S01]  /*55a0*/  ISETP.LT.OR P1, PT, R97, R211, P1 ;  /* 0x000000d36100720c */ /* 0x000fe20000f21670 */
[----:B---3--:R-:W-:Y:S01]  /*55b0*/  FFMA.FTZ R32, R101, -UR21, R32 ;  /* 0x8000001565207c23 */ /* 0x008fe20008010020 */
[----:B------:R-:W3:Y:S01]  /*55c0*/  MUFU.TANH R27, R27 ;  /* 0x0000001b001b7308 */ /* 0x000ee20000002400 */
[----:B-1----:R-:W-:Y:S01]  /*55d0*/  FFMA.FTZ R35, R102, -UR21, R35 ;  /* 0x8000001566237c23 */ /* 0x002fe20008010023 */
[----:B------:R-:W-:-:S02]  /*55e0*/  FSEL R163, R24, -INF , !P3 ;  /* 0xff80000018a37808 */ /* 0x000fc40005800000 */
[----:B------:R-:W-:Y:S02]  /*55f0*/  ISETP.LT.OR P0, PT, R109, R211, P0 ;  /* 0x000000d36d00720c */ /* 0x000fe40000701670 */
[----:B------:R-:W-:Y:S02]  /*5600*/  FSEL R15, R15, -INF , !P6 ;  /* 0xff8000000f0f7808 */ /* 0x000fe40007000000 */
[----:B------:R-:W1:Y:S01]  /*5610*/  MUFU.TANH R33, R33 ;  /* 0x0000002100217308 */ /* 0x000e620000002400 */
[----:B--2---:R-:W-:Y:S01]  /*5620*/  FFMA.FTZ R108, R108, -UR21, R19 ;  /* 0x800000156c6c7c23 */ /* 0x004fe20008010013 */
[----:B------:R-:W-:Y:S02]  /*5630*/  FSEL R9, R9, -INF , !P4 ;  /* 0xff80000009097808 */ /* 0x000fe40006000000 */
[----:B------:R-:W-:Y:S02]  /*5640*/  FSEL R8, R8, -INF , !P5 ;  /* 0xff80000008087808 */ /* 0x000fe40006800000 */
[----:B------:R-:W-:-:S02]  /*5650*/  FSEL R165, R32, -INF , !P2 ;  /* 0xff80000020a57808 */ /* 0x000fc40005000000 */
[----:B------:R-:W2:Y:S01]  /*5660*/  MUFU.TANH R29, R29 ;  /* 0x0000001d001d7308 */ /* 0x000ea20000002400 */
[----:B---3--:R-:W-:Y:S01]  /*5670*/  FFMA.FTZ R27, R114, -UR21, R27 ;  /* 0x80000015721b7c23 */ /* 0x008fe2000801001b */
[----:B------:R-:W-:Y:S02]  /*5680*/  FSEL R160, R35, -INF , !P1 ;  /* 0xff80000023a07808 */ /* 0x000fe40004800000 */
[-C--:B------:R-:W-:Y:S02]  /*5690*/  ISETP.GE.AND P6, PT, R100, R213.reuse, PT ;  /* 0x000000d56400720c */ /* 0x080fe40003fc6270 */
[----:B------:R-:W-:Y:S02]  /*56a0*/  ISETP.GE.AND P4, PT, R106, R213, PT ;  /* 0x000000d56a00720c */ /* 0x000fe40003f86270 */
[----:B------:R-:W3:Y:S01]  /*56b0*/  MUFU.TANH R18, R18 ;  /* 0x0000001200127308 */ /* 0x000ee20000002400 */
[-C--:B------:R-:W-:Y:S01]  /*56c0*/  ISETP.GE.AND P5, PT, R103, R210.reuse, PT ;  /* 0x000000d26700720c */ /* 0x080fe20003fa6270 */
[----:B-1----:R-:W-:Y:S01]  /*56d0*/  FFMA.FTZ R33, R104, -UR21, R33 ;  /* 0x8000001568217c23 */ /* 0x002fe20008010021 */
[----:B------:R-:W-:-:S02]  /*56e0*/  ISETP.GE.AND P2, PT, R106, R210, PT ;  /* 0x000000d26a00720c */ /* 0x000fc40003f46270 */
[----:B------:R-:W-:Y:S02]  /*56f0*/  ISETP.GE.AND P1, PT, R109, R213, PT ;  /* 0x000000d56d00720c */ /* 0x000fe40003f26270 */
[----:B------:R-:W-:Y:S01]  /*5700*/  FSEL R164, R27, -INF , !P0 ;  /* 0xff8000001ba47808 */ /* 0x000fe20004000000 */
[----:B------:R-:W1:Y:S01]  /*5710*/  MUFU.TANH R28, R28 ;  /* 0x0000001c001c7308 */ /* 0x000e620000002400 */
[----:B------:R-:W-:Y:S01]  /*5720*/  PLOP3.LUT P0, PT, PT, PT, UP0, 0x80, 0x0 ;  /* 0x000000000000781c */ /* 0x000fe20003f0f008 */
[----:B--2---:R-:W-:Y:S01]  /*5730*/  FFMA.FTZ R29, R110, -UR21, R29 ;  /* 0x800000156e1d7c23 */ /* 0x004fe2000801001d */
[-C--:B------:R-:W-:Y:S02]  /*5740*/  ISETP.LT.OR P6, PT, R100, R214.reuse, P6 ;  /* 0x000000d66400720c */ /* 0x080fe400037c1670 */
[-C--:B------:R-:W-:Y:S02]  /*5750*/  ISETP.LT.OR P5, PT, R103, R211.reuse, P5 ;  /* 0x000000d36700720c */ /* 0x080fe40002fa1670 */
[C---:B------:R-:W-:Y:S01]  /*5760*/  ISETP.LT.OR P4, PT, R106.reuse, R214, P4 ;  /* 0x000000d66a00720c */ /* 0x040fe20002781670 */
[----:B------:R-:W-:Y:S01]  /*5770*/  I2F R119, R119 ;  /* 0x0000007700777306 */ /* 0x000fe20000201400 */
[----:B---3--:R-:W-:Y:S01]  /*5780*/  FFMA.FTZ R18, R111, -UR21, R18 ;  /* 0x800000156f127c23 */ /* 0x008fe20008010012 */
[----:B------:R-:W-:-:S02]  /*5790*/  ISETP.LT.OR P2, PT, R106, R211, P2 ;  /* 0x000000d36a00720c */ /* 0x000fc40001741670 */
[----:B------:R-:W-:Y:S02]  /*57a0*/  ISETP.LT.OR P1, PT, R109, R214, P1 ;  /* 0x000000d66d00720c */ /* 0x000fe40000f21670 */
[----:B------:R-:W-:Y:S02]  /*57b0*/  FSEL R157, R33, -INF , !P6 ;  /* 0xff800000219d7808 */ /* 0x000fe40007000000 */
[----:B------:R-:W-:Y:S01]  /*57c0*/  I2F R69, R69 ;  /* 0x0000004500457306 */ /* 0x000fe20000201400 */
[----:B-1----:R-:W-:Y:S01]  /*57d0*/  FFMA.FTZ R28, R113, -UR21, R28 ;  /* 0x80000015711c7c23 */ /* 0x002fe2000801001c */
[----:B------:R-:W-:Y:S02]  /*57e0*/  FSEL R162, R108, -INF , !P5 ;  /* 0xff8000006ca27808 */ /* 0x000fe40006800000 */
[----:B------:R-:W-:Y:S02]  /*57f0*/  FSEL R159, R29, -INF , !P4 ;  /* 0xff8000001d9f7808 */ /* 0x000fe40006000000 */
[----:B------:R-:W-:-:S02]  /*5800*/  FSEL R168, R18, -INF , !P2 ;  /* 0xff80000012a87808 */ /* 0x000fc40005000000 */
[----:B------:R-:W1:Y:S01]  /*5810*/  MUFU.TANH R11, R11 ;  /* 0x0000000b000b7308 */ /* 0x000e620000002400 */
[----:B------:R-:W-:Y:S02]  /*5820*/  FSEL R169, R28, -INF , !P1 ;  /* 0xff8000001ca97808 */ /* 0x000fe40004800000 */
[CC--:B------:R-:W-:Y:S02]  /*5830*/  ISETP.GE.AND P6, PT, R112.reuse, R213.reuse, PT ;  /* 0x000000d57000720c */ /* 0x0c0fe40003fc6270 */
[-C--:B------:R-:W-:Y:S02]  /*5840*/  ISETP.GE.AND P3, PT, R112, R210.reuse, PT ;  /* 0x000000d27000720c */ /* 0x080fe40003f66270 */
[CC--:B------:R-:W-:Y:S01]  /*5850*/  ISETP.GE.AND P5, PT, R115.reuse, R213.reuse, PT ;  /* 0x000000d57300720c */ /* 0x0c0fe20003fa6270 */
[----:B------:R-:W2:Y:S01]  /*5860*/  MUFU.TANH R26, R75 ;  /* 0x0000004b001a7308 */ /* 0x000ea20000002400 */
[----:B------:R-:W-:Y:S02]  /*5870*/  ISETP.GE.AND P4, PT, R118, R213, PT ;  /* 0x000000d57600720c */ /* 0x000fe40003f86270 */
[----:B------:R-:W-:-:S02]  /*5880*/  ISETP.GE.AND P2, PT, R115, R210, PT ;  /* 0x000000d27300720c */ /* 0x000fc40003f46270 */
[----:B------:R-:W-:Y:S02]  /*5890*/  ISETP.GE.AND P1, PT, R118, R210, PT ;  /* 0x000000d27600720c */ /* 0x000fe40003f26270 */
[-C--:B------:R-:W-:Y:S01]  /*58a0*/  ISETP.LT.OR P6, PT, R112, R214.reuse, P6 ;  /* 0x000000d67000720c */ /* 0x080fe200037c1670 */
[----:B------:R-:W3:Y:S01]  /*58b0*/  MUFU.TANH R22, R22 ;  /* 0x0000001600167308 */ /* 0x000ee20000002400 */
[----:B-1----:R-:W-:Y:S01]  /*58c0*/  FFMA.FTZ R11, R116, -UR21, R11 ;  /* 0x80000015740b7c23 */ /* 0x002fe2000801000b */
[-C--:B------:R-:W-:Y:S02]  /*58d0*/  ISETP.LT.OR P3, PT, R112, R211.reuse, P3 ;  /* 0x000000d37000720c */ /* 0x080fe40001f61670 */
[CC--:B------:R-:W-:Y:S02]  /*58e0*/  ISETP.LT.OR P5, PT, R115.reuse, R214.reuse, P5 ;  /* 0x000000d67300720c */ /* 0x0c0fe40002fa1670 */
[-C--:B------:R-:W-:Y:S02]  /*58f0*/  ISETP.LT.OR P2, PT, R115, R211.reuse, P2 ;  /* 0x000000d37300720c */ /* 0x080fe40001741670 */
[----:B------:R-:W1:Y:S01]  /*5900*/  MUFU.TANH R24, R65 ;  /* 0x0000004100187308 */ /* 0x000e620000002400 */
[----:B--2---:R-:W-:Y:S01]  /*5910*/  FFMA.FTZ R26, R117, -UR21, R26 ;  /* 0x80000015751a7c23 */ /* 0x004fe2000801001a */
[C---:B------:R-:W-:Y:S01]  /*5920*/  ISETP.LT.OR P4, PT, R118.reuse, R214, P4 ;  /* 0x000000d67600720c */ /* 0x040fe20002781670 */
[----:B------:R-:W-:Y:S01]  /*5930*/  BAR.SYNC.DEFER_BLOCKING 0x0 ;  /* 0x0000000000007b1d */ /* 0x000fe20000010000 */
[----:B------:R-:W-:-:S02]  /*5940*/  ISETP.LT.OR P1, PT, R118, R211, P1 ;  /* 0x000000d37600720c */ /* 0x000fc40000f21670 */
[----:B------:R-:W-:Y:S01]  /*5950*/  FSEL R167, R11, -INF , !P6 ;  /* 0xff8000000ba77808 */ /* 0x000fe20007000000 */
[----:B---3--:R-:W-:Y:S02]  /*5960*/  FFMA.FTZ R22, R119, -UR21, R22 ;  /* 0x8000001577167c23 */ /* 0x008fe40008010016 */
[----:B------:R-:W2:Y:S01]  /*5970*/  MUFU.TANH R19, R66 ;  /* 0x0000004200137308 */ /* 0x000ea20000002400 */
[----:B------:R-:W-:Y:S02]  /*5980*/  FSEL R142, R26, -INF , !P3 ;  /* 0xff8000001a8e7808 */ /* 0x000fe40005800000 */
[----:B------:R-:W-:Y:S01]  /*5990*/  FSEL R143, R22, -INF , !P5 ;  /* 0xff800000168f7808 */ /* 0x000fe20006800000 */
[----:B-1----:R-:W-:-:S04]  /*59a0*/  FFMA.FTZ R24, R69, -UR21, R24 ;  /* 0x8000001545187c23 */ /* 0x002fc80008010018 */
[----:B------:R-:W1:Y:S01]  /*59b0*/  MUFU.TANH R67, R67 ;  /* 0x0000004300437308 */ /* 0x000e620000002400 */
[----:B------:R-:W-:Y:S01]  /*59c0*/  FSEL R141, R24, -INF , !P4 ;  /* 0xff800000188d7808 */ /* 0x000fe20006000000 */
[----:B--2---:R-:W-:-:S05]  /*59d0*/  FFMA.FTZ R68, R68, -UR21, R19 ;  /* 0x8000001544447c23 */ /* 0x004fca0008010013 */
        /* <DEDUP_REMOVED lines=105> */
.L_x_1256:
[----:B------:R-:W-:Y:S05]  /*6070*/  BSYNC B0 ;  /* 0x0000000000007941 */ /* 0x000fea0003800000 */
.L_x_1255:
[----:B------:R-:W0:Y:S02]  /*6080*/  LDGDEPBAR ;  /* 0x00000000000079af */ /* 0x000e240000000000 */
.L_x_1254:
        /* <DEDUP_REMOVED lines=409> */
[----:B-----5:R-:W1:Y:S04]  /*7a20*/  LDSM.16.M88.4 R20, [R201+0x6000] ;  /* 0x00600000c914783b */ /* 0x020e680000000200 */
[----:B--2---:R-:W2:Y:S04]  /*7a30*/  LDSM.16.M88.4 R12, [R201+0x6800] ;  /* 0x00680000c90c783b */ /* 0x004ea80000000200 */
[----:B------:R-:W5:Y:S04]  /*7a40*/  LDSM.16.M88.4 R156, [R201+0x7000] ;  /* 0x00700000c99c783b */ /* 0x000f680000000200 */
[----:B------:R-:W2:Y:S04]  /*7a50*/  LDSM.16.M88.4 R28, [R201+0x7800] ;  /* 0x00780000c91c783b */ /* 0x000ea80000000200 */
[----:B------:R-:W-:Y:S04]  /*7a60*/  LDSM.16.M88.4 R172, [R200] ;  /* 0x00000000c8ac783b */ /* 0x000fe80000000200 */
[----:B---3--:R-:W3:Y:S04]  /*7a70*/  LDSM.16.M88.4 R8, [R199] ;  /* 0x00000000c708783b */ /* 0x008ee80000000200 */
[----:B----4-:R-:W4:Y:S04]  /*7a80*/  LDSM.16.M88.4 R4, [R191] ;  /* 0x00000000bf04783b */ /* 0x010f280000000200 */
[----:B------:R-:W3:Y:S04]  /*7a90*/  LDSM.16.M88.4 R168, [R190] ;  /* 0x00000000bea8783b */ /* 0x000ee80000000200 */
[----:B------:R-:W3:Y:S04]  /*7aa0*/  LDSM.16.M88.4 R164, [R189] ;  /* 0x00000000bda4783b */ /* 0x000ee80000000200 */
[----:B------:R-:W-:Y:S01]  /*7ab0*/  LDSM.16.M88.4 R144, [R198] ;  /* 0x00000000c690783b */ /* 0x000fe20000000200 */
[C---:B-1----:R-:W-:Y:S03]  /*7ac0*/  HMMA.16816.F32.BF16 R24, R148.reuse, R20, RZ ;  /* 0x000000149418723c */ /* 0x042fe600000418ff */
[----:B------:R-:W1:Y:S04]  /*7ad0*/  LDSM.16.M88.4 R140, [R195+0x6000] ;  /* 0x00600000c38c783b */ /* 0x000e680000000200 */
[----:B------:R-:W1:Y:S01]  /*7ae0*/  LDSM.16.M88.4 R136, [R195+0x6800] ;  /* 0x00680000c388783b */ /* 0x000e620000000200 */
[C---:B------:R-:W-:Y:S03]  /*7af0*/  HMMA.16816.F32.BF16 R20, R148.reuse, R22, RZ ;  /* 0x000000169414723c */ /* 0x040fe600000418ff */
[----:B------:R-:W1:Y:S04]  /*7b00*/  LDSM.16.M88.4 R32, [R195+0x7000] ;  /* 0x00700000c320783b */ /* 0x000e680000000200 */
[----:B------:R-:W0:Y:S01]  /*7b10*/  LDGDEPBAR ;  /* 0x00000000000079af */ /* 0x000e220000000000 */
[C---:B--2---:R-:W-:Y:S08]  /*7b20*/  HMMA.16816.F32.BF16 R16, R148.reuse, R12, RZ ;  /* 0x0000000c9410723c */ /* 0x044ff000000418ff */
[C---:B------:R-:W-:Y:S08]  /*7b30*/  HMMA.16816.F32.BF16 R12, R148.reuse, R14, RZ ;  /* 0x0000000e940c723c */ /* 0x040ff000000418ff */
[C---:B-----5:R-:W-:Y:S08]  /*7b40*/  HMMA.16816.F32.BF16 R160, R148.reuse, R156, RZ ;  /* 0x0000009c94a0723c */ /* 0x060ff000000418ff */
[C---:B------:R-:W-:Y:S08]  /*7b50*/  HMMA.16816.F32.BF16 R156, R148.reuse, R158, RZ ;  /* 0x0000009e949c723c */ /* 0x040ff000000418ff */
[C---:B------:R-:W-:Y:S08]  /*7b60*/  HMMA.16816.F32.BF16 R152, R148.reuse, R28, RZ ;  /* 0x0000001c9498723c */ /* 0x040ff000000418ff */
[----:B------:R-:W-:Y:S01]  /*7b70*/  HMMA.16816.F32.BF16 R148, R148, R30, RZ ;  /* 0x0000001e9494723c */ /* 0x000fe200000418ff */
[----:B------:R-:W2:Y:S07]  /*7b80*/  LDSM.16.M88.4 R28, [R195+0x7800] ;  /* 0x00780000c31c783b */ /* 0x000eae0000000200 */
[C---:B---3--:R-:W-:Y:S08]  /*7b90*/  HMMA.16816.F32.BF16 R24, R172.reuse, R8, R24 ;  /* 0x00000008ac18723c */ /* 0x048ff00000041818 */
[C---:B------:R-:W-:Y:S01]  /*7ba0*/  HMMA.16816.F32.BF16 R20, R172.reuse, R10, R20 ;  /* 0x0000000aac14723c */ /* 0x040fe20000041814 */
[----:B------:R-:W-:Y:S07]  /*7bb0*/  LDSM.16.M88.4 R8, [R197] ;  /* 0x00000000c508783b */ /* 0x000fee0000000200 */
[C---:B----4-:R-:W-:Y:S08]  /*7bc0*/  HMMA.16816.F32.BF16 R16, R172.reuse, R4, R16 ;  /* 0x00000004ac10723c */ /* 0x050ff00000041810 */
[C---:B------:R-:W-:Y:S01]  /*7bd0*/  HMMA.16816.F32.BF16 R12, R172.reuse, R6, R12 ;  /* 0x00000006ac0c723c */ /* 0x040fe2000004180c */
[----:B------:R-:W3:Y:S07]  /*7be0*/  LDSM.16.M88.4 R4, [R188] ;  /* 0x00000000bc04783b */ /* 0x000eee0000000200 */
[C---:B------:R-:W-:Y:S08]  /*7bf0*/  HMMA.16816.F32.BF16 R160, R172.reuse, R168, R160 ;  /* 0x000000a8aca0723c */ /* 0x040ff000000418a0 */
[C---:B------:R-:W-:Y:S08]  /*7c00*/  HMMA.16816.F32.BF16 R156, R172.reuse, R170, R156 ;  /* 0x000000aaac9c723c */ /* 0x040ff0000004189c */
[C---:B------:R-:W-:Y:S08]  /*7c10*/  HMMA.16816.F32.BF16 R152, R172.reuse, R164, R152 ;  /* 0x000000a4ac98723c */ /* 0x040ff00000041898 */
[----:B------:R-:W-:Y:S01]  /*7c20*/  HMMA.16816.F32.BF16 R148, R172, R166, R148 ;  /* 0x000000a6ac94723c */ /* 0x000fe20000041894 */
[----:B------:R-:W4:Y:S07]  /*7c30*/  LDSM.16.M88.4 R164, [R188+0x1000] ;  /* 0x00100000bca4783b */ /* 0x000f2e0000000200 */
[C---:B-1----:R-:W-:Y:S08]  /*7c40*/  HMMA.16816.F32.BF16 R24, R144.reuse, R140, R24 ;  /* 0x0000008c9018723c */ /* 0x042ff00000041818 */
[C---:B------:R-:W-:Y:S01]  /*7c50*/  HMMA.16816.F32.BF16 R20, R144.reuse, R142, R20 ;  /* 0x0000008e9014723c */ /* 0x040fe20000041814 */
[----:B------:R-:W1:Y:S07]  /*7c60*/  LDSM.16.M88.4 R140, [R188+0x800] ;  /* 0x00080000bc8c783b */ /* 0x000e6e0000000200 */
[C---:B------:R-:W-:Y:S08]  /*7c70*/  HMMA.16816.F32.BF16 R16, R144.reuse, R136, R16 ;  /* 0x000000889010723c */ /* 0x040ff00000041810 */
[C---:B------:R-:W-:Y:S01]  /*7c80*/  HMMA.16816.F32.BF16 R12, R144.reuse, R138, R12 ;  /* 0x0000008a900c723c */ /* 0x040fe2000004180c */
[----:B------:R-:W5:Y:S07]  /*7c90*/  LDSM.16.M88.4 R136, [R188+0x1800] ;  /* 0x00180000bc88783b */ /* 0x000f6e0000000200 */
        /* <DEDUP_REMOVED lines=16> */
[C---:B-----5:R-:W-:Y:S01]  /*7da0*/  HMMA.16816.F32.BF16 R168, R8.reuse, R136, R152 ;  /* 0x0000008808a8723c */ /* 0x060fe20000041898 */
[----:B------:R-:W3:Y:S07]  /*7db0*/  LDSM.16.M88.4 R152, [R187] ;  /* 0x00000000bb98783b */ /* 0x000eee0000000200 */
[----:B------:R-:W-:Y:S01]  /*7dc0*/  HMMA.16816.F32.BF16 R148, R8, R138, R148 ;  /* 0x0000008a0894723c */ /* 0x000fe20000041894 */
[----:B------:R-:W4:Y:S04]  /*7dd0*/  LDSM.16.M88.4 R8, [R186] ;  /* 0x00000000ba08783b */ /* 0x000f280000000200 */
[----:B------:R-:W-:Y:S03]  /*7de0*/  LDSM.16.M88.4 R136, [R198+0x2000] ;  /* 0x00200000c688783b */ /* 0x000fe60000000200 */
[C---:B--2---:R-:W-:Y:S08]  /*7df0*/  HMMA.16816.F32.BF16 R160, R144.reuse, R4, R160 ;  /* 0x0000000490a0723c */ /* 0x044ff000000418a0 */
[C---:B------:R-:W-:Y:S01]  /*7e00*/  HMMA.16816.F32.BF16 R156, R144.reuse, R6, R156 ;  /* 0x00000006909c723c */ /* 0x040fe2000004189c */
[----:B------:R-:W2:Y:S07]  /*7e10*/  LDSM.16.M88.4 R4, [R185] ;  /* 0x00000000b904783b */ /* 0x000eae0000000200 */
[C---:B------:R-:W-:Y:S08]  /*7e20*/  HMMA.16816.F32.BF16 R24, R144.reuse, R32, R24 ;  /* 0x000000209018723c */ /* 0x040ff00000041818 */
[C---:B------:R-:W-:Y:S01]  /*7e30*/  HMMA.16816.F32.BF16 R20, R144.reuse, R34, R20 ;  /* 0x000000229014723c */ /* 0x040fe20000041814 */
[----:B------:R-:W-:Y:S07]  /*7e40*/  LDSM.16.M88.4 R32, [R195+0x8000] ;  /* 0x00800000c320783b */ /* 0x000fee0000000200 */
[C---:B------:R-:W-:Y:S08]  /*7e50*/  HMMA.16816.F32.BF16 R16, R144.reuse, R28, R16 ;  /* 0x0000001c9010723c */ /* 0x040ff00000041810 */
[C---:B------:R-:W-:Y:S01]  /*7e60*/  HMMA.16816.F32.BF16 R12, R144.reuse, R30, R12 ;  /* 0x0000001e900c723c */ /* 0x040fe2000004180c */
[----:B------:R-:W5:Y:S07]  /*7e70*/  LDSM.16.M88.4 R28, [R184] ;  /* 0x00000000b81c783b */ /* 0x000f6e0000000200 */
[C---:B-1----:R-:W-:Y:S08]  /*7e80*/  HMMA.16816.F32.BF16 R168, R144.reuse, R140, R168 ;  /* 0x0000008c90a8723c */ /* 0x042ff000000418a8 */
[----:B------:R-:W-:Y:S01]  /*7e90*/  HMMA.16816.F32.BF16 R148, R144, R142, R148 ;  /* 0x0000008e9094723c */ /* 0x000fe20000041894 */
[----:B------:R-:W1:Y:S04]  /*7ea0*/  LDSM.16.M88.4 R140, [R195+0x8800] ;  /* 0x00880000c38c783b */ /* 0x000e680000000200 */
[----:B------:R-:W1:Y:S03]  /*7eb0*/  LDSM.16.M88.4 R144, [R195+0x9000] ;  /* 0x00900000c390783b */ /* 0x000e660000000200 */
[C---:B---3--:R-:W-:Y:S08]  /*7ec0*/  HMMA.16816.F32.BF16 R24, R164.reuse, R152, R24 ;  /* 0x00000098a418723c */ /* 0x048ff00000041818 */
[C---:B------:R-:W-:Y:S01]  /*7ed0*/  HMMA.16816.F32.BF16 R20, R164.reuse, R154, R20 ;  /* 0x0000009aa414723c */ /* 0x040fe20000041814 */
[----:B------:R-:W3:Y:S07]  /*7ee0*/  LDSM.16.M88.4 R152, [R195+0x9800] ;  /* 0x00980000c398783b */ /* 0x000eee0000000200 */
[C---:B----4-:R-:W-:Y:S08]  /*7ef0*/  HMMA.16816.F32.BF16 R16, R164.reuse, R8, R16 ;  /* 0x00000008a410723c */ /* 0x050ff00000041810 */
[C---:B------:R-:W-:Y:S01]  /*7f00*/  HMMA.16816.F32.BF16 R12, R164.reuse, R10, R12 ;  /* 0x0000000aa40c723c */ /* 0x040fe2000004180c */
[----:B------:R-:W-:Y:S07]  /*7f10*/  LDSM.16.M88.4 R8, [R197+0x2000] ;  /* 0x00200000c508783b */ /* 0x000fee0000000200 */
[C---:B--2---:R-:W-:Y:S08]  /*7f20*/  HMMA.16816.F32.BF16 R160, R164.reuse, R4, R160 ;  /* 0x00000004a4a0723c */ /* 0x044ff000000418a0 */
[C---:B------:R-:W-:Y:S01]  /*7f30*/  HMMA.16816.F32.BF16 R156, R164.reuse, R6, R156 ;  /* 0x00000006a49c723c */ /* 0x040fe2000004189c */
[----:B------:R-:W2:Y:S07]  /*7f40*/  LDSM.16.M88.4 R4, [R188+0x2000] ;  /* 0x00200000bc04783b */ /* 0x000eae0000000200 */
[C---:B-----5:R-:W-:Y:S01]  /*7f50*/  HMMA.16816.F32.BF16 R172, R164.reuse, R28, R168 ;  /* 0x0000001ca4ac723c */ /* 0x060fe200000418a8 */
[----:B------:R-:W4:Y:S07]  /*7f60*/  LDSM.16.M88.4 R168, [R188+0x2800] ;  /* 0x00280000bca8783b */ /* 0x000f2e0000000200 */
[----:B------:R-:W-:Y:S01]  /*7f70*/  HMMA.16816.F32.BF16 R148, R164, R30, R148 ;  /* 0x0000001ea494723c */ /* 0x000fe20000041894 */
[----:B------:R-:W5:Y:S07]  /*7f80*/  LDSM.16.M88.4 R28, [R188+0x3000] ;  /* 0x00300000bc1c783b */ /* 0x000f6e0000000200 */
[C---:B------:R-:W-:Y:S08]  /*7f90*/  HMMA.16816.F32.BF16 R24, R136.reuse, R32, R24 ;  /* 0x000000208818723c */ /* 0x040ff00000041818 */
[C---:B------:R-:W-:Y:S01]  /*7fa0*/  HMMA.16816.F32.BF16 R20, R136.reuse, R34, R20 ;  /* 0x000000228814723c */ /* 0x040fe20000041814 */
[----:B------:R-:W2:Y:S07]  /*7fb0*/  LDSM.16.M88.4 R32, [R188+0x3800] ;  /* 0x00380000bc20783b */ /* 0x000eae0000000200 */
[C---:B-1----:R-:W-:Y:S08]  /*7fc0*/  HMMA.16816.F32.BF16 R16, R136.reuse, R140, R16 ;  /* 0x0000008c8810723c */ /* 0x042ff00000041810 */
[C---:B------:R-:W-:Y:S01]  /*7fd0*/  HMMA.16816.F32.BF16 R12, R136.reuse, R142, R12 ;  /* 0x0000008e880c723c */ /* 0x040fe2000004180c */
[----:B------:R-:W-:Y:S07]  /*7fe0*/  LDSM.16.M88.4 R140, [R200+0x4000] ;  /* 0x00400000c88c783b */ /* 0x000fee0000000200 */
[C---:B------:R-:W-:Y:S08]  /*7ff0*/  HMMA.16816.F32.BF16 R160, R136.reuse, R144, R160 ;  /* 0x0000009088a0723c */ /* 0x040ff000000418a0 */
[C---:B------:R-:W-:Y:S08]  /*8000*/  HMMA.16816.F32.BF16 R156, R136.reuse, R146, R156 ;  /* 0x00000092889c723c */ /* 0x040ff0000004189c */
[C---:B---3--:R-:W-:Y:S08]  /*8010*/  HMMA.16816.F32.BF16 R172, R136.reuse, R152, R172 ;  /* 0x0000009888ac723c */ /* 0x048ff000000418ac */
[----:B------:R-:W-:Y:S01]  /*8020*/  HMMA.16816.F32.BF16 R148, R136, R154, R148 ;  /* 0x0000009a8894723c */ /* 0x000fe20000041894 */
[----:B------:R-:W-:Y:S07]  /*8030*/  LDSM.16.M88.4 R136, [R202+0x4000] ;  /* 0x00400000ca88783b */ /* 0x000fee0000000200 */
[C---:B--2---:R-:W-:Y:S08]  /*8040*/  HMMA.16816.F32.BF16 R24, R8.reuse, R4, R24 ;  /* 0x000000040818723c */ /* 0x044ff00000041818 */
[C---:B------:R-:W-:Y:S01]  /*8050*/  HMMA.16816.F32.BF16 R20, R8.reuse, R6, R20 ;  /* 0x000000060814723c */ /* 0x040fe20000041814 */
[----:B------:R-:W1:Y:S07]  /*8060*/  LDSM.16.M88.4 R4, [R201+0xa000] ;  /* 0x00a00000c904783b */ /* 0x000e6e0000000200 */
[C---:B----4-:R-:W-:Y:S08]  /*8070*/  HMMA.16816.F32.BF16 R16, R8.reuse, R168, R16 ;  /* 0x000000a80810723c */ /* 0x050ff00000041810 */
[C---:B------:R-:W-:Y:S08]  /*8080*/  HMMA.16816.F32.BF16 R12, R8.reuse, R170, R12 ;  /* 0x000000aa080c723c */ /* 0x040ff0000004180c */
[C---:B-----5:R-:W-:Y:S07]  /*8090*/  HMMA.16816.F32.BF16 R160, R8.reuse, R28, R160 ;  /* 0x0000001c08a0723c */ /* 0x060fee00000418a0 */
[----:B------:R-:W-:Y:S01]  /*80a0*/  IMAD.U32 R29, RZ, RZ, UR22 ;  /* 0x00000016ff1d7e24 */ /* 0x000fe2000f8e00ff */
[----:B------:R-:W-:Y:S03]  /*80b0*/  HMMA.16816.F32.BF16 R156, R8, R30, R156 ;  /* 0x0000001e089c723c */ /* 0x000fe6000004189c */
[----:B------:R-:W-:-:S02]  /*80c0*/  IMAD R0, R29, 0x40, R218 ;  /* 0x000000401d007824 */ /* 0x000fc400078e02da */
[----:B------:R-:W2:Y:S02]  /*80d0*/  LDSM.16.M88.4 R28, [R201+0xa800] ;  /* 0x00a80000c91c783b */ /* 0x000ea40000000200 */
[--C-:B------:R-:W-:Y:S01]  /*80e0*/  IMAD.IADD R2, R215, 0x1, -R0.reuse ;  /* 0x00000001d7027824 */ /* 0x100fe200078e0a00 */
[C---:B------:R-:W-:Y:S01]  /*80f0*/  HMMA.16816.F32.BF16 R172, R8.reuse, R32, R172 ;  /* 0x0000002008ac723c */ /* 0x040fe200000418ac */
[C---:B------:R-:W-:Y:S02]  /*8100*/  IADD3 R145, R0.reuse, 0x8, RZ ;  /* 0x0000000800917810 */ /* 0x040fe40007ffe0ff */
[----:B------:R-:W-:Y:S02]  /*8110*/  IADD3 R154, R0, 0x10, RZ ;  /* 0x00000010009a7810 */ /* 0x000fe40007ffe0ff */
[----:B------:R-:W-:Y:S01]  /*8120*/  IABS R2, R2 ;  /* 0x0000000200027213 */ /* 0x000fe20000000000 */
[----:B------:R-:W-:Y:S01]  /*8130*/  IMAD.IADD R147, R212, 0x1, -R145 ;  /* 0x00000001d4937824 */ /* 0x000fe200078e0a91 */
[----:B------:R-:W-:Y:S01]  /*8140*/  IADD3 R164, R0, 0x11, RZ ;  /* 0x0000001100a47810 */ /* 0x000fe20007ffe0ff */
[----:B------:R-:W-:Y:S01]  /*8150*/  HMMA.16816.F32.BF16 R148, R8, R34, R148 ;  /* 0x000000220894723c */ /* 0x000fe20000041894 */
[----:B------:R-:W3:Y:S01]  /*8160*/  LDSM.16.M88.4 R8, [R201+0xb000] ;  /* 0x00b00000c908783b */ /* 0x000ee20000000200 */
[----:B------:R-:W-:Y:S01]  /*8170*/  IMAD.IADD R32, R212, 0x1, -R0 ;  /* 0x00000001d4207824 */ /* 0x000fe200078e0a00 */
[C---:B------:R-:W-:Y:S01]  /*8180*/  IADD3 R144, R0.reuse, 0x9, RZ ;  /* 0x0000000900907810 */ /* 0x040fe20007ffe0ff */
[----:B------:R-:W-:Y:S01]  /*8190*/  IMAD.MOV.U32 R133, RZ, RZ, R2 ;  /* 0x000000ffff857224 */ /* 0x000fe200078e0002 */
[----:B------:R-:W-:-:S02]  /*81a0*/  IADD3 R2, R0, 0x1, RZ ;  /* 0x0000000100027810 */ /* 0x000fc40007ffe0ff */
[----:B------:R-:W-:Y:S01]  /*81b0*/  IABS R32, R32 ;  /* 0x0000002000207213 */ /* 0x000fe20000000000 */
[C---:B-1----:R-:W-:Y:S01]  /*81c0*/  HMMA.16816.F32.BF16 R24, R136.reuse, R4, R24 ;  /* 0x000000048818723c */ /* 0x042fe20000041818 */
[C---:B------:R-:W-:Y:S01]  /*81d0*/  IADD3 R168, R0.reuse, 0x18, RZ ;  /* 0x0000001800a87810 */ /* 0x040fe20007ffe0ff */
[C---:B------:R-:W-:Y:S01]  /*81e0*/  IMAD.IADD R33, R215.reuse, 0x1, -R2 ;  /* 0x00000001d7217824 */ /* 0x040fe200078e0a02 */
[C---:B------:R-:W-:Y:S01]  /*81f0*/  IADD3 R225, R0.reuse, 0x20, RZ ;  /* 0x0000002000e17810 */ /* 0x040fe20007ffe0ff */
[----:B------:R-:W-:Y:S01]  /*8200*/  IMAD.MOV.U32 R134, RZ, RZ, R32 ;  /* 0x000000ffff867224 */ /* 0x000fe200078e0020 */
[----:B------:R-:W-:Y:S01]  /*8210*/  IADD3 R170, R0, 0x19, RZ ;  /* 0x0000001900aa7810 */ /* 0x000fe20007ffe0ff */
[----:B------:R-:W-:Y:S01]  /*8220*/  IMAD.IADD R32, R212, 0x1, -R2 ;  /* 0x00000001d4207824 */ /* 0x000fe200078e0a02 */
[----:B------:R-:W-:Y:S01]  /*8230*/  IABS R33, R33 ;  /* 0x0000002100217213 */ /* 0x000fe20000000000 */
[----:B------:R-:W-:Y:S01]  /*8240*/  IMAD.IADD R4, R215, 0x1, -R145 ;  /* 0x00000001d7047824 */ /* 0x000fe200078e0a91 */
[----:B------:R-:W-:Y:S01]  /*8250*/  HMMA.16816.F32.BF16 R20, R136, R6, R20 ;  /* 0x000000068814723c */ /* 0x000fe20000041814 */
[----:B------:R-:W-:Y:S01]  /*8260*/  IADD3 R224, R0, 0x21, RZ ;  /* 0x0000002100e07810 */ /* 0x000fe20007ffe0ff */
[----:B------:R1:W-:Y:S01]  /*8270*/  I2F R135, R33 ;  /* 0x0000002100877306 */ /* 0x0003e20000201400 */
[----:B------:R-:W-:Y:S01]  /*8280*/  IABS R146, R32 ;  /* 0x0000002000927213 */ /* 0x000fe20000000000 */
[----:B------:R-:W-:Y:S01]  /*8290*/  IMAD.IADD R220, R212, 0x1, -R170 ;  /* 0x00000001d4dc7824 */ /* 0x000fe200078e0aaa */
[----:B------:R-:W-:-:S02]  /*82a0*/  IABS R153, R4 ;  /* 0x0000000400997213 */ /* 0x000fc40000000000 */
[----:B------:R-:W4:Y:S01]  /*82b0*/  LDSM.16.M88.4 R4, [R183] ;  /* 0x00000000b704783b */ /* 0x000f220000000200 */
[C---:B------:R-:W-:Y:S02]  /*82c0*/  IADD3 R228, R0.reuse, 0x28, RZ ;  /* 0x0000002800e47810 */ /* 0x040fe40007ffe0ff */
[C---:B------:R-:W-:Y:S01]  /*82d0*/  IADD3 R233, R0.reuse, 0x30, RZ ;  /* 0x0000003000e97810 */ /* 0x040fe20007ffe0ff */
[----:B------:R-:W-:Y:S01]  /*82e0*/  I2F R134, R134 ;  /* 0x0000008600867306 */ /* 0x000fe20000201400 */
[C---:B--2---:R-:W-:Y:S01]  /*82f0*/  HMMA.16816.F32.BF16 R16, R136.reuse, R28, R16 ;  /* 0x0000001c8810723c */ /* 0x044fe20000041810 */
[C---:B------:R-:W-:Y:S01]  /*8300*/  IADD3 R230, R0.reuse, 0x29, RZ ;  /* 0x0000002900e67810 */ /* 0x040fe20007ffe0ff */
[C---:B------:R-:W-:Y:S01]  /*8310*/  IMAD.IADD R232, R215.reuse, 0x1, -R228 ;  /* 0x00000001d7e87824 */ /* 0x040fe200078e0ae4 */
[----:B------:R-:W-:Y:S02]  /*8320*/  IABS R147, R147 ;  /* 0x0000009300937213 */ /* 0x000fe40000000000 */
[----:B------:R-:W-:Y:S01]  /*8330*/  ISETP.GE.AND P0, PT, R0, R213, PT ;  /* 0x000000d50000720c */ /* 0x000fe20003f06270 */
[----:B-1----:R-:W1:Y:S01]  /*8340*/  LDSM.16.M88.4 R32, [R201+0xb800] ;  /* 0x00b80000c920783b */ /* 0x002e620000000200 */
[C-C-:B------:R-:W-:Y:S01]  /*8350*/  IMAD.IADD R28, R215.reuse, 0x1, -R144.reuse ;  /* 0x00000001d71c7824 */ /* 0x140fe200078e0a90 */
[----:B------:R-:W-:Y:S01]  /*8360*/  HMMA.16816.F32.BF16 R12, R136, R30, R12 ;  /* 0x0000001e880c723c */ /* 0x000fe2000004180c */
[C---:B------:R-:W-:Y:S01]  /*8370*/  IMAD.IADD R29, R212.reuse, 0x1, -R144 ;  /* 0x00000001d41d7824 */ /* 0x040fe200078e0a90 */
[----:B------:R-:W-:Y:S01]  /*8380*/  I2F R133, R133 ;  /* 0x0000008500857306 */ /* 0x000fe20000201400 */
[--C-:B------:R-:W-:Y:S01]  /*8390*/  IMAD.IADD R236, R212, 0x1, -R230.reuse ;  /* 0x00000001d4ec7824 */ /* 0x100fe200078e0ae6 */
[----:B------:R-:W-:Y:S01]  /*83a0*/  IABS R28, R28 ;  /* 0x0000001c001c7213 */ /* 0x000fe20000000000 */
[----:B------:R-:W-:Y:S01]  /*83b0*/  IMAD.IADD R234, R215, 0x1, -R230 ;  /* 0x00000001d7ea7824 */ /* 0x000fe200078e0ae6 */
[----:B------:R-:W-:-:S02]  /*83c0*/  ISETP.GE.AND P5, PT, R0, R210, PT ;  /* 0x000000d20000720c */ /* 0x000fc40003fa6270 */
[C---:B---3--:R-:W-:Y:S01]  /*83d0*/  HMMA.16816.F32.BF16 R160, R136.reuse, R8, R160 ;  /* 0x0000000888a0723c */ /* 0x048fe200000418a0 */
[----:B------:R-:W-:Y:S01]  /*83e0*/  IMAD.MOV.U32 R152, RZ, RZ, R28 ;  /* 0x000000ffff987224 */ /* 0x000fe200078e001c */
[----:B------:R-:W-:Y:S01]  /*83f0*/  IABS R28, R29 ;  /* 0x0000001d001c7213 */ /* 0x000fe20000000000 */
[----:B------:R-:W-:Y:S01]  /*8400*/  I2F R147, R147 ;  /* 0x0000009300937306 */ /* 0x000fe20000201400 */
[----:B------:R-:W-:Y:S02]  /*8410*/  IABS R236, R236 ;  /* 0x000000ec00ec7213 */ /* 0x000fe40000000000 */
[----:B------:R-:W-:Y:S01]  /*8420*/  ISETP.LT.OR P0, PT, R0, R214, P0 ;  /* 0x000000d60000720c */ /* 0x000fe20000701670 */
[--C-:B------:R-:W-:Y:S01]  /*8430*/  IMAD.IADD R8, R215, 0x1, -R154.reuse ;  /* 0x00000001d7087824 */ /* 0x100fe200078e0a9a */
[----:B------:R-:W-:Y:S01]  /*8440*/  HMMA.16816.F32.BF16 R156, R136, R10, R156 ;  /* 0x0000000a889c723c */ /* 0x000fe2000004189c */
[----:B------:R-:W-:Y:S01]  /*8450*/  IMAD.IADD R9, R212, 0x1, -R154 ;  /* 0x00000001d4097824 */ /* 0x000fe200078e0a9a */
[----:B------:R-:W-:Y:S01]  /*8460*/  ISETP.LT.OR P5, PT, R0, R211, P5 ;  /* 0x000000d30000720c */ /* 0x000fe20002fa1670 */
[----:B------:R-:W-:Y:S01]  /*8470*/  IMAD.MOV.U32 R155, RZ, RZ, R28 ;  /* 0x000000ffff9b7224 */ /* 0x000fe200078e001c */
[----:B------:R-:W-:Y:S01]  /*8480*/  IABS R8, R8 ;  /* 0x0000000800087213 */ /* 0x000fe20000000000 */
[----:B------:R-:W2:Y:S01]  /*8490*/  LDSM.16.M88.4 R28, [R182] ;  /* 0x00000000b61c783b */ /* 0x000ea20000000200 */
[----:B------:R-:W-:Y:S01]  /*84a0*/  I2F R153, R153 ;  /* 0x0000009900997306 */ /* 0x000fe20000201400 */
[----:B------:R-:W-:-:S02]  /*84b0*/  ISETP.GE.AND P6, PT, R2, R213, PT ;  /* 0x000000d50200720c */ /* 0x000fc40003fc6270 */
[----:B------:R-:W-:Y:S01]  /*84c0*/  IMAD.MOV.U32 R165, RZ, RZ, R8 ;  /* 0x000000ffffa57224 */ /* 0x000fe200078e0008 */
[----:B------:R-:W-:Y:S01]  /*84d0*/  IABS R8, R9 ;  /* 0x0000000900087213 */ /* 0x000fe20000000000 */
[C---:B------:R-:W-:Y:S01]  /*84e0*/  IMAD.IADD R9, R215.reuse, 0x1, -R164 ;  /* 0x00000001d7097824 */ /* 0x040fe200078e0aa4 */
[C---:B----4-:R-:W-:Y:S01]  /*84f0*/  HMMA.16816.F32.BF16 R24, R140.reuse, R4, R24 ;  /* 0x000000048c18723c */ /* 0x050fe20000041818 */
[C---:B------:R-:W-:Y:S01]  /*8500*/  ISETP.GE.AND P1, PT, R2.reuse, R210, PT ;  /* 0x000000d20200720c */ /* 0x040fe20003f26270 */
[----:B------:R-:W-:Y:S01]  /*8510*/  I2F R146, R146 ;  /* 0x0000009200927306 */ /* 0x000fe20000201400 */
[----:B------:R-:W-:Y:S01]  /*8520*/  IMAD.MOV.U32 R166, RZ, RZ, R8 ;  /* 0x000000ffffa67224 */ /* 0x000fe200078e0008 */
[----:B------:R-:W-:Y:S02]  /*8530*/  IABS R8, R9 ;  /* 0x0000000900087213 */ /* 0x000fe40000000000 */
[----:B------:R-:W-:Y:S01]  /*8540*/  ISETP.LT.OR P6, PT, R2, R214, P6 ;  /* 0x000000d60200720c */ /* 0x000fe200037c1670 */
[----:B------:R-:W-:Y:S01]  /*8550*/  IMAD.IADD R4, R215, 0x1, -R168 ;  /* 0x00000001d7047824 */ /* 0x000fe200078e0aa8 */
[----:B------:R-:W-:Y:S01]  /*8560*/  HMMA.16816.F32.BF16 R20, R140, R6, R20 ;  /* 0x000000068c14723c */ /* 0x000fe20000041814 */
[----:B------:R-:W-:Y:S01]  /*8570*/  IMAD.MOV.U32 R167, RZ, RZ, R8 ;  /* 0x000000ffffa77224 */ /* 0x000fe200078e0008 */
[----:B------:R-:W-:Y:S01]  /*8580*/  I2F R166, R166 ;  /* 0x000000a600a67306 */ /* 0x000fe20000201400 */
[----:B------:R-:W3:Y:S01]  /*8590*/  LDSM.16.M88.4 R8, [R181] ;  /* 0x00000000b508783b */ /* 0x000ee20000000200 */
[----:B------:R-:W-:-:S02]  /*85a0*/  IABS R4, R4 ;  /* 0x0000000400047213 */ /* 0x000fc40000000000 */
[----:B------:R-:W-:Y:S02]  /*85b0*/  ISETP.LT.OR P1, PT, R2, R211, P1 ;  /* 0x000000d30200720c */ /* 0x000fe40000f21670 */
[C---:B-1----:R-:W-:Y:S01]  /*85c0*/  HMMA.16816.F32.BF16 R172, R136.reuse, R32, R172 ;  /* 0x0000002088ac723c */ /* 0x042fe200000418ac */
[----:B------:R-:W-:Y:S01]  /*85d0*/  IMAD.MOV.U32 R171, RZ, RZ, R4 ;  /* 0x000000ffffab7224 */ /* 0x000fe200078e0004 */
[----:B------:R-:W-:Y:S01]  /*85e0*/  I2F R165, R165 ;  /* 0x000000a500a57306 */ /* 0x000fe20000201400 */
[----:B------:R-:W1:Y:S01]  /*85f0*/  LDSM.16.M88.4 R4, [R180] ;  /* 0x00000000b404783b */ /* 0x000e620000000200 */
[----:B------:R-:W-:Y:S02]  /*8600*/  IABS R220, R220 ;  /* 0x000000dc00dc7213 */ /* 0x000fe40000000000 */
[----:B------:R-:W-:Y:S01]  /*8610*/  IABS R232, R232 ;  /* 0x000000e800e87213 */ /* 0x000fe20000000000 */
[----:B------:R-:W-:Y:S01]  /*8620*/  IMAD.IADD R32, R212, 0x1, -R164 ;  /* 0x00000001d4207824 */ /* 0x000fe200078e0aa4 */
[----:B------:R-:W-:Y:S01]  /*8630*/  HMMA.16816.F32.BF16 R148, R136, R34, R148 ;  /* 0x000000228894723c */ /* 0x000fe20000041894 */
[----:B------:R-:W-:Y:S01]  /*8640*/  IMAD.IADD R33, R215, 0x1, -R170 ;  /* 0x00000001d7217824 */ /* 0x000fe200078e0aaa */
[----:B------:R-:W-:Y:S01]  /*8650*/  I2F R152, R152 ;  /* 0x0000009800987306 */ /* 0x000fe20000201400 */
[----:B------:R-:W-:-:S02]  /*8660*/  IABS R234, R234 ;  /* 0x000000ea00ea7213 */ /* 0x000fc40000000000 */
[----:B------:R-:W-:Y:S02]  /*8670*/  IABS R32, R32 ;  /* 0x0000002000207213 */ /* 0x000fe40000000000 */
[----:B------:R-:W-:Y:S01]  /*8680*/  IABS R221, R33 ;  /* 0x0000002100dd7213 */ /* 0x000fe20000000000 */
[----:B------:R-:W-:Y:S01]  /*8690*/  IMAD.IADD R136, R215, 0x1, -R225 ;  /* 0x00000001d7887824 */ /* 0x000fe200078e0ae1 */
[----:B--2---:R-:W-:Y:S01]  /*86a0*/  HMMA.16816.F32.BF16 R16, R140, R28, R16 ;  /* 0x0000001c8c10723c */ /* 0x004fe20000041810 */
[----:B------:R-:W-:Y:S01]  /*86b0*/  IMAD.MOV.U32 R169, RZ, RZ, R32 ;  /* 0x000000ffffa97224 */ /* 0x000fe200078e0020 */
[----:B------:R-:W-:Y:S01]  /*86c0*/  I2F R155, R155 ;  /* 0x0000009b009b7306 */ /* 0x000fe20000201400 */
[----:B------:R-:W-:Y:S01]  /*86d0*/  IMAD.IADD R32, R212, 0x1, -R168 ;  /* 0x00000001d4207824 */ /* 0x000fe200078e0aa8 */
[----:B------:R-:W-:-:S04]  /*86e0*/  IABS R136, R136 ;  /* 0x0000008800887213 */ /* 0x000fc80000000000 */
[----:B------:R-:W-:Y:S01]  /*86f0*/  IABS R32, R32 ;  /* 0x0000002000207213 */ /* 0x000fe20000000000 */
[----:B------:R-:W-:Y:S01]  /*8700*/  HMMA.16816.F32.BF16 R12, R140, R30, R12 ;  /* 0x0000001e8c0c723c */ /* 0x000fe2000004180c */
[----:B------:R-:W-:Y:S01]  /*8710*/  LDSM.16.M88.4 R28, [R195+0xa000] ;  /* 0x00a00000c31c783b */ /* 0x000fe20000000200 */
[----:B------:R-:W-:Y:S01]  /*8720*/  IMAD.MOV.U32 R226, RZ, RZ, R136 ;  /* 0x000000ffffe27224 */ /* 0x000fe200078e0088 */
[----:B------:R2:W-:Y:S01]  /*8730*/  I2F R222, R32 ;  /* 0x0000002000de7306 */ /* 0x0005e20000201400 */
[----:B------:R-:W-:-:S04]  /*8740*/  IMAD.IADD R136, R215, 0x1, -R224 ;  /* 0x00000001d7887824 */ /* 0x000fc800078e0ae0 */
[C---:B---3--:R-:W-:Y:S01]  /*8750*/  HMMA.16816.F32.BF16 R160, R140.reuse, R8, R160 ;  /* 0x000000088ca0723c */ /* 0x048fe200000418a0 */
[----:B------:R-:W-:Y:S02]  /*8760*/  IABS R136, R136 ;  /* 0x0000008800887213 */ /* 0x000fe40000000000 */
[----:B------:R-:W-:Y:S04]  /*8770*/  I2F R171, R171 ;  /* 0x000000ab00ab7306 */ /* 0x000fe80000201400 */
[----:B------:R-:W-:Y:S01]  /*8780*/  IMAD.IADD R8, R212, 0x1, -R225 ;  /* 0x00000001d4087824 */ /* 0x000fe200078e0ae1 */
[----:B------:R-:W-:Y:S01]  /*8790*/  HMMA.16816.F32.BF16 R156, R140, R10, R156 ;  /* 0x0000000a8c9c723c */ /* 0x000fe2000004189c */
[----:B--2---:R-:W2:Y:S02]  /*87a0*/  LDSM.16.M88.4 R32, [R198+0x4000] ;  /* 0x00400000c620783b */ /* 0x004ea40000000200 */
[----:B------:R3:W-:Y:S01]  /*87b0*/  I2F R229, R136 ;  /* 0x0000008800e57306 */ /* 0x0007e20000201400 */
[----:B------:R-:W-:-:S04]  /*87c0*/  IABS R8, R8 ;  /* 0x0000000800087213 */ /* 0x000fc80000000000 */
[C---:B-1----:R-:W-:Y:S01]  /*87d0*/  HMMA.16816.F32.BF16 R172, R140.reuse, R4, R172 ;  /* 0x000000048cac723c */ /* 0x042fe200000418ac */
[----:B------:R-:W-:Y:S02]  /*87e0*/  IMAD.MOV.U32 R227, RZ, RZ, R8 ;  /* 0x000000ffffe37224 */ /* 0x000fe400078e0008 */
[----:B------:R-:W1:Y:S01]  /*87f0*/  LDSM.16.M88.4 R8, [R195+0xa800] ;  /* 0x00a80000c308783b */ /* 0x000e620000000200 */
[----:B------:R-:W-:Y:S03]  /*8800*/  I2F R167, R167 ;  /* 0x000000a700a77306 */ /* 0x000fe60000201400 */
[C---:B------:R-:W-:Y:S01]  /*8810*/  IMAD.IADD R4, R212.reuse, 0x1, -R224 ;  /* 0x00000001d4047824 */ /* 0x040fe200078e0ae0 */
[----:B------:R-:W-:Y:S01]  /*8820*/  HMMA.16816.F32.BF16 R148, R140, R6, R148 ;  /* 0x000000068c94723c */ /* 0x000fe20000041894 */
[----:B------:R-:W-:Y:S01]  /*8830*/  LDSM.16.M88.4 R140, [R197+0x4000] ;  /* 0x00400000c58c783b */ /* 0x000fe20000000200 */
[----:B---3--:R-:W-:-:S02]  /*8840*/  IMAD.IADD R136, R212, 0x1, -R228 ;  /* 0x00000001d4887824 */ /* 0x008fc400078e0ae4 */
[----:B------:R-:W-:Y:S01]  /*8850*/  IABS R4, R4 ;  /* 0x0000000400047213 */ /* 0x000fe20000000000 */
[----:B------:R-:W-:Y:S02]  /*8860*/  I2F R169, R169 ;  /* 0x000000a900a97306 */ /* 0x000fe40000201400 */
[----:B------:R-:W-:Y:S02]  /*8870*/  IABS R235, R136 ;  /* 0x0000008800eb7213 */ /* 0x000fe40000000000 */
[----:B------:R-:W-:Y:S01]  /*8880*/  IMAD.MOV.U32 R231, RZ, RZ, R4 ;  /* 0x000000ffffe77224 */ /* 0x000fe200078e0004 */
[----:B------:R-:W-:Y:S03]  /*8890*/  LDSM.16.M88.4 R136, [R195+0xb800] ;  /* 0x00b80000c388783b */ /* 0x000fe60000000200 */
[----:B------:R-:W-:Y:S01]  /*88a0*/  I2F R226, R226 ;  /* 0x000000e200e27306 */ /* 0x000fe20000201400 */
[----:B------:R-:W3:Y:S07]  /*88b0*/  LDSM.16.M88.4 R4, [R195+0xb000] ;  /* 0x00b00000c304783b */ /* 0x000eee0000000200 */
[----:B------:R-:W-:Y:S01]  /*88c0*/  I2F R221, R221 ;  /* 0x000000dd00dd7306 */ /* 0x000fe20000201400 */
[C---:B--2---:R-:W-:Y:S07]  /*88d0*/  HMMA.16816.F32.BF16 R24, R32.reuse, R28, R24 ;  /* 0x0000001c2018723c */ /* 0x044fee0000041818 */
[----:B------:R-:W-:Y:S01]  /*88e0*/  I2F R220, R220 ;  /* 0x000000dc00dc7306 */ /* 0x000fe20000201400 */
[C---:B------:R-:W-:Y:S01]  /*88f0*/  HMMA.16816.F32.BF16 R20, R32.reuse, R30, R20 ;  /* 0x0000001e2014723c */ /* 0x040fe20000041814 */
[----:B------:R-:W2:Y:S06]  /*8900*/  LDSM.16.M88.4 R28, [R188+0x4000] ;  /* 0x00400000bc1c783b */ /* 0x000eac0000000200 */
[----:B------:R-:W-:Y:S01]  /*8910*/  I2F R232, R232 ;  /* 0x000000e800e87306 */ /* 0x000fe20000201400 */
[C---:B-1----:R-:W-:Y:S07]  /*8920*/  HMMA.16816.F32.BF16 R16, R32.reuse, R8, R16 ;  /* 0x000000082010723c */ /* 0x042fee0000041810 */
[----:B------:R1:W-:Y:S01]  /*8930*/  I2F R8, R236 ;  /* 0x000000ec00087306 */ /* 0x0003e20000201400 */
[--C-:B------:R-:W-:Y:S01]  /*8940*/  IMAD.IADD R9, R215, 0x1, -R233.reuse ;  /* 0x00000001d7097824 */ /* 0x100fe200078e0ae9 */
[C---:B------:R-:W-:Y:S06]  /*8950*/  HMMA.16816.F32.BF16 R12, R32.reuse, R10, R12 ;  /* 0x0000000a200c723c */ /* 0x040fec000004180c */
[----:B------:R-:W-:Y:S01]  /*8960*/  I2F R227, R227 ;  /* 0x000000e300e37306 */ /* 0x000fe20000201400 */
[----:B------:R-:W-:Y:S01]  /*8970*/  IABS R9, R9 ;  /* 0x0000000900097213 */ /* 0x000fe20000000000 */
[----:B------:R-:W-:Y:S01]  /*8980*/  IMAD.IADD R11, R212, 0x1, -R233 ;  /* 0x00000001d40b7824 */ /* 0x000fe200078e0ae9 */
[----:B---3--:R-:W-:Y:S03]  /*8990*/  HMMA.16816.F32.BF16 R160, R32, R4, R160 ;  /* 0x0000000420a0723c */ /* 0x008fe600000418a0 */
[----:B------:R-:W-:Y:S01]  /*89a0*/  IMAD.MOV.U32 R10, RZ, RZ, R9 ;  /* 0x000000ffff0a7224 */ /* 0x000fe200078e0009 */
[C---:B------:R-:W-:Y:S01]  /*89b0*/  IADD3 R9, R0.reuse, 0x31, RZ ;  /* 0x0000003100097810 */ /* 0x040fe20007ffe0ff */
[----:B------:R-:W-:Y:S01]  /*89c0*/  I2F R231, R231 ;  /* 0x000000e700e77306 */ /* 0x000fe20000201400 */
[----:B-1----:R-:W-:-:S02]  /*89d0*/  IADD3 R236, R0, 0x38, RZ ;  /* 0x0000003800ec7810 */ /* 0x002fc40007ffe0ff */
[----:B------:R-:W-:Y:S01]  /*89e0*/  IABS R11, R11 ;  /* 0x0000000b000b7213 */ /* 0x000fe20000000000 */
[--C-:B------:R-:W-:Y:S01]  /*89f0*/  IMAD.IADD R4, R215, 0x1, -R9.reuse ;  /* 0x00000001d7047824 */ /* 0x100fe200078e0a09 */
[----:B------:R-:W-:Y:S01]  /*8a00*/  HMMA.16816.F32.BF16 R172, R32, R136, R172 ;  /* 0x0000008820ac723c */ /* 0x000fe200000418ac */
[----:B------:R-:W-:Y:S02]  /*8a10*/  IMAD.IADD R5, R212, 0x1, -R9 ;  /* 0x00000001d4057824 */ /* 0x000fe400078e0a09 */
[----:B------:R-:W-:Y:S01]  /*8a20*/  I2F R10, R10 ;  /* 0x0000000a000a7306 */ /* 0x000fe20000201400 */
[----:B------:R-:W-:-:S03]  /*8a30*/  IABS R4, R4 ;  /* 0x0000000400047213 */ /* 0x000fc60000000000 */
[----:B------:R-:W-:Y:S01]  /*8a40*/  IMAD.IADD R137, R212, 0x1, -R236 ;  /* 0x00000001d4897824 */ /* 0x000fe200078e0aec */
[----:B------:R-:W-:Y:S01]  /*8a50*/  HMMA.16816.F32.BF16 R156, R32, R6, R156 ;  /* 0x00000006209c723c */ /* 0x000fe2000004189c */
[----:B------:R-:W-:Y:S01]  /*8a60*/  IMAD.MOV.U32 R237, RZ, RZ, R4 ;  /* 0x000000ffffed7224 */ /* 0x000fe200078e0004 */
[----:B------:R-:W-:Y:S01]  /*8a70*/  IABS R4, R5 ;  /* 0x0000000500047213 */ /* 0x000fe20000000000 */
[C---:B------:R-:W-:Y:S01]  /*8a80*/  IMAD.IADD R5, R215.reuse, 0x1, -R236 ;  /* 0x00000001d7057824 */ /* 0x040fe200078e0aec */
[----:B------:R-:W-:Y:S01]  /*8a90*/  I2F R235, R235 ;  /* 0x000000eb00eb7306 */ /* 0x000fe20000201400 */
[----:B------:R-:W-:Y:S02]  /*8aa0*/  IABS R137, R137 ;  /* 0x0000008900897213 */ /* 0x000fe40000000000 */
[----:B------:R-:W-:Y:S01]  /*8ab0*/  IMAD.MOV.U32 R136, RZ, RZ, R4 ;  /* 0x000000ffff887224 */ /* 0x000fe200078e0004 */
[----:B------:R-:W-:Y:S01]  /*8ac0*/  IABS R4, R5 ;  /* 0x0000000500047213 */ /* 0x000fe20000000000 */
[C---:B--2---:R-:W-:Y:S03]  /*8ad0*/  HMMA.16816.F32.BF16 R24, R140.reuse, R28, R24 ;  /* 0x0000001c8c18723c */ /* 0x044fe60000041818 */
[----:B------:R1:W-:Y:S04]  /*8ae0*/  I2F R29, R4 ;  /* 0x00000004001d7306 */ /* 0x0003e80000201400 */
[----:B------:R-:W-:Y:S01]  /*8af0*/  IADD3 R28, R0, 0x39, RZ ;  /* 0x00000039001c7810 */ /* 0x000fe20007ffe0ff */
[----:B------:R-:W-:Y:S03]  /*8b00*/  HMMA.16816.F32.BF16 R20, R140, R30, R20 ;  /* 0x0000001e8c14723c */ /* 0x000fe60000041814 */
[----:B------:R-:W-:Y:S04]  /*8b10*/  I2F R234, R234 ;  /* 0x000000ea00ea7306 */ /* 0x000fe80000201400 */
[--C-:B------:R-:W-:Y:S01]  /*8b20*/  IMAD.IADD R30, R215, 0x1, -R28.reuse ;  /* 0x00000001d71e7824 */ /* 0x100fe200078e0a1c */
[----:B------:R-:W-:Y:S01]  /*8b30*/  HMMA.16816.F32.BF16 R148, R32, R138, R148 ;  /* 0x0000008a2094723c */ /* 0x000fe20000041894 */
[----:B------:R-:W-:Y:S01]  /*8b40*/  IMAD.MOV.U32 R31, RZ, RZ, R137 ;  /* 0x000000ffff1f7224 */ /* 0x000fe200078e0089 */
[----:B-1----:R-:W1:Y:S02]  /*8b50*/  LDSM.16.M88.4 R4, [R188+0x4800] ;  /* 0x00480000bc04783b */ /* 0x002e640000000200 */
[----:B------:R-:W-:Y:S01]  /*8b60*/  IABS R137, R30 ;  /* 0x0000001e00897213 */ /* 0x000fe20000000000 */
[----:B------:R-:W-:Y:S01]  /*8b70*/  IMAD.IADD R30, R212, 0x1, -R28 ;  /* 0x00000001d41e7824 */ /* 0x000fe200078e0a1c */
[----:B------:R-:W-:Y:S02]  /*8b80*/  I2F R11, R11 ;  /* 0x0000000b000b7306 */ /* 0x000fe40000201400 */
[----:B------:R-:W-:-:S02]  /*8b90*/  FMUL.FTZ R238, R24, c[0x0][0x2ec] ;  /* 0x0000bb0018ee7a20 */ /* 0x000fc40000410000 */
[----:B------:R-:W-:Y:S01]  /*8ba0*/  FMUL.FTZ R26, R26, c[0x0][0x2ec] ;  /* 0x0000bb001a1a7a20 */ /* 0x000fe20000410000 */
[----:B------:R-:W-:Y:S01]  /*8bb0*/  IABS R30, R30 ;  /* 0x0000001e001e7213 */ /* 0x000fe20000000000 */
[----:B------:R-:W-:Y:S02]  /*8bc0*/  FMUL.FTZ R24, R25, c[0x0][0x2ec] ;  /* 0x0000bb0019187a20 */ /* 0x000fe40000410000 */
[----:B------:R-:W2:Y:S01]  /*8bd0*/  MUFU.TANH R239, R26 ;  /* 0x0000001a00ef7308 */ /* 0x000ea20000002400 */
[----:B------:R-:W-:Y:S02]  /*8be0*/  FMUL.FTZ R25, R27, c[0x0][0x2ec] ;  /* 0x0000bb001b197a20 */ /* 0x000fe40000410000 */
[----:B------:R-:W-:Y:S02]  /*8bf0*/  FMUL.FTZ R242, R22, c[0x0][0x2ec] ;  /* 0x0000bb0016f27a20 */ /* 0x000fe40000410000 */
[----:B------:R-:W-:Y:S02]  /*8c00*/  FMUL.FTZ R20, R20, c[0x0][0x2ec] ;  /* 0x0000bb0014147a20 */ /* 0x000fe40000410000 */
[----:B------:R-:W-:Y:S01]  /*8c10*/  FMUL.FTZ R21, R21, c[0x0][0x2ec] ;  /* 0x0000bb0015157a20 */ /* 0x000fe20000410000 */
[----:B------:R-:W-:Y:S01]  /*8c20*/  MUFU.TANH R238, R238 ;  /* 0x000000ee00ee7308 */ /* 0x000fe20000002400 */
[----:B------:R-:W-:-:S07]  /*8c30*/  FMUL.FTZ R22, R23, c[0x0][0x2ec] ;  /* 0x0000bb0017167a20 */ /* 0x000fce0000410000 */
[----:B------:R-:W-:Y:S01]  /*8c40*/  MUFU.TANH R242, R242 ;  /* 0x000000f200f27308 */ /* 0x000fe20000002400 */
[----:B--2---:R-:W-:-:S05]  /*8c50*/  FFMA.FTZ R0, R134, -UR21, R239 ;  /* 0x8000001586007c23 */ /* 0x004fca00080100ef */
[----:B------:R-:W-:Y:S02]  /*8c60*/  FSEL R0, R0, -INF , !P5 ;  /* 0xff80000000007808 */ /* 0x000fe40006800000 */
[----:B------:R-:W2:Y:S01]  /*8c70*/  MUFU.TANH R240, R20 ;  /* 0x0000001400f07308 */ /* 0x000ea20000002400 */
[C---:B------:R-:W-:Y:S01]  /*8c80*/  ISETP.GE.AND P5, PT, R145.reuse, R210, PT ;  /* 0x000000d29100720c */ /* 0x040fe20003fa6270 */
[----:B-1----:R-:W-:Y:S03]  /*8c90*/  HMMA.16816.F32.BF16 R16, R140, R4, R16 ;  /* 0x000000048c10723c */ /* 0x002fe60000041810 */
[----:B------:R-:W-:-:S03]  /*8ca0*/  ISETP.LT.OR P5, PT, R145, R211, P5 ;  /* 0x000000d39100720c */ /* 0x000fc60002fa1670 */
[----:B------:R-:W1:Y:S02]  /*8cb0*/  MUFU.TANH R24, R24 ;  /* 0x0000001800187308 */ /* 0x000e640000002400 */
[----:B------:R-:W-:Y:S01]  /*8cc0*/  HMMA.16816.F32.BF16 R12, R140, R6, R12 ;  /* 0x000000068c0c723c */ /* 0x000fe2000004180c */
[----:B------:R-:W3:Y:S05]  /*8cd0*/  LDSM.16.M88.4 R4, [R188+0x5000] ;  /* 0x00500000bc04783b */ /* 0x000eea0000000200 */
[----:B------:R-:W4:Y:S01]  /*8ce0*/  MUFU.TANH R25, R25 ;  /* 0x0000001900197308 */ /* 0x000f220000002400 */
[----:B--2---:R-:W-:-:S07]  /*8cf0*/  FFMA.FTZ R2, R153, -UR21, R240 ;  /* 0x8000001599027c23 */ /* 0x004fce00080100f0 */
[----:B------:R-:W2:Y:S01]  /*8d00*/  MUFU.TANH R21, R21 ;  /* 0x0000001500157308 */ /* 0x000ea20000002400 */
[----:B-1----:R-:W-:Y:S02]  /*8d10*/  FFMA.FTZ R24, R135, -UR21, R24 ;  /* 0x8000001587187c23 */ /* 0x002fe40008010018 */
[----:B------:R-:W-:Y:S02]  /*8d20*/  FMUL.FTZ R26, R16, c[0x0][0x2ec] ;  /* 0x0000bb00101a7a20 */ /* 0x000fe40000410000 */
[----:B------:R-:W-:-:S03]  /*8d30*/  FMUL.FTZ R16, R17, c[0x0][0x2ec] ;  /* 0x0000bb0011107a20 */ /* 0x000fc60000410000 */
[----:B------:R-:W1:Y:S01]  /*8d40*/  MUFU.TANH R22, R22 ;  /* 0x0000001600167308 */ /* 0x000e620000002400 */
[----:B------:R-:W-:Y:S02]  /*8d50*/  FMUL.FTZ R17, R18, c[0x0][0x2ec] ;  /* 0x0000bb0012117a20 */ /* 0x000fe40000410000 */
[----:B------:R-:W-:Y:S02]  /*8d60*/  FMUL.FTZ R18, R19, c[0x0][0x2ec] ;  /* 0x0000bb0013127a20 */ /* 0x000fe40000410000 */
[----:B------:R-:W-:Y:S02]  /*8d70*/  FMUL.FTZ R20, R12, c[0x0][0x2ec] ;  /* 0x0000bb000c147a20 */ /* 0x000fe40000410000 */
[----:B------:R-:W-:Y:S01]  /*8d80*/  FFMA.FTZ R12, R133, -UR21, R238 ;  /* 0x80000015850c7c23 */ /* 0x000fe200080100ee */
[----:B------:R-:W5:Y:S01]  /*8d90*/  MUFU.TANH R17, R17 ;  /* 0x0000001100117308 */ /* 0x000f620000002400 */
[----:B------:R-:W-:Y:S02]  /*8da0*/  FMUL.FTZ R13, R13, c[0x0][0x2ec] ;  /* 0x0000bb000d0d7a20 */ /* 0x000fe40000410000 */
[----:B------:R-:W-:Y:S01]  /*8db0*/  FMUL.FTZ R14, R14, c[0x0][0x2ec] ;  /* 0x0000bb000e0e7a20 */ /* 0x000fe20000410000 */
[----:B------:R-:W-:Y:S01]  /*8dc0*/  FSEL R12, R12, -INF , !P0 ;  /* 0xff8000000c0c7808 */ /* 0x000fe20004000000 */
[----:B------:R-:W-:Y:S01]  /*8dd0*/  FMUL.FTZ R23, R15, c[0x0][0x2ec] ;  /* 0x0000bb000f177a20 */ /* 0x000fe20000410000 */
[C---:B------:R-:W-:Y:S01]  /*8de0*/  ISETP.GE.AND P0, PT, R145.reuse, R213, PT ;  /* 0x000000d59100720c */ /* 0x040fe20003f06270 */
[----:B----4-:R-:W-:Y:S01]  /*8df0*/  FFMA.FTZ R15, R146, -UR21, R25 ;  /* 0x80000015920f7c23 */ /* 0x010fe20008010019 */
[----:B------:R-:W4:Y:S01]  /*8e00*/  MUFU.TANH R26, R26 ;  /* 0x0000001a001a7308 */ /* 0x000f220000002400 */
[----:B--2---:R-:W-:Y:S01]  /*8e10*/  FFMA.FTZ R21, R152, -UR21, R21 ;  /* 0x8000001598157c23 */ /* 0x004fe20008010015 */
[----:B------:R-:W-:Y:S01]  /*8e20*/  ISETP.LT.OR P0, PT, R145, R214, P0 ;  /* 0x000000d69100720c */ /* 0x000fe20000701670 */
[----:B-1----:R-:W-:Y:S01]  /*8e30*/  FFMA.FTZ R22, R155, -UR21, R22 ;  /* 0x800000159b167c23 */ /* 0x002fe20008010016 */
[----:B------:R-:W-:Y:S01]  /*8e40*/  FSEL R15, R15, -INF , !P1 ;  /* 0xff8000000f0f7808 */ /* 0x000fe20004800000 */
[----:B---3--:R-:W-:Y:S01]  /*8e50*/  HMMA.16816.F32.BF16 R160, R140, R4, R160 ;  /* 0x000000048ca0723c */ /* 0x008fe200000418a0 */
[----:B------:R-:W-:-:S02]  /*8e60*/  FSEL R2, R2, -INF , !P0 ;  /* 0xff80000002027808 */ /* 0x000fc40004000000 */
[----:B------:R1:W-:Y:S01]  /*8e70*/  MUFU.TANH R134, R13 ;  /* 0x0000000d00867308 */ /* 0x0003e20000002400 */
[----:B------:R-:W-:Y:S01]  /*8e80*/  ISETP.GE.AND P0, PT, R154, R213, PT ;  /* 0x000000d59a00720c */ /* 0x000fe20003f06270 */
[----:B-----5:R-:W-:Y:S01]  /*8e90*/  FFMA.FTZ R17, R166, -UR21, R17 ;  /* 0x80000015a6117c23 */ /* 0x020fe20008010011 */
[----:B------:R-:W-:Y:S02]  /*8ea0*/  ISETP.GE.AND P1, PT, R144, R210, PT ;  /* 0x000000d29000720c */ /* 0x000fe40003f26270 */
[----:B------:R-:W-:Y:S01]  /*8eb0*/  ISETP.LT.OR P0, PT, R154, R214, P0 ;  /* 0x000000d69a00720c */ /* 0x000fe20000701670 */
[----:B------:R-:W-:Y:S01]  /*8ec0*/  HMMA.16816.F32.BF16 R156, R140, R6, R156 ;  /* 0x000000068c9c723c */ /* 0x000fe2000004189c */
[----:B------:R-:W2:Y:S01]  /*8ed0*/  LDSM.16.M88.4 R4, [R188+0x5800] ;  /* 0x00580000bc04783b */ /* 0x000ea20000000200 */
[----:B------:R-:W3:Y:S01]  /*8ee0*/  MUFU.TANH R20, R20 ;  /* 0x0000001400147308 */ /* 0x000ee20000002400 */
[----:B----4-:R-:W-:Y:S01]  /*8ef0*/  FFMA.FTZ R26, R165, -UR21, R26 ;  /* 0x80000015a51a7c23 */ /* 0x010fe2000801001a */
[----:B------:R-:W-:Y:S01]  /*8f00*/  ISETP.LT.OR P1, PT, R144, R211, P1 ;  /* 0x000000d39000720c */ /* 0x000fe20000f21670 */
[----:B------:R-:W-:-:S04]  /*8f10*/  DEPBAR.LE SB0, 0x0 ;  /* 0x000080000000791a */ /* 0x000fc80000000000 */
[----:B------:R-:W-:Y:S01]  /*8f20*/  FSEL R26, R26, -INF , !P0 ;  /* 0xff8000001a1a7808 */ /* 0x000fe20004000000 */
[----:B-1----:R-:W-:Y:S01]  /*8f30*/  FFMA.FTZ R13, R147, -UR21, R242 ;  /* 0x80000015930d7c23 */ /* 0x002fe200080100f2 */
[----:B------:R-:W1:Y:S01]  /*8f40*/  MUFU.TANH R16, R16 ;  /* 0x0000001000107308 */ /* 0x000e620000002400 */
[----:B------:R-:W-:Y:S02]  /*8f50*/  ISETP.GE.AND P0, PT, R168, R213, PT ;  /* 0x000000d5a800720c */ /* 0x000fe40003f06270 */
[----:B------:R-:W-:Y:S02]  /*8f60*/  FSEL R33, R22, -INF , !P1 ;  /* 0xff80000016217808 */ /* 0x000fe40004800000 */
[----:B------:R-:W-:Y:S01]  /*8f70*/  FSEL R13, R13, -INF , !P5 ;  /* 0xff8000000d0d7808 */ /* 0x000fe20006800000 */
[----:B------:R-:W-:Y:S01]  /*8f80*/  FMUL.FTZ R133, R160, c[0x0][0x2ec] ;  /* 0x0000bb00a0857a20 */ /* 0x000fe20000410000 */
[----:B------:R-:W-:Y:S01]  /*8f90*/  ISETP.GE.AND P5, PT, R154, R210, PT ;  /* 0x000000d29a00720c */ /* 0x000fe20003fa6270 */
[----:B------:R4:W-:Y:S01]  /*8fa0*/  MUFU.TANH R19, R14 ;  /* 0x0000000e00137308 */ /* 0x0009e20000002400 */
[----:B------:R-:W-:Y:S01]  /*8fb0*/  FMUL.FTZ R138, R162, c[0x0][0x2ec] ;  /* 0x0000bb00a28a7a20 */ /* 0x000fe20000410000 */
[----:B------:R-:W-:Y:S01]  /*8fc0*/  ISETP.LT.OR P0, PT, R168, R214, P0 ;  /* 0x000000d6a800720c */ /* 0x000fe20000701670 */
[----:B---3--:R-:W-:Y:S01]  /*8fd0*/  FFMA.FTZ R20, R171, -UR21, R20 ;  /* 0x80000015ab147c23 */ /* 0x008fe20008010014 */
[----:B------:R-:W-:Y:S01]  /*8fe0*/  ISETP.LT.OR P5, PT, R154, R211, P5 ;  /* 0x000000d39a00720c */ /* 0x000fe20002fa1670 */
[----:B------:R-:W-:Y:S01]  /*8ff0*/  FMUL.FTZ R34, R163, c[0x0][0x2ec] ;  /* 0x0000bb00a3227a20 */ /* 0x000fe20000410000 */
[-C--:B------:R-:W-:Y:S01]  /*9000*/  ISETP.GE.AND P1, PT, R164, R210.reuse, PT ;  /* 0x000000d2a400720c */ /* 0x080fe20003f26270 */
[----:B------:R-:W-:Y:S01]  /*9010*/  FMUL.FTZ R161, R161, c[0x0][0x2ec] ;  /* 0x0000bb00a1a17a20 */ /* 0x000fe20000410000 */
[----:B------:R-:W3:Y:S01]  /*9020*/  MUFU.TANH R18, R18 ;  /* 0x0000001200127308 */ /* 0x000ee20000002400 */
[----:B------:R-:W-:Y:S01]  /*9030*/  FSEL R25, R17, -INF , !P5 ;  /* 0xff80000011197808 */ /* 0x000fe20006800000 */
[----:B------:R-:W-:Y:S01]  /*9040*/  FMUL.FTZ R17, R156, c[0x0][0x2ec] ;  /* 0x0000bb009c117a20 */ /* 0x000fe20000410000 */
[----:B------:R-:W-:Y:S01]  /*9050*/  FSEL R22, R20, -INF , !P0 ;  /* 0xff80000014167808 */ /* 0x000fe20004000000 */
[----:B-1----:R-:W-:Y:S01]  /*9060*/  FFMA.FTZ R16, R167, -UR21, R16 ;  /* 0x80000015a7107c23 */ /* 0x002fe20008010010 */
[----:B------:R-:W-:Y:S01]  /*9070*/  ISETP.GE.AND P0, PT, R225, R213, PT ;  /* 0x000000d5e100720c */ /* 0x000fe20003f06270 */
[----:B------:R-:W-:Y:S01]  /*9080*/  FMUL.FTZ R159, R159, c[0x0][0x2ec] ;  /* 0x0000bb009f9f7a20 */ /* 0x000fe20000410000 */
[----:B------:R-:W-:Y:S01]  /*9090*/  ISETP.LT.OR P1, PT, R164, R211, P1 ;  /* 0x000000d3a400720c */ /* 0x000fe20000f21670 */
[----:B------:R-:W1:Y:S01]  /*90a0*/  MUFU.TANH R133, R133 ;  /* 0x0000008500857308 */ /* 0x000e620000002400 */
[----:B----4-:R-:W-:Y:S01]  /*90b0*/  FSEL R14, R24, -INF , !P6 ;  /* 0xff800000180e7808 */ /* 0x010fe20007000000 */
[----:B------:R-:W-:Y:S01]  /*90c0*/  FMUL.FTZ R157, R157, c[0x0][0x2ec] ;  /* 0x0000bb009d9d7a20 */ /* 0x000fe20000410000 */
[----:B------:R-:W-:Y:S01]  /*90d0*/  ISETP.GE.AND P6, PT, R144, R213, PT ;  /* 0x000000d59000720c */ /* 0x000fe20003fc6270 */
[----:B------:R-:W-:Y:S01]  /*90e0*/  FFMA.FTZ R20, R221, -UR21, R134 ;  /* 0x80000015dd147c23 */ /* 0x000fe20008010086 */
[----:B------:R-:W-:Y:S01]  /*90f0*/  ISETP.GE.AND P5, PT, R168, R210, PT ;  /* 0x000000d2a800720c */ /* 0x000fe20003fa6270 */
[----:B--2---:R-:W-:Y:S01]  /*9100*/  HMMA.16816.F32.BF16 R172, R140, R4, R172 ;  /* 0x000000048cac723c */ /* 0x004fe200000418ac */
[-C--:B------:R-:W-:Y:S01]  /*9110*/  ISETP.LT.OR P6, PT, R144, R214.reuse, P6 ;  /* 0x000000d69000720c */ /* 0x080fe200037c1670 */
[----:B------:R-:W2:Y:S01]  /*9120*/  MUFU.TANH R23, R23 ;  /* 0x0000001700177308 */ /* 0x000ea20000002400 */
[----:B---3--:R-:W-:Y:S01]  /*9130*/  FFMA.FTZ R18, R169, -UR21, R18 ;  /* 0x80000015a9127c23 */ /* 0x008fe20008010012 */
[----:B------:R-:W-:-:S02]  /*9140*/  ISETP.LT.OR P0, PT, R225, R214, P0 ;  /* 0x000000d6e100720c */ /* 0x000fc40000701670 */
[----:B------:R-:W-:Y:S01]  /*9150*/  FSEL R32, R21, -INF , !P6 ;  /* 0xff80000015207808 */ /* 0x000fe20007000000 */
[----:B------:R-:W-:Y:S01]  /*9160*/  FFMA.FTZ R21, R222, -UR21, R19 ;  /* 0x80000015de157c23 */ /* 0x000fe20008010013 */
[----:B------:R-:W-:Y:S01]  /*9170*/  HMMA.16816.F32.BF16 R4, R140, R6, R148 ;  /* 0x000000068c04723c */ /* 0x000fe20000041894 */
[----:B------:R-:W-:Y:S01]  /*9180*/  ISETP.GE.AND P6, PT, R164, R213, PT ;  /* 0x000000d5a400720c */ /* 0x000fe20003fc6270 */
[----:B------:R-:W3:Y:S01]  /*9190*/  MUFU.TANH R17, R17 ;  /* 0x0000001100117308 */ /* 0x000ee20000002400 */
[----:B-1----:R-:W-:Y:S01]  /*91a0*/  FFMA.FTZ R133, R226, -UR21, R133 ;  /* 0x80000015e2857c23 */ /* 0x002fe20008010085 */
[----:B------:R-:W-:Y:S02]  /*91b0*/  FSEL R27, R18, -INF , !P1 ;  /* 0xff800000121b7808 */ /* 0x000fe40004800000 */
[----:B------:R-:W-:Y:S02]  /*91c0*/  ISETP.LT.OR P6, PT, R164, R214, P6 ;  /* 0x000000d6a400720c */ /* 0x000fe400037c1670 */
[----:B------:R-:W-:-:S02]  /*91d0*/  ISETP.LT.OR P5, PT, R168, R211, P5 ;  /* 0x000000d3a800720c */ /* 0x000fc40002fa1670 */
[----:B------:R-:W1:Y:S01]  /*91e0*/  MUFU.TANH R138, R138 ;  /* 0x0000008a008a7308 */ /* 0x000e620000002400 */
[----:B------:R-:W-:Y:S01]  /*91f0*/  FSEL R24, R16, -INF , !P6 ;  /* 0xff80000010187808 */ /* 0x000fe20007000000 */
[----:B------:R-:W-:Y:S01]  /*9200*/  FMUL.FTZ R16, R158, c[0x0][0x2ec] ;  /* 0x0000bb009e107a20 */ /* 0x000fe20000410000 */
[-C--:B------:R-:W-:Y:S01]  /*9210*/  ISETP.GE.AND P6, PT, R170, R213.reuse, PT ;  /* 0x000000d5aa00720c */ /* 0x080fe20003fc6270 */
[----:B--2---:R-:W-:Y:S01]  /*9220*/  FFMA.FTZ R23, R220, -UR21, R23 ;  /* 0x80000015dc177c23 */ /* 0x004fe20008010017 */
[----:B------:R-:W-:Y:S01]  /*9230*/  ISETP.GE.AND P1, PT, R170, R210, PT ;  /* 0x000000d2aa00720c */ /* 0x000fe20003f26270 */
[----:B------:R-:W-:Y:S01]  /*9240*/  FMUL.FTZ R35, R172, c[0x0][0x2ec] ;  /* 0x0000bb00ac237a20 */ /* 0x000fe20000410000 */
[----:B------:R-:W-:Y:S01]  /*9250*/  FSEL R168, R133, -INF , !P0 ;  /* 0xff80000085a87808 */ /* 0x000fe20004000000 */
[----:B------:R-:W2:Y:S01]  /*9260*/  MUFU.TANH R144, R161 ;  /* 0x000000a100907308 */ /* 0x000ea20000002400 */
[----:B------:R-:W-:Y:S01]  /*9270*/  ISETP.GE.AND P0, PT, R228, R213, PT ;  /* 0x000000d5e400720c */ /* 0x000fe20003f06270 */
[----:B---3--:R-:W-:Y:S01]  /*9280*/  FFMA.FTZ R17, R232, -UR21, R17 ;  /* 0x80000015e8117c23 */ /* 0x008fe20008010011 */
[----:B------:R-:W-:Y:S01]  /*9290*/  FSEL R21, R21, -INF , !P5 ;  /* 0xff80000015157808 */ /* 0x000fe20006800000 */
[----:B------:R-:W-:Y:S01]  /*92a0*/  FMUL.FTZ R18, R173, c[0x0][0x2ec] ;  /* 0x0000bb00ad127a20 */ /* 0x000fe20000410000 */
[----:B------:R-:W-:Y:S01]  /*92b0*/  ISETP.LT.OR P6, PT, R170, R214, P6 ;  /* 0x000000d6aa00720c */ /* 0x000fe200037c1670 */
[----:B------:R-:W-:Y:S01]  /*92c0*/  FMUL.FTZ R4, R4, c[0x0][0x2ec] ;  /* 0x0000bb0004047a20 */ /* 0x000fe20000410000 */
[-C--:B------:R-:W-:Y:S01]  /*92d0*/  ISETP.LT.OR P1, PT, R170, R211.reuse, P1 ;  /* 0x000000d3aa00720c */ /* 0x080fe20000f21670 */
[----:B------:R-:W3:Y:S01]  /*92e0*/  MUFU.TANH R34, R34 ;  /* 0x0000002200227308 */ /* 0x000ee20000002400 */
[----:B------:R-:W-:Y:S01]  /*92f0*/  ISETP.GE.AND P5, PT, R225, R210, PT ;  /* 0x000000d2e100720c */ /* 0x000fe20003fa6270 */
[----:B-1----:R-:W-:Y:S01]  /*9300*/  FFMA.FTZ R138, R227, -UR21, R138 ;  /* 0x80000015e38a7c23 */ /* 0x002fe2000801008a */
[----:B------:R-:W-:Y:S01]  /*9310*/  ISETP.LT.OR P0, PT, R228, R214, P0 ;  /* 0x000000d6e400720c */ /* 0x000fe20000701670 */
[----:B------:R-:W-:Y:S01]  /*9320*/  FMUL.FTZ R174, R174, c[0x0][0x2ec] ;  /* 0x0000bb00aeae7a20 */ /* 0x000fe20000410000 */
[----:B------:R-:W-:Y:S01]  /*9330*/  FSEL R20, R20, -INF , !P6 ;  /* 0xff80000014147808 */ /* 0x000fe20007000000 */
[----:B------:R-:W-:Y:S01]  /*9340*/  FMUL.FTZ R175, R175, c[0x0][0x2ec] ;  /* 0x0000bb00afaf7a20 */ /* 0x000fe20000410000 */
[----:B------:R-:W-:Y:S01]  /*9350*/  FSEL R23, R23, -INF , !P1 ;  /* 0xff80000017177808 */ /* 0x000fe20004800000 */
[----:B------:R-:W1:Y:S01]  /*9360*/  MUFU.TANH R35, R35 ;  /* 0x0000002300237308 */ /* 0x000e620000002400 */
[----:B------:R-:W-:Y:S01]  /*9370*/  ISETP.LT.OR P5, PT, R225, R211, P5 ;  /* 0x000000d3e100720c */ /* 0x000fe20002fa1670 */
[----:B--2---:R-:W-:Y:S01]  /*9380*/  FFMA.FTZ R144, R229, -UR21, R144 ;  /* 0x80000015e5907c23 */ /* 0x004fe20008010090 */
[-C--:B------:R-:W-:Y:S01]  /*9390*/  ISETP.GE.AND P6, PT, R224, R213.reuse, PT ;  /* 0x000000d5e000720c */ /* 0x080fe20003fc6270 */
[----:B------:R-:W-:Y:S01]  /*93a0*/  FMUL.FTZ R6, R6, c[0x0][0x2ec] ;  /* 0x0000bb0006067a20 */ /* 0x000fe20000410000 */
        /* <DEDUP_REMOVED lines=8> */
[----:B------:R-:W-:-:S02]  /*9430*/  ISETP.LT.OR P6, PT, R224, R214, P6 ;  /* 0x000000d6e000720c */ /* 0x000fc400037c1670 */
[-C--:B------:R-:W-:Y:S01]  /*9440*/  ISETP.LT.OR P1, PT, R224, R211.reuse, P1 ;  /* 0x000000d3e000720c */ /* 0x080fe20000f21670 */
[----:B------:R-:W3:Y:S01]  /*9450*/  MUFU.TANH R19, R157 ;  /* 0x0000009d00137308 */ /* 0x000ee20000002400 */
[----:B------:R-:W-:Y:S01]  /*9460*/  ISETP.GE.AND P5, PT, R228, R210, PT ;  /* 0x000000d2e400720c */ /* 0x000fe20003fa6270 */
[----:B-1----:R-:W-:Y:S01]  /*9470*/  FFMA.FTZ R10, R10, -UR21, R35 ;  /* 0x800000150a0a7c23 */ /* 0x002fe20008010023 */
[----:B------:R-:W-:Y:S02]  /*9480*/  ISETP.LT.OR P0, PT, R233, R214, P0 ;  /* 0x000000d6e900720c */ /* 0x000fe40000701670 */
[----:B------:R-:W-:Y:S02]  /*9490*/  FSEL R170, R144, -INF , !P6 ;  /* 0xff80000090aa7808 */ /* 0x000fe40007000000 */
[----:B------:R-:W-:Y:S01]  /*94a0*/  FSEL R167, R34, -INF , !P1 ;  /* 0xff80000022a77808 */ /* 0x000fe20004800000 */
[----:B------:R-:W1:Y:S01]  /*94b0*/  MUFU.TANH R159, R159 ;  /* 0x0000009f009f7308 */ /* 0x000e620000002400 */
[----:B--2---:R-:W-:Y:S01]  /*94c0*/  FFMA.FTZ R16, R235, -UR21, R16 ;  /* 0x80000015eb107c23 */ /* 0x004fe20008010010 */
[----:B------:R-:W-:-:S02]  /*94d0*/  ISETP.LT.OR P5, PT, R228, R211, P5 ;  /* 0x000000d3e400720c */ /* 0x000fc40002fa1670 */
[CC--:B------:R-:W-:Y:S02]  /*94e0*/  ISETP.GE.AND P6, PT, R230.reuse, R213.reuse, PT ;  /* 0x000000d5e600720c */ /* 0x0c0fe40003fc6270 */
[----:B------:R-:W-:Y:S02]  /*94f0*/  ISETP.GE.AND P1, PT, R230, R210, PT ;  /* 0x000000d2e600720c */ /* 0x000fe40003f26270 */
[----:B------:R-:W2:Y:S01]  /*9500*/  MUFU.TANH R4, R4 ;  /* 0x0000000400047308 */ /* 0x000ea20000002400 */
[----:B------:R-:W-:Y:S01]  /*9510*/  FSEL R154, R10, -INF , !P0 ;  /* 0xff8000000a9a7808 */ /* 0x000fe20004000000 */
[----:B---3--:R-:W-:Y:S01]  /*9520*/  FFMA.FTZ R19, R234, -UR21, R19 ;  /* 0x80000015ea137c23 */ /* 0x008fe20008010013 */
[----:B------:R-:W-:Y:S02]  /*9530*/  ISETP.GE.AND P0, PT, R236, R213, PT ;  /* 0x000000d5ec00720c */ /* 0x000fe40003f06270 */
[----:B------:R-:W-:Y:S02]  /*9540*/  FSEL R165, R16, -INF , !P5 ;  /* 0xff80000010a57808 */ /* 0x000fe40006800000 */
[----:B------:R-:W-:Y:S01]  /*9550*/  ISETP.LT.OR P6, PT, R230, R214, P6 ;  /* 0x000000d6e600720c */ /* 0x000fe200037c1670 */
[----:B------:R-:W-:Y:S01]  /*9560*/  I2F R237, R237 ;  /* 0x000000ed00ed7306 */ /* 0x000fe20000201400 */
[----:B-1----:R-:W-:Y:S01]  /*9570*/  FFMA.FTZ R8, R8, -UR21, R159 ;  /* 0x8000001508087c23 */ /* 0x002fe2000801009f */
[----:B------:R-:W-:-:S02]  /*9580*/  ISETP.LT.OR P1, PT, R230, R211, P1 ;  /* 0x000000d3e600720c */ /* 0x000fc40000f21670 */
[----:B------:R-:W-:Y:S02]  /*9590*/  ISETP.LT.OR P0, PT, R236, R214, P0 ;  /* 0x000000d6ec00720c */ /* 0x000fe40000701670 */
[----:B------:R-:W-:Y:S02]  /*95a0*/  FSEL R164, R19, -INF , !P6 ;  /* 0xff80000013a47808 */ /* 0x000fe40007000000 */
[----:B------:R-:W-:Y:S01]  /*95b0*/  I2F R136, R136 ;  /* 0x0000008800887306 */ /* 0x000fe20000201400 */
[----:B--2---:R-:W-:Y:S01]  /*95c0*/  FFMA.FTZ R4, R29, -UR21, R4 ;  /* 0x800000151d047c23 */ /* 0x004fe20008010004 */
[----:B------:R-:W-:Y:S02]  /*95d0*/  FSEL R163, R8, -INF , !P1 ;  /* 0xff80000008a37808 */ /* 0x000fe40004800000 */
[----:B------:R-:W-:Y:S02]  /*95e0*/  ISETP.GE.AND P5, PT, R233, R210, PT ;  /* 0x000000d2e900720c */ /* 0x000fe40003fa6270 */
[----:B------:R-:W-:-:S02]  /*95f0*/  ISETP.GE.AND P6, PT, R9, R213, PT ;  /* 0x000000d50900720c */ /* 0x000fc40003fc6270 */
[----:B------:R-:W1:Y:S01]  /*9600*/  MUFU.TANH R18, R18 ;  /* 0x0000001200127308 */ /* 0x000e620000002400 */
[----:B------:R-:W-:Y:S02]  /*9610*/  ISETP.GE.AND P1, PT, R9, R210, PT ;  /* 0x000000d20900720c */ /* 0x000fe40003f26270 */
[----:B------:R-:W-:Y:S02]  /*9620*/  FSEL R138, R4, -INF , !P0 ;  /* 0xff800000048a7808 */ /* 0x000fe40004000000 */
[----:B------:R-:W-:Y:S02]  /*9630*/  PLOP3.LUT P0, PT, PT, PT, UP0, 0x80, 0x0 ;  /* 0x000000000000781c */ /* 0x000fe40003f0f008 */
[-C--:B------:R-:W-:Y:S01]  /*9640*/  ISETP.LT.OR P5, PT, R233, R211.reuse, P5 ;  /* 0x000000d3e900720c */ /* 0x080fe20002fa1670 */
[----:B------:R-:W2:Y:S01]  /*9650*/  MUFU.TANH R174, R174 ;  /* 0x000000ae00ae7308 */ /* 0x000ea20000002400 */
[C---:B------:R-:W-:Y:S02]  /*9660*/  ISETP.LT.OR P6, PT, R9.reuse, R214, P6 ;  /* 0x000000d60900720c */ /* 0x040fe400037c1670 */
[----:B------:R-:W-:-:S05]  /*9670*/  ISETP.LT.OR P1, PT, R9, R211, P1 ;  /* 0x000000d30900720c */ /* 0x000fca0000f21670 */
[----:B------:R-:W3:Y:S01]  /*9680*/  MUFU.TANH R175, R175 ;  /* 0x000000af00af7308 */ /* 0x000ee20000002400 */
[----:B-1----:R-:W-:-:S05]  /*9690*/  FFMA.FTZ R18, R237, -UR21, R18 ;  /* 0x80000015ed127c23 */ /* 0x002fca0008010012 */
[----:B------:R-:W-:Y:S02]  /*96a0*/  FSEL R152, R18, -INF , !P6 ;  /* 0xff80000012987808 */ /* 0x000fe40007000000 */
[----:B------:R-:W-:Y:S01]  /*96b0*/  I2F R31, R31 ;  /* 0x0000001f001f7306 */ /* 0x000fe20000201400 */
[----:B--2---:R-:W-:Y:S01]  /*96c0*/  FFMA.FTZ R11, R11, -UR21, R174 ;  /* 0x800000150b0b7c23 */ /* 0x004fe200080100ae */
        /* <DEDUP_REMOVED lines=79> */
[----:B------:R-:W-:Y:S02]  /*9bc0*/  @!P4 LEA R28, P5, R4, c[0x0][0x168], 0x1 ;  /* 0x00005a00041cca11 */ /* 0x000fe400078a08ff */
        /* <DEDUP_REMOVED lines=46> */
.L_x_1260:
[----:B------:R-:W-:Y:S05]  /*9eb0*/  BSYNC B0 ;  /* 0x0000000000007941 */ /* 0x000fea0003800000 */
.L_x_1259:
[----:B------:R-:W0:Y:S02]  /*9ec0*/  LDGDEPBAR ;  /* 0x00000000000079af */ /* 0x000e240000000000 */
.L_x_1258:
        /* <DEDUP_REMOVED lines=33> */
[----:B--2---:R-:W-:Y:S02]  /*a0e0*/  FMNMX.FTZ R6, R136, R5, !PT ;  /* 0x0000000588067209 */ /* 0x004fe40007810000 */
        /* <DEDUP_REMOVED lines=16> */
[--C-:B------:R-:W-:Y:S01]  /*a1f0*/  FFMA.FTZ R142, R2, c[0x0][0x23c], -R153.reuse ;  /* 0x00008f00028e7a23 */ /* 0x100fe20000010899 */
[----:B------:R-:W-:Y:S01]  /*a200*/  FSEL R6, R145, RZ, P0 ;  /* 0x000000ff91067208 */ /* 0x000fe20000000000 */
[----:B------:R-:W-:-:S02]  /*a210*/  FFMA.FTZ R144, R12, c[0x0][0x23c], -R153 ;  /* 0x00008f000c907a23 */ /* 0x000fc40000010899 */
[--C-:B------:R-:W-:Y:S02]  /*a220*/  FFMA.FTZ R140, R0, c[0x0][0x23c], -R150.reuse ;  /* 0x00008f00008c7a23 */ /* 0x100fe40000010896 */
[----:B------:R-:W-:Y:S01]  /*a230*/  FFMA.FTZ R143, R14, c[0x0][0x23c], -R153 ;  /* 0x00008f000e8f7a23 */ /* 0x000fe20000010899 */
[----:B------:R-:W-:Y:S01]  /*a240*/  MUFU.EX2 R142, R142 ;  /* 0x0000008e008e7308 */ /* 0x000fe20000000800 */
[--C-:B------:R-:W-:Y:S02]  /*a250*/  FFMA.FTZ R2, R15, c[0x0][0x23c], -R150.reuse ;  /* 0x00008f000f027a23 */ /* 0x100fe40000010896 */
[----:B------:R-:W-:Y:S02]  /*a260*/  FFMA.FTZ R0, R13, c[0x0][0x23c], -R150 ;  /* 0x00008f000d007a23 */ /* 0x000fe40000010896 */
[----:B------:R-:W1:Y:S01]  /*a270*/  LDSM.16.MT88.4 R12, [R194+0xc000] ;  /* 0x00c00000c20c783b */ /* 0x000e620000004200 */
[----:B------:R-:W-:Y:S02]  /*a280*/  FADD.FTZ R4, R132, -R5 ;  /* 0x8000000584047221 */ /* 0x000fe40000010000 */
[----:B------:R-:W-:Y:S01]  /*a290*/  FADD.FTZ R6, R3, -R6 ;  /* 0x8000000603067221 */ /* 0x000fe20000010000 */
[----:B------:R-:W-:Y:S01]  /*a2a0*/  MUFU.EX2 R144, R144 ;  /* 0x0000009000907308 */ /* 0x000fe20000000800 */
[----:B------:R-:W-:Y:S01]  /*a2b0*/  FFMA.FTZ R141, R32, c[0x0][0x23c], -R153 ;  /* 0x00008f00208d7a23 */ /* 0x000fe20000010899 */
[----:B------:R-:W-:Y:S01]  /*a2c0*/  LDSM.16.MT88.4 R132, [R194+0xc800] ;  /* 0x00c80000c284783b */ /* 0x000fe20000004200 */
[----:B------:R-:W-:-:S02]  /*a2d0*/  FFMA.FTZ R147, R33, c[0x0][0x23c], -R150 ;  /* 0x00008f0021937a23 */ /* 0x000fc40000010896 */
[----:B------:R-:W-:Y:S01]  /*a2e0*/  FMUL.FTZ R148, R4, c[0x0][0x23c] ;  /* 0x00008f0004947a20 */ /* 0x000fe20000410000 */
[----:B------:R-:W-:Y:S01]  /*a2f0*/  LDSM.16.MT88.4 R32, [R193+0xc800] ;  /* 0x00c80000c120783b */ /* 0x000fe20000004200 */
[----:B------:R-:W-:Y:S01]  /*a300*/  FMUL.FTZ R3, R6, c[0x0][0x23c] ;  /* 0x00008f0006037a20 */ /* 0x000fe20000410000 */
[----:B------:R-:W2:Y:S01]  /*a310*/  MUFU.EX2 R143, R143 ;  /* 0x0000008f008f7308 */ /* 0x000ea20000000800 */
[--C-:B------:R-:W-:Y:S02]  /*a320*/  FFMA.FTZ R155, R26, c[0x0][0x23c], -R153.reuse ;  /* 0x00008f001a9b7a23 */ /* 0x100fe40000010899 */
[--C-:B------:R-:W-:Y:S02]  /*a330*/  FFMA.FTZ R156, R24, c[0x0][0x23c], -R153.reuse ;  /* 0x00008f00189c7a23 */ /* 0x100fe40000010899 */
[--C-:B------:R-:W-:Y:S02]  /*a340*/  FFMA.FTZ R157, R22, c[0x0][0x23c], -R153.reuse ;  /* 0x00008f00169d7a23 */ /* 0x100fe40000010899 */
[----:B------:R-:W-:Y:S01]  /*a350*/  FFMA.FTZ R158, R20, c[0x0][0x23c], -R153 ;  /* 0x00008f00149e7a23 */ /* 0x000fe20000010899 */
[----:B------:R-:W3:Y:S01]  /*a360*/  MUFU.EX2 R141, R141 ;  /* 0x0000008d008d7308 */ /* 0x000ee20000000800 */
[----:B------:R-:W-:-:S02]  /*a370*/  FFMA.FTZ R159, R25, c[0x0][0x23c], -R150 ;  /* 0x00008f00199f7a23 */ /* 0x000fc40000010896 */
[--C-:B------:R-:W-:Y:S02]  /*a380*/  FFMA.FTZ R162, R27, c[0x0][0x23c], -R150.reuse ;  /* 0x00008f001ba27a23 */ /* 0x100fe40000010896 */
[--C-:B------:R-:W-:Y:S01]  /*a390*/  FFMA.FTZ R160, R21, c[0x0][0x23c], -R150.reuse ;  /* 0x00008f0015a07a23 */ /* 0x100fe20000010896 */
[----:B------:R-:W-:Y:S01]  /*a3a0*/  LDSM.16.MT88.4 R24, [R196+0xe800] ;  /* 0x00e80000c418783b */ /* 0x000fe20000004200 */
[----:B------:R-:W-:Y:S01]  /*a3b0*/  FFMA.FTZ R161, R23, c[0x0][0x23c], -R150 ;  /* 0x00008f0017a17a23 */ /* 0x000fe20000010896 */
[----:B------:R-:W-:Y:S01]  /*a3c0*/  MUFU.EX2 R140, R140 ;  /* 0x0000008c008c7308 */ /* 0x000fe20000000800 */
[----:B--2---:R-:W-:Y:S01]  /*a3d0*/  F2FP.BF16.PACK_AB R4, R143, R144 ;  /* 0x000000908f04723e */ /* 0x004fe200000010ff */
[----:B------:R-:W-:Y:S01]  /*a3e0*/  LDSM.16.MT88.4 R20, [R194+0xe800] ;  /* 0x00e80000c214783b */ /* 0x000fe20000004200 */
[--C-:B------:R-:W-:Y:S02]  /*a3f0*/  FFMA.FTZ R171, R170, c[0x0][0x23c], -R153.reuse ;  /* 0x00008f00aaab7a23 */ /* 0x100fe40000010899 */
[----:B------:R-:W-:-:S02]  /*a400*/  FFMA.FTZ R173, R164, c[0x0][0x23c], -R153 ;  /* 0x00008f00a4ad7a23 */ /* 0x000fc40000010899 */
[--C-:B------:R-:W-:Y:S01]  /*a410*/  FFMA.FTZ R168, R168, c[0x0][0x23c], -R153.reuse ;  /* 0x00008f00a8a87a23 */ /* 0x100fe20000010899 */
[----:B------:R-:W2:Y:S01]  /*a420*/  MUFU.EX2 R2, R2 ;  /* 0x0000000200027308 */ /* 0x000ea20000000800 */
[----:B---3--:R-:W-:Y:S01]  /*a430*/  F2FP.BF16.PACK_AB R6, R141, R142 ;  /* 0x0000008e8d06723e */ /* 0x008fe200000010ff */
[----:B------:R-:W-:Y:S02]  /*a440*/  FFMA.FTZ R166, R166, c[0x0][0x23c], -R153 ;  /* 0x00008f00a6a67a23 */ /* 0x000fe40000010899 */
[--C-:B------:R-:W-:Y:S02]  /*a450*/  FFMA.FTZ R164, R169, c[0x0][0x23c], -R150.reuse ;  /* 0x00008f00a9a47a23 */ /* 0x100fe40000010896 */
[--C-:B------:R-:W-:Y:S02]  /*a460*/  FFMA.FTZ R167, R167, c[0x0][0x23c], -R150.reuse ;  /* 0x00008f00a7a77a23 */ /* 0x100fe40000010896 */
[----:B------:R-:W-:Y:S01]  /*a470*/  MUFU.EX2 R0, R0 ;  /* 0x0000000000007308 */ /* 0x000fe20000000800 */
[----:B------:R-:W-:-:S02]  /*a480*/  FFMA.FTZ R165, R165, c[0x0][0x23c], -R150 ;  /* 0x00008f00a5a57a23 */ /* 0x000fc40000010896 */
[--C-:B------:R-:W-:Y:S02]  /*a490*/  FFMA.FTZ R170, R163, c[0x0][0x23c], -R150.reuse ;  /* 0x00008f00a3aa7a23 */ /* 0x100fe40000010896 */
[--C-:B------:R-:W-:Y:S02]  /*a4a0*/  FFMA.FTZ R163, R152, c[0x0][0x23c], -R153.reuse ;  /* 0x00008f0098a37a23 */ /* 0x100fe40000010899 */
[--C-:B------:R-:W-:Y:S01]  /*a4b0*/  FFMA.FTZ R154, R154, c[0x0][0x23c], -R153.reuse ;  /* 0x00008f009a9a7a23 */ /* 0x100fe20000010899 */
[----:B------:R-:W3:Y:S01]  /*a4c0*/  MUFU.EX2 R147, R147 ;  /* 0x0000009300937308 */ /* 0x000ee20000000800 */
[----:B--2---:R-:W-:Y:S01]  /*a4d0*/  F2FP.BF16.PACK_AB R5, R2, R140 ;  /* 0x0000008c0205723e */ /* 0x004fe200000010ff */
[----:B------:R-:W-:Y:S02]  /*a4e0*/  FFMA.FTZ R152, R138, c[0x0][0x23c], -R153 ;  /* 0x00008f008a987a23 */ /* 0x000fe40000010899 */
[--C-:B------:R-:W-:Y:S02]  /*a4f0*/  FFMA.FTZ R151, R151, c[0x0][0x23c], -R150.reuse ;  /* 0x00008f0097977a23 */ /* 0x100fe40000010896 */
[----:B------:R-:W-:-:S02]  /*a500*/  FFMA.FTZ R172, R139, c[0x0][0x23c], -R150 ;  /* 0x00008f008bac7a23 */ /* 0x000fc40000010896 */
[----:B------:R-:W2:Y:S01]  /*a510*/  MUFU.EX2 R148, R148 ;  /* 0x0000009400947308 */ /* 0x000ea20000000800 */
[--C-:B------:R-:W-:Y:S02]  /*a520*/  FFMA.FTZ R169, R137, c[0x0][0x23c], -R150.reuse ;  /* 0x00008f0089a97a23 */ /* 0x100fe40000010896 */
[----:B------:R-:W-:Y:S02]  /*a530*/  FFMA.FTZ R153, R136, c[0x0][0x23c], -R153 ;  /* 0x00008f0088997a23 */ /* 0x000fe40000010899 */
[----:B------:R-:W-:Y:S01]  /*a540*/  FFMA.FTZ R150, R149, c[0x0][0x23c], -R150 ;  /* 0x00008f0095967a23 */ /* 0x000fe20000010896 */
[----:B------:R-:W-:Y:S02]  /*a550*/  LDSM.16.MT88.4 R136, [R194+0xd800] ;  /* 0x00d80000c288783b */ /* 0x000fe40000004200 */
        /* <DEDUP_REMOVED lines=62> */
[----:B------:R-:W-:Y:S01]  /*a940*/  MUFU.EX2 R171, R171 ;  /* 0x000000ab00ab7308 */ /* 0x000fe20000000800 */
        /* <DEDUP_REMOVED lines=18> */
[----:B------:R-:W5:Y:S01]  /*aa70*/  MUFU.EX2 R164, R164 ;  /* 0x000000a400a47308 */ /* 0x000f620000000800 */
[-C--:B------:R-:W-:Y:S02]  /*aa80*/  FMUL.FTZ R63, R63, R3.reuse ;  /* 0x000000033f3f7220 */ /* 0x080fe40000410000 */
        /* <DEDUP_REMOVED lines=38> */
[-C--:B------:R-:W-:Y:S02]  /*acf0*/  FMUL.FTZ R87, R87, R3.reuse ;  /* 0x0000000357577220 */ /* 0x080fe40000410000 */
[-C--:B------:R-:W-:Y:S01]  /*ad00*/  FMUL.FTZ R88, R88, R148.reuse ;  /* 0x0000009458587220 */ /* 0x080fe20000410000 */
[----:B------:R-:W-:Y:S01]  /*ad10*/  HMMA.16816.F32.BF16 R72, R4, R10, R72 ;  /* 0x0000000a0448723c */ /* 0x000fe20000041848 */
[----:B------:R-:W2:Y:S01]  /*ad20*/  LDSM.16.MT88.4 R8, [R192+0x10000] ;  /* 0x01000000c008783b */ /* 0x000ea20000004200 */
        /* <DEDUP_REMOVED lines=53> */
[----:B------:R-:W-:-:S04]  /*b080*/  FADD.FTZ R161, R161, R160 ;  /* 0x000000a0a1a17221 */ /* 0x000fc80000010000 */
[----:B-----5:R-:W-:Y:S01]  /*b090*/  FADD.FTZ R0, R164, R161 ;  /* 0x000000a1a4007221 */ /* 0x020fe20000010000 */
[----:B------:R-:W-:Y:S01]  /*b0a0*/  HMMA.16816.F32.BF16 R124, R4, R14, R124 ;  /* 0x0000000e047c723c */ /* 0x000fe2000004187c */
[----:B------:R-:W1:Y:S02]  /*b0b0*/  LDSM.16.MT88.4 R12, [R196+0x10800] ;  /* 0x01080000c40c783b */ /* 0x000e640000004200 */
[----:B------:R-:W-:-:S05]  /*b0c0*/  FADD.FTZ R0, R167, R0 ;  /* 0x00000000a7007221 */ /* 0x000fca0000010000 */
        /* <DEDUP_REMOVED lines=39> */
[----:B------:R-:W-:Y:S01]  /*b340*/  FADD.FTZ R165, R165, R0 ;  /* 0x00000000a5a57221 */ /* 0x000fe20000010000 */
[----:B------:R-:W-:Y:S01]  /*b350*/  MOV R3, R145 ;  /* 0x0000009100037202 */ /* 0x000fe20000000f00 */
[----:B------:R-:W-:Y:S02]  /*b360*/  FADD.FTZ R166, R166, R171 ;  /* 0x000000aba6a67221 */ /* 0x000fe40000010000 */
[----:B------:R-:W-:Y:S02]  /*b370*/  FADD.FTZ R170, R170, R165 ;  /* 0x000000a5aaaa7221 */ /* 0x000fe40000010000 */
[----:B-1----:R-:W-:Y:S01]  /*b380*/  HMMA.16816.F32.BF16 R128, R4, R12, R128 ;  /* 0x0000000c0480723c */ /* 0x002fe20000041880 */
[----:B------:R-:W-:-:S07]  /*b390*/  FADD.FTZ R173, R173, R166 ;  /* 0x000000a6adad7221 */ /* 0x000fce0000010000 */
        /* <DEDUP_REMOVED lines=72> */
[C---:B------:R-:W-:Y:S08]  /*b820*/  HMMA.16816.F32.BF16 R96, R4.reuse, R14, R96 ;  /* 0x0000000e0460723c */ /* 0x040ff00000041860 */
[----:B------:R-:W-:Y:S07]  /*b830*/  HMMA.16816.F32.BF16 R112, R4, R132, R112 ;  /* 0x000000840470723c */ /* 0x000fee0000041870 */
[----:B------:R-:W-:-:S02]  /*b840*/  MOV R132, R146 ;  /* 0x0000009200847202 */ /* 0x000fc40000000f00 */
.L_x_1257:
        /* <DEDUP_REMOVED lines=10> */
[----:B------:R-:W-:Y:S01]  /*b8f0*/  MOV R220, R176 ;  /* 0x000000b000dc7202 */ /* 0x000fe20000000f00 */
[----:B------:R-:W-:Y:S05]  /*b900*/  BRA `(.L_x_1262) ;  /* 0x0000068000007947 */ /* 0x000fea0003800000 */
.L_x_1264:
        /* <DEDUP_REMOVED lines=104> */
.L_x_1262:
        /* <DEDUP_REMOVED lines=270> */
[----:B----4-:R-:W-:Y:S02]  /*d070*/  FMUL.FTZ R234, R13, c[0x0][0x2ec] ;  /* 0x0000bb000dea7a20 */ /* 0x010fe40000410000 */
[----:B------:R-:W-:Y:S01]  /*d080*/  FMUL.FTZ R230, R14, c[0x0][0x2ec] ;  /* 0x0000bb000ee67a20 */ /* 0x000fe20000410000 */
[C---:B-1----:R-:W-:Y:S02]  /*d090*/  HMMA.16816.F32.BF16 R28, R172.reuse, R132, R28 ;  /* 0x00000084ac1c723c */ /* 0x042fe4000004181c */
[----:B------:R-:W1:Y:S01]  /*d0a0*/  MUFU.TANH R3, R3 ;  /* 0x0000000300037308 */ /* 0x000e620000002400 */
[----:B------:R-:W-:Y:S02]  /*d0b0*/  FMUL.FTZ R231, R15, c[0x0][0x2ec] ;  /* 0x0000bb000fe77a20 */ /* 0x000fe40000410000 */
[----:B------:R-:W-:Y:S02]  /*d0c0*/  FMUL.FTZ R235, R16, c[0x0][0x2ec] ;  /* 0x0000bb0010eb7a20 */ /* 0x000fe40000410000 */
[----:B------:R-:W-:Y:S01]  /*d0d0*/  FMUL.FTZ R238, R17, c[0x0][0x2ec] ;  /* 0x0000bb0011ee7a20 */ /* 0x000fe20000410000 */
        /* <DEDUP_REMOVED lines=48> */
.L_x_1263:
[----:B------:R-:W-:Y:S01]  /*d3e0*/  IMAD.U32 R5, RZ, RZ, UR8 ;  /* 0x00000008ff057e24 */ /* 0x000fe2000f8e00ff */
[----:B-1----:R-:W-:Y:S01]  /*d3f0*/  LDSM.16.MT88.4 R28, [R193+0xc000] ;  /* 0x00c00000c11c783b */ /* 0x002fe20000004200 */
[----:B------:R-:W-:Y:S02]  /*d400*/  UISETP.GT.AND UP0, UPT, UR8, UR9, UPT ;  /* 0x000000090800728c */ /* 0x000fe4000bf04270 */
[----:B------:R-:W-:Y:S01]  /*d410*/  IMAD R6, R5, 0x40, R218 ;  /* 0x0000004005067824 */ /* 0x000fe200078e02da */
[----:B------:R-:W-:Y:S04]  /*d420*/  UMOV UR22, UR8 ;  /* 0x0000000800167c82 */ /* 0x000fe80008000000 */
[C---:B------:R-:W-:Y:S02]  /*d430*/  IADD3 R4, R215.reuse, -R6, RZ ;  /* 0x80000006d7047210 */ /* 0x040fe40007ffe0ff */
[----:B------:R-:W-:Y:S02]  /*d440*/  IADD3 R24, R6, 0x1, RZ ;  /* 0x0000000106187810 */ /* 0x000fe40007ffe0ff */
[----:B------:R-:W-:Y:S01]  /*d450*/  IABS R25, R4 ;  /* 0x0000000400197213 */ /* 0x000fe20000000000 */
[----:B------:R-:W-:Y:S01]  /*d460*/  IMAD.IADD R4, R212, 0x1, -R6 ;  /* 0x00000001d4047824 */ /* 0x000fe200078e0a06 */
[C---:B------:R-:W-:Y:S02]  /*d470*/  IADD3 R22, R6.reuse, 0x8, RZ ;  /* 0x0000000806167810 */ /* 0x040fe40007ffe0ff */
[C---:B------:R-:W-:Y:S02]  /*d480*/  IADD3 R13, R6.reuse, 0x9, RZ ;  /* 0x00000009060d7810 */ /* 0x040fe40007ffe0ff */
[----:B------:R-:W-:Y:S01]  /*d490*/  IABS R16, R4 ;  /* 0x0000000400107213 */ /* 0x000fe20000000000 */
[C---:B------:R-:W-:Y:S01]  /*d4a0*/  IMAD.IADD R4, R215.reuse, 0x1, -R24 ;  /* 0x00000001d7047824 */ /* 0x040fe200078e0a18 */
[C---:B------:R-:W-:Y:S01]  /*d4b0*/  IADD3 R7, R6.reuse, 0x10, RZ ;  /* 0x0000001006077810 */ /* 0x040fe20007ffe0ff */
[----:B------:R-:W-:Y:S01]  /*d4c0*/  I2F R25, R25 ;  /* 0x0000001900197306 */ /* 0x000fe20000201400 */
[----:B------:R-:W-:Y:S02]  /*d4d0*/  IADD3 R12, R6, 0x11, RZ ;  /* 0x00000011060c7810 */ /* 0x000fe40007ffe0ff */
[----:B------:R-:W-:Y:S02]  /*d4e0*/  IABS R23, R4 ;  /* 0x0000000400177213 */ /* 0x000fe40000000000 */
[C---:B------:R-:W-:Y:S01]  /*d4f0*/  IADD3 R4, R215.reuse, -R22, RZ ;  /* 0x80000016d7047210 */ /* 0x040fe20007ffe0ff */
[--C-:B------:R-:W-:Y:S01]  /*d500*/  IMAD.IADD R26, R212, 0x1, -R12.reuse ;  /* 0x00000001d41a7824 */ /* 0x100fe200078e0a0c */
        /* <DEDUP_REMOVED lines=8> */
[----:B------:R-:W-:Y:S01]  /*d590*/  ISETP.GE.OR P1, PT, R6, R213, !P1 ;  /* 0x000000d50600720c */ /* 0x000fe20004f26670 */
[----:B------:R-:W-:Y:S01]  /*d5a0*/  I2F R23, R23 ;  /* 0x0000001700177306 */ /* 0x000fe20000201400 */
[----:B------:R-:W-:Y:S01]  /*d5b0*/  IABS R19, R4 ;  /* 0x0000000400137213 */ /* 0x000fe20000000000 */
[C---:B------:R-:W-:Y:S01]  /*d5c0*/  IMAD.IADD R4, R215.reuse, 0x1, -R12 ;  /* 0x00000001d7047824 */ /* 0x040fe200078e0a0c */
[C---:B------:R-:W-:Y:S02]  /*d5d0*/  ISETP.GE.AND P5, PT, R24.reuse, R214, PT ;  /* 0x000000d61800720c */ /* 0x040fe40003fa6270 */
[----:B------:R-:W-:Y:S02]  /*d5e0*/  ISETP.GE.AND P0, PT, R24, R211, PT ;  /* 0x000000d31800720c */ /* 0x000fe40003f06270 */
[----:B------:R-:W-:Y:S02]  /*d5f0*/  IABS R15, R4 ;  /* 0x00000004000f7213 */ /* 0x000fe40000000000 */
[C---:B------:R-:W-:Y:S01]  /*d600*/  IADD3 R4, R215.reuse, -R11, RZ ;  /* 0x8000000bd7047210 */ /* 0x040fe20007ffe0ff */
[----:B------:R-:W-:Y:S01]  /*d610*/  I2F R10, R10 ;  /* 0x0000000a000a7306 */ /* 0x000fe20000201400 */
[----:B------:R-:W-:Y:S02]  /*d620*/  ISETP.GE.AND P6, PT, R6, R211, PT ;  /* 0x000000d30600720c */ /* 0x000fe40003fc6270 */
[----:B------:R-:W-:Y:S01]  /*d630*/  IABS R8, R4 ;  /* 0x0000000400087213 */ /* 0x000fe20000000000 */
[----:B------:R-:W-:Y:S01]  /*d640*/  IMAD.IADD R4, R212, 0x1, -R24 ;  /* 0x00000001d4047824 */ /* 0x000fe200078e0a18 */
[C---:B------:R-:W-:Y:S02]  /*d650*/  ISETP.GE.OR P5, PT, R24.reuse, R213, !P5 ;  /* 0x000000d51800720c */ /* 0x040fe40006fa6670 */
[----:B------:R-:W-:Y:S02]  /*d660*/  ISETP.GE.OR P0, PT, R24, R210, !P0 ;  /* 0x000000d21800720c */ /* 0x000fe40004706670 */
        /* <DEDUP_REMOVED lines=8> */
[----:B------:R-:W-:Y:S04]  /*d6f0*/  IADD3 R4, R6, 0x20, RZ ;  /* 0x0000002006047810 */ /* 0x000fe80007ffe0ff */
[----:B------:R-:W-:Y:S03]  /*d700*/  IADD3 R14, R215, -R4, RZ ;  /* 0x80000004d70e7210 */ /* 0x000fe60007ffe0ff */
[----:B------:R-:W-:Y:S01]  /*d710*/  I2F R15, R15 ;  /* 0x0000000f000f7306 */ /* 0x000fe20000201400 */
[----:B------:R-:W-:Y:S09]  /*d720*/  IABS R14, R14 ;  /* 0x0000000e000e7213 */ /* 0x000ff20000000000 */
[----:B------:R-:W-:Y:S10]  /*d730*/  I2F R8, R8 ;  /* 0x0000000800087306 */ /* 0x000ff40000201400 */
[----:B------:R-:W-:Y:S10]  /*d740*/  I2F R18, R18 ;  /* 0x0000001200127306 */ /* 0x000ff40000201400 */
[----:B------:R-:W-:Y:S10]  /*d750*/  I2F R20, R20 ;  /* 0x0000001400147306 */ /* 0x000ff40000201400 */
[----:B------:R-:W1:Y:S02]  /*d760*/  I2F R5, R5 ;  /* 0x0000000500057306 */ /* 0x000e640000201400 */
[----:B-1----:R-:W-:Y:S02]  /*d770*/  FFMA.FTZ R238, R5, -UR21, R238 ;  /* 0x8000001505ee7c23 */ /* 0x002fe400080100ee */
[----:B------:R-:W-:Y:S02]  /*d780*/  FFMA.FTZ R225, R16, -UR21, R225 ;  /* 0x8000001510e17c23 */ /* 0x000fe400080100e1 */
[----:B------:R-:W-:Y:S02]  /*d790*/  IMAD.IADD R16, R212, 0x1, -R13 ;  /* 0x00000001d4107824 */ /* 0x000fe400078e0a0d */
[----:B------:R-:W-:Y:S01]  /*d7a0*/  FFMA.FTZ R224, R23, -UR21, R224 ;  /* 0x8000001517e07c23 */ /* 0x000fe200080100e0 */
[----:B------:R-:W-:Y:S01]  /*d7b0*/  FSEL R225, R225, -INF , !P6 ;  /* 0xff800000e1e17808 */ /* 0x000fe20007000000 */
[----:B------:R-:W1:Y:S01]  /*d7c0*/  I2F R23, R14 ;  /* 0x0000000e00177306 */ /* 0x000e620000201400 */
[----:B------:R-:W-:Y:S01]  /*d7d0*/  IABS R16, R16 ;  /* 0x0000001000107213 */ /* 0x000fe20000000000 */
[----:B------:R-:W-:Y:S01]  /*d7e0*/  FFMA.FTZ R222, R25, -UR21, R222 ;  /* 0x8000001519de7c23 */ /* 0x000fe200080100de */
[-C--:B------:R-:W-:Y:S01]  /*d7f0*/  ISETP.GE.AND P6, PT, R13, R214.reuse, PT ;  /* 0x000000d60d00720c */ /* 0x080fe20003fc6270 */
[----:B------:R-:W-:Y:S01]  /*d800*/  FFMA.FTZ R229, R10, -UR21, R229 ;  /* 0x800000150ae57c23 */ /* 0x000fe200080100e5 */
[----:B------:R-:W-:Y:S01]  /*d810*/  FSEL R224, R224, -INF , !P5 ;  /* 0xff800000e0e07808 */ /* 0x000fe20006800000 */
[----:B------:R-:W-:Y:S01]  /*d820*/  IMAD.IADD R10, R212, 0x1, -R7 ;  /* 0x00000001d40a7824 */ /* 0x000fe200078e0a07 */
[----:B------:R-:W-:Y:S01]  /*d830*/  FSEL R222, R222, -INF , !P1 ;  /* 0xff800000dede7808 */ /* 0x000fe20004800000 */
[----:B------:R-:W-:Y:S01]  /*d840*/  FFMA.FTZ R232, R19, -UR21, R232 ;  /* 0x8000001513e87c23 */ /* 0x000fe200080100e8 */
[C---:B------:R-:W-:Y:S01]  /*d850*/  ISETP.GE.AND P1, PT, R22.reuse, R214, PT ;  /* 0x000000d61600720c */ /* 0x040fe20003f26270 */
[----:B------:R-:W2:Y:S01]  /*d860*/  I2F R25, R16 ;  /* 0x0000001000197306 */ /* 0x000ea20000201400 */
[----:B------:R-:W-:Y:S01]  /*d870*/  IABS R10, R10 ;  /* 0x0000000a000a7213 */ /* 0x000fe20000000000 */
[----:B------:R-:W-:Y:S01]  /*d880*/  FFMA.FTZ R226, R21, -UR21, R226 ;  /* 0x8000001515e27c23 */ /* 0x000fe200080100e2 */
[----:B------:R-:W-:Y:S01]  /*d890*/  ISETP.GE.OR P1, PT, R22, R213, !P1 ;  /* 0x000000d51600720c */ /* 0x000fe20004f26670 */
[----:B------:R-:W-:Y:S01]  /*d8a0*/  FFMA.FTZ R234, R15, -UR21, R234 ;  /* 0x800000150fea7c23 */ /* 0x000fe200080100ea */
[----:B------:R-:W-:Y:S01]  /*d8b0*/  IADD3 R15, R6, 0x21, RZ ;  /* 0x00000021060f7810 */ /* 0x000fe20007ffe0ff */
[----:B------:R-:W-:Y:S01]  /*d8c0*/  FFMA.FTZ R235, R8, -UR21, R235 ;  /* 0x8000001508eb7c23 */ /* 0x000fe200080100eb */
[----:B------:R-:W-:Y:S01]  /*d8d0*/  FSEL R226, R226, -INF , !P1 ;  /* 0xff800000e2e27808 */ /* 0x000fe20004800000 */
[----:B------:R-:W-:Y:S01]  /*d8e0*/  FFMA.FTZ R227, R18, -UR21, R227 ;  /* 0x8000001512e37c23 */ /* 0x000fe200080100e3 */
[----:B------:R-:W-:Y:S01]  /*d8f0*/  IADD3 R24, R215, -R15, RZ ;  /* 0x8000000fd7187210 */ /* 0x000fe20007ffe0ff */
[----:B------:R3:W4:Y:S01]  /*d900*/  I2F R19, R10 ;  /* 0x0000000a00137306 */ /* 0x0007220000201400 */
[----:B------:R-:W-:Y:S01]  /*d910*/  ISETP.GE.AND P1, PT, R12, R214, PT ;  /* 0x000000d60c00720c */ /* 0x000fe20003f26270 */
[----:B------:R-:W-:Y:S01]  /*d920*/  FFMA.FTZ R3, R20, -UR21, R3 ;  /* 0x8000001514037c23 */ /* 0x000fe20008010003 */
[----:B------:R-:W-:Y:S01]  /*d930*/  IABS R24, R24 ;  /* 0x0000001800187213 */ /* 0x000fe20000000000 */
[----:B-1----:R-:W-:Y:S01]  /*d940*/  FFMA.FTZ R240, R23, -UR21, R240 ;  /* 0x8000001517f07c23 */ /* 0x002fe200080100f0 */
[----:B------:R-:W-:Y:S02]  /*d950*/  IADD3 R14, R6, 0x28, RZ ;  /* 0x00000028060e7810 */ /* 0x000fe40007ffe0ff */
[-C--:B------:R-:W-:Y:S02]  /*d960*/  ISETP.GE.OR P1, PT, R12, R213.reuse, !P1 ;  /* 0x000000d50c00720c */ /* 0x080fe40004f26670 */
[----:B------:R-:W-:Y:S01]  /*d970*/  ISETP.GE.OR P6, PT, R13, R213, !P6 ;  /* 0x000000d50d00720c */ /* 0x000fe200077c6670 */
[----:B------:R-:W1:Y:S01]  /*d980*/  I2F R24, R24 ;  /* 0x0000001800187306 */ /* 0x000e620000201400 */
[----:B------:R-:W-:Y:S02]  /*d990*/  FSEL R162, R234, -INF , !P1 ;  /* 0xff800000eaa27808 */ /* 0x000fe40004800000 */
[C---:B------:R-:W-:Y:S01]  /*d9a0*/  IADD3 R8, R6.reuse, 0x29, RZ ;  /* 0x0000002906087810 */ /* 0x040fe20007ffe0ff */
[----:B--2---:R-:W-:Y:S01]  /*d9b0*/  FFMA.FTZ R228, R25, -UR21, R228 ;  /* 0x8000001519e47c23 */ /* 0x004fe200080100e4 */
[----:B------:R-:W-:Y:S02]  /*d9c0*/  IADD3 R16, R215, -R14, RZ ;  /* 0x8000000ed7107210 */ /* 0x000fe40007ffe0ff */
[----:B------:R-:W-:Y:S02]  /*d9d0*/  ISETP.GE.AND P1, PT, R13, R211, PT ;  /* 0x000000d30d00720c */ /* 0x000fe40003f26270 */
[----:B------:R-:W-:Y:S02]  /*d9e0*/  IABS R16, R16 ;  /* 0x0000001000107213 */ /* 0x000fe40000000000 */
[-C--:B------:R-:W-:Y:S02]  /*d9f0*/  ISETP.GE.AND P5, PT, R7, R214.reuse, PT ;  /* 0x000000d60700720c */ /* 0x080fe40003fa6270 */
[----:B------:R2:W5:Y:S01]  /*da00*/  I2F R21, R16 ;  /* 0x0000001000157306 */ /* 0x0005620000201400 */
[----:B---3--:R-:W-:Y:S01]  /*da10*/  FSEL R10, R229, -INF , !P6 ;  /* 0xff800000e50a7808 */ /* 0x008fe20007000000 */
[----:B----4-:R-:W-:Y:S01]  /*da20*/  FFMA.FTZ R230, R19, -UR21, R230 ;  /* 0x8000001513e67c23 */ /* 0x010fe200080100e6 */
[----:B------:R-:W-:Y:S02]  /*da30*/  ISETP.GE.AND P6, PT, R11, R214, PT ;  /* 0x000000d60b00720c */ /* 0x000fe40003fc6270 */
[-C--:B------:R-:W-:Y:S02]  /*da40*/  ISETP.GE.OR P1, PT, R13, R210.reuse, !P1 ;  /* 0x000000d20d00720c */ /* 0x080fe40004f26670 */
[-C--:B------:R-:W-:Y:S02]  /*da50*/  ISETP.GE.OR P6, PT, R11, R213.reuse, !P6 ;  /* 0x000000d50b00720c */ /* 0x080fe400077c6670 */
[----:B------:R-:W-:Y:S02]  /*da60*/  IADD3 R13, R6, 0x30, RZ ;  /* 0x00000030060d7810 */ /* 0x000fe40007ffe0ff */
[----:B------:R-:W-:Y:S01]  /*da70*/  ISETP.GE.OR P5, PT, R7, R213, !P5 ;  /* 0x000000d50700720c */ /* 0x000fe20006fa6670 */
[----:B-1----:R-:W-:Y:S01]  /*da80*/  FFMA.FTZ R243, R24, -UR21, R243 ;  /* 0x8000001518f37c23 */ /* 0x002fe200080100f3 */
[----:B------:R-:W-:Y:S02]  /*da90*/  FSEL R142, R235, -INF , !P6 ;  /* 0xff800000eb8e7808 */ /* 0x000fe40007000000 */
[----:B------:R-:W-:Y:S02]  /*daa0*/  ISETP.GE.AND P6, PT, R7, R211, PT ;  /* 0x000000d30700720c */ /* 0x000fe40003fc6270 */
[----:B------:R-:W-:Y:S02]  /*dab0*/  IADD3 R18, R215, -R13, RZ ;  /* 0x8000000dd7127210 */ /* 0x000fe40007ffe0ff */
[----:B------:R-:W-:Y:S02]  /*dac0*/  FSEL R164, R232, -INF , !P5 ;  /* 0xff800000e8a47808 */ /* 0x000fe40006800000 */
[----:B------:R-:W-:Y:S02]  /*dad0*/  ISETP.GE.AND P5, PT, R22, R211, PT ;  /* 0x000000d31600720c */ /* 0x000fe40003fa6270 */
[----:B------:R-:W-:Y:S01]  /*dae0*/  ISETP.GE.OR P6, PT, R7, R210, !P6 ;  /* 0x000000d20700720c */ /* 0x000fe200077c6670 */
[----:B------:R-:W-:Y:S01]  /*daf0*/  IMAD.IADD R7, R212, 0x1, -R11 ;  /* 0x00000001d4077824 */ /* 0x000fe200078e0a0b */
[----:B--2---:R-:W-:Y:S01]  /*db00*/  IABS R16, R26 ;  /* 0x0000001a00107213 */ /* 0x004fe20000000000 */
[----:B-----5:R-:W-:Y:S01]  /*db10*/  FFMA.FTZ R244, R21, -UR21, R244 ;  /* 0x8000001515f47c23 */ /* 0x020fe200080100f4 */
[----:B------:R-:W-:Y:S02]  /*db20*/  IADD3 R26, R215, -R8, RZ ;  /* 0x80000008d71a7210 */ /* 0x000fe40007ffe0ff */
[----:B------:R-:W-:Y:S02]  /*db30*/  IABS R18, R18 ;  /* 0x0000001200127213 */ /* 0x000fe40000000000 */
[----:B------:R-:W-:Y:S01]  /*db40*/  IABS R26, R26 ;  /* 0x0000001a001a7213 */ /* 0x000fe20000000000 */
[----:B------:R-:W1:Y:S01]  /*db50*/  I2F R16, R16 ;  /* 0x0000001000107306 */ /* 0x000e620000201400 */
[----:B------:R-:W-:Y:S01]  /*db60*/  ISETP.GE.OR P5, PT, R22, R210, !P5 ;  /* 0x000000d21600720c */ /* 0x000fe20006fa6670 */
[----:B------:R-:W-:Y:S01]  /*db70*/  IMAD.IADD R22, R212, 0x1, -R9 ;  /* 0x00000001d4167824 */ /* 0x000fe200078e0a09 */
[----:B------:R-:W-:Y:S02]  /*db80*/  FSEL R5, R3, -INF , !P0 ;  /* 0xff80000003057808 */ /* 0x000fe40004000000 */
[-C--:B------:R-:W-:Y:S02]  /*db90*/  ISETP.GE.AND P0, PT, R9, R214.reuse, PT ;  /* 0x000000d60900720c */ /* 0x080fe40003f06270 */
[----:B------:R-:W-:Y:S02]  /*dba0*/  IABS R7, R7 ;  /* 0x0000000700077213 */ /* 0x000fe40000000000 */
[----:B------:R-:W-:Y:S01]  /*dbb0*/  FSEL R227, R227, -INF , !P5 ;  /* 0xff800000e3e37808 */ /* 0x000fe20006800000 */
[----:B------:R-:W2:Y:S01]  /*dbc0*/  I2F R20, R26 ;  /* 0x0000001a00147306 */ /* 0x000ea20000201400 */
[-C--:B------:R-:W-:Y:S02]  /*dbd0*/  ISETP.GE.AND P5, PT, R15, R214.reuse, PT ;  /* 0x000000d60f00720c */ /* 0x080fe40003fa6270 */
[-C--:B------:R-:W-:Y:S02]  /*dbe0*/  ISETP.GE.OR P0, PT, R9, R213.reuse, !P0 ;  /* 0x000000d50900720c */ /* 0x080fe40004706670 */
[----:B------:R-:W-:Y:S02]  /*dbf0*/  ISETP.GE.OR P5, PT, R15, R213, !P5 ;  /* 0x000000d50f00720c */ /* 0x000fe40006fa6670 */
[----:B------:R-:W-:Y:S02]  /*dc00*/  FSEL R140, R238, -INF , !P0 ;  /* 0xff800000ee8c7808 */ /* 0x000fe40004000000 */
[-C--:B------:R-:W-:Y:S01]  /*dc10*/  ISETP.GE.AND P0, PT, R4, R214.reuse, PT ;  /* 0x000000d60400720c */ /* 0x080fe20003f06270 */
[----:B------:R-:W3:Y:S01]  /*dc20*/  I2F R25, R18 ;  /* 0x0000001200197306 */ /* 0x000ee20000201400 */
[----:B------:R-:W-:Y:S02]  /*dc30*/  FSEL R163, R230, -INF , !P6 ;  /* 0xff800000e6a37808 */ /* 0x000fe40007000000 */
[----:B------:R-:W-:Y:S01]  /*dc40*/  ISETP.GE.AND P6, PT, R14, R214, PT ;  /* 0x000000d60e00720c */ /* 0x000fe20003fc6270 */
[----:B-1----:R-:W-:Y:S01]  /*dc50*/  FFMA.FTZ R231, R16, -UR21, R231 ;  /* 0x8000001510e77c23 */ /* 0x002fe200080100e7 */
[----:B------:R-:W-:Y:S02]  /*dc60*/  FSEL R158, R243, -INF , !P5 ;  /* 0xff800000f39e7808 */ /* 0x000fe40006800000 */
[C---:B------:R-:W-:Y:S02]  /*dc70*/  ISETP.GE.AND P5, PT, R9.reuse, R211, PT ;  /* 0x000000d30900720c */ /* 0x040fe40003fa6270 */
[-C--:B------:R-:W-:Y:S01]  /*dc80*/  ISETP.GE.OR P0, PT, R4, R213.reuse, !P0 ;  /* 0x000000d50400720c */ /* 0x080fe20004706670 */
[----:B------:R-:W1:Y:S01]  /*dc90*/  I2F R23, R7 ;  /* 0x0000000700177306 */ /* 0x000e620000201400 */
[----:B------:R-:W-:Y:S02]  /*dca0*/  ISETP.GE.OR P6, PT, R14, R213, !P6 ;  /* 0x000000d50e00720c */ /* 0x000fe400077c6670 */
[----:B------:R-:W-:Y:S01]  /*dcb0*/  ISETP.GE.OR P5, PT, R9, R210, !P5 ;  /* 0x000000d20900720c */ /* 0x000fe20006fa6670 */
[----:B------:R-:W-:Y:S01]  /*dcc0*/  IMAD.IADD R9, R212, 0x1, -R4 ;  /* 0x00000001d4097824 */ /* 0x000fe200078e0a04 */
[----:B------:R-:W-:Y:S01]  /*dcd0*/  FSEL R160, R240, -INF , !P0 ;  /* 0xff800000f0a07808 */ /* 0x000fe20004000000 */
[----:B--2---:R-:W-:Y:S01]  /*dce0*/  FFMA.FTZ R245, R20, -UR21, R245 ;  /* 0x8000001514f57c23 */ /* 0x004fe200080100f5 */
[----:B------:R-:W-:Y:S02]  /*dcf0*/  ISETP.GE.AND P0, PT, R12, R211, PT ;  /* 0x000000d30c00720c */ /* 0x000fe40003f06270 */
[----:B------:R-:W-:Y:S02]  /*dd00*/  FSEL R156, R244, -INF , !P6 ;  /* 0xff800000f49c7808 */ /* 0x000fe40007000000 */
[----:B------:R-:W-:Y:S02]  /*dd10*/  ISETP.GE.AND P6, PT, R8, R214, PT ;  /* 0x000000d60800720c */ /* 0x000fe40003fc6270 */
[----:B------:R-:W-:Y:S01]  /*dd20*/  IADD3 R3, R6, 0x31, RZ ;  /* 0x0000003106037810 */ /* 0x000fe20007ffe0ff */
[----:B---3--:R-:W-:Y:S01]  /*dd30*/  FFMA.FTZ R248, R25, -UR21, R248 ;  /* 0x8000001519f87c23 */ /* 0x008fe200080100f8 */
[----:B------:R-:W-:Y:S02]  /*dd40*/  ISETP.GE.OR P0, PT, R12, R210, !P0 ;  /* 0x000000d20c00720c */ /* 0x000fe40004706670 */
[----:B------:R-:W-:Y:S02]  /*dd50*/  IABS R12, R9 ;  /* 0x00000009000c7213 */ /* 0x000fe40000000000 */
[C---:B------:R-:W-:Y:S02]  /*dd60*/  IADD3 R9, R6.reuse, 0x38, RZ ;  /* 0x0000003806097810 */ /* 0x040fe40007ffe0ff */
[----:B------:R-:W-:Y:S02]  /*dd70*/  IADD3 R6, R6, 0x39, RZ ;  /* 0x0000003906067810 */ /* 0x000fe40007ffe0ff */
[----:B------:R-:W-:Y:S01]  /*dd80*/  ISETP.GE.OR P6, PT, R8, R213, !P6 ;  /* 0x000000d50800720c */ /* 0x000fe200077c6670 */
[----:B------:R-:W2:Y:S01]  /*dd90*/  I2F R12, R12 ;  /* 0x0000000c000c7306 */ /* 0x000ea20000201400 */
[----:B------:R-:W-:Y:S01]  /*dda0*/  IADD3 R19, R215, -R6, RZ ;  /* 0x80000006d7137210 */ /* 0x000fe20007ffe0ff */
[----:B-1----:R-:W-:Y:S01]  /*ddb0*/  FFMA.FTZ R236, R23, -UR21, R236 ;  /* 0x8000001517ec7c23 */ /* 0x002fe200080100ec */
[----:B------:R-:W-:Y:S02]  /*ddc0*/  IABS R18, R22 ;  /* 0x0000001600127213 */ /* 0x000fe40000000000 */
[----:B------:R-:W-:Y:S02]  /*ddd0*/  FSEL R154, R245, -INF , !P6 ;  /* 0xff800000f59a7808 */ /* 0x000fe40007000000 */
[----:B------:R-:W-:Y:S02]  /*dde0*/  ISETP.GE.AND P6, PT, R4, R211, PT ;  /* 0x000000d30400720c */ /* 0x000fe40003fc6270 */
[----:B------:R-:W-:Y:S01]  /*ddf0*/  IADD3 R22, R215, -R3, RZ ;  /* 0x80000003d7167210 */ /* 0x000fe20007ffe0ff */
[----:B------:R-:W1:Y:S01]  /*de00*/  I2F R18, R18 ;  /* 0x0000001200127306 */ /* 0x000e620000201400 */
[----:B------:R-:W-:Y:S02]  /*de10*/  IABS R19, R19 ;  /* 0x0000001300137213 */ /* 0x000fe40000000000 */
[----:B------:R-:W-:Y:S02]  /*de20*/  FSEL R7, R228, -INF , !P1 ;  /* 0xff800000e4077808 */ /* 0x000fe40004800000 */
[C---:B------:R-:W-:Y:S02]  /*de30*/  ISETP.GE.AND P1, PT, R11.reuse, R211, PT ;  /* 0x000000d30b00720c */ /* 0x040fe40003f26270 */
[----:B------:R-:W-:Y:S02]  /*de40*/  ISETP.GE.OR P6, PT, R4, R210, !P6 ;  /* 0x000000d20400720c */ /* 0x000fe400077c6670 */
[----:B------:R-:W-:Y:S01]  /*de50*/  IABS R22, R22 ;  /* 0x0000001600167213 */ /* 0x000fe20000000000 */
[----:B------:R-:W3:Y:S01]  /*de60*/  I2F R4, R19 ;  /* 0x0000001300047306 */ /* 0x000ee20000201400 */
[----:B------:R-:W-:Y:S02]  /*de70*/  ISETP.GE.OR P1, PT, R11, R210, !P1 ;  /* 0x000000d20b00720c */ /* 0x000fe40004f26670 */
[----:B------:R-:W-:Y:S01]  /*de80*/  IADD3 R16, R215, -R9, RZ ;  /* 0x80000009d7107210 */ /* 0x000fe20007ffe0ff */
[----:B--2---:R-:W-:Y:S01]  /*de90*/  FFMA.FTZ R239, R12, -UR21, R239 ;  /* 0x800000150cef7c23 */ /* 0x004fe200080100ef */
[----:B------:R-:W-:Y:S02]  /*dea0*/  FSEL R161, R231, -INF , !P0 ;  /* 0xff800000e7a17808 */ /* 0x000fe40004000000 */
[----:B------:R-:W-:Y:S01]  /*deb0*/  IABS R20, R16 ;  /* 0x0000001000147213 */ /* 0x000fe20000000000 */
[----:B------:R-:W-:Y:S01]  /*dec0*/  IMAD.IADD R16, R212, 0x1, -R15 ;  /* 0x00000001d4107824 */ /* 0x000fe200078e0a0f */
[C---:B------:R-:W-:Y:S01]  /*ded0*/  ISETP.GE.AND P0, PT, R13.reuse, R214, PT ;  /* 0x000000d60d00720c */ /* 0x040fe20003f06270 */
[----:B------:R-:W2:Y:S01]  /*dee0*/  I2F R11, R22 ;  /* 0x00000016000b7306 */ /* 0x000ea20000201400 */
[----:B------:R-:W-:Y:S02]  /*def0*/  FSEL R143, R236, -INF , !P1 ;  /* 0xff800000ec8f7808 */ /* 0x000fe40004800000 */
[----:B------:R-:W-:Y:S01]  /*df00*/  ISETP.GE.OR P0, PT, R13, R213, !P0 ;  /* 0x000000d50d00720c */ /* 0x000fe20004706670 */
[----:B-1----:R-:W-:Y:S01]  /*df10*/  FFMA.FTZ R233, R18, -UR21, R233 ;  /* 0x8000001512e97c23 */ /* 0x002fe200080100e9 */
[CC--:B------:R-:W-:Y:S02]  /*df20*/  ISETP.GE.AND P1, PT, R15.reuse, R211.reuse, PT ;  /* 0x000000d30f00720c */ /* 0x0c0fe40003f26270 */
[----:B------:R-:W-:Y:S02]  /*df30*/  FSEL R152, R248, -INF , !P0 ;  /* 0xff800000f8987808 */ /* 0x000fe40004000000 */
[-C--:B------:R-:W-:Y:S01]  /*df40*/  ISETP.GE.AND P0, PT, R14, R211.reuse, PT ;  /* 0x000000d30e00720c */ /* 0x080fe20003f06270 */
[----:B------:R-:W1:Y:S01]  /*df50*/  I2F R20, R20 ;  /* 0x0000001400147306 */ /* 0x000e620000201400 */
[-C--:B------:R-:W-:Y:S01]  /*df60*/  ISETP.GE.OR P1, PT, R15, R210.reuse, !P1 ;  /* 0x000000d20f00720c */ /* 0x080fe20004f26670 */
[----:B------:R-:W-:Y:S01]  /*df70*/  IMAD.IADD R15, R212, 0x1, -R14 ;  /* 0x00000001d40f7824 */ /* 0x000fe200078e0a0e */
[----:B------:R-:W-:Y:S01]  /*df80*/  ISETP.GE.OR P0, PT, R14, R210, !P0 ;  /* 0x000000d20e00720c */ /* 0x000fe20004706670 */
[----:B------:R-:W-:Y:S01]  /*df90*/  IMAD.IADD R14, R212, 0x1, -R13 ;  /* 0x00000001d40e7824 */ /* 0x000fe200078e0a0d */
[----:B------:R-:W-:Y:S01]  /*dfa0*/  FSEL R159, R239, -INF , !P6 ;  /* 0xff800000ef9f7808 */ /* 0x000fe20007000000 */
[----:B---3--:R-:W-:Y:S01]  /*dfb0*/  FFMA.FTZ R251, R4, -UR21, R251 ;  /* 0x8000001504fb7c23 */ /* 0x008fe200080100fb */
[----:B------:R-:W-:Y:S02]  /*dfc0*/  FMNMX.FTZ R19, R222, R2, !PT ;  /* 0x00000002de137209 */ /* 0x000fe40007810000 */
[----:B------:R-:W-:Y:S02]  /*dfd0*/  ISETP.GE.AND P6, PT, R8, R211, PT ;  /* 0x000000d30800720c */ /* 0x000fe40003fc6270 */
[----:B------:R-:W-:Y:S02]  /*dfe0*/  IABS R14, R14 ;  /* 0x0000000e000e7213 */ /* 0x000fe40000000000 */
[----:B------:R-:W-:Y:S01]  /*dff0*/  FSEL R141, R233, -INF , !P5 ;  /* 0xff800000e98d7808 */ /* 0x000fe20006800000 */
[----:B--2---:R-:W-:Y:S01]  /*e000*/  FFMA.FTZ R252, R11, -UR21, R252 ;  /* 0x800000150bfc7c23 */ /* 0x004fe200080100fc */
[C---:B------:R-:W-:Y:S02]  /*e010*/  ISETP.GE.AND P5, PT, R3.reuse, R214, PT ;  /* 0x000000d60300720c */ /* 0x040fe40003fa6270 */
[----:B------:R-:W-:Y:S02]  /*e020*/  FMNMX.FTZ R19, R224, R19, !PT ;  /* 0x00000013e0137209 */ /* 0x000fe40007810000 */
[----:B------:R-:W-:Y:S02]  /*e030*/  ISETP.GE.OR P6, PT, R8, R210, !P6 ;  /* 0x000000d20800720c */ /* 0x000fe400077c6670 */
[----:B------:R-:W-:Y:S02]  /*e040*/  IADD3 R11, R212, -R8, RZ ;  /* 0x80000008d40b7210 */ /* 0x000fe40007ffe0ff */
[----:B------:R-:W2:Y:S01]  /*e050*/  I2F R8, R14 ;  /* 0x0000000e00087306 */ /* 0x000ea20000201400 */
[----:B------:R-:W-:Y:S01]  /*e060*/  IABS R15, R15 ;  /* 0x0000000f000f7213 */ /* 0x000fe20000000000 */
[----:B-1----:R-:W-:Y:S01]  /*e070*/  FFMA.FTZ R17, R20, -UR21, R17 ;  /* 0x8000001514117c23 */ /* 0x002fe20008010011 */
[----:B------:R-:W-:Y:S01]  /*e080*/  ISETP.GE.OR P5, PT, R3, R213, !P5 ;  /* 0x000000d50300720c */ /* 0x000fe20006fa6670 */
[----:B------:R-:W-:Y:S01]  /*e090*/  LDSM.16.MT88.4 R20, [R194+0xc000] ;  /* 0x00c00000c214783b */ /* 0x000fe20000004200 */
[----:B------:R-:W-:Y:S02]  /*e0a0*/  FMNMX.FTZ R19, R226, R19, !PT ;  /* 0x00000013e2137209 */ /* 0x000fe40007810000 */
[----:B------:R-:W-:Y:S02]  /*e0b0*/  FSEL R150, R252, -INF , !P5 ;  /* 0xff800000fc967808 */ /* 0x000fe40006800000 */
[C---:B------:R-:W-:Y:S01]  /*e0c0*/  ISETP.GE.AND P5, PT, R9.reuse, R214, PT ;  /* 0x000000d60900720c */ /* 0x040fe20003fa6270 */
[----:B------:R-:W1:Y:S01]  /*e0d0*/  I2F R12, R15 ;  /* 0x0000000f000c7306 */ /* 0x000e620000201400 */
[----:B------:R-:W-:Y:S02]  /*e0e0*/  FMNMX.FTZ R19, R10, R19, !PT ;  /* 0x000000130a137209 */ /* 0x000fe40007810000 */
[----:B------:R-:W-:Y:S02]  /*e0f0*/  IABS R16, R16 ;  /* 0x0000001000107213 */ /* 0x000fe40000000000 */
[----:B------:R-:W-:Y:S02]  /*e100*/  FMNMX.FTZ R19, R164, R19, !PT ;  /* 0x00000013a4137209 */ /* 0x000fe40007810000 */
[----:B------:R-:W-:Y:S02]  /*e110*/  ISETP.GE.OR P5, PT, R9, R213, !P5 ;  /* 0x000000d50900720c */ /* 0x000fe40006fa6670 */
[----:B------:R-:W-:Y:S01]  /*e120*/  FMNMX.FTZ R4, R225, R0, !PT ;  /* 0x00000000e1047209 */ /* 0x000fe20007810000 */
[----:B------:R-:W3:Y:S01]  /*e130*/  I2F R16, R16 ;  /* 0x0000001000107306 */ /* 0x000ee20000201400 */
[----:B------:R-:W-:Y:S02]  /*e140*/  FSEL R148, R17, -INF , !P5 ;  /* 0xff80000011947808 */ /* 0x000fe40006800000 */
[----:B------:R-:W-:Y:S01]  /*e150*/  FMNMX.FTZ R17, R162, R19, !PT ;  /* 0x00000013a2117209 */ /* 0x000fe20007810000 */
[----:B--2---:R-:W-:Y:S01]  /*e160*/  FFMA.FTZ R247, R8, -UR21, R247 ;  /* 0x8000001508f77c23 */ /* 0x004fe200080100f7 */
[----:B------:R-:W-:Y:S02]  /*e170*/  FMNMX.FTZ R14, R5, R4, !PT ;  /* 0x00000004050e7209 */ /* 0x000fe40007810000 */
[----:B------:R-:W-:Y:S02]  /*e180*/  FMNMX.FTZ R17, R142, R17, !PT ;  /* 0x000000118e117209 */ /* 0x000fe40007810000 */
[----:B------:R-:W-:Y:S02]  /*e190*/  IABS R11, R11 ;  /* 0x0000000b000b7213 */ /* 0x000fe40000000000 */
[----:B------:R-:W-:Y:S02]  /*e1a0*/  FMNMX.FTZ R17, R140, R17, !PT ;  /* 0x000000118c117209 */ /* 0x000fe40007810000 */
[----:B------:R-:W-:Y:S01]  /*e1b0*/  FMNMX.FTZ R14, R227, R14, !PT ;  /* 0x0000000ee30e7209 */ /* 0x000fe20007810000 */
[----:B-1----:R-:W-:Y:S01]  /*e1c0*/  FFMA.FTZ R241, R12, -UR21, R241 ;  /* 0x800000150cf17c23 */ /* 0x002fe200080100f1 */
[----:B------:R-:W-:Y:S01]  /*e1d0*/  FMNMX.FTZ R17, R160, R17, !PT ;  /* 0x00000011a0117209 */ /* 0x000fe20007810000 */
[----:B------:R-:W1:Y:S01]  /*e1e0*/  I2F R11, R11 ;  /* 0x0000000b000b7306 */ /* 0x000e620000201400 */
[C---:B------:R-:W-:Y:S02]  /*e1f0*/  ISETP.GE.AND P5, PT, R13.reuse, R211, PT ;  /* 0x000000d30d00720c */ /* 0x040fe40003fa6270 */
[----:B------:R-:W-:Y:S02]  /*e200*/  IADD3 R15, R212, -R3, RZ ;  /* 0x80000003d40f7210 */ /* 0x000fe40007ffe0ff */
[----:B------:R-:W-:Y:S02]  /*e210*/  FMNMX.FTZ R17, R158, R17, !PT ;  /* 0x000000119e117209 */ /* 0x000fe40007810000 */
[----:B------:R-:W-:Y:S01]  /*e220*/  ISETP.GE.OR P5, PT, R13, R210, !P5 ;  /* 0x000000d20d00720c */ /* 0x000fe20006fa6670 */
[----:B------:R-:W-:Y:S01]  /*e230*/  IMAD.IADD R13, R212, 0x1, -R9 ;  /* 0x00000001d40d7824 */ /* 0x000fe200078e0a09 */
[----:B------:R-:W-:Y:S01]  /*e240*/  FMNMX.FTZ R14, R7, R14, !PT ;  /* 0x0000000e070e7209 */ /* 0x000fe20007810000 */
[----:B---3--:R-:W-:Y:S01]  /*e250*/  FFMA.FTZ R237, R16, -UR21, R237 ;  /* 0x8000001510ed7c23 */ /* 0x008fe200080100ed */
[----:B------:R-:W-:Y:S02]  /*e260*/  IABS R15, R15 ;  /* 0x0000000f000f7213 */ /* 0x000fe40000000000 */
[----:B------:R-:W-:Y:S02]  /*e270*/  FMNMX.FTZ R17, R156, R17, !PT ;  /* 0x000000119c117209 */ /* 0x000fe40007810000 */
[----:B------:R-:W-:Y:S02]  /*e280*/  FMNMX.FTZ R14, R163, R14, !PT ;  /* 0x0000000ea30e7209 */ /* 0x000fe40007810000 */
        /* <DEDUP_REMOVED lines=36> */
[----:B------:R-:W-:Y:S02]  /*e4d0*/  ISETP.GE.AND P5, PT, R6, R211, PT ;  /* 0x000000d30600720c */ /* 0x000fe40003fa6270 */
        /* <DEDUP_REMOVED lines=381> */
.L_x_1261:
        /* <DEDUP_REMOVED lines=50> */
[----:B------:R-:W-:Y:S02]  /*ffd0*/  @!UP2 UMOV UR22, UR11 ;  /* 0x0000000b0016ac82 */ /* 0x000fe40008000000 */
[----:B------:R-:W-:Y:S01]  /*ffe0*/  USHF.R.S32.HI UR4, URZ, 0x1f, UR5 ;  /* 0x0000001f3f047899 */ /* 0x000fe20008011405 */
[----:B------:R-:W2:Y:S01]  /*fff0*/  @P3 MUFU.RCP R5, R0 ;  /* 0x0000000000053308 */ /* 0x000ea20000001000 */
[----:B------:R-:W-:Y:S02]  /*10000*/  @!UP2 USHF.R.S32.HI UR23, URZ, 0x1f, UR11 ;  /* 0x0000001f3f17a899 */ /* 0x000fe4000801140b */
        /* <DEDUP_REMOVED lines=8> */
[----:B------:R-:W-:Y:S01]  /*10090*/  ULDC.64 UR14, c[0x0][0x118] ;  /* 0x00004600000e7ab9 */ /* 0x000fe20000000a00 */
[C---:B------:R-:W-:Y:S01]  /*100a0*/  FMUL.FTZ R125, R4.reuse, R125 ;  /* 0x0000007d047d7220 */ /* 0x040fe20000410000 */
[----:B------:R-:W-:Y:S01]  /*100b0*/  F2FP.BF16.PACK_AB R128, R129, R128 ;  /* 0x000000808180723e */ /* 0x000fe200000010ff */
[C---:B------:R-:W-:Y:S01]  /*100c0*/  FMUL.FTZ R120, R4.reuse, R120 ;  /* 0x0000007804787220 */ /* 0x040fe20000410000 */
[----:B------:R-:W3:Y:S01]  /*100d0*/  @P3 MUFU.LG2 R0, R0 ;  /* 0x0000000000003308 */ /* 0x000ee20000000c00 */
        /* <DEDUP_REMOVED lines=272> */
.L_x_1266:
[----:B---34-:R-:W-:Y:S05]  /*111e0*/  BSYNC B0 ;  /* 0x0000000000007941 */ /* 0x018fea0003800000 */
.L_x_1265:
        /* <DEDUP_REMOVED lines=34> */
.L_x_1268:
[----:B------:R-:W-:Y:S05]  /*11410*/  BSYNC B0 ;  /* 0x0000000000007941 */ /* 0x000fea0003800000 */
.L_x_1267:
        /* <DEDUP_REMOVED lines=20> */
.L_x_1270:
[----:B------:R-:W-:Y:S05]  /*11560*/  BSYNC B0 ;  /* 0x0000000000007941 */ /* 0x000fea0003800000 */
.L_x_1269:
        /* <DEDUP_REMOVED lines=20> */
.L_x_1272:
[----:B------:R-:W-:Y:S05]  /*116b0*/  BSYNC B0 ;  /* 0x0000000000007941 */ /* 0x000fea0003800000 */
.L_x_1271:
        /* <DEDUP_REMOVED lines=21> */
.L_x_1273:
        /* <DEDUP_REMOVED lines=15> */
.L_x_1301:


//--------------------- .nv.shared._ZN5flash16flash_fwd_kernelI23Flash_fwd_kernel_traitsILi192ELi128ELi64ELi8ELb0ELb0EN7cutlass10bfloat16_tE19Flash_kernel_traitsILi192ELi128ELi64ELi8ES3_EELb0ELb0ELb0ELb0ELb0ELb1ELb0ELb0EEEvNS_16Flash_fwd_paramsE --------------------------
	.section	.nv.shared._ZN5flash16flash_fwd_kernelI23Flash_fwd_kernel_traitsILi192ELi128ELi64ELi8ELb0ELb0EN7cutlass10bfloat16_tE19Flash_kernel_traitsILi192ELi128ELi64ELi8ES3_EELb0ELb0ELb0ELb0ELb0ELb1ELb0ELb0EEEvNS_16Flash_fwd_paramsE,"aw",@nobits
	.sectionflags	@""
	.align	16


//--------------------- .nv.global                --------------------------
	.section	.nv.global,"aw",@nobits
.nv.global:
	.type		_ZN66_INTERNAL_9144f5bb_30_flash_fwd_hdim192_bf16_sm80_cu_1d5d5cfe_28554cute1_E,@object
	.size		_ZN66_INTERNAL_9144f5bb_30_flash_fwd_hdim192_bf16_sm80_cu_1d5d5cfe_28554cute1_E,(_ZN66_INTERNAL_9144f5bb_30_flash_fwd_hdim192_bf16_sm80_cu_1d5d5cfe_28554cuda3std3__45__cpo6cbeginE - _ZN66_INTERNAL_9144f5bb_30_flash_fwd_hdim192_bf16_sm80_cu_1d5d5cfe_28554cute1_E)
_ZN66_INTERNAL_9144f5bb_30_flash_fwd_hdim192_bf16_sm80_cu_1d5d5cfe_28554cute1_E:
	.zero		1
	.type		_ZN66_INTERNAL_9144f5bb_30_flash_fwd_hdim192_bf16_sm80_cu_1d5d5cfe_28554cuda3std3__45__cpo6cbeginE,@object
	.size		_ZN66_INTERNAL_9144f5bb_30_flash_fwd_hdim192_bf16_sm80_cu_1d5d5cfe_28554cuda3std3__45__cpo6cbeginE,(_ZN66_INTERNAL_9144f5bb_30_flash_fwd_hdim192_bf16_sm80_cu_1d5d5cfe_28554cuda3std3__48in_placeE - _ZN66_INTERNAL_9144f5bb_30_flash_fwd_hdim192_bf16_sm80_cu_1d5d5cfe_28554cuda3std3__45__cpo6cbeginE)
_ZN66_INTERNAL_9144f5bb_30_flash_fwd_hdim192_bf16_sm80_cu_1d5d5cfe_28554cuda3std3__45__cpo6cbeginE:
	.zero		1
	.type		_ZN66_INTERNAL_9144f5bb_30_flash_fwd_hdim192_bf16_sm80_cu_1d5d5cfe_28554cuda3std3__48in_placeE,@object
	.size		_ZN66_INTERNAL_9144f5bb_30_flash_fwd_hdim192_bf16_sm80_cu_1d5d5cfe_28554cuda3std3__48in_placeE,(_ZN66_INTERNAL_9144f5bb_30_flash_fwd_hdim192_bf16_sm80_cu_1d5d5cfe_28554cuda3std6ranges3__45__cpo9iter_moveE - _ZN66_INTERNAL_9144f5bb_30_flash_fwd_hdim192_bf16_sm80_cu_1d5d5cfe_28554cuda3std3__48in_placeE)
_ZN66_INTERNAL_9144f5bb_30_flash_fwd_hdim192_bf16_sm80_cu_1d5d5cfe_28554cuda3std3__48in_placeE:
	.zero		1
	.type		_ZN66_INTERNAL_9144f5bb_30_flash_fwd_hdim192_bf16_sm80_cu_1d5d5cfe_28554cuda3std6ranges3__45__cpo9iter_moveE,@object
	.size		_ZN66_INTERNAL_9144f5bb_30_flash_fwd_hdim192_bf16_sm80_cu_1d5d5cfe_28554cuda3std6ranges3__45__cpo9iter_moveE,(_ZN66_INTERNAL_9144f5bb_30_flash_fwd_hdim192_bf16_sm80_cu_1d5d5cfe_28554cuda3std3__45__cpo5beginE - _ZN66_INTERNAL_9144f5bb_30_flash_fwd_hdim192_bf16_sm80_cu_1d5d5cfe_28554cuda3std6ranges3__45__cpo9iter_moveE)
_ZN66_INTERNAL_9144f5bb_30_flash_fwd_hdim192_bf16_sm80_cu_1d5d5cfe_28554cuda3std6ranges3__45__cpo9iter_moveE:
	.zero		1
	.type		_ZN66_INTERNAL_9144f5bb_30_flash_fwd_hdim192_bf16_sm80_cu_1d5d5cfe_28554cuda3std3__45__cpo5beginE,@object
	.size		_ZN66_INTERNAL_9144f5bb_30_flash_fwd_hdim192_bf16_sm80_cu_1d5d5cfe_28554cuda3std3__45__cpo5beginE,(_ZN66_INTERNAL_9144f5bb_30_flash_fwd_hdim192_bf16_sm80_cu_1d5d5cfe_28554cuda3std3__468_GLOBAL__N__9144f5bb_30_flash_fwd_hdim192_bf16_sm80_cu_1d5d5cfe_28556ignoreE - _ZN66_INTERNAL_9144f5bb_30_flash_fwd_hdim192_bf16_sm80_cu_1d5d5cfe_28554cuda3std3__45__cpo5beginE)
_ZN66_INTERNAL_9144f5bb_30_flash_fwd_hdim192_bf16_sm80_cu_1d5d5cfe_28554cuda3std3__45__cpo5beginE:
	.zero		1
	.type		_ZN66_INTERNAL_9144f5bb_30_flash_fwd_hdim192_bf16_sm80_cu_1d5d5cfe_28554cuda3std3__468_GLOBAL__N__9144f5bb_30_flash_fwd_hdim192_bf16_sm80_cu_1d5d5cfe_28556ignoreE,@object
	.size		_ZN66_INTERNAL_9144f5bb_30_flash_fwd_hdim192_bf16_sm80_cu_1d5d5cfe_28554cuda3std3__468_GLOBAL__N__9144f5bb_30_flash_fwd_hdim192_bf16_sm80_cu_1d5d5cfe_28556ignoreE,(_ZN66_INTERNAL_9144f5bb_30_flash_fwd_hdim192_bf16_sm80_cu_1d5d5cfe_28554cute7productE - _ZN66_INTERNAL_9144f5bb_30_flash_fwd_hdim192_bf16_sm80_cu_1d5d5cfe_28554cuda3std3__468_GLOBAL__N__9144f5bb_30_flash_fwd_hdim192_bf16_sm80_cu_1d5d5cfe_28556ignoreE)
_ZN66_INTERNAL_9144f5bb_30_flash_fwd_hdim192_bf16_sm80_cu_1d5d5cfe_28554cuda3std3__468_GLOBAL__N__9144f5bb_30_flash_fwd_hdim192_bf16_sm80_cu_1d5d5cfe_28556ignoreE:
	.zero		1
	.type		_ZN66_INTERNAL_9144f5bb_30_flash_fwd_hdim192_bf16_sm80_cu_1d5d5cfe_28554cute7productE,@object
	.size		_ZN66_INTERNAL_9144f5bb_30_flash_fwd_hdim192_bf16_sm80_cu_1d5d5cfe_28554cute7productE,(_ZN66_INTERNAL_9144f5bb_30_flash_fwd_hdim192_bf16_sm80_cu_1d5d5cfe_28554cuda3std3__45__cpo3endE - _ZN66_INTERNAL_9144f5bb_30_flash_fwd_hdim192_bf16_sm80_cu_1d5d5cfe_28554cute7productE)
_ZN66_INTERNAL_9144f5bb_30_flash_fwd_hdim192_bf16_sm80_cu_1d5d5cfe_28554cute7productE:
	.zero		1
	.type		_ZN66_INTERNAL_9144f5bb_30_flash_fwd_hdim192_bf16_sm80_cu_1d5d5cfe_28554cuda3std3__45__cpo3endE,@object
	.size		_ZN66_INTERNAL_9144f5bb_30_flash_fwd_hdim192_bf16_sm80_cu_1d5d5cfe_28554cuda3std3__45__cpo3endE,(_ZN66_INTERNAL_9144f5bb_30_flash_fwd_hdim192_bf16_sm80_cu_1d5d5cfe_28554cuda3std3__419piecewise_constructE - _ZN66_INTERNAL_9144f5bb_30_flash_fwd_hdim192_bf16_sm80_cu_1d5d5cfe_28554cuda3std3__45__cpo3endE)
_ZN66_INTERNAL_9144f5bb_30_flash_fwd_hdim192_bf16_sm80_cu_1d5d5cfe_28554cuda3std3__45__cpo3endE:
	.zero		1
	.type		_ZN66_INTERNAL_9144f5bb_30_flash_fwd_hdim192_bf16_sm80_cu_1d5d5cfe_28554cuda3std3__419piecewise_constructE,@object
	.size		_ZN66_INTERNAL_9144f5bb_30_flash_fwd_hdim192_bf16_sm80_cu_1d5d5cfe_28554cuda3std3__419piecewise_constructE,(_ZN66_INTERNAL_9144f5bb_30_flash_fwd_hdim192_bf16_sm80_cu_1d5d5cfe_28554cuda3std3__45__cpo4cendE - _ZN66_INTERNAL_9144f5bb_30_flash_fwd_hdim192_bf16_sm80_cu_1d5d5cfe_28554cuda3std3__419piecewise_constructE)
_ZN66_INTERNAL_9144f5bb_30_flash_fwd_hdim192_bf16_sm80_cu_1d5d5cfe_28554cuda3std3__419piecewise_constructE:
	.zero		1
	.type		_ZN66_INTERNAL_9144f5bb_30_flash_fwd_hdim192_bf16_sm80_cu_1d5d5cfe_28554cuda3std3__45__cpo4cendE,@object
	.size		_ZN66_INTERNAL_9144f5bb_30_flash_fwd_hdim192_bf16_sm80_cu_1d5d5cfe_28554cuda3std3__45__cpo4cendE,(_ZN66_INTERNAL_9144f5bb_30_flash_fwd_hdim192_bf16_sm80_cu_1d5d5cfe_28554cuda3std6ranges3__45__cpo4swapE - _ZN66_INTERNAL_9144f5bb_30_flash_fwd_hdim192_bf16_sm80_cu_1d5d5cfe_28554cuda3std3__45__cpo4cendE)
_ZN66_INTERNAL_9144f5bb_30_flash_fwd_hdim192_bf16_sm80_cu_1d5d5cfe_28554cuda3std3__45__cpo4cendE:
	.zero		1
	.type		_ZN66_INTERNAL_9144f5bb_30_flash_fwd_hdim192_bf16_sm80_cu_1d5d5cfe_28554cuda3std6ranges3__45__cpo4swapE,@object
	.size		_ZN66_INTERNAL_9144f5bb_30_flash_fwd_hdim192_bf16_sm80_cu_1d5d5cfe_28554cuda3std6ranges3__45__cpo4swapE,(.L_7 - _ZN66_INTERNAL_9144f5bb_30_flash_fwd_hdim192_bf16_sm80_cu_1d5d5cfe_28554cuda3std6ranges3__45__cpo4swapE)
_ZN66_INTERNAL_9144f5bb_30_flash_fwd_hdim192_bf16_sm80_cu_1d5d5cfe_28554cuda3std6ranges3__45__cpo4swapE:
	.zero		1
.L_7:


//--------------------- .nv.shared._ZN5flash16flash_fwd_kernelI23Flash_fwd_kernel_traitsILi192ELi128ELi64ELi8ELb0ELb0EN7cutlass10bfloat16_tE19Flash_kernel_traitsILi192ELi128ELi64ELi8ES3_EELb0ELb0ELb0ELb0ELb0ELb1ELb1ELb0EEEvNS_16Flash_fwd_paramsE --------------------------
	.section	.nv.shared._ZN5flash16flash_fwd_kernelI23Flash_fwd_kernel_traitsILi192ELi128ELi64ELi8ELb0ELb0EN7cutlass10bfloat16_tE19Flash_kernel_traitsILi192ELi128ELi64ELi8ES3_EELb0ELb0ELb0ELb0ELb0ELb1ELb1ELb0EEEvNS_16Flash_fwd_paramsE,"aw",@nobits
	.sectionflags	@""
	.align	16


//--------------------- .nv.shared._ZN5flash16flash_fwd_kernelI23Flash_fwd_kernel_traitsILi192ELi128ELi64ELi8ELb0ELb0EN7cutlass10bfloat16_tE19Flash_kernel_traitsILi192ELi128ELi64ELi8ES3_EELb0ELb0ELb0ELb0ELb0ELb0ELb0ELb0EEEvNS_16Flash_fwd_paramsE --------------------------
	.section	.nv.shared._ZN5flash16flash_fwd_kernelI23Flash_fwd_kernel_traitsILi192ELi128ELi64ELi8ELb0ELb0EN7cutlass10bfloat16_tE19Flash_kernel_traitsILi192ELi128ELi64ELi8ES3_EELb0ELb0ELb0ELb0ELb0ELb0ELb0ELb0EEEvNS_16Flash_fwd_paramsE,"aw",@nobits
	.sectionflags	@""
	.align	16


//--------------------- .nv.shared._ZN5flash16flash_fwd_kernelI23Flash_fwd_kernel_traitsILi192ELi128ELi64ELi8ELb0ELb0EN7cutlass10bfloat16_tE19Flash_kernel_traitsILi192ELi128ELi64ELi8ES3_EELb0ELb0ELb0ELb0ELb0ELb0ELb1ELb0EEEvNS_16Flash_fwd_paramsE --------------------------
	.section	.nv.shared._ZN5flash16flash_fwd_kernelI23Flash_fwd_kernel_traitsILi192ELi128ELi64ELi8ELb0ELb0EN7cutlass10bfloat16_tE19Flash_kernel_traitsILi192ELi128ELi64ELi8ES3_EELb0ELb0ELb0ELb0ELb0ELb0ELb1ELb0EEEvNS_16Flash_fwd_paramsE,"aw",@nobits
	.sectionflags	@""
	.align	16


//--------------------- .nv.shared._ZN5flash16flash_fwd_kernelI23Flash_fwd_kernel_traitsILi192ELi128ELi64ELi8ELb0ELb0EN7cutlass10bfloat16_tE19Flash_kernel_traitsILi192ELi128ELi64ELi8ES3_EELb0ELb0ELb0ELb1ELb0ELb0ELb0ELb0EEEvNS_16Flash_fwd_paramsE --------------------------
	.section	.nv.shared._ZN5flash16flash_fwd_kernelI23Flash_fwd_kernel_traitsILi192ELi128ELi64ELi8ELb0ELb0EN7cutlass10bfloat16_tE19Flash_kernel_traitsILi192ELi128ELi64ELi8ES3_EELb0ELb0ELb0ELb1ELb0ELb0ELb0ELb0EEEvNS_16Flash_fwd_paramsE,"aw",@nobits
	.sectionflags	@""
	.align	16


//--------------------- .nv.shared._ZN5flash16flash_fwd_kernelI23Flash_fwd_kernel_traitsILi192ELi128ELi64ELi8ELb0ELb0EN7cutlass10bfloat16_tE19Flash_kernel_traitsILi192ELi128ELi64ELi8ES3_EELb0ELb0ELb0ELb1ELb0ELb0ELb1ELb0EEEvNS_16Flash_fwd_paramsE --------------------------
	.section	.nv.shared._ZN5flash16flash_fwd_kernelI23Flash_fwd_kernel_traitsILi192ELi128ELi64ELi8ELb0ELb0EN7cutlass10bfloat16_tE19Flash_kernel_traitsILi192ELi128ELi64ELi8ES3_EELb0ELb0ELb0ELb1ELb0ELb0ELb1ELb0EEEvNS_16Flash_fwd_paramsE,"aw",@nobits
	.sectionflags	@""
	.align	16


//--------------------- .nv.shared._ZN5flash16flash_fwd_kernelI23Flash_fwd_kernel_traitsILi192ELi128ELi64ELi8ELb0ELb0EN7cutlass10bfloat16_tE19Flash_kernel_traitsILi192ELi128ELi64ELi8ES3_EELb0ELb0ELb1ELb0ELb0ELb1ELb0ELb0EEEvNS_16Flash_fwd_paramsE --------------------------
	.section	.nv.shared._ZN5flash16flash_fwd_kernelI23Flash_fwd_kernel_traitsILi192ELi128ELi64ELi8ELb0ELb0EN7cutlass10bfloat16_tE19Flash_kernel_traitsILi192ELi128ELi64ELi8ES3_EELb0ELb0ELb1ELb0ELb0ELb1ELb0ELb0EEEvNS_16Flash_fwd_paramsE,"aw",@nobits
	.sectionflags	@""
	.align	16


//--------------------- .nv.shared._ZN5flash16flash_fwd_kernelI23Flash_fwd_kernel_traitsILi192ELi128ELi64ELi8ELb0ELb0EN7cutlass10bfloat16_tE19Flash_kernel_traitsILi192ELi128ELi64ELi8ES3_EELb0ELb0ELb1ELb0ELb0ELb1ELb1ELb0EEEvNS_16Flash_fwd_paramsE --------------------------
	.section	.nv.shared._ZN5flash16flash_fwd_kernelI23Flash_fwd_kernel_traitsILi192ELi128ELi64ELi8ELb0ELb0EN7cutlass10bfloat16_tE19Flash_kernel_traitsILi192ELi128ELi64ELi8ES3_EELb0ELb0ELb1ELb0ELb0ELb1ELb1ELb0EEEvNS_16Flash_fwd_paramsE,"aw",@nobits
	.sectionflags	@""
	.align	16


//--------------------- .nv.shared._ZN5flash16flash_fwd_kernelI23Flash_fwd_kernel_traitsILi192ELi128ELi64ELi8ELb0ELb0EN7cutlass10bfloat16_tE19Flash_kernel_traitsILi192ELi128ELi64ELi8ES3_EELb0ELb0ELb1ELb0ELb0ELb0ELb0ELb0EEEvNS_16Flash_fwd_paramsE --------------------------
	.section	.nv.shared._ZN5flash16flash_fwd_kernelI23Flash_fwd_kernel_traitsILi192ELi128ELi64ELi8ELb0ELb0EN7cutlass10bfloat16_tE19Flash_kernel_traitsILi192ELi128ELi64ELi8ES3_EELb0ELb0ELb1ELb0ELb0ELb0ELb0ELb0EEEvNS_16Flash_fwd_paramsE,"aw",@nobits
	.sectionflags	@""
	.align	16


//--------------------- .nv.shared._ZN5flash16flash_fwd_kernelI23Flash_fwd_kernel_traitsILi192ELi128ELi64ELi8ELb0ELb0EN7cutlass10bfloat16_tE19Flash_kernel_traitsILi192ELi128ELi64ELi8ES3_EELb0ELb0ELb1ELb0ELb0ELb0ELb1ELb0EEEvNS_16Flash_fwd_paramsE --------------------------
	.section	.nv.shared._ZN5flash16flash_fwd_kernelI23Flash_fwd_kernel_traitsILi192ELi128ELi64ELi8ELb0ELb0EN7cutlass10bfloat16_tE19Flash_kernel_traitsILi192ELi128ELi64ELi8ES3_EELb0ELb0ELb1ELb0ELb0ELb0ELb1ELb0EEEvNS_16Flash_fwd_paramsE,"aw",@nobits
	.sectionflags	@""
	.align	16


//--------------------- .nv.shared._ZN5flash16flash_fwd_kernelI23Flash_fwd_kernel_traitsILi192ELi128ELi64ELi8ELb0ELb0EN7cutlass10bfloat16_tE19Flash_kernel_traitsILi192ELi128ELi64ELi8ES3_EELb0ELb0ELb1ELb1ELb0ELb0ELb0ELb0EEEvNS_16Flash_fwd_paramsE --------------------------
	.section	.nv.shared._ZN5flash16flash_fwd_kernelI23Flash_fwd_kernel_traitsILi192ELi128ELi64ELi8ELb0ELb0EN7cutlass10bfloat16_tE19Flash_kernel_traitsILi192ELi128ELi64ELi8ES3_EELb0ELb0ELb1ELb1ELb0ELb0ELb0ELb0EEEvNS_16Flash_fwd_paramsE,"aw",@nobits
	.sectionflags	@""
	.align	16


//--------------------- .nv.shared._ZN5flash16flash_fwd_kernelI23Flash_fwd_kernel_traitsILi192ELi128ELi64ELi8ELb0ELb0EN7cutlass10bfloat16_tE19Flash_kernel_traitsILi192ELi128ELi64ELi8ES3_EELb0ELb0ELb1ELb1ELb0ELb0ELb1ELb0EEEvNS_16Flash_fwd_paramsE --------------------------
	.section	.nv.shared._ZN5flash16flash_fwd_kernelI23Flash_fwd_kernel_traitsILi192ELi128ELi64ELi8ELb0ELb0EN7cutlass10bfloat16_tE19Flash_kernel_traitsILi192ELi128ELi64ELi8ES3_EELb0ELb0ELb1ELb1ELb0ELb0ELb1ELb0EEEvNS_16Flash_fwd_paramsE,"aw",@nobits
	.sectionflags	@""
	.align	16


//--------------------- .nv.shared._ZN5flash16flash_fwd_kernelI23Flash_fwd_kernel_traitsILi192ELi64ELi64ELi4ELb0ELb0EN7cutlass10bfloat16_tE19Flash_kernel_traitsILi192ELi64ELi64ELi4ES3_EELb1ELb0ELb0ELb0ELb0ELb0ELb0ELb0EEEvNS_16Flash_fwd_paramsE --------------------------
	.section	.nv.shared._ZN5flash16flash_fwd_kernelI23Flash_fwd_kernel_traitsILi192ELi64ELi64ELi4ELb0ELb0EN7cutlass10bfloat16_tE19Flash_kernel_traitsILi192ELi64ELi64ELi4ES3_EELb1ELb0ELb0ELb0ELb0ELb0ELb0ELb0EEEvNS_16Flash_fwd_paramsE,"aw",@nobits
	.sectionflags	@""
	.align	16


//--------------------- .nv.shared._ZN5flash16flash_fwd_kernelI23Flash_fwd_kernel_traitsILi192ELi64ELi64ELi4ELb0ELb0EN7cutlass10bfloat16_tE19Flash_kernel_traitsILi192ELi64ELi64ELi4ES3_EELb1ELb0ELb1ELb0ELb0ELb0ELb0ELb0EEEvNS_16Flash_fwd_paramsE --------------------------
	.section	.nv.shared._ZN5flash16flash_fwd_kernelI23Flash_fwd_kernel_traitsILi192ELi64ELi64ELi4ELb0ELb0EN7cutlass10bfloat16_tE19Flash_kernel_traitsILi192ELi64ELi64ELi4ES3_EELb1ELb0ELb1ELb0ELb0ELb0ELb0ELb0EEEvNS_16Flash_fwd_paramsE,"aw",@nobits
	.sectionflags	@""
	.align	16


//--------------------- .nv.shared._ZN5flash16flash_fwd_kernelI23Flash_fwd_kernel_traitsILi192ELi64ELi64ELi4ELb0ELb0EN7cutlass10bfloat16_tE19Flash_kernel_traitsILi192ELi64ELi64ELi4ES3_EELb1ELb0ELb0ELb0ELb0ELb1ELb0ELb0EEEvNS_16Flash_fwd_paramsE --------------------------
	.section	.nv.shared._ZN5flash16flash_fwd_kernelI23Flash_fwd_kernel_traitsILi192ELi64ELi64ELi4ELb0ELb0EN7cutlass10bfloat16_tE19Flash_kernel_traitsILi192ELi64ELi64ELi4ES3_EELb1ELb0ELb0ELb0ELb0ELb1ELb0ELb0EEEvNS_16Flash_fwd_paramsE,"aw",@nobits
	.sectionflags	@""
	.align	16


//--------------------- .nv.shared._ZN5flash16flash_fwd_kernelI23Flash_fwd_kernel_traitsILi192ELi64ELi64ELi4ELb0ELb0EN7cutlass10bfloat16_tE19Flash_kernel_traitsILi192ELi64ELi64ELi4ES3_EELb0ELb0ELb0ELb0ELb0ELb1ELb1ELb0EEEvNS_16Flash_fwd_paramsE --------------------------
	.section	.nv.shared._ZN5flash16flash_fwd_kernelI23Flash_fwd_kernel_traitsILi192ELi64ELi64ELi4ELb0ELb0EN7cutlass10bfloat16_tE19Flash_kernel_traitsILi192ELi64ELi64ELi4ES3_EELb0ELb0ELb0ELb0ELb0ELb1ELb1ELb0EEEvNS_16Flash_fwd_paramsE,"aw",@nobits
	.sectionflags	@""
	.align	16


//--------------------- .nv.shared._ZN5flash16flash_fwd_kernelI23Flash_fwd_kernel_traitsILi192ELi64ELi64ELi4ELb0ELb0EN7cutlass10bfloat16_tE19Flash_kernel_traitsILi192ELi64ELi64ELi4ES3_EELb1ELb0ELb0ELb1ELb0ELb0ELb0ELb0EEEvNS_16Flash_fwd_paramsE --------------------------
	.section	.nv.shared._ZN5flash16flash_fwd_kernelI23Flash_fwd_kernel_traitsILi192ELi64ELi64ELi4ELb0ELb0EN7cutlass10bfloat16_tE19Flash_kernel_traitsILi192ELi64ELi64ELi4ES3_EELb1ELb0ELb0ELb1ELb0ELb0ELb0ELb0EEEvNS_16Flash_fwd_paramsE,"aw",@nobits
	.sectionflags	@""
	.align	16


//--------------------- .nv.shared._ZN5flash16flash_fwd_kernelI23Flash_fwd_kernel_traitsILi192ELi64ELi64ELi4ELb0ELb0EN7cutlass10bfloat16_tE19Flash_kernel_traitsILi192ELi64ELi64ELi4ES3_EELb1ELb0ELb0ELb0ELb0ELb0ELb0ELb1EEEvNS_16Flash_fwd_paramsE --------------------------
	.section	.nv.shared._ZN5flash16flash_fwd_kernelI23Flash_fwd_kernel_traitsILi192ELi64ELi64ELi4ELb0ELb0EN7cutlass10bfloat16_tE19Flash_kernel_traitsILi192ELi64ELi64ELi4ES3_EELb1ELb0ELb0ELb0ELb0ELb0ELb0ELb1EEEvNS_16Flash_fwd_paramsE,"aw",@nobits
	.sectionflags	@""
	.align	16


//--------------------- .nv.shared._ZN5flash16flash_fwd_kernelI23Flash_fwd_kernel_traitsILi192ELi64ELi64ELi4ELb0ELb0EN7cutlass10bfloat16_tE19Flash_kernel_traitsILi192ELi64ELi64ELi4ES3_EELb0ELb0ELb0ELb0ELb0ELb0ELb1ELb0EEEvNS_16Flash_fwd_paramsE --------------------------
	.section	.nv.shared._ZN5flash16flash_fwd_kernelI23Flash_fwd_kernel_traitsILi192ELi64ELi64ELi4ELb0ELb0EN7cutlass10bfloat16_tE19Flash_kernel_traitsILi192ELi64ELi64ELi4ES3_EELb0ELb0ELb0ELb0ELb0ELb0ELb1ELb0EEEvNS_16Flash_fwd_paramsE,"aw",@nobits
	.sectionflags	@""
	.align	16


//--------------------- .nv.shared._ZN5flash16flash_fwd_kernelI23Flash_fwd_kernel_traitsILi192ELi64ELi64ELi4ELb0ELb0EN7cutlass10bfloat16_tE19Flash_kernel_traitsILi192ELi64ELi64ELi4ES3_EELb1ELb0ELb0ELb1ELb0ELb0ELb0ELb1EEEvNS_16Flash_fwd_paramsE --------------------------
	.section	.nv.shared._ZN5flash16flash_fwd_kernelI23Flash_fwd_kernel_traitsILi192ELi64ELi64ELi4ELb0ELb0EN7cutlass10bfloat16_tE19Flash_kernel_traitsILi192ELi64ELi64ELi4ES3_EELb1ELb0ELb0ELb1ELb0ELb0ELb0ELb1EEEvNS_16Flash_fwd_paramsE,"aw",@nobits
	.sectionflags	@""
	.align	16


//--------------------- .nv.shared._ZN5flash16flash_fwd_kernelI23Flash_fwd_kernel_traitsILi192ELi64ELi64ELi4ELb0ELb0EN7cutlass10bfloat16_tE19Flash_kernel_traitsILi192ELi64ELi64ELi4ES3_EELb0ELb0ELb0ELb1ELb0ELb0ELb1ELb0EEEvNS_16Flash_fwd_paramsE --------------------------
	.section	.nv.shared._ZN5flash16flash_fwd_kernelI23Flash_fwd_kernel_traitsILi192ELi64ELi64ELi4ELb0ELb0EN7cutlass10bfloat16_tE19Flash_kernel_traitsILi192ELi64ELi64ELi4ES3_EELb0ELb0ELb0ELb1ELb0ELb0ELb1ELb0EEEvNS_16Flash_fwd_paramsE,"aw",@nobits
	.sectionflags	@""
	.align	16


//--------------------- .nv.shared._ZN5flash16flash_fwd_kernelI23Flash_fwd_kernel_traitsILi192ELi64ELi64ELi4ELb0ELb0EN7cutlass10bfloat16_tE19Flash_kernel_traitsILi192ELi64ELi64ELi4ES3_EELb1ELb0ELb1ELb0ELb0ELb1ELb0ELb0EEEvNS_16Flash_fwd_paramsE --------------------------
	.section	.nv.shared._ZN5flash16flash_fwd_kernelI23Flash_fwd_kernel_traitsILi192ELi64ELi64ELi4ELb0ELb0EN7cutlass10bfloat16_tE19Flash_kernel_traitsILi192ELi64ELi64ELi4ES3_EELb1ELb0ELb1ELb0ELb0ELb1ELb0ELb0EEEvNS_16Flash_fwd_paramsE,"aw",@nobits
	.sectionflags	@""
	.align	16


//--------------------- .nv.shared._ZN5flash16flash_fwd_kernelI23Flash_fwd_kernel_traitsILi192ELi64ELi64ELi4ELb0ELb0EN7cutlass10bfloat16_tE19Flash_kernel_traitsILi192ELi64ELi64ELi4ES3_EELb0ELb0ELb1ELb0ELb0ELb1ELb1ELb0EEEvNS_16Flash_fwd_paramsE --------------------------
	.section	.nv.shared._ZN5flash16flash_fwd_kernelI23Flash_fwd_kernel_traitsILi192ELi64ELi64ELi4ELb0ELb0EN7cutlass10bfloat16_tE19Flash_kernel_traitsILi192ELi64ELi64ELi4ES3_EELb0ELb0ELb1ELb0ELb0ELb1ELb1ELb0EEEvNS_16Flash_fwd_paramsE,"aw",@nobits
	.sectionflags	@""
	.align	16


//--------------------- .nv.shared._ZN5flash16flash_fwd_kernelI23Flash_fwd_kernel_traitsILi192ELi64ELi64ELi4ELb0ELb0EN7cutlass10bfloat16_tE19Flash_kernel_traitsILi192ELi64ELi64ELi4ES3_EELb1ELb0ELb1ELb1ELb0ELb0ELb0ELb0EEEvNS_16Flash_fwd_paramsE --------------------------
	.section	.nv.shared._ZN5flash16flash_fwd_kernelI23Flash_fwd_kernel_traitsILi192ELi64ELi64ELi4ELb0ELb0EN7cutlass10bfloat16_tE19Flash_kernel_traitsILi192ELi64ELi64ELi4ES3_EELb1ELb0ELb1ELb1ELb0ELb0ELb0ELb0EEEvNS_16Flash_fwd_paramsE,"aw",@nobits
	.sectionflags	@""
	.align	16


//--------------------- .nv.shared._ZN5flash16flash_fwd_kernelI23Flash_fwd_kernel_traitsILi192ELi64ELi64ELi4ELb0ELb0EN7cutlass10bfloat16_tE19Flash_kernel_traitsILi192ELi64ELi64ELi4ES3_EELb1ELb0ELb1ELb0ELb0ELb0ELb0ELb1EEEvNS_16Flash_fwd_paramsE --------------------------
	.section	.nv.shared._ZN5flash16flash_fwd_kernelI23Flash_fwd_kernel_traitsILi192ELi64ELi64ELi4ELb0ELb0EN7cutlass10bfloat16_tE19Flash_kernel_traitsILi192ELi64ELi64ELi4ES3_EELb1ELb0ELb1ELb0ELb0ELb0ELb0ELb1EEEvNS_16Flash_fwd_paramsE,"aw",@nobits
	.sectionflags	@""
	.align	16


//--------------------- .nv.shared._ZN5flash16flash_fwd_kernelI23Flash_fwd_kernel_traitsILi192ELi64ELi64ELi4ELb0ELb0EN7cutlass10bfloat16_tE19Flash_kernel_traitsILi192ELi64ELi64ELi4ES3_EELb0ELb0ELb1ELb0ELb0ELb0ELb1ELb0EEEvNS_16Flash_fwd_paramsE --------------------------
	.section	.nv.shared._ZN5flash16flash_fwd_kernelI23Flash_fwd_kernel_traitsILi192ELi64ELi64ELi4ELb0ELb0EN7cutlass10bfloat16_tE19Flash_kernel_traitsILi192ELi64ELi64ELi4ES3_EELb0ELb0ELb1ELb0ELb0ELb0ELb1ELb0EEEvNS_16Flash_fwd_paramsE,"aw",@nobits
	.sectionflags	@""
	.align	16


//--------------------- .nv.shared._ZN5flash16flash_fwd_kernelI23Flash_fwd_kernel_traitsILi192ELi64ELi64ELi4ELb0ELb0EN7cutlass10bfloat16_tE19Flash_kernel_traitsILi192ELi64ELi64ELi4ES3_EELb1ELb0ELb1ELb1ELb0ELb0ELb0ELb1EEEvNS_16Flash_fwd_paramsE --------------------------
	.section	.nv.shared._ZN5flash16flash_fwd_kernelI23Flash_fwd_kernel_traitsILi192ELi64ELi64ELi4ELb0ELb0EN7cutlass10bfloat16_tE19Flash_kernel_traitsILi192ELi64ELi64ELi4ES3_EELb1ELb0ELb1ELb1ELb0ELb0ELb0ELb1EEEvNS_16Flash_fwd_paramsE,"aw",@nobits
	.sectionflags	@""
	.align	16


//--------------------- .nv.shared._ZN5flash16flash_fwd_kernelI23Flash_fwd_kernel_traitsILi192ELi64ELi64ELi4ELb0ELb0EN7cutlass10bfloat16_tE19Flash_kernel_traitsILi192ELi64ELi64ELi4ES3_EELb0ELb0ELb1ELb1ELb0ELb0ELb1ELb0EEEvNS_16Flash_fwd_paramsE --------------------------
	.section	.nv.shared._ZN5flash16flash_fwd_kernelI23Flash_fwd_kernel_traitsILi192ELi64ELi64ELi4ELb0ELb0EN7cutlass10bfloat16_tE19Flash_kernel_traitsILi192ELi64ELi64ELi4ES3_EELb0ELb0ELb1ELb1ELb0ELb0ELb1ELb0EEEvNS_16Flash_fwd_paramsE,"aw",@nobits
	.sectionflags	@""
	.align	16
